//
// Generated by NVIDIA NVVM Compiler
//
// Compiler Build ID: CL-36424714
// Cuda compilation tools, release 13.0, V13.0.88
// Based on NVVM 20.0.0
//

.version 9.0
.target sm_100
.address_size 64

	// .globl	_Z10add_kernelILx0EEvPfS0_S0_i

.visible .entry _Z10add_kernelILx0EEvPfS0_S0_i(
	.param .u64 .ptr .align 1 _Z10add_kernelILx0EEvPfS0_S0_i_param_0,
	.param .u64 .ptr .align 1 _Z10add_kernelILx0EEvPfS0_S0_i_param_1,
	.param .u64 .ptr .align 1 _Z10add_kernelILx0EEvPfS0_S0_i_param_2,
	.param .u32 _Z10add_kernelILx0EEvPfS0_S0_i_param_3
)
{
	.reg .pred 	%p<2>;
	.reg .b32 	%r<6>;
	.reg .b32 	%f<4>;
	.reg .b64 	%rd<11>;

	ld.param.u64 	%rd1, [_Z10add_kernelILx0EEvPfS0_S0_i_param_0];
	ld.param.u64 	%rd2, [_Z10add_kernelILx0EEvPfS0_S0_i_param_1];
	ld.param.u64 	%rd3, [_Z10add_kernelILx0EEvPfS0_S0_i_param_2];
	ld.param.u32 	%r2, [_Z10add_kernelILx0EEvPfS0_S0_i_param_3];
	mov.u32 	%r3, %ctaid.x;
	mov.u32 	%r4, %ntid.x;
	mov.u32 	%r5, %tid.x;
	mad.lo.s32 	%r1, %r3, %r4, %r5;
	setp.ge.s32 	%p1, %r1, %r2;
	@%p1 bra 	$L__BB0_2;
	cvta.to.global.u64 	%rd4, %rd1;
	cvta.to.global.u64 	%rd5, %rd2;
	cvta.to.global.u64 	%rd6, %rd3;
	mul.wide.s32 	%rd7, %r1, 4;
	add.s64 	%rd8, %rd4, %rd7;
	ld.global.f32 	%f1, [%rd8];
	add.s64 	%rd9, %rd5, %rd7;
	ld.global.f32 	%f2, [%rd9];
	add.f32 	%f3, %f1, %f2;
	add.s64 	%rd10, %rd6, %rd7;
	st.global.f32 	[%rd10], %f3;
$L__BB0_2:
	ret;

}
	// .globl	_Z10add_kernelILx1EEvPfS0_S0_i
.visible .entry _Z10add_kernelILx1EEvPfS0_S0_i(
	.param .u64 .ptr .align 1 _Z10add_kernelILx1EEvPfS0_S0_i_param_0,
	.param .u64 .ptr .align 1 _Z10add_kernelILx1EEvPfS0_S0_i_param_1,
	.param .u64 .ptr .align 1 _Z10add_kernelILx1EEvPfS0_S0_i_param_2,
	.param .u32 _Z10add_kernelILx1EEvPfS0_S0_i_param_3
)
{
	.reg .pred 	%p<2>;
	.reg .b32 	%r<6>;
	.reg .b32 	%f<4>;
	.reg .b64 	%rd<11>;

	ld.param.u64 	%rd1, [_Z10add_kernelILx1EEvPfS0_S0_i_param_0];
	ld.param.u64 	%rd2, [_Z10add_kernelILx1EEvPfS0_S0_i_param_1];
	ld.param.u64 	%rd3, [_Z10add_kernelILx1EEvPfS0_S0_i_param_2];
	ld.param.u32 	%r2, [_Z10add_kernelILx1EEvPfS0_S0_i_param_3];
	mov.u32 	%r3, %ctaid.x;
	mov.u32 	%r4, %ntid.x;
	mov.u32 	%r5, %tid.x;
	mad.lo.s32 	%r1, %r3, %r4, %r5;
	setp.ge.s32 	%p1, %r1, %r2;
	@%p1 bra 	$L__BB1_2;
	cvta.to.global.u64 	%rd4, %rd1;
	cvta.to.global.u64 	%rd5, %rd2;
	cvta.to.global.u64 	%rd6, %rd3;
	mul.wide.s32 	%rd7, %r1, 4;
	add.s64 	%rd8, %rd4, %rd7;
	ld.global.f32 	%f1, [%rd8];
	add.s64 	%rd9, %rd5, %rd7;
	ld.global.f32 	%f2, [%rd9];
	add.f32 	%f3, %f1, %f2;
	add.s64 	%rd10, %rd6, %rd7;
	st.global.f32 	[%rd10], %f3;
$L__BB1_2:
	ret;

}
	// .globl	_Z10add_kernelILx2EEvPfS0_S0_i
.visible .entry _Z10add_kernelILx2EEvPfS0_S0_i(
	.param .u64 .ptr .align 1 _Z10add_kernelILx2EEvPfS0_S0_i_param_0,
	.param .u64 .ptr .align 1 _Z10add_kernelILx2EEvPfS0_S0_i_param_1,
	.param .u64 .ptr .align 1 _Z10add_kernelILx2EEvPfS0_S0_i_param_2,
	.param .u32 _Z10add_kernelILx2EEvPfS0_S0_i_param_3
)
{
	.reg .pred 	%p<2>;
	.reg .b32 	%r<6>;
	.reg .b32 	%f<4>;
	.reg .b64 	%rd<11>;

	ld.param.u64 	%rd1, [_Z10add_kernelILx2EEvPfS0_S0_i_param_0];
	ld.param.u64 	%rd2, [_Z10add_kernelILx2EEvPfS0_S0_i_param_1];
	ld.param.u64 	%rd3, [_Z10add_kernelILx2EEvPfS0_S0_i_param_2];
	ld.param.u32 	%r2, [_Z10add_kernelILx2EEvPfS0_S0_i_param_3];
	mov.u32 	%r3, %ctaid.x;
	mov.u32 	%r4, %ntid.x;
	mov.u32 	%r5, %tid.x;
	mad.lo.s32 	%r1, %r3, %r4, %r5;
	setp.ge.s32 	%p1, %r1, %r2;
	@%p1 bra 	$L__BB2_2;
	cvta.to.global.u64 	%rd4, %rd1;
	cvta.to.global.u64 	%rd5, %rd2;
	cvta.to.global.u64 	%rd6, %rd3;
	mul.wide.s32 	%rd7, %r1, 4;
	add.s64 	%rd8, %rd4, %rd7;
	ld.global.f32 	%f1, [%rd8];
	add.s64 	%rd9, %rd5, %rd7;
	ld.global.f32 	%f2, [%rd9];
	add.f32 	%f3, %f1, %f2;
	add.s64 	%rd10, %rd6, %rd7;
	st.global.f32 	[%rd10], %f3;
$L__BB2_2:
	ret;

}
	// .globl	_Z10add_kernelILx3EEvPfS0_S0_i
.visible .entry _Z10add_kernelILx3EEvPfS0_S0_i(
	.param .u64 .ptr .align 1 _Z10add_kernelILx3EEvPfS0_S0_i_param_0,
	.param .u64 .ptr .align 1 _Z10add_kernelILx3EEvPfS0_S0_i_param_1,
	.param .u64 .ptr .align 1 _Z10add_kernelILx3EEvPfS0_S0_i_param_2,
	.param .u32 _Z10add_kernelILx3EEvPfS0_S0_i_param_3
)
{
	.reg .pred 	%p<2>;
	.reg .b32 	%r<6>;
	.reg .b32 	%f<4>;
	.reg .b64 	%rd<11>;

	ld.param.u64 	%rd1, [_Z10add_kernelILx3EEvPfS0_S0_i_param_0];
	ld.param.u64 	%rd2, [_Z10add_kernelILx3EEvPfS0_S0_i_param_1];
	ld.param.u64 	%rd3, [_Z10add_kernelILx3EEvPfS0_S0_i_param_2];
	ld.param.u32 	%r2, [_Z10add_kernelILx3EEvPfS0_S0_i_param_3];
	mov.u32 	%r3, %ctaid.x;
	mov.u32 	%r4, %ntid.x;
	mov.u32 	%r5, %tid.x;
	mad.lo.s32 	%r1, %r3, %r4, %r5;
	setp.ge.s32 	%p1, %r1, %r2;
	@%p1 bra 	$L__BB3_2;
	cvta.to.global.u64 	%rd4, %rd1;
	cvta.to.global.u64 	%rd5, %rd2;
	cvta.to.global.u64 	%rd6, %rd3;
	mul.wide.s32 	%rd7, %r1, 4;
	add.s64 	%rd8, %rd4, %rd7;
	ld.global.f32 	%f1, [%rd8];
	add.s64 	%rd9, %rd5, %rd7;
	ld.global.f32 	%f2, [%rd9];
	add.f32 	%f3, %f1, %f2;
	add.s64 	%rd10, %rd6, %rd7;
	st.global.f32 	[%rd10], %f3;
$L__BB3_2:
	ret;

}
	// .globl	_Z10add_kernelILx4EEvPfS0_S0_i
.visible .entry _Z10add_kernelILx4EEvPfS0_S0_i(
	.param .u64 .ptr .align 1 _Z10add_kernelILx4EEvPfS0_S0_i_param_0,
	.param .u64 .ptr .align 1 _Z10add_kernelILx4EEvPfS0_S0_i_param_1,
	.param .u64 .ptr .align 1 _Z10add_kernelILx4EEvPfS0_S0_i_param_2,
	.param .u32 _Z10add_kernelILx4EEvPfS0_S0_i_param_3
)
{
	.reg .pred 	%p<2>;
	.reg .b32 	%r<6>;
	.reg .b32 	%f<4>;
	.reg .b64 	%rd<11>;

	ld.param.u64 	%rd1, [_Z10add_kernelILx4EEvPfS0_S0_i_param_0];
	ld.param.u64 	%rd2, [_Z10add_kernelILx4EEvPfS0_S0_i_param_1];
	ld.param.u64 	%rd3, [_Z10add_kernelILx4EEvPfS0_S0_i_param_2];
	ld.param.u32 	%r2, [_Z10add_kernelILx4EEvPfS0_S0_i_param_3];
	mov.u32 	%r3, %ctaid.x;
	mov.u32 	%r4, %ntid.x;
	mov.u32 	%r5, %tid.x;
	mad.lo.s32 	%r1, %r3, %r4, %r5;
	setp.ge.s32 	%p1, %r1, %r2;
	@%p1 bra 	$L__BB4_2;
	cvta.to.global.u64 	%rd4, %rd1;
	cvta.to.global.u64 	%rd5, %rd2;
	cvta.to.global.u64 	%rd6, %rd3;
	mul.wide.s32 	%rd7, %r1, 4;
	add.s64 	%rd8, %rd4, %rd7;
	ld.global.f32 	%f1, [%rd8];
	add.s64 	%rd9, %rd5, %rd7;
	ld.global.f32 	%f2, [%rd9];
	add.f32 	%f3, %f1, %f2;
	add.s64 	%rd10, %rd6, %rd7;
	st.global.f32 	[%rd10], %f3;
$L__BB4_2:
	ret;

}
	// .globl	_Z10add_kernelILx5EEvPfS0_S0_i
.visible .entry _Z10add_kernelILx5EEvPfS0_S0_i(
	.param .u64 .ptr .align 1 _Z10add_kernelILx5EEvPfS0_S0_i_param_0,
	.param .u64 .ptr .align 1 _Z10add_kernelILx5EEvPfS0_S0_i_param_1,
	.param .u64 .ptr .align 1 _Z10add_kernelILx5EEvPfS0_S0_i_param_2,
	.param .u32 _Z10add_kernelILx5EEvPfS0_S0_i_param_3
)
{
	.reg .pred 	%p<2>;
	.reg .b32 	%r<6>;
	.reg .b32 	%f<4>;
	.reg .b64 	%rd<11>;

	ld.param.u64 	%rd1, [_Z10add_kernelILx5EEvPfS0_S0_i_param_0];
	ld.param.u64 	%rd2, [_Z10add_kernelILx5EEvPfS0_S0_i_param_1];
	ld.param.u64 	%rd3, [_Z10add_kernelILx5EEvPfS0_S0_i_param_2];
	ld.param.u32 	%r2, [_Z10add_kernelILx5EEvPfS0_S0_i_param_3];
	mov.u32 	%r3, %ctaid.x;
	mov.u32 	%r4, %ntid.x;
	mov.u32 	%r5, %tid.x;
	mad.lo.s32 	%r1, %r3, %r4, %r5;
	setp.ge.s32 	%p1, %r1, %r2;
	@%p1 bra 	$L__BB5_2;
	cvta.to.global.u64 	%rd4, %rd1;
	cvta.to.global.u64 	%rd5, %rd2;
	cvta.to.global.u64 	%rd6, %rd3;
	mul.wide.s32 	%rd7, %r1, 4;
	add.s64 	%rd8, %rd4, %rd7;
	ld.global.f32 	%f1, [%rd8];
	add.s64 	%rd9, %rd5, %rd7;
	ld.global.f32 	%f2, [%rd9];
	add.f32 	%f3, %f1, %f2;
	add.s64 	%rd10, %rd6, %rd7;
	st.global.f32 	[%rd10], %f3;
$L__BB5_2:
	ret;

}
	// .globl	_Z10add_kernelILx6EEvPfS0_S0_i
.visible .entry _Z10add_kernelILx6EEvPfS0_S0_i(
	.param .u64 .ptr .align 1 _Z10add_kernelILx6EEvPfS0_S0_i_param_0,
	.param .u64 .ptr .align 1 _Z10add_kernelILx6EEvPfS0_S0_i_param_1,
	.param .u64 .ptr .align 1 _Z10add_kernelILx6EEvPfS0_S0_i_param_2,
	.param .u32 _Z10add_kernelILx6EEvPfS0_S0_i_param_3
)
{
	.reg .pred 	%p<2>;
	.reg .b32 	%r<6>;
	.reg .b32 	%f<4>;
	.reg .b64 	%rd<11>;

	ld.param.u64 	%rd1, [_Z10add_kernelILx6EEvPfS0_S0_i_param_0];
	ld.param.u64 	%rd2, [_Z10add_kernelILx6EEvPfS0_S0_i_param_1];
	ld.param.u64 	%rd3, [_Z10add_kernelILx6EEvPfS0_S0_i_param_2];
	ld.param.u32 	%r2, [_Z10add_kernelILx6EEvPfS0_S0_i_param_3];
	mov.u32 	%r3, %ctaid.x;
	mov.u32 	%r4, %ntid.x;
	mov.u32 	%r5, %tid.x;
	mad.lo.s32 	%r1, %r3, %r4, %r5;
	setp.ge.s32 	%p1, %r1, %r2;
	@%p1 bra 	$L__BB6_2;
	cvta.to.global.u64 	%rd4, %rd1;
	cvta.to.global.u64 	%rd5, %rd2;
	cvta.to.global.u64 	%rd6, %rd3;
	mul.wide.s32 	%rd7, %r1, 4;
	add.s64 	%rd8, %rd4, %rd7;
	ld.global.f32 	%f1, [%rd8];
	add.s64 	%rd9, %rd5, %rd7;
	ld.global.f32 	%f2, [%rd9];
	add.f32 	%f3, %f1, %f2;
	add.s64 	%rd10, %rd6, %rd7;
	st.global.f32 	[%rd10], %f3;
$L__BB6_2:
	ret;

}
	// .globl	_Z10add_kernelILx7EEvPfS0_S0_i
.visible .entry _Z10add_kernelILx7EEvPfS0_S0_i(
	.param .u64 .ptr .align 1 _Z10add_kernelILx7EEvPfS0_S0_i_param_0,
	.param .u64 .ptr .align 1 _Z10add_kernelILx7EEvPfS0_S0_i_param_1,
	.param .u64 .ptr .align 1 _Z10add_kernelILx7EEvPfS0_S0_i_param_2,
	.param .u32 _Z10add_kernelILx7EEvPfS0_S0_i_param_3
)
{
	.reg .pred 	%p<2>;
	.reg .b32 	%r<6>;
	.reg .b32 	%f<4>;
	.reg .b64 	%rd<11>;

	ld.param.u64 	%rd1, [_Z10add_kernelILx7EEvPfS0_S0_i_param_0];
	ld.param.u64 	%rd2, [_Z10add_kernelILx7EEvPfS0_S0_i_param_1];
	ld.param.u64 	%rd3, [_Z10add_kernelILx7EEvPfS0_S0_i_param_2];
	ld.param.u32 	%r2, [_Z10add_kernelILx7EEvPfS0_S0_i_param_3];
	mov.u32 	%r3, %ctaid.x;
	mov.u32 	%r4, %ntid.x;
	mov.u32 	%r5, %tid.x;
	mad.lo.s32 	%r1, %r3, %r4, %r5;
	setp.ge.s32 	%p1, %r1, %r2;
	@%p1 bra 	$L__BB7_2;
	cvta.to.global.u64 	%rd4, %rd1;
	cvta.to.global.u64 	%rd5, %rd2;
	cvta.to.global.u64 	%rd6, %rd3;
	mul.wide.s32 	%rd7, %r1, 4;
	add.s64 	%rd8, %rd4, %rd7;
	ld.global.f32 	%f1, [%rd8];
	add.s64 	%rd9, %rd5, %rd7;
	ld.global.f32 	%f2, [%rd9];
	add.f32 	%f3, %f1, %f2;
	add.s64 	%rd10, %rd6, %rd7;
	st.global.f32 	[%rd10], %f3;
$L__BB7_2:
	ret;

}
	// .globl	_Z10add_kernelILx8EEvPfS0_S0_i
.visible .entry _Z10add_kernelILx8EEvPfS0_S0_i(
	.param .u64 .ptr .align 1 _Z10add_kernelILx8EEvPfS0_S0_i_param_0,
	.param .u64 .ptr .align 1 _Z10add_kernelILx8EEvPfS0_S0_i_param_1,
	.param .u64 .ptr .align 1 _Z10add_kernelILx8EEvPfS0_S0_i_param_2,
	.param .u32 _Z10add_kernelILx8EEvPfS0_S0_i_param_3
)
{
	.reg .pred 	%p<2>;
	.reg .b32 	%r<6>;
	.reg .b32 	%f<4>;
	.reg .b64 	%rd<11>;

	ld.param.u64 	%rd1, [_Z10add_kernelILx8EEvPfS0_S0_i_param_0];
	ld.param.u64 	%rd2, [_Z10add_kernelILx8EEvPfS0_S0_i_param_1];
	ld.param.u64 	%rd3, [_Z10add_kernelILx8EEvPfS0_S0_i_param_2];
	ld.param.u32 	%r2, [_Z10add_kernelILx8EEvPfS0_S0_i_param_3];
	mov.u32 	%r3, %ctaid.x;
	mov.u32 	%r4, %ntid.x;
	mov.u32 	%r5, %tid.x;
	mad.lo.s32 	%r1, %r3, %r4, %r5;
	setp.ge.s32 	%p1, %r1, %r2;
	@%p1 bra 	$L__BB8_2;
	cvta.to.global.u64 	%rd4, %rd1;
	cvta.to.global.u64 	%rd5, %rd2;
	cvta.to.global.u64 	%rd6, %rd3;
	mul.wide.s32 	%rd7, %r1, 4;
	add.s64 	%rd8, %rd4, %rd7;
	ld.global.f32 	%f1, [%rd8];
	add.s64 	%rd9, %rd5, %rd7;
	ld.global.f32 	%f2, [%rd9];
	add.f32 	%f3, %f1, %f2;
	add.s64 	%rd10, %rd6, %rd7;
	st.global.f32 	[%rd10], %f3;
$L__BB8_2:
	ret;

}
	// .globl	_Z10add_kernelILx9EEvPfS0_S0_i
.visible .entry _Z10add_kernelILx9EEvPfS0_S0_i(
	.param .u64 .ptr .align 1 _Z10add_kernelILx9EEvPfS0_S0_i_param_0,
	.param .u64 .ptr .align 1 _Z10add_kernelILx9EEvPfS0_S0_i_param_1,
	.param .u64 .ptr .align 1 _Z10add_kernelILx9EEvPfS0_S0_i_param_2,
	.param .u32 _Z10add_kernelILx9EEvPfS0_S0_i_param_3
)
{
	.reg .pred 	%p<2>;
	.reg .b32 	%r<6>;
	.reg .b32 	%f<4>;
	.reg .b64 	%rd<11>;

	ld.param.u64 	%rd1, [_Z10add_kernelILx9EEvPfS0_S0_i_param_0];
	ld.param.u64 	%rd2, [_Z10add_kernelILx9EEvPfS0_S0_i_param_1];
	ld.param.u64 	%rd3, [_Z10add_kernelILx9EEvPfS0_S0_i_param_2];
	ld.param.u32 	%r2, [_Z10add_kernelILx9EEvPfS0_S0_i_param_3];
	mov.u32 	%r3, %ctaid.x;
	mov.u32 	%r4, %ntid.x;
	mov.u32 	%r5, %tid.x;
	mad.lo.s32 	%r1, %r3, %r4, %r5;
	setp.ge.s32 	%p1, %r1, %r2;
	@%p1 bra 	$L__BB9_2;
	cvta.to.global.u64 	%rd4, %rd1;
	cvta.to.global.u64 	%rd5, %rd2;
	cvta.to.global.u64 	%rd6, %rd3;
	mul.wide.s32 	%rd7, %r1, 4;
	add.s64 	%rd8, %rd4, %rd7;
	ld.global.f32 	%f1, [%rd8];
	add.s64 	%rd9, %rd5, %rd7;
	ld.global.f32 	%f2, [%rd9];
	add.f32 	%f3, %f1, %f2;
	add.s64 	%rd10, %rd6, %rd7;
	st.global.f32 	[%rd10], %f3;
$L__BB9_2:
	ret;

}
	// .globl	_Z10add_kernelILx10EEvPfS0_S0_i
.visible .entry _Z10add_kernelILx10EEvPfS0_S0_i(
	.param .u64 .ptr .align 1 _Z10add_kernelILx10EEvPfS0_S0_i_param_0,
	.param .u64 .ptr .align 1 _Z10add_kernelILx10EEvPfS0_S0_i_param_1,
	.param .u64 .ptr .align 1 _Z10add_kernelILx10EEvPfS0_S0_i_param_2,
	.param .u32 _Z10add_kernelILx10EEvPfS0_S0_i_param_3
)
{
	.reg .pred 	%p<2>;
	.reg .b32 	%r<6>;
	.reg .b32 	%f<4>;
	.reg .b64 	%rd<11>;

	ld.param.u64 	%rd1, [_Z10add_kernelILx10EEvPfS0_S0_i_param_0];
	ld.param.u64 	%rd2, [_Z10add_kernelILx10EEvPfS0_S0_i_param_1];
	ld.param.u64 	%rd3, [_Z10add_kernelILx10EEvPfS0_S0_i_param_2];
	ld.param.u32 	%r2, [_Z10add_kernelILx10EEvPfS0_S0_i_param_3];
	mov.u32 	%r3, %ctaid.x;
	mov.u32 	%r4, %ntid.x;
	mov.u32 	%r5, %tid.x;
	mad.lo.s32 	%r1, %r3, %r4, %r5;
	setp.ge.s32 	%p1, %r1, %r2;
	@%p1 bra 	$L__BB10_2;
	cvta.to.global.u64 	%rd4, %rd1;
	cvta.to.global.u64 	%rd5, %rd2;
	cvta.to.global.u64 	%rd6, %rd3;
	mul.wide.s32 	%rd7, %r1, 4;
	add.s64 	%rd8, %rd4, %rd7;
	ld.global.f32 	%f1, [%rd8];
	add.s64 	%rd9, %rd5, %rd7;
	ld.global.f32 	%f2, [%rd9];
	add.f32 	%f3, %f1, %f2;
	add.s64 	%rd10, %rd6, %rd7;
	st.global.f32 	[%rd10], %f3;
$L__BB10_2:
	ret;

}
	// .globl	_Z10add_kernelILx11EEvPfS0_S0_i
.visible .entry _Z10add_kernelILx11EEvPfS0_S0_i(
	.param .u64 .ptr .align 1 _Z10add_kernelILx11EEvPfS0_S0_i_param_0,
	.param .u64 .ptr .align 1 _Z10add_kernelILx11EEvPfS0_S0_i_param_1,
	.param .u64 .ptr .align 1 _Z10add_kernelILx11EEvPfS0_S0_i_param_2,
	.param .u32 _Z10add_kernelILx11EEvPfS0_S0_i_param_3
)
{
	.reg .pred 	%p<2>;
	.reg .b32 	%r<6>;
	.reg .b32 	%f<4>;
	.reg .b64 	%rd<11>;

	ld.param.u64 	%rd1, [_Z10add_kernelILx11EEvPfS0_S0_i_param_0];
	ld.param.u64 	%rd2, [_Z10add_kernelILx11EEvPfS0_S0_i_param_1];
	ld.param.u64 	%rd3, [_Z10add_kernelILx11EEvPfS0_S0_i_param_2];
	ld.param.u32 	%r2, [_Z10add_kernelILx11EEvPfS0_S0_i_param_3];
	mov.u32 	%r3, %ctaid.x;
	mov.u32 	%r4, %ntid.x;
	mov.u32 	%r5, %tid.x;
	mad.lo.s32 	%r1, %r3, %r4, %r5;
	setp.ge.s32 	%p1, %r1, %r2;
	@%p1 bra 	$L__BB11_2;
	cvta.to.global.u64 	%rd4, %rd1;
	cvta.to.global.u64 	%rd5, %rd2;
	cvta.to.global.u64 	%rd6, %rd3;
	mul.wide.s32 	%rd7, %r1, 4;
	add.s64 	%rd8, %rd4, %rd7;
	ld.global.f32 	%f1, [%rd8];
	add.s64 	%rd9, %rd5, %rd7;
	ld.global.f32 	%f2, [%rd9];
	add.f32 	%f3, %f1, %f2;
	add.s64 	%rd10, %rd6, %rd7;
	st.global.f32 	[%rd10], %f3;
$L__BB11_2:
	ret;

}
	// .globl	_Z10add_kernelILx12EEvPfS0_S0_i
.visible .entry _Z10add_kernelILx12EEvPfS0_S0_i(
	.param .u64 .ptr .align 1 _Z10add_kernelILx12EEvPfS0_S0_i_param_0,
	.param .u64 .ptr .align 1 _Z10add_kernelILx12EEvPfS0_S0_i_param_1,
	.param .u64 .ptr .align 1 _Z10add_kernelILx12EEvPfS0_S0_i_param_2,
	.param .u32 _Z10add_kernelILx12EEvPfS0_S0_i_param_3
)
{
	.reg .pred 	%p<2>;
	.reg .b32 	%r<6>;
	.reg .b32 	%f<4>;
	.reg .b64 	%rd<11>;

	ld.param.u64 	%rd1, [_Z10add_kernelILx12EEvPfS0_S0_i_param_0];
	ld.param.u64 	%rd2, [_Z10add_kernelILx12EEvPfS0_S0_i_param_1];
	ld.param.u64 	%rd3, [_Z10add_kernelILx12EEvPfS0_S0_i_param_2];
	ld.param.u32 	%r2, [_Z10add_kernelILx12EEvPfS0_S0_i_param_3];
	mov.u32 	%r3, %ctaid.x;
	mov.u32 	%r4, %ntid.x;
	mov.u32 	%r5, %tid.x;
	mad.lo.s32 	%r1, %r3, %r4, %r5;
	setp.ge.s32 	%p1, %r1, %r2;
	@%p1 bra 	$L__BB12_2;
	cvta.to.global.u64 	%rd4, %rd1;
	cvta.to.global.u64 	%rd5, %rd2;
	cvta.to.global.u64 	%rd6, %rd3;
	mul.wide.s32 	%rd7, %r1, 4;
	add.s64 	%rd8, %rd4, %rd7;
	ld.global.f32 	%f1, [%rd8];
	add.s64 	%rd9, %rd5, %rd7;
	ld.global.f32 	%f2, [%rd9];
	add.f32 	%f3, %f1, %f2;
	add.s64 	%rd10, %rd6, %rd7;
	st.global.f32 	[%rd10], %f3;
$L__BB12_2:
	ret;

}
	// .globl	_Z10add_kernelILx13EEvPfS0_S0_i
.visible .entry _Z10add_kernelILx13EEvPfS0_S0_i(
	.param .u64 .ptr .align 1 _Z10add_kernelILx13EEvPfS0_S0_i_param_0,
	.param .u64 .ptr .align 1 _Z10add_kernelILx13EEvPfS0_S0_i_param_1,
	.param .u64 .ptr .align 1 _Z10add_kernelILx13EEvPfS0_S0_i_param_2,
	.param .u32 _Z10add_kernelILx13EEvPfS0_S0_i_param_3
)
{
	.reg .pred 	%p<2>;
	.reg .b32 	%r<6>;
	.reg .b32 	%f<4>;
	.reg .b64 	%rd<11>;

	ld.param.u64 	%rd1, [_Z10add_kernelILx13EEvPfS0_S0_i_param_0];
	ld.param.u64 	%rd2, [_Z10add_kernelILx13EEvPfS0_S0_i_param_1];
	ld.param.u64 	%rd3, [_Z10add_kernelILx13EEvPfS0_S0_i_param_2];
	ld.param.u32 	%r2, [_Z10add_kernelILx13EEvPfS0_S0_i_param_3];
	mov.u32 	%r3, %ctaid.x;
	mov.u32 	%r4, %ntid.x;
	mov.u32 	%r5, %tid.x;
	mad.lo.s32 	%r1, %r3, %r4, %r5;
	setp.ge.s32 	%p1, %r1, %r2;
	@%p1 bra 	$L__BB13_2;
	cvta.to.global.u64 	%rd4, %rd1;
	cvta.to.global.u64 	%rd5, %rd2;
	cvta.to.global.u64 	%rd6, %rd3;
	mul.wide.s32 	%rd7, %r1, 4;
	add.s64 	%rd8, %rd4, %rd7;
	ld.global.f32 	%f1, [%rd8];
	add.s64 	%rd9, %rd5, %rd7;
	ld.global.f32 	%f2, [%rd9];
	add.f32 	%f3, %f1, %f2;
	add.s64 	%rd10, %rd6, %rd7;
	st.global.f32 	[%rd10], %f3;
$L__BB13_2:
	ret;

}
	// .globl	_Z10add_kernelILx14EEvPfS0_S0_i
.visible .entry _Z10add_kernelILx14EEvPfS0_S0_i(
	.param .u64 .ptr .align 1 _Z10add_kernelILx14EEvPfS0_S0_i_param_0,
	.param .u64 .ptr .align 1 _Z10add_kernelILx14EEvPfS0_S0_i_param_1,
	.param .u64 .ptr .align 1 _Z10add_kernelILx14EEvPfS0_S0_i_param_2,
	.param .u32 _Z10add_kernelILx14EEvPfS0_S0_i_param_3
)
{
	.reg .pred 	%p<2>;
	.reg .b32 	%r<6>;
	.reg .b32 	%f<4>;
	.reg .b64 	%rd<11>;

	ld.param.u64 	%rd1, [_Z10add_kernelILx14EEvPfS0_S0_i_param_0];
	ld.param.u64 	%rd2, [_Z10add_kernelILx14EEvPfS0_S0_i_param_1];
	ld.param.u64 	%rd3, [_Z10add_kernelILx14EEvPfS0_S0_i_param_2];
	ld.param.u32 	%r2, [_Z10add_kernelILx14EEvPfS0_S0_i_param_3];
	mov.u32 	%r3, %ctaid.x;
	mov.u32 	%r4, %ntid.x;
	mov.u32 	%r5, %tid.x;
	mad.lo.s32 	%r1, %r3, %r4, %r5;
	setp.ge.s32 	%p1, %r1, %r2;
	@%p1 bra 	$L__BB14_2;
	cvta.to.global.u64 	%rd4, %rd1;
	cvta.to.global.u64 	%rd5, %rd2;
	cvta.to.global.u64 	%rd6, %rd3;
	mul.wide.s32 	%rd7, %r1, 4;
	add.s64 	%rd8, %rd4, %rd7;
	ld.global.f32 	%f1, [%rd8];
	add.s64 	%rd9, %rd5, %rd7;
	ld.global.f32 	%f2, [%rd9];
	add.f32 	%f3, %f1, %f2;
	add.s64 	%rd10, %rd6, %rd7;
	st.global.f32 	[%rd10], %f3;
$L__BB14_2:
	ret;

}
	// .globl	_Z10add_kernelILx15EEvPfS0_S0_i
.visible .entry _Z10add_kernelILx15EEvPfS0_S0_i(
	.param .u64 .ptr .align 1 _Z10add_kernelILx15EEvPfS0_S0_i_param_0,
	.param .u64 .ptr .align 1 _Z10add_kernelILx15EEvPfS0_S0_i_param_1,
	.param .u64 .ptr .align 1 _Z10add_kernelILx15EEvPfS0_S0_i_param_2,
	.param .u32 _Z10add_kernelILx15EEvPfS0_S0_i_param_3
)
{
	.reg .pred 	%p<2>;
	.reg .b32 	%r<6>;
	.reg .b32 	%f<4>;
	.reg .b64 	%rd<11>;

	ld.param.u64 	%rd1, [_Z10add_kernelILx15EEvPfS0_S0_i_param_0];
	ld.param.u64 	%rd2, [_Z10add_kernelILx15EEvPfS0_S0_i_param_1];
	ld.param.u64 	%rd3, [_Z10add_kernelILx15EEvPfS0_S0_i_param_2];
	ld.param.u32 	%r2, [_Z10add_kernelILx15EEvPfS0_S0_i_param_3];
	mov.u32 	%r3, %ctaid.x;
	mov.u32 	%r4, %ntid.x;
	mov.u32 	%r5, %tid.x;
	mad.lo.s32 	%r1, %r3, %r4, %r5;
	setp.ge.s32 	%p1, %r1, %r2;
	@%p1 bra 	$L__BB15_2;
	cvta.to.global.u64 	%rd4, %rd1;
	cvta.to.global.u64 	%rd5, %rd2;
	cvta.to.global.u64 	%rd6, %rd3;
	mul.wide.s32 	%rd7, %r1, 4;
	add.s64 	%rd8, %rd4, %rd7;
	ld.global.f32 	%f1, [%rd8];
	add.s64 	%rd9, %rd5, %rd7;
	ld.global.f32 	%f2, [%rd9];
	add.f32 	%f3, %f1, %f2;
	add.s64 	%rd10, %rd6, %rd7;
	st.global.f32 	[%rd10], %f3;
$L__BB15_2:
	ret;

}
	// .globl	_Z10add_kernelILx16EEvPfS0_S0_i
.visible .entry _Z10add_kernelILx16EEvPfS0_S0_i(
	.param .u64 .ptr .align 1 _Z10add_kernelILx16EEvPfS0_S0_i_param_0,
	.param .u64 .ptr .align 1 _Z10add_kernelILx16EEvPfS0_S0_i_param_1,
	.param .u64 .ptr .align 1 _Z10add_kernelILx16EEvPfS0_S0_i_param_2,
	.param .u32 _Z10add_kernelILx16EEvPfS0_S0_i_param_3
)
{
	.reg .pred 	%p<2>;
	.reg .b32 	%r<6>;
	.reg .b32 	%f<4>;
	.reg .b64 	%rd<11>;

	ld.param.u64 	%rd1, [_Z10add_kernelILx16EEvPfS0_S0_i_param_0];
	ld.param.u64 	%rd2, [_Z10add_kernelILx16EEvPfS0_S0_i_param_1];
	ld.param.u64 	%rd3, [_Z10add_kernelILx16EEvPfS0_S0_i_param_2];
	ld.param.u32 	%r2, [_Z10add_kernelILx16EEvPfS0_S0_i_param_3];
	mov.u32 	%r3, %ctaid.x;
	mov.u32 	%r4, %ntid.x;
	mov.u32 	%r5, %tid.x;
	mad.lo.s32 	%r1, %r3, %r4, %r5;
	setp.ge.s32 	%p1, %r1, %r2;
	@%p1 bra 	$L__BB16_2;
	cvta.to.global.u64 	%rd4, %rd1;
	cvta.to.global.u64 	%rd5, %rd2;
	cvta.to.global.u64 	%rd6, %rd3;
	mul.wide.s32 	%rd7, %r1, 4;
	add.s64 	%rd8, %rd4, %rd7;
	ld.global.f32 	%f1, [%rd8];
	add.s64 	%rd9, %rd5, %rd7;
	ld.global.f32 	%f2, [%rd9];
	add.f32 	%f3, %f1, %f2;
	add.s64 	%rd10, %rd6, %rd7;
	st.global.f32 	[%rd10], %f3;
$L__BB16_2:
	ret;

}
	// .globl	_Z10add_kernelILx17EEvPfS0_S0_i
.visible .entry _Z10add_kernelILx17EEvPfS0_S0_i(
	.param .u64 .ptr .align 1 _Z10add_kernelILx17EEvPfS0_S0_i_param_0,
	.param .u64 .ptr .align 1 _Z10add_kernelILx17EEvPfS0_S0_i_param_1,
	.param .u64 .ptr .align 1 _Z10add_kernelILx17EEvPfS0_S0_i_param_2,
	.param .u32 _Z10add_kernelILx17EEvPfS0_S0_i_param_3
)
{
	.reg .pred 	%p<2>;
	.reg .b32 	%r<6>;
	.reg .b32 	%f<4>;
	.reg .b64 	%rd<11>;

	ld.param.u64 	%rd1, [_Z10add_kernelILx17EEvPfS0_S0_i_param_0];
	ld.param.u64 	%rd2, [_Z10add_kernelILx17EEvPfS0_S0_i_param_1];
	ld.param.u64 	%rd3, [_Z10add_kernelILx17EEvPfS0_S0_i_param_2];
	ld.param.u32 	%r2, [_Z10add_kernelILx17EEvPfS0_S0_i_param_3];
	mov.u32 	%r3, %ctaid.x;
	mov.u32 	%r4, %ntid.x;
	mov.u32 	%r5, %tid.x;
	mad.lo.s32 	%r1, %r3, %r4, %r5;
	setp.ge.s32 	%p1, %r1, %r2;
	@%p1 bra 	$L__BB17_2;
	cvta.to.global.u64 	%rd4, %rd1;
	cvta.to.global.u64 	%rd5, %rd2;
	cvta.to.global.u64 	%rd6, %rd3;
	mul.wide.s32 	%rd7, %r1, 4;
	add.s64 	%rd8, %rd4, %rd7;
	ld.global.f32 	%f1, [%rd8];
	add.s64 	%rd9, %rd5, %rd7;
	ld.global.f32 	%f2, [%rd9];
	add.f32 	%f3, %f1, %f2;
	add.s64 	%rd10, %rd6, %rd7;
	st.global.f32 	[%rd10], %f3;
$L__BB17_2:
	ret;

}
	// .globl	_Z10add_kernelILx18EEvPfS0_S0_i
.visible .entry _Z10add_kernelILx18EEvPfS0_S0_i(
	.param .u64 .ptr .align 1 _Z10add_kernelILx18EEvPfS0_S0_i_param_0,
	.param .u64 .ptr .align 1 _Z10add_kernelILx18EEvPfS0_S0_i_param_1,
	.param .u64 .ptr .align 1 _Z10add_kernelILx18EEvPfS0_S0_i_param_2,
	.param .u32 _Z10add_kernelILx18EEvPfS0_S0_i_param_3
)
{
	.reg .pred 	%p<2>;
	.reg .b32 	%r<6>;
	.reg .b32 	%f<4>;
	.reg .b64 	%rd<11>;

	ld.param.u64 	%rd1, [_Z10add_kernelILx18EEvPfS0_S0_i_param_0];
	ld.param.u64 	%rd2, [_Z10add_kernelILx18EEvPfS0_S0_i_param_1];
	ld.param.u64 	%rd3, [_Z10add_kernelILx18EEvPfS0_S0_i_param_2];
	ld.param.u32 	%r2, [_Z10add_kernelILx18EEvPfS0_S0_i_param_3];
	mov.u32 	%r3, %ctaid.x;
	mov.u32 	%r4, %ntid.x;
	mov.u32 	%r5, %tid.x;
	mad.lo.s32 	%r1, %r3, %r4, %r5;
	setp.ge.s32 	%p1, %r1, %r2;
	@%p1 bra 	$L__BB18_2;
	cvta.to.global.u64 	%rd4, %rd1;
	cvta.to.global.u64 	%rd5, %rd2;
	cvta.to.global.u64 	%rd6, %rd3;
	mul.wide.s32 	%rd7, %r1, 4;
	add.s64 	%rd8, %rd4, %rd7;
	ld.global.f32 	%f1, [%rd8];
	add.s64 	%rd9, %rd5, %rd7;
	ld.global.f32 	%f2, [%rd9];
	add.f32 	%f3, %f1, %f2;
	add.s64 	%rd10, %rd6, %rd7;
	st.global.f32 	[%rd10], %f3;
$L__BB18_2:
	ret;

}
	// .globl	_Z10add_kernelILx19EEvPfS0_S0_i
.visible .entry _Z10add_kernelILx19EEvPfS0_S0_i(
	.param .u64 .ptr .align 1 _Z10add_kernelILx19EEvPfS0_S0_i_param_0,
	.param .u64 .ptr .align 1 _Z10add_kernelILx19EEvPfS0_S0_i_param_1,
	.param .u64 .ptr .align 1 _Z10add_kernelILx19EEvPfS0_S0_i_param_2,
	.param .u32 _Z10add_kernelILx19EEvPfS0_S0_i_param_3
)
{
	.reg .pred 	%p<2>;
	.reg .b32 	%r<6>;
	.reg .b32 	%f<4>;
	.reg .b64 	%rd<11>;

	ld.param.u64 	%rd1, [_Z10add_kernelILx19EEvPfS0_S0_i_param_0];
	ld.param.u64 	%rd2, [_Z10add_kernelILx19EEvPfS0_S0_i_param_1];
	ld.param.u64 	%rd3, [_Z10add_kernelILx19EEvPfS0_S0_i_param_2];
	ld.param.u32 	%r2, [_Z10add_kernelILx19EEvPfS0_S0_i_param_3];
	mov.u32 	%r3, %ctaid.x;
	mov.u32 	%r4, %ntid.x;
	mov.u32 	%r5, %tid.x;
	mad.lo.s32 	%r1, %r3, %r4, %r5;
	setp.ge.s32 	%p1, %r1, %r2;
	@%p1 bra 	$L__BB19_2;
	cvta.to.global.u64 	%rd4, %rd1;
	cvta.to.global.u64 	%rd5, %rd2;
	cvta.to.global.u64 	%rd6, %rd3;
	mul.wide.s32 	%rd7, %r1, 4;
	add.s64 	%rd8, %rd4, %rd7;
	ld.global.f32 	%f1, [%rd8];
	add.s64 	%rd9, %rd5, %rd7;
	ld.global.f32 	%f2, [%rd9];
	add.f32 	%f3, %f1, %f2;
	add.s64 	%rd10, %rd6, %rd7;
	st.global.f32 	[%rd10], %f3;
$L__BB19_2:
	ret;

}
	// .globl	_Z10add_kernelILx20EEvPfS0_S0_i
.visible .entry _Z10add_kernelILx20EEvPfS0_S0_i(
	.param .u64 .ptr .align 1 _Z10add_kernelILx20EEvPfS0_S0_i_param_0,
	.param .u64 .ptr .align 1 _Z10add_kernelILx20EEvPfS0_S0_i_param_1,
	.param .u64 .ptr .align 1 _Z10add_kernelILx20EEvPfS0_S0_i_param_2,
	.param .u32 _Z10add_kernelILx20EEvPfS0_S0_i_param_3
)
{
	.reg .pred 	%p<2>;
	.reg .b32 	%r<6>;
	.reg .b32 	%f<4>;
	.reg .b64 	%rd<11>;

	ld.param.u64 	%rd1, [_Z10add_kernelILx20EEvPfS0_S0_i_param_0];
	ld.param.u64 	%rd2, [_Z10add_kernelILx20EEvPfS0_S0_i_param_1];
	ld.param.u64 	%rd3, [_Z10add_kernelILx20EEvPfS0_S0_i_param_2];
	ld.param.u32 	%r2, [_Z10add_kernelILx20EEvPfS0_S0_i_param_3];
	mov.u32 	%r3, %ctaid.x;
	mov.u32 	%r4, %ntid.x;
	mov.u32 	%r5, %tid.x;
	mad.lo.s32 	%r1, %r3, %r4, %r5;
	setp.ge.s32 	%p1, %r1, %r2;
	@%p1 bra 	$L__BB20_2;
	cvta.to.global.u64 	%rd4, %rd1;
	cvta.to.global.u64 	%rd5, %rd2;
	cvta.to.global.u64 	%rd6, %rd3;
	mul.wide.s32 	%rd7, %r1, 4;
	add.s64 	%rd8, %rd4, %rd7;
	ld.global.f32 	%f1, [%rd8];
	add.s64 	%rd9, %rd5, %rd7;
	ld.global.f32 	%f2, [%rd9];
	add.f32 	%f3, %f1, %f2;
	add.s64 	%rd10, %rd6, %rd7;
	st.global.f32 	[%rd10], %f3;
$L__BB20_2:
	ret;

}
	// .globl	_Z10add_kernelILx21EEvPfS0_S0_i
.visible .entry _Z10add_kernelILx21EEvPfS0_S0_i(
	.param .u64 .ptr .align 1 _Z10add_kernelILx21EEvPfS0_S0_i_param_0,
	.param .u64 .ptr .align 1 _Z10add_kernelILx21EEvPfS0_S0_i_param_1,
	.param .u64 .ptr .align 1 _Z10add_kernelILx21EEvPfS0_S0_i_param_2,
	.param .u32 _Z10add_kernelILx21EEvPfS0_S0_i_param_3
)
{
	.reg .pred 	%p<2>;
	.reg .b32 	%r<6>;
	.reg .b32 	%f<4>;
	.reg .b64 	%rd<11>;

	ld.param.u64 	%rd1, [_Z10add_kernelILx21EEvPfS0_S0_i_param_0];
	ld.param.u64 	%rd2, [_Z10add_kernelILx21EEvPfS0_S0_i_param_1];
	ld.param.u64 	%rd3, [_Z10add_kernelILx21EEvPfS0_S0_i_param_2];
	ld.param.u32 	%r2, [_Z10add_kernelILx21EEvPfS0_S0_i_param_3];
	mov.u32 	%r3, %ctaid.x;
	mov.u32 	%r4, %ntid.x;
	mov.u32 	%r5, %tid.x;
	mad.lo.s32 	%r1, %r3, %r4, %r5;
	setp.ge.s32 	%p1, %r1, %r2;
	@%p1 bra 	$L__BB21_2;
	cvta.to.global.u64 	%rd4, %rd1;
	cvta.to.global.u64 	%rd5, %rd2;
	cvta.to.global.u64 	%rd6, %rd3;
	mul.wide.s32 	%rd7, %r1, 4;
	add.s64 	%rd8, %rd4, %rd7;
	ld.global.f32 	%f1, [%rd8];
	add.s64 	%rd9, %rd5, %rd7;
	ld.global.f32 	%f2, [%rd9];
	add.f32 	%f3, %f1, %f2;
	add.s64 	%rd10, %rd6, %rd7;
	st.global.f32 	[%rd10], %f3;
$L__BB21_2:
	ret;

}
	// .globl	_Z10add_kernelILx22EEvPfS0_S0_i
.visible .entry _Z10add_kernelILx22EEvPfS0_S0_i(
	.param .u64 .ptr .align 1 _Z10add_kernelILx22EEvPfS0_S0_i_param_0,
	.param .u64 .ptr .align 1 _Z10add_kernelILx22EEvPfS0_S0_i_param_1,
	.param .u64 .ptr .align 1 _Z10add_kernelILx22EEvPfS0_S0_i_param_2,
	.param .u32 _Z10add_kernelILx22EEvPfS0_S0_i_param_3
)
{
	.reg .pred 	%p<2>;
	.reg .b32 	%r<6>;
	.reg .b32 	%f<4>;
	.reg .b64 	%rd<11>;

	ld.param.u64 	%rd1, [_Z10add_kernelILx22EEvPfS0_S0_i_param_0];
	ld.param.u64 	%rd2, [_Z10add_kernelILx22EEvPfS0_S0_i_param_1];
	ld.param.u64 	%rd3, [_Z10add_kernelILx22EEvPfS0_S0_i_param_2];
	ld.param.u32 	%r2, [_Z10add_kernelILx22EEvPfS0_S0_i_param_3];
	mov.u32 	%r3, %ctaid.x;
	mov.u32 	%r4, %ntid.x;
	mov.u32 	%r5, %tid.x;
	mad.lo.s32 	%r1, %r3, %r4, %r5;
	setp.ge.s32 	%p1, %r1, %r2;
	@%p1 bra 	$L__BB22_2;
	cvta.to.global.u64 	%rd4, %rd1;
	cvta.to.global.u64 	%rd5, %rd2;
	cvta.to.global.u64 	%rd6, %rd3;
	mul.wide.s32 	%rd7, %r1, 4;
	add.s64 	%rd8, %rd4, %rd7;
	ld.global.f32 	%f1, [%rd8];
	add.s64 	%rd9, %rd5, %rd7;
	ld.global.f32 	%f2, [%rd9];
	add.f32 	%f3, %f1, %f2;
	add.s64 	%rd10, %rd6, %rd7;
	st.global.f32 	[%rd10], %f3;
$L__BB22_2:
	ret;

}
	// .globl	_Z10add_kernelILx23EEvPfS0_S0_i
.visible .entry _Z10add_kernelILx23EEvPfS0_S0_i(
	.param .u64 .ptr .align 1 _Z10add_kernelILx23EEvPfS0_S0_i_param_0,
	.param .u64 .ptr .align 1 _Z10add_kernelILx23EEvPfS0_S0_i_param_1,
	.param .u64 .ptr .align 1 _Z10add_kernelILx23EEvPfS0_S0_i_param_2,
	.param .u32 _Z10add_kernelILx23EEvPfS0_S0_i_param_3
)
{
	.reg .pred 	%p<2>;
	.reg .b32 	%r<6>;
	.reg .b32 	%f<4>;
	.reg .b64 	%rd<11>;

	ld.param.u64 	%rd1, [_Z10add_kernelILx23EEvPfS0_S0_i_param_0];
	ld.param.u64 	%rd2, [_Z10add_kernelILx23EEvPfS0_S0_i_param_1];
	ld.param.u64 	%rd3, [_Z10add_kernelILx23EEvPfS0_S0_i_param_2];
	ld.param.u32 	%r2, [_Z10add_kernelILx23EEvPfS0_S0_i_param_3];
	mov.u32 	%r3, %ctaid.x;
	mov.u32 	%r4, %ntid.x;
	mov.u32 	%r5, %tid.x;
	mad.lo.s32 	%r1, %r3, %r4, %r5;
	setp.ge.s32 	%p1, %r1, %r2;
	@%p1 bra 	$L__BB23_2;
	cvta.to.global.u64 	%rd4, %rd1;
	cvta.to.global.u64 	%rd5, %rd2;
	cvta.to.global.u64 	%rd6, %rd3;
	mul.wide.s32 	%rd7, %r1, 4;
	add.s64 	%rd8, %rd4, %rd7;
	ld.global.f32 	%f1, [%rd8];
	add.s64 	%rd9, %rd5, %rd7;
	ld.global.f32 	%f2, [%rd9];
	add.f32 	%f3, %f1, %f2;
	add.s64 	%rd10, %rd6, %rd7;
	st.global.f32 	[%rd10], %f3;
$L__BB23_2:
	ret;

}
	// .globl	_Z10add_kernelILx24EEvPfS0_S0_i
.visible .entry _Z10add_kernelILx24EEvPfS0_S0_i(
	.param .u64 .ptr .align 1 _Z10add_kernelILx24EEvPfS0_S0_i_param_0,
	.param .u64 .ptr .align 1 _Z10add_kernelILx24EEvPfS0_S0_i_param_1,
	.param .u64 .ptr .align 1 _Z10add_kernelILx24EEvPfS0_S0_i_param_2,
	.param .u32 _Z10add_kernelILx24EEvPfS0_S0_i_param_3
)
{
	.reg .pred 	%p<2>;
	.reg .b32 	%r<6>;
	.reg .b32 	%f<4>;
	.reg .b64 	%rd<11>;

	ld.param.u64 	%rd1, [_Z10add_kernelILx24EEvPfS0_S0_i_param_0];
	ld.param.u64 	%rd2, [_Z10add_kernelILx24EEvPfS0_S0_i_param_1];
	ld.param.u64 	%rd3, [_Z10add_kernelILx24EEvPfS0_S0_i_param_2];
	ld.param.u32 	%r2, [_Z10add_kernelILx24EEvPfS0_S0_i_param_3];
	mov.u32 	%r3, %ctaid.x;
	mov.u32 	%r4, %ntid.x;
	mov.u32 	%r5, %tid.x;
	mad.lo.s32 	%r1, %r3, %r4, %r5;
	setp.ge.s32 	%p1, %r1, %r2;
	@%p1 bra 	$L__BB24_2;
	cvta.to.global.u64 	%rd4, %rd1;
	cvta.to.global.u64 	%rd5, %rd2;
	cvta.to.global.u64 	%rd6, %rd3;
	mul.wide.s32 	%rd7, %r1, 4;
	add.s64 	%rd8, %rd4, %rd7;
	ld.global.f32 	%f1, [%rd8];
	add.s64 	%rd9, %rd5, %rd7;
	ld.global.f32 	%f2, [%rd9];
	add.f32 	%f3, %f1, %f2;
	add.s64 	%rd10, %rd6, %rd7;
	st.global.f32 	[%rd10], %f3;
$L__BB24_2:
	ret;

}
	// .globl	_Z10add_kernelILx25EEvPfS0_S0_i
.visible .entry _Z10add_kernelILx25EEvPfS0_S0_i(
	.param .u64 .ptr .align 1 _Z10add_kernelILx25EEvPfS0_S0_i_param_0,
	.param .u64 .ptr .align 1 _Z10add_kernelILx25EEvPfS0_S0_i_param_1,
	.param .u64 .ptr .align 1 _Z10add_kernelILx25EEvPfS0_S0_i_param_2,
	.param .u32 _Z10add_kernelILx25EEvPfS0_S0_i_param_3
)
{
	.reg .pred 	%p<2>;
	.reg .b32 	%r<6>;
	.reg .b32 	%f<4>;
	.reg .b64 	%rd<11>;

	ld.param.u64 	%rd1, [_Z10add_kernelILx25EEvPfS0_S0_i_param_0];
	ld.param.u64 	%rd2, [_Z10add_kernelILx25EEvPfS0_S0_i_param_1];
	ld.param.u64 	%rd3, [_Z10add_kernelILx25EEvPfS0_S0_i_param_2];
	ld.param.u32 	%r2, [_Z10add_kernelILx25EEvPfS0_S0_i_param_3];
	mov.u32 	%r3, %ctaid.x;
	mov.u32 	%r4, %ntid.x;
	mov.u32 	%r5, %tid.x;
	mad.lo.s32 	%r1, %r3, %r4, %r5;
	setp.ge.s32 	%p1, %r1, %r2;
	@%p1 bra 	$L__BB25_2;
	cvta.to.global.u64 	%rd4, %rd1;
	cvta.to.global.u64 	%rd5, %rd2;
	cvta.to.global.u64 	%rd6, %rd3;
	mul.wide.s32 	%rd7, %r1, 4;
	add.s64 	%rd8, %rd4, %rd7;
	ld.global.f32 	%f1, [%rd8];
	add.s64 	%rd9, %rd5, %rd7;
	ld.global.f32 	%f2, [%rd9];
	add.f32 	%f3, %f1, %f2;
	add.s64 	%rd10, %rd6, %rd7;
	st.global.f32 	[%rd10], %f3;
$L__BB25_2:
	ret;

}
	// .globl	_Z10add_kernelILx26EEvPfS0_S0_i
.visible .entry _Z10add_kernelILx26EEvPfS0_S0_i(
	.param .u64 .ptr .align 1 _Z10add_kernelILx26EEvPfS0_S0_i_param_0,
	.param .u64 .ptr .align 1 _Z10add_kernelILx26EEvPfS0_S0_i_param_1,
	.param .u64 .ptr .align 1 _Z10add_kernelILx26EEvPfS0_S0_i_param_2,
	.param .u32 _Z10add_kernelILx26EEvPfS0_S0_i_param_3
)
{
	.reg .pred 	%p<2>;
	.reg .b32 	%r<6>;
	.reg .b32 	%f<4>;
	.reg .b64 	%rd<11>;

	ld.param.u64 	%rd1, [_Z10add_kernelILx26EEvPfS0_S0_i_param_0];
	ld.param.u64 	%rd2, [_Z10add_kernelILx26EEvPfS0_S0_i_param_1];
	ld.param.u64 	%rd3, [_Z10add_kernelILx26EEvPfS0_S0_i_param_2];
	ld.param.u32 	%r2, [_Z10add_kernelILx26EEvPfS0_S0_i_param_3];
	mov.u32 	%r3, %ctaid.x;
	mov.u32 	%r4, %ntid.x;
	mov.u32 	%r5, %tid.x;
	mad.lo.s32 	%r1, %r3, %r4, %r5;
	setp.ge.s32 	%p1, %r1, %r2;
	@%p1 bra 	$L__BB26_2;
	cvta.to.global.u64 	%rd4, %rd1;
	cvta.to.global.u64 	%rd5, %rd2;
	cvta.to.global.u64 	%rd6, %rd3;
	mul.wide.s32 	%rd7, %r1, 4;
	add.s64 	%rd8, %rd4, %rd7;
	ld.global.f32 	%f1, [%rd8];
	add.s64 	%rd9, %rd5, %rd7;
	ld.global.f32 	%f2, [%rd9];
	add.f32 	%f3, %f1, %f2;
	add.s64 	%rd10, %rd6, %rd7;
	st.global.f32 	[%rd10], %f3;
$L__BB26_2:
	ret;

}
	// .globl	_Z10add_kernelILx27EEvPfS0_S0_i
.visible .entry _Z10add_kernelILx27EEvPfS0_S0_i(
	.param .u64 .ptr .align 1 _Z10add_kernelILx27EEvPfS0_S0_i_param_0,
	.param .u64 .ptr .align 1 _Z10add_kernelILx27EEvPfS0_S0_i_param_1,
	.param .u64 .ptr .align 1 _Z10add_kernelILx27EEvPfS0_S0_i_param_2,
	.param .u32 _Z10add_kernelILx27EEvPfS0_S0_i_param_3
)
{
	.reg .pred 	%p<2>;
	.reg .b32 	%r<6>;
	.reg .b32 	%f<4>;
	.reg .b64 	%rd<11>;

	ld.param.u64 	%rd1, [_Z10add_kernelILx27EEvPfS0_S0_i_param_0];
	ld.param.u64 	%rd2, [_Z10add_kernelILx27EEvPfS0_S0_i_param_1];
	ld.param.u64 	%rd3, [_Z10add_kernelILx27EEvPfS0_S0_i_param_2];
	ld.param.u32 	%r2, [_Z10add_kernelILx27EEvPfS0_S0_i_param_3];
	mov.u32 	%r3, %ctaid.x;
	mov.u32 	%r4, %ntid.x;
	mov.u32 	%r5, %tid.x;
	mad.lo.s32 	%r1, %r3, %r4, %r5;
	setp.ge.s32 	%p1, %r1, %r2;
	@%p1 bra 	$L__BB27_2;
	cvta.to.global.u64 	%rd4, %rd1;
	cvta.to.global.u64 	%rd5, %rd2;
	cvta.to.global.u64 	%rd6, %rd3;
	mul.wide.s32 	%rd7, %r1, 4;
	add.s64 	%rd8, %rd4, %rd7;
	ld.global.f32 	%f1, [%rd8];
	add.s64 	%rd9, %rd5, %rd7;
	ld.global.f32 	%f2, [%rd9];
	add.f32 	%f3, %f1, %f2;
	add.s64 	%rd10, %rd6, %rd7;
	st.global.f32 	[%rd10], %f3;
$L__BB27_2:
	ret;

}
	// .globl	_Z10add_kernelILx28EEvPfS0_S0_i
.visible .entry _Z10add_kernelILx28EEvPfS0_S0_i(
	.param .u64 .ptr .align 1 _Z10add_kernelILx28EEvPfS0_S0_i_param_0,
	.param .u64 .ptr .align 1 _Z10add_kernelILx28EEvPfS0_S0_i_param_1,
	.param .u64 .ptr .align 1 _Z10add_kernelILx28EEvPfS0_S0_i_param_2,
	.param .u32 _Z10add_kernelILx28EEvPfS0_S0_i_param_3
)
{
	.reg .pred 	%p<2>;
	.reg .b32 	%r<6>;
	.reg .b32 	%f<4>;
	.reg .b64 	%rd<11>;

	ld.param.u64 	%rd1, [_Z10add_kernelILx28EEvPfS0_S0_i_param_0];
	ld.param.u64 	%rd2, [_Z10add_kernelILx28EEvPfS0_S0_i_param_1];
	ld.param.u64 	%rd3, [_Z10add_kernelILx28EEvPfS0_S0_i_param_2];
	ld.param.u32 	%r2, [_Z10add_kernelILx28EEvPfS0_S0_i_param_3];
	mov.u32 	%r3, %ctaid.x;
	mov.u32 	%r4, %ntid.x;
	mov.u32 	%r5, %tid.x;
	mad.lo.s32 	%r1, %r3, %r4, %r5;
	setp.ge.s32 	%p1, %r1, %r2;
	@%p1 bra 	$L__BB28_2;
	cvta.to.global.u64 	%rd4, %rd1;
	cvta.to.global.u64 	%rd5, %rd2;
	cvta.to.global.u64 	%rd6, %rd3;
	mul.wide.s32 	%rd7, %r1, 4;
	add.s64 	%rd8, %rd4, %rd7;
	ld.global.f32 	%f1, [%rd8];
	add.s64 	%rd9, %rd5, %rd7;
	ld.global.f32 	%f2, [%rd9];
	add.f32 	%f3, %f1, %f2;
	add.s64 	%rd10, %rd6, %rd7;
	st.global.f32 	[%rd10], %f3;
$L__BB28_2:
	ret;

}
	// .globl	_Z10add_kernelILx29EEvPfS0_S0_i
.visible .entry _Z10add_kernelILx29EEvPfS0_S0_i(
	.param .u64 .ptr .align 1 _Z10add_kernelILx29EEvPfS0_S0_i_param_0,
	.param .u64 .ptr .align 1 _Z10add_kernelILx29EEvPfS0_S0_i_param_1,
	.param .u64 .ptr .align 1 _Z10add_kernelILx29EEvPfS0_S0_i_param_2,
	.param .u32 _Z10add_kernelILx29EEvPfS0_S0_i_param_3
)
{
	.reg .pred 	%p<2>;
	.reg .b32 	%r<6>;
	.reg .b32 	%f<4>;
	.reg .b64 	%rd<11>;

	ld.param.u64 	%rd1, [_Z10add_kernelILx29EEvPfS0_S0_i_param_0];
	ld.param.u64 	%rd2, [_Z10add_kernelILx29EEvPfS0_S0_i_param_1];
	ld.param.u64 	%rd3, [_Z10add_kernelILx29EEvPfS0_S0_i_param_2];
	ld.param.u32 	%r2, [_Z10add_kernelILx29EEvPfS0_S0_i_param_3];
	mov.u32 	%r3, %ctaid.x;
	mov.u32 	%r4, %ntid.x;
	mov.u32 	%r5, %tid.x;
	mad.lo.s32 	%r1, %r3, %r4, %r5;
	setp.ge.s32 	%p1, %r1, %r2;
	@%p1 bra 	$L__BB29_2;
	cvta.to.global.u64 	%rd4, %rd1;
	cvta.to.global.u64 	%rd5, %rd2;
	cvta.to.global.u64 	%rd6, %rd3;
	mul.wide.s32 	%rd7, %r1, 4;
	add.s64 	%rd8, %rd4, %rd7;
	ld.global.f32 	%f1, [%rd8];
	add.s64 	%rd9, %rd5, %rd7;
	ld.global.f32 	%f2, [%rd9];
	add.f32 	%f3, %f1, %f2;
	add.s64 	%rd10, %rd6, %rd7;
	st.global.f32 	[%rd10], %f3;
$L__BB29_2:
	ret;

}
	// .globl	_Z10add_kernelILx30EEvPfS0_S0_i
.visible .entry _Z10add_kernelILx30EEvPfS0_S0_i(
	.param .u64 .ptr .align 1 _Z10add_kernelILx30EEvPfS0_S0_i_param_0,
	.param .u64 .ptr .align 1 _Z10add_kernelILx30EEvPfS0_S0_i_param_1,
	.param .u64 .ptr .align 1 _Z10add_kernelILx30EEvPfS0_S0_i_param_2,
	.param .u32 _Z10add_kernelILx30EEvPfS0_S0_i_param_3
)
{
	.reg .pred 	%p<2>;
	.reg .b32 	%r<6>;
	.reg .b32 	%f<4>;
	.reg .b64 	%rd<11>;

	ld.param.u64 	%rd1, [_Z10add_kernelILx30EEvPfS0_S0_i_param_0];
	ld.param.u64 	%rd2, [_Z10add_kernelILx30EEvPfS0_S0_i_param_1];
	ld.param.u64 	%rd3, [_Z10add_kernelILx30EEvPfS0_S0_i_param_2];
	ld.param.u32 	%r2, [_Z10add_kernelILx30EEvPfS0_S0_i_param_3];
	mov.u32 	%r3, %ctaid.x;
	mov.u32 	%r4, %ntid.x;
	mov.u32 	%r5, %tid.x;
	mad.lo.s32 	%r1, %r3, %r4, %r5;
	setp.ge.s32 	%p1, %r1, %r2;
	@%p1 bra 	$L__BB30_2;
	cvta.to.global.u64 	%rd4, %rd1;
	cvta.to.global.u64 	%rd5, %rd2;
	cvta.to.global.u64 	%rd6, %rd3;
	mul.wide.s32 	%rd7, %r1, 4;
	add.s64 	%rd8, %rd4, %rd7;
	ld.global.f32 	%f1, [%rd8];
	add.s64 	%rd9, %rd5, %rd7;
	ld.global.f32 	%f2, [%rd9];
	add.f32 	%f3, %f1, %f2;
	add.s64 	%rd10, %rd6, %rd7;
	st.global.f32 	[%rd10], %f3;
$L__BB30_2:
	ret;

}
	// .globl	_Z10add_kernelILx31EEvPfS0_S0_i
.visible .entry _Z10add_kernelILx31EEvPfS0_S0_i(
	.param .u64 .ptr .align 1 _Z10add_kernelILx31EEvPfS0_S0_i_param_0,
	.param .u64 .ptr .align 1 _Z10add_kernelILx31EEvPfS0_S0_i_param_1,
	.param .u64 .ptr .align 1 _Z10add_kernelILx31EEvPfS0_S0_i_param_2,
	.param .u32 _Z10add_kernelILx31EEvPfS0_S0_i_param_3
)
{
	.reg .pred 	%p<2>;
	.reg .b32 	%r<6>;
	.reg .b32 	%f<4>;
	.reg .b64 	%rd<11>;

	ld.param.u64 	%rd1, [_Z10add_kernelILx31EEvPfS0_S0_i_param_0];
	ld.param.u64 	%rd2, [_Z10add_kernelILx31EEvPfS0_S0_i_param_1];
	ld.param.u64 	%rd3, [_Z10add_kernelILx31EEvPfS0_S0_i_param_2];
	ld.param.u32 	%r2, [_Z10add_kernelILx31EEvPfS0_S0_i_param_3];
	mov.u32 	%r3, %ctaid.x;
	mov.u32 	%r4, %ntid.x;
	mov.u32 	%r5, %tid.x;
	mad.lo.s32 	%r1, %r3, %r4, %r5;
	setp.ge.s32 	%p1, %r1, %r2;
	@%p1 bra 	$L__BB31_2;
	cvta.to.global.u64 	%rd4, %rd1;
	cvta.to.global.u64 	%rd5, %rd2;
	cvta.to.global.u64 	%rd6, %rd3;
	mul.wide.s32 	%rd7, %r1, 4;
	add.s64 	%rd8, %rd4, %rd7;
	ld.global.f32 	%f1, [%rd8];
	add.s64 	%rd9, %rd5, %rd7;
	ld.global.f32 	%f2, [%rd9];
	add.f32 	%f3, %f1, %f2;
	add.s64 	%rd10, %rd6, %rd7;
	st.global.f32 	[%rd10], %f3;
$L__BB31_2:
	ret;

}
	// .globl	_Z10add_kernelILx32EEvPfS0_S0_i
.visible .entry _Z10add_kernelILx32EEvPfS0_S0_i(
	.param .u64 .ptr .align 1 _Z10add_kernelILx32EEvPfS0_S0_i_param_0,
	.param .u64 .ptr .align 1 _Z10add_kernelILx32EEvPfS0_S0_i_param_1,
	.param .u64 .ptr .align 1 _Z10add_kernelILx32EEvPfS0_S0_i_param_2,
	.param .u32 _Z10add_kernelILx32EEvPfS0_S0_i_param_3
)
{
	.reg .pred 	%p<2>;
	.reg .b32 	%r<6>;
	.reg .b32 	%f<4>;
	.reg .b64 	%rd<11>;

	ld.param.u64 	%rd1, [_Z10add_kernelILx32EEvPfS0_S0_i_param_0];
	ld.param.u64 	%rd2, [_Z10add_kernelILx32EEvPfS0_S0_i_param_1];
	ld.param.u64 	%rd3, [_Z10add_kernelILx32EEvPfS0_S0_i_param_2];
	ld.param.u32 	%r2, [_Z10add_kernelILx32EEvPfS0_S0_i_param_3];
	mov.u32 	%r3, %ctaid.x;
	mov.u32 	%r4, %ntid.x;
	mov.u32 	%r5, %tid.x;
	mad.lo.s32 	%r1, %r3, %r4, %r5;
	setp.ge.s32 	%p1, %r1, %r2;
	@%p1 bra 	$L__BB32_2;
	cvta.to.global.u64 	%rd4, %rd1;
	cvta.to.global.u64 	%rd5, %rd2;
	cvta.to.global.u64 	%rd6, %rd3;
	mul.wide.s32 	%rd7, %r1, 4;
	add.s64 	%rd8, %rd4, %rd7;
	ld.global.f32 	%f1, [%rd8];
	add.s64 	%rd9, %rd5, %rd7;
	ld.global.f32 	%f2, [%rd9];
	add.f32 	%f3, %f1, %f2;
	add.s64 	%rd10, %rd6, %rd7;
	st.global.f32 	[%rd10], %f3;
$L__BB32_2:
	ret;

}
	// .globl	_Z10add_kernelILx33EEvPfS0_S0_i
.visible .entry _Z10add_kernelILx33EEvPfS0_S0_i(
	.param .u64 .ptr .align 1 _Z10add_kernelILx33EEvPfS0_S0_i_param_0,
	.param .u64 .ptr .align 1 _Z10add_kernelILx33EEvPfS0_S0_i_param_1,
	.param .u64 .ptr .align 1 _Z10add_kernelILx33EEvPfS0_S0_i_param_2,
	.param .u32 _Z10add_kernelILx33EEvPfS0_S0_i_param_3
)
{
	.reg .pred 	%p<2>;
	.reg .b32 	%r<6>;
	.reg .b32 	%f<4>;
	.reg .b64 	%rd<11>;

	ld.param.u64 	%rd1, [_Z10add_kernelILx33EEvPfS0_S0_i_param_0];
	ld.param.u64 	%rd2, [_Z10add_kernelILx33EEvPfS0_S0_i_param_1];
	ld.param.u64 	%rd3, [_Z10add_kernelILx33EEvPfS0_S0_i_param_2];
	ld.param.u32 	%r2, [_Z10add_kernelILx33EEvPfS0_S0_i_param_3];
	mov.u32 	%r3, %ctaid.x;
	mov.u32 	%r4, %ntid.x;
	mov.u32 	%r5, %tid.x;
	mad.lo.s32 	%r1, %r3, %r4, %r5;
	setp.ge.s32 	%p1, %r1, %r2;
	@%p1 bra 	$L__BB33_2;
	cvta.to.global.u64 	%rd4, %rd1;
	cvta.to.global.u64 	%rd5, %rd2;
	cvta.to.global.u64 	%rd6, %rd3;
	mul.wide.s32 	%rd7, %r1, 4;
	add.s64 	%rd8, %rd4, %rd7;
	ld.global.f32 	%f1, [%rd8];
	add.s64 	%rd9, %rd5, %rd7;
	ld.global.f32 	%f2, [%rd9];
	add.f32 	%f3, %f1, %f2;
	add.s64 	%rd10, %rd6, %rd7;
	st.global.f32 	[%rd10], %f3;
$L__BB33_2:
	ret;

}
	// .globl	_Z10add_kernelILx34EEvPfS0_S0_i
.visible .entry _Z10add_kernelILx34EEvPfS0_S0_i(
	.param .u64 .ptr .align 1 _Z10add_kernelILx34EEvPfS0_S0_i_param_0,
	.param .u64 .ptr .align 1 _Z10add_kernelILx34EEvPfS0_S0_i_param_1,
	.param .u64 .ptr .align 1 _Z10add_kernelILx34EEvPfS0_S0_i_param_2,
	.param .u32 _Z10add_kernelILx34EEvPfS0_S0_i_param_3
)
{
	.reg .pred 	%p<2>;
	.reg .b32 	%r<6>;
	.reg .b32 	%f<4>;
	.reg .b64 	%rd<11>;

	ld.param.u64 	%rd1, [_Z10add_kernelILx34EEvPfS0_S0_i_param_0];
	ld.param.u64 	%rd2, [_Z10add_kernelILx34EEvPfS0_S0_i_param_1];
	ld.param.u64 	%rd3, [_Z10add_kernelILx34EEvPfS0_S0_i_param_2];
	ld.param.u32 	%r2, [_Z10add_kernelILx34EEvPfS0_S0_i_param_3];
	mov.u32 	%r3, %ctaid.x;
	mov.u32 	%r4, %ntid.x;
	mov.u32 	%r5, %tid.x;
	mad.lo.s32 	%r1, %r3, %r4, %r5;
	setp.ge.s32 	%p1, %r1, %r2;
	@%p1 bra 	$L__BB34_2;
	cvta.to.global.u64 	%rd4, %rd1;
	cvta.to.global.u64 	%rd5, %rd2;
	cvta.to.global.u64 	%rd6, %rd3;
	mul.wide.s32 	%rd7, %r1, 4;
	add.s64 	%rd8, %rd4, %rd7;
	ld.global.f32 	%f1, [%rd8];
	add.s64 	%rd9, %rd5, %rd7;
	ld.global.f32 	%f2, [%rd9];
	add.f32 	%f3, %f1, %f2;
	add.s64 	%rd10, %rd6, %rd7;
	st.global.f32 	[%rd10], %f3;
$L__BB34_2:
	ret;

}
	// .globl	_Z10add_kernelILx35EEvPfS0_S0_i
.visible .entry _Z10add_kernelILx35EEvPfS0_S0_i(
	.param .u64 .ptr .align 1 _Z10add_kernelILx35EEvPfS0_S0_i_param_0,
	.param .u64 .ptr .align 1 _Z10add_kernelILx35EEvPfS0_S0_i_param_1,
	.param .u64 .ptr .align 1 _Z10add_kernelILx35EEvPfS0_S0_i_param_2,
	.param .u32 _Z10add_kernelILx35EEvPfS0_S0_i_param_3
)
{
	.reg .pred 	%p<2>;
	.reg .b32 	%r<6>;
	.reg .b32 	%f<4>;
	.reg .b64 	%rd<11>;

	ld.param.u64 	%rd1, [_Z10add_kernelILx35EEvPfS0_S0_i_param_0];
	ld.param.u64 	%rd2, [_Z10add_kernelILx35EEvPfS0_S0_i_param_1];
	ld.param.u64 	%rd3, [_Z10add_kernelILx35EEvPfS0_S0_i_param_2];
	ld.param.u32 	%r2, [_Z10add_kernelILx35EEvPfS0_S0_i_param_3];
	mov.u32 	%r3, %ctaid.x;
	mov.u32 	%r4, %ntid.x;
	mov.u32 	%r5, %tid.x;
	mad.lo.s32 	%r1, %r3, %r4, %r5;
	setp.ge.s32 	%p1, %r1, %r2;
	@%p1 bra 	$L__BB35_2;
	cvta.to.global.u64 	%rd4, %rd1;
	cvta.to.global.u64 	%rd5, %rd2;
	cvta.to.global.u64 	%rd6, %rd3;
	mul.wide.s32 	%rd7, %r1, 4;
	add.s64 	%rd8, %rd4, %rd7;
	ld.global.f32 	%f1, [%rd8];
	add.s64 	%rd9, %rd5, %rd7;
	ld.global.f32 	%f2, [%rd9];
	add.f32 	%f3, %f1, %f2;
	add.s64 	%rd10, %rd6, %rd7;
	st.global.f32 	[%rd10], %f3;
$L__BB35_2:
	ret;

}
	// .globl	_Z10add_kernelILx36EEvPfS0_S0_i
.visible .entry _Z10add_kernelILx36EEvPfS0_S0_i(
	.param .u64 .ptr .align 1 _Z10add_kernelILx36EEvPfS0_S0_i_param_0,
	.param .u64 .ptr .align 1 _Z10add_kernelILx36EEvPfS0_S0_i_param_1,
	.param .u64 .ptr .align 1 _Z10add_kernelILx36EEvPfS0_S0_i_param_2,
	.param .u32 _Z10add_kernelILx36EEvPfS0_S0_i_param_3
)
{
	.reg .pred 	%p<2>;
	.reg .b32 	%r<6>;
	.reg .b32 	%f<4>;
	.reg .b64 	%rd<11>;

	ld.param.u64 	%rd1, [_Z10add_kernelILx36EEvPfS0_S0_i_param_0];
	ld.param.u64 	%rd2, [_Z10add_kernelILx36EEvPfS0_S0_i_param_1];
	ld.param.u64 	%rd3, [_Z10add_kernelILx36EEvPfS0_S0_i_param_2];
	ld.param.u32 	%r2, [_Z10add_kernelILx36EEvPfS0_S0_i_param_3];
	mov.u32 	%r3, %ctaid.x;
	mov.u32 	%r4, %ntid.x;
	mov.u32 	%r5, %tid.x;
	mad.lo.s32 	%r1, %r3, %r4, %r5;
	setp.ge.s32 	%p1, %r1, %r2;
	@%p1 bra 	$L__BB36_2;
	cvta.to.global.u64 	%rd4, %rd1;
	cvta.to.global.u64 	%rd5, %rd2;
	cvta.to.global.u64 	%rd6, %rd3;
	mul.wide.s32 	%rd7, %r1, 4;
	add.s64 	%rd8, %rd4, %rd7;
	ld.global.f32 	%f1, [%rd8];
	add.s64 	%rd9, %rd5, %rd7;
	ld.global.f32 	%f2, [%rd9];
	add.f32 	%f3, %f1, %f2;
	add.s64 	%rd10, %rd6, %rd7;
	st.global.f32 	[%rd10], %f3;
$L__BB36_2:
	ret;

}
	// .globl	_Z10add_kernelILx37EEvPfS0_S0_i
.visible .entry _Z10add_kernelILx37EEvPfS0_S0_i(
	.param .u64 .ptr .align 1 _Z10add_kernelILx37EEvPfS0_S0_i_param_0,
	.param .u64 .ptr .align 1 _Z10add_kernelILx37EEvPfS0_S0_i_param_1,
	.param .u64 .ptr .align 1 _Z10add_kernelILx37EEvPfS0_S0_i_param_2,
	.param .u32 _Z10add_kernelILx37EEvPfS0_S0_i_param_3
)
{
	.reg .pred 	%p<2>;
	.reg .b32 	%r<6>;
	.reg .b32 	%f<4>;
	.reg .b64 	%rd<11>;

	ld.param.u64 	%rd1, [_Z10add_kernelILx37EEvPfS0_S0_i_param_0];
	ld.param.u64 	%rd2, [_Z10add_kernelILx37EEvPfS0_S0_i_param_1];
	ld.param.u64 	%rd3, [_Z10add_kernelILx37EEvPfS0_S0_i_param_2];
	ld.param.u32 	%r2, [_Z10add_kernelILx37EEvPfS0_S0_i_param_3];
	mov.u32 	%r3, %ctaid.x;
	mov.u32 	%r4, %ntid.x;
	mov.u32 	%r5, %tid.x;
	mad.lo.s32 	%r1, %r3, %r4, %r5;
	setp.ge.s32 	%p1, %r1, %r2;
	@%p1 bra 	$L__BB37_2;
	cvta.to.global.u64 	%rd4, %rd1;
	cvta.to.global.u64 	%rd5, %rd2;
	cvta.to.global.u64 	%rd6, %rd3;
	mul.wide.s32 	%rd7, %r1, 4;
	add.s64 	%rd8, %rd4, %rd7;
	ld.global.f32 	%f1, [%rd8];
	add.s64 	%rd9, %rd5, %rd7;
	ld.global.f32 	%f2, [%rd9];
	add.f32 	%f3, %f1, %f2;
	add.s64 	%rd10, %rd6, %rd7;
	st.global.f32 	[%rd10], %f3;
$L__BB37_2:
	ret;

}
	// .globl	_Z10add_kernelILx38EEvPfS0_S0_i
.visible .entry _Z10add_kernelILx38EEvPfS0_S0_i(
	.param .u64 .ptr .align 1 _Z10add_kernelILx38EEvPfS0_S0_i_param_0,
	.param .u64 .ptr .align 1 _Z10add_kernelILx38EEvPfS0_S0_i_param_1,
	.param .u64 .ptr .align 1 _Z10add_kernelILx38EEvPfS0_S0_i_param_2,
	.param .u32 _Z10add_kernelILx38EEvPfS0_S0_i_param_3
)
{
	.reg .pred 	%p<2>;
	.reg .b32 	%r<6>;
	.reg .b32 	%f<4>;
	.reg .b64 	%rd<11>;

	ld.param.u64 	%rd1, [_Z10add_kernelILx38EEvPfS0_S0_i_param_0];
	ld.param.u64 	%rd2, [_Z10add_kernelILx38EEvPfS0_S0_i_param_1];
	ld.param.u64 	%rd3, [_Z10add_kernelILx38EEvPfS0_S0_i_param_2];
	ld.param.u32 	%r2, [_Z10add_kernelILx38EEvPfS0_S0_i_param_3];
	mov.u32 	%r3, %ctaid.x;
	mov.u32 	%r4, %ntid.x;
	mov.u32 	%r5, %tid.x;
	mad.lo.s32 	%r1, %r3, %r4, %r5;
	setp.ge.s32 	%p1, %r1, %r2;
	@%p1 bra 	$L__BB38_2;
	cvta.to.global.u64 	%rd4, %rd1;
	cvta.to.global.u64 	%rd5, %rd2;
	cvta.to.global.u64 	%rd6, %rd3;
	mul.wide.s32 	%rd7, %r1, 4;
	add.s64 	%rd8, %rd4, %rd7;
	ld.global.f32 	%f1, [%rd8];
	add.s64 	%rd9, %rd5, %rd7;
	ld.global.f32 	%f2, [%rd9];
	add.f32 	%f3, %f1, %f2;
	add.s64 	%rd10, %rd6, %rd7;
	st.global.f32 	[%rd10], %f3;
$L__BB38_2:
	ret;

}
	// .globl	_Z10add_kernelILx39EEvPfS0_S0_i
.visible .entry _Z10add_kernelILx39EEvPfS0_S0_i(
	.param .u64 .ptr .align 1 _Z10add_kernelILx39EEvPfS0_S0_i_param_0,
	.param .u64 .ptr .align 1 _Z10add_kernelILx39EEvPfS0_S0_i_param_1,
	.param .u64 .ptr .align 1 _Z10add_kernelILx39EEvPfS0_S0_i_param_2,
	.param .u32 _Z10add_kernelILx39EEvPfS0_S0_i_param_3
)
{
	.reg .pred 	%p<2>;
	.reg .b32 	%r<6>;
	.reg .b32 	%f<4>;
	.reg .b64 	%rd<11>;

	ld.param.u64 	%rd1, [_Z10add_kernelILx39EEvPfS0_S0_i_param_0];
	ld.param.u64 	%rd2, [_Z10add_kernelILx39EEvPfS0_S0_i_param_1];
	ld.param.u64 	%rd3, [_Z10add_kernelILx39EEvPfS0_S0_i_param_2];
	ld.param.u32 	%r2, [_Z10add_kernelILx39EEvPfS0_S0_i_param_3];
	mov.u32 	%r3, %ctaid.x;
	mov.u32 	%r4, %ntid.x;
	mov.u32 	%r5, %tid.x;
	mad.lo.s32 	%r1, %r3, %r4, %r5;
	setp.ge.s32 	%p1, %r1, %r2;
	@%p1 bra 	$L__BB39_2;
	cvta.to.global.u64 	%rd4, %rd1;
	cvta.to.global.u64 	%rd5, %rd2;
	cvta.to.global.u64 	%rd6, %rd3;
	mul.wide.s32 	%rd7, %r1, 4;
	add.s64 	%rd8, %rd4, %rd7;
	ld.global.f32 	%f1, [%rd8];
	add.s64 	%rd9, %rd5, %rd7;
	ld.global.f32 	%f2, [%rd9];
	add.f32 	%f3, %f1, %f2;
	add.s64 	%rd10, %rd6, %rd7;
	st.global.f32 	[%rd10], %f3;
$L__BB39_2:
	ret;

}
	// .globl	_Z10add_kernelILx40EEvPfS0_S0_i
.visible .entry _Z10add_kernelILx40EEvPfS0_S0_i(
	.param .u64 .ptr .align 1 _Z10add_kernelILx40EEvPfS0_S0_i_param_0,
	.param .u64 .ptr .align 1 _Z10add_kernelILx40EEvPfS0_S0_i_param_1,
	.param .u64 .ptr .align 1 _Z10add_kernelILx40EEvPfS0_S0_i_param_2,
	.param .u32 _Z10add_kernelILx40EEvPfS0_S0_i_param_3
)
{
	.reg .pred 	%p<2>;
	.reg .b32 	%r<6>;
	.reg .b32 	%f<4>;
	.reg .b64 	%rd<11>;

	ld.param.u64 	%rd1, [_Z10add_kernelILx40EEvPfS0_S0_i_param_0];
	ld.param.u64 	%rd2, [_Z10add_kernelILx40EEvPfS0_S0_i_param_1];
	ld.param.u64 	%rd3, [_Z10add_kernelILx40EEvPfS0_S0_i_param_2];
	ld.param.u32 	%r2, [_Z10add_kernelILx40EEvPfS0_S0_i_param_3];
	mov.u32 	%r3, %ctaid.x;
	mov.u32 	%r4, %ntid.x;
	mov.u32 	%r5, %tid.x;
	mad.lo.s32 	%r1, %r3, %r4, %r5;
	setp.ge.s32 	%p1, %r1, %r2;
	@%p1 bra 	$L__BB40_2;
	cvta.to.global.u64 	%rd4, %rd1;
	cvta.to.global.u64 	%rd5, %rd2;
	cvta.to.global.u64 	%rd6, %rd3;
	mul.wide.s32 	%rd7, %r1, 4;
	add.s64 	%rd8, %rd4, %rd7;
	ld.global.f32 	%f1, [%rd8];
	add.s64 	%rd9, %rd5, %rd7;
	ld.global.f32 	%f2, [%rd9];
	add.f32 	%f3, %f1, %f2;
	add.s64 	%rd10, %rd6, %rd7;
	st.global.f32 	[%rd10], %f3;
$L__BB40_2:
	ret;

}
	// .globl	_Z10add_kernelILx41EEvPfS0_S0_i
.visible .entry _Z10add_kernelILx41EEvPfS0_S0_i(
	.param .u64 .ptr .align 1 _Z10add_kernelILx41EEvPfS0_S0_i_param_0,
	.param .u64 .ptr .align 1 _Z10add_kernelILx41EEvPfS0_S0_i_param_1,
	.param .u64 .ptr .align 1 _Z10add_kernelILx41EEvPfS0_S0_i_param_2,
	.param .u32 _Z10add_kernelILx41EEvPfS0_S0_i_param_3
)
{
	.reg .pred 	%p<2>;
	.reg .b32 	%r<6>;
	.reg .b32 	%f<4>;
	.reg .b64 	%rd<11>;

	ld.param.u64 	%rd1, [_Z10add_kernelILx41EEvPfS0_S0_i_param_0];
	ld.param.u64 	%rd2, [_Z10add_kernelILx41EEvPfS0_S0_i_param_1];
	ld.param.u64 	%rd3, [_Z10add_kernelILx41EEvPfS0_S0_i_param_2];
	ld.param.u32 	%r2, [_Z10add_kernelILx41EEvPfS0_S0_i_param_3];
	mov.u32 	%r3, %ctaid.x;
	mov.u32 	%r4, %ntid.x;
	mov.u32 	%r5, %tid.x;
	mad.lo.s32 	%r1, %r3, %r4, %r5;
	setp.ge.s32 	%p1, %r1, %r2;
	@%p1 bra 	$L__BB41_2;
	cvta.to.global.u64 	%rd4, %rd1;
	cvta.to.global.u64 	%rd5, %rd2;
	cvta.to.global.u64 	%rd6, %rd3;
	mul.wide.s32 	%rd7, %r1, 4;
	add.s64 	%rd8, %rd4, %rd7;
	ld.global.f32 	%f1, [%rd8];
	add.s64 	%rd9, %rd5, %rd7;
	ld.global.f32 	%f2, [%rd9];
	add.f32 	%f3, %f1, %f2;
	add.s64 	%rd10, %rd6, %rd7;
	st.global.f32 	[%rd10], %f3;
$L__BB41_2:
	ret;

}
	// .globl	_Z10add_kernelILx42EEvPfS0_S0_i
.visible .entry _Z10add_kernelILx42EEvPfS0_S0_i(
	.param .u64 .ptr .align 1 _Z10add_kernelILx42EEvPfS0_S0_i_param_0,
	.param .u64 .ptr .align 1 _Z10add_kernelILx42EEvPfS0_S0_i_param_1,
	.param .u64 .ptr .align 1 _Z10add_kernelILx42EEvPfS0_S0_i_param_2,
	.param .u32 _Z10add_kernelILx42EEvPfS0_S0_i_param_3
)
{
	.reg .pred 	%p<2>;
	.reg .b32 	%r<6>;
	.reg .b32 	%f<4>;
	.reg .b64 	%rd<11>;

	ld.param.u64 	%rd1, [_Z10add_kernelILx42EEvPfS0_S0_i_param_0];
	ld.param.u64 	%rd2, [_Z10add_kernelILx42EEvPfS0_S0_i_param_1];
	ld.param.u64 	%rd3, [_Z10add_kernelILx42EEvPfS0_S0_i_param_2];
	ld.param.u32 	%r2, [_Z10add_kernelILx42EEvPfS0_S0_i_param_3];
	mov.u32 	%r3, %ctaid.x;
	mov.u32 	%r4, %ntid.x;
	mov.u32 	%r5, %tid.x;
	mad.lo.s32 	%r1, %r3, %r4, %r5;
	setp.ge.s32 	%p1, %r1, %r2;
	@%p1 bra 	$L__BB42_2;
	cvta.to.global.u64 	%rd4, %rd1;
	cvta.to.global.u64 	%rd5, %rd2;
	cvta.to.global.u64 	%rd6, %rd3;
	mul.wide.s32 	%rd7, %r1, 4;
	add.s64 	%rd8, %rd4, %rd7;
	ld.global.f32 	%f1, [%rd8];
	add.s64 	%rd9, %rd5, %rd7;
	ld.global.f32 	%f2, [%rd9];
	add.f32 	%f3, %f1, %f2;
	add.s64 	%rd10, %rd6, %rd7;
	st.global.f32 	[%rd10], %f3;
$L__BB42_2:
	ret;

}
	// .globl	_Z10add_kernelILx43EEvPfS0_S0_i
.visible .entry _Z10add_kernelILx43EEvPfS0_S0_i(
	.param .u64 .ptr .align 1 _Z10add_kernelILx43EEvPfS0_S0_i_param_0,
	.param .u64 .ptr .align 1 _Z10add_kernelILx43EEvPfS0_S0_i_param_1,
	.param .u64 .ptr .align 1 _Z10add_kernelILx43EEvPfS0_S0_i_param_2,
	.param .u32 _Z10add_kernelILx43EEvPfS0_S0_i_param_3
)
{
	.reg .pred 	%p<2>;
	.reg .b32 	%r<6>;
	.reg .b32 	%f<4>;
	.reg .b64 	%rd<11>;

	ld.param.u64 	%rd1, [_Z10add_kernelILx43EEvPfS0_S0_i_param_0];
	ld.param.u64 	%rd2, [_Z10add_kernelILx43EEvPfS0_S0_i_param_1];
	ld.param.u64 	%rd3, [_Z10add_kernelILx43EEvPfS0_S0_i_param_2];
	ld.param.u32 	%r2, [_Z10add_kernelILx43EEvPfS0_S0_i_param_3];
	mov.u32 	%r3, %ctaid.x;
	mov.u32 	%r4, %ntid.x;
	mov.u32 	%r5, %tid.x;
	mad.lo.s32 	%r1, %r3, %r4, %r5;
	setp.ge.s32 	%p1, %r1, %r2;
	@%p1 bra 	$L__BB43_2;
	cvta.to.global.u64 	%rd4, %rd1;
	cvta.to.global.u64 	%rd5, %rd2;
	cvta.to.global.u64 	%rd6, %rd3;
	mul.wide.s32 	%rd7, %r1, 4;
	add.s64 	%rd8, %rd4, %rd7;
	ld.global.f32 	%f1, [%rd8];
	add.s64 	%rd9, %rd5, %rd7;
	ld.global.f32 	%f2, [%rd9];
	add.f32 	%f3, %f1, %f2;
	add.s64 	%rd10, %rd6, %rd7;
	st.global.f32 	[%rd10], %f3;
$L__BB43_2:
	ret;

}
	// .globl	_Z10add_kernelILx44EEvPfS0_S0_i
.visible .entry _Z10add_kernelILx44EEvPfS0_S0_i(
	.param .u64 .ptr .align 1 _Z10add_kernelILx44EEvPfS0_S0_i_param_0,
	.param .u64 .ptr .align 1 _Z10add_kernelILx44EEvPfS0_S0_i_param_1,
	.param .u64 .ptr .align 1 _Z10add_kernelILx44EEvPfS0_S0_i_param_2,
	.param .u32 _Z10add_kernelILx44EEvPfS0_S0_i_param_3
)
{
	.reg .pred 	%p<2>;
	.reg .b32 	%r<6>;
	.reg .b32 	%f<4>;
	.reg .b64 	%rd<11>;

	ld.param.u64 	%rd1, [_Z10add_kernelILx44EEvPfS0_S0_i_param_0];
	ld.param.u64 	%rd2, [_Z10add_kernelILx44EEvPfS0_S0_i_param_1];
	ld.param.u64 	%rd3, [_Z10add_kernelILx44EEvPfS0_S0_i_param_2];
	ld.param.u32 	%r2, [_Z10add_kernelILx44EEvPfS0_S0_i_param_3];
	mov.u32 	%r3, %ctaid.x;
	mov.u32 	%r4, %ntid.x;
	mov.u32 	%r5, %tid.x;
	mad.lo.s32 	%r1, %r3, %r4, %r5;
	setp.ge.s32 	%p1, %r1, %r2;
	@%p1 bra 	$L__BB44_2;
	cvta.to.global.u64 	%rd4, %rd1;
	cvta.to.global.u64 	%rd5, %rd2;
	cvta.to.global.u64 	%rd6, %rd3;
	mul.wide.s32 	%rd7, %r1, 4;
	add.s64 	%rd8, %rd4, %rd7;
	ld.global.f32 	%f1, [%rd8];
	add.s64 	%rd9, %rd5, %rd7;
	ld.global.f32 	%f2, [%rd9];
	add.f32 	%f3, %f1, %f2;
	add.s64 	%rd10, %rd6, %rd7;
	st.global.f32 	[%rd10], %f3;
$L__BB44_2:
	ret;

}
	// .globl	_Z10add_kernelILx45EEvPfS0_S0_i
.visible .entry _Z10add_kernelILx45EEvPfS0_S0_i(
	.param .u64 .ptr .align 1 _Z10add_kernelILx45EEvPfS0_S0_i_param_0,
	.param .u64 .ptr .align 1 _Z10add_kernelILx45EEvPfS0_S0_i_param_1,
	.param .u64 .ptr .align 1 _Z10add_kernelILx45EEvPfS0_S0_i_param_2,
	.param .u32 _Z10add_kernelILx45EEvPfS0_S0_i_param_3
)
{
	.reg .pred 	%p<2>;
	.reg .b32 	%r<6>;
	.reg .b32 	%f<4>;
	.reg .b64 	%rd<11>;

	ld.param.u64 	%rd1, [_Z10add_kernelILx45EEvPfS0_S0_i_param_0];
	ld.param.u64 	%rd2, [_Z10add_kernelILx45EEvPfS0_S0_i_param_1];
	ld.param.u64 	%rd3, [_Z10add_kernelILx45EEvPfS0_S0_i_param_2];
	ld.param.u32 	%r2, [_Z10add_kernelILx45EEvPfS0_S0_i_param_3];
	mov.u32 	%r3, %ctaid.x;
	mov.u32 	%r4, %ntid.x;
	mov.u32 	%r5, %tid.x;
	mad.lo.s32 	%r1, %r3, %r4, %r5;
	setp.ge.s32 	%p1, %r1, %r2;
	@%p1 bra 	$L__BB45_2;
	cvta.to.global.u64 	%rd4, %rd1;
	cvta.to.global.u64 	%rd5, %rd2;
	cvta.to.global.u64 	%rd6, %rd3;
	mul.wide.s32 	%rd7, %r1, 4;
	add.s64 	%rd8, %rd4, %rd7;
	ld.global.f32 	%f1, [%rd8];
	add.s64 	%rd9, %rd5, %rd7;
	ld.global.f32 	%f2, [%rd9];
	add.f32 	%f3, %f1, %f2;
	add.s64 	%rd10, %rd6, %rd7;
	st.global.f32 	[%rd10], %f3;
$L__BB45_2:
	ret;

}
	// .globl	_Z10add_kernelILx46EEvPfS0_S0_i
.visible .entry _Z10add_kernelILx46EEvPfS0_S0_i(
	.param .u64 .ptr .align 1 _Z10add_kernelILx46EEvPfS0_S0_i_param_0,
	.param .u64 .ptr .align 1 _Z10add_kernelILx46EEvPfS0_S0_i_param_1,
	.param .u64 .ptr .align 1 _Z10add_kernelILx46EEvPfS0_S0_i_param_2,
	.param .u32 _Z10add_kernelILx46EEvPfS0_S0_i_param_3
)
{
	.reg .pred 	%p<2>;
	.reg .b32 	%r<6>;
	.reg .b32 	%f<4>;
	.reg .b64 	%rd<11>;

	ld.param.u64 	%rd1, [_Z10add_kernelILx46EEvPfS0_S0_i_param_0];
	ld.param.u64 	%rd2, [_Z10add_kernelILx46EEvPfS0_S0_i_param_1];
	ld.param.u64 	%rd3, [_Z10add_kernelILx46EEvPfS0_S0_i_param_2];
	ld.param.u32 	%r2, [_Z10add_kernelILx46EEvPfS0_S0_i_param_3];
	mov.u32 	%r3, %ctaid.x;
	mov.u32 	%r4, %ntid.x;
	mov.u32 	%r5, %tid.x;
	mad.lo.s32 	%r1, %r3, %r4, %r5;
	setp.ge.s32 	%p1, %r1, %r2;
	@%p1 bra 	$L__BB46_2;
	cvta.to.global.u64 	%rd4, %rd1;
	cvta.to.global.u64 	%rd5, %rd2;
	cvta.to.global.u64 	%rd6, %rd3;
	mul.wide.s32 	%rd7, %r1, 4;
	add.s64 	%rd8, %rd4, %rd7;
	ld.global.f32 	%f1, [%rd8];
	add.s64 	%rd9, %rd5, %rd7;
	ld.global.f32 	%f2, [%rd9];
	add.f32 	%f3, %f1, %f2;
	add.s64 	%rd10, %rd6, %rd7;
	st.global.f32 	[%rd10], %f3;
$L__BB46_2:
	ret;

}
	// .globl	_Z10add_kernelILx47EEvPfS0_S0_i
.visible .entry _Z10add_kernelILx47EEvPfS0_S0_i(
	.param .u64 .ptr .align 1 _Z10add_kernelILx47EEvPfS0_S0_i_param_0,
	.param .u64 .ptr .align 1 _Z10add_kernelILx47EEvPfS0_S0_i_param_1,
	.param .u64 .ptr .align 1 _Z10add_kernelILx47EEvPfS0_S0_i_param_2,
	.param .u32 _Z10add_kernelILx47EEvPfS0_S0_i_param_3
)
{
	.reg .pred 	%p<2>;
	.reg .b32 	%r<6>;
	.reg .b32 	%f<4>;
	.reg .b64 	%rd<11>;

	ld.param.u64 	%rd1, [_Z10add_kernelILx47EEvPfS0_S0_i_param_0];
	ld.param.u64 	%rd2, [_Z10add_kernelILx47EEvPfS0_S0_i_param_1];
	ld.param.u64 	%rd3, [_Z10add_kernelILx47EEvPfS0_S0_i_param_2];
	ld.param.u32 	%r2, [_Z10add_kernelILx47EEvPfS0_S0_i_param_3];
	mov.u32 	%r3, %ctaid.x;
	mov.u32 	%r4, %ntid.x;
	mov.u32 	%r5, %tid.x;
	mad.lo.s32 	%r1, %r3, %r4, %r5;
	setp.ge.s32 	%p1, %r1, %r2;
	@%p1 bra 	$L__BB47_2;
	cvta.to.global.u64 	%rd4, %rd1;
	cvta.to.global.u64 	%rd5, %rd2;
	cvta.to.global.u64 	%rd6, %rd3;
	mul.wide.s32 	%rd7, %r1, 4;
	add.s64 	%rd8, %rd4, %rd7;
	ld.global.f32 	%f1, [%rd8];
	add.s64 	%rd9, %rd5, %rd7;
	ld.global.f32 	%f2, [%rd9];
	add.f32 	%f3, %f1, %f2;
	add.s64 	%rd10, %rd6, %rd7;
	st.global.f32 	[%rd10], %f3;
$L__BB47_2:
	ret;

}
	// .globl	_Z10add_kernelILx48EEvPfS0_S0_i
.visible .entry _Z10add_kernelILx48EEvPfS0_S0_i(
	.param .u64 .ptr .align 1 _Z10add_kernelILx48EEvPfS0_S0_i_param_0,
	.param .u64 .ptr .align 1 _Z10add_kernelILx48EEvPfS0_S0_i_param_1,
	.param .u64 .ptr .align 1 _Z10add_kernelILx48EEvPfS0_S0_i_param_2,
	.param .u32 _Z10add_kernelILx48EEvPfS0_S0_i_param_3
)
{
	.reg .pred 	%p<2>;
	.reg .b32 	%r<6>;
	.reg .b32 	%f<4>;
	.reg .b64 	%rd<11>;

	ld.param.u64 	%rd1, [_Z10add_kernelILx48EEvPfS0_S0_i_param_0];
	ld.param.u64 	%rd2, [_Z10add_kernelILx48EEvPfS0_S0_i_param_1];
	ld.param.u64 	%rd3, [_Z10add_kernelILx48EEvPfS0_S0_i_param_2];
	ld.param.u32 	%r2, [_Z10add_kernelILx48EEvPfS0_S0_i_param_3];
	mov.u32 	%r3, %ctaid.x;
	mov.u32 	%r4, %ntid.x;
	mov.u32 	%r5, %tid.x;
	mad.lo.s32 	%r1, %r3, %r4, %r5;
	setp.ge.s32 	%p1, %r1, %r2;
	@%p1 bra 	$L__BB48_2;
	cvta.to.global.u64 	%rd4, %rd1;
	cvta.to.global.u64 	%rd5, %rd2;
	cvta.to.global.u64 	%rd6, %rd3;
	mul.wide.s32 	%rd7, %r1, 4;
	add.s64 	%rd8, %rd4, %rd7;
	ld.global.f32 	%f1, [%rd8];
	add.s64 	%rd9, %rd5, %rd7;
	ld.global.f32 	%f2, [%rd9];
	add.f32 	%f3, %f1, %f2;
	add.s64 	%rd10, %rd6, %rd7;
	st.global.f32 	[%rd10], %f3;
$L__BB48_2:
	ret;

}
	// .globl	_Z10add_kernelILx49EEvPfS0_S0_i
.visible .entry _Z10add_kernelILx49EEvPfS0_S0_i(
	.param .u64 .ptr .align 1 _Z10add_kernelILx49EEvPfS0_S0_i_param_0,
	.param .u64 .ptr .align 1 _Z10add_kernelILx49EEvPfS0_S0_i_param_1,
	.param .u64 .ptr .align 1 _Z10add_kernelILx49EEvPfS0_S0_i_param_2,
	.param .u32 _Z10add_kernelILx49EEvPfS0_S0_i_param_3
)
{
	.reg .pred 	%p<2>;
	.reg .b32 	%r<6>;
	.reg .b32 	%f<4>;
	.reg .b64 	%rd<11>;

	ld.param.u64 	%rd1, [_Z10add_kernelILx49EEvPfS0_S0_i_param_0];
	ld.param.u64 	%rd2, [_Z10add_kernelILx49EEvPfS0_S0_i_param_1];
	ld.param.u64 	%rd3, [_Z10add_kernelILx49EEvPfS0_S0_i_param_2];
	ld.param.u32 	%r2, [_Z10add_kernelILx49EEvPfS0_S0_i_param_3];
	mov.u32 	%r3, %ctaid.x;
	mov.u32 	%r4, %ntid.x;
	mov.u32 	%r5, %tid.x;
	mad.lo.s32 	%r1, %r3, %r4, %r5;
	setp.ge.s32 	%p1, %r1, %r2;
	@%p1 bra 	$L__BB49_2;
	cvta.to.global.u64 	%rd4, %rd1;
	cvta.to.global.u64 	%rd5, %rd2;
	cvta.to.global.u64 	%rd6, %rd3;
	mul.wide.s32 	%rd7, %r1, 4;
	add.s64 	%rd8, %rd4, %rd7;
	ld.global.f32 	%f1, [%rd8];
	add.s64 	%rd9, %rd5, %rd7;
	ld.global.f32 	%f2, [%rd9];
	add.f32 	%f3, %f1, %f2;
	add.s64 	%rd10, %rd6, %rd7;
	st.global.f32 	[%rd10], %f3;
$L__BB49_2:
	ret;

}
	// .globl	_Z10add_kernelILx50EEvPfS0_S0_i
.visible .entry _Z10add_kernelILx50EEvPfS0_S0_i(
	.param .u64 .ptr .align 1 _Z10add_kernelILx50EEvPfS0_S0_i_param_0,
	.param .u64 .ptr .align 1 _Z10add_kernelILx50EEvPfS0_S0_i_param_1,
	.param .u64 .ptr .align 1 _Z10add_kernelILx50EEvPfS0_S0_i_param_2,
	.param .u32 _Z10add_kernelILx50EEvPfS0_S0_i_param_3
)
{
	.reg .pred 	%p<2>;
	.reg .b32 	%r<6>;
	.reg .b32 	%f<4>;
	.reg .b64 	%rd<11>;

	ld.param.u64 	%rd1, [_Z10add_kernelILx50EEvPfS0_S0_i_param_0];
	ld.param.u64 	%rd2, [_Z10add_kernelILx50EEvPfS0_S0_i_param_1];
	ld.param.u64 	%rd3, [_Z10add_kernelILx50EEvPfS0_S0_i_param_2];
	ld.param.u32 	%r2, [_Z10add_kernelILx50EEvPfS0_S0_i_param_3];
	mov.u32 	%r3, %ctaid.x;
	mov.u32 	%r4, %ntid.x;
	mov.u32 	%r5, %tid.x;
	mad.lo.s32 	%r1, %r3, %r4, %r5;
	setp.ge.s32 	%p1, %r1, %r2;
	@%p1 bra 	$L__BB50_2;
	cvta.to.global.u64 	%rd4, %rd1;
	cvta.to.global.u64 	%rd5, %rd2;
	cvta.to.global.u64 	%rd6, %rd3;
	mul.wide.s32 	%rd7, %r1, 4;
	add.s64 	%rd8, %rd4, %rd7;
	ld.global.f32 	%f1, [%rd8];
	add.s64 	%rd9, %rd5, %rd7;
	ld.global.f32 	%f2, [%rd9];
	add.f32 	%f3, %f1, %f2;
	add.s64 	%rd10, %rd6, %rd7;
	st.global.f32 	[%rd10], %f3;
$L__BB50_2:
	ret;

}
	// .globl	_Z10add_kernelILx51EEvPfS0_S0_i
.visible .entry _Z10add_kernelILx51EEvPfS0_S0_i(
	.param .u64 .ptr .align 1 _Z10add_kernelILx51EEvPfS0_S0_i_param_0,
	.param .u64 .ptr .align 1 _Z10add_kernelILx51EEvPfS0_S0_i_param_1,
	.param .u64 .ptr .align 1 _Z10add_kernelILx51EEvPfS0_S0_i_param_2,
	.param .u32 _Z10add_kernelILx51EEvPfS0_S0_i_param_3
)
{
	.reg .pred 	%p<2>;
	.reg .b32 	%r<6>;
	.reg .b32 	%f<4>;
	.reg .b64 	%rd<11>;

	ld.param.u64 	%rd1, [_Z10add_kernelILx51EEvPfS0_S0_i_param_0];
	ld.param.u64 	%rd2, [_Z10add_kernelILx51EEvPfS0_S0_i_param_1];
	ld.param.u64 	%rd3, [_Z10add_kernelILx51EEvPfS0_S0_i_param_2];
	ld.param.u32 	%r2, [_Z10add_kernelILx51EEvPfS0_S0_i_param_3];
	mov.u32 	%r3, %ctaid.x;
	mov.u32 	%r4, %ntid.x;
	mov.u32 	%r5, %tid.x;
	mad.lo.s32 	%r1, %r3, %r4, %r5;
	setp.ge.s32 	%p1, %r1, %r2;
	@%p1 bra 	$L__BB51_2;
	cvta.to.global.u64 	%rd4, %rd1;
	cvta.to.global.u64 	%rd5, %rd2;
	cvta.to.global.u64 	%rd6, %rd3;
	mul.wide.s32 	%rd7, %r1, 4;
	add.s64 	%rd8, %rd4, %rd7;
	ld.global.f32 	%f1, [%rd8];
	add.s64 	%rd9, %rd5, %rd7;
	ld.global.f32 	%f2, [%rd9];
	add.f32 	%f3, %f1, %f2;
	add.s64 	%rd10, %rd6, %rd7;
	st.global.f32 	[%rd10], %f3;
$L__BB51_2:
	ret;

}
	// .globl	_Z10add_kernelILx52EEvPfS0_S0_i
.visible .entry _Z10add_kernelILx52EEvPfS0_S0_i(
	.param .u64 .ptr .align 1 _Z10add_kernelILx52EEvPfS0_S0_i_param_0,
	.param .u64 .ptr .align 1 _Z10add_kernelILx52EEvPfS0_S0_i_param_1,
	.param .u64 .ptr .align 1 _Z10add_kernelILx52EEvPfS0_S0_i_param_2,
	.param .u32 _Z10add_kernelILx52EEvPfS0_S0_i_param_3
)
{
	.reg .pred 	%p<2>;
	.reg .b32 	%r<6>;
	.reg .b32 	%f<4>;
	.reg .b64 	%rd<11>;

	ld.param.u64 	%rd1, [_Z10add_kernelILx52EEvPfS0_S0_i_param_0];
	ld.param.u64 	%rd2, [_Z10add_kernelILx52EEvPfS0_S0_i_param_1];
	ld.param.u64 	%rd3, [_Z10add_kernelILx52EEvPfS0_S0_i_param_2];
	ld.param.u32 	%r2, [_Z10add_kernelILx52EEvPfS0_S0_i_param_3];
	mov.u32 	%r3, %ctaid.x;
	mov.u32 	%r4, %ntid.x;
	mov.u32 	%r5, %tid.x;
	mad.lo.s32 	%r1, %r3, %r4, %r5;
	setp.ge.s32 	%p1, %r1, %r2;
	@%p1 bra 	$L__BB52_2;
	cvta.to.global.u64 	%rd4, %rd1;
	cvta.to.global.u64 	%rd5, %rd2;
	cvta.to.global.u64 	%rd6, %rd3;
	mul.wide.s32 	%rd7, %r1, 4;
	add.s64 	%rd8, %rd4, %rd7;
	ld.global.f32 	%f1, [%rd8];
	add.s64 	%rd9, %rd5, %rd7;
	ld.global.f32 	%f2, [%rd9];
	add.f32 	%f3, %f1, %f2;
	add.s64 	%rd10, %rd6, %rd7;
	st.global.f32 	[%rd10], %f3;
$L__BB52_2:
	ret;

}
	// .globl	_Z10add_kernelILx53EEvPfS0_S0_i
.visible .entry _Z10add_kernelILx53EEvPfS0_S0_i(
	.param .u64 .ptr .align 1 _Z10add_kernelILx53EEvPfS0_S0_i_param_0,
	.param .u64 .ptr .align 1 _Z10add_kernelILx53EEvPfS0_S0_i_param_1,
	.param .u64 .ptr .align 1 _Z10add_kernelILx53EEvPfS0_S0_i_param_2,
	.param .u32 _Z10add_kernelILx53EEvPfS0_S0_i_param_3
)
{
	.reg .pred 	%p<2>;
	.reg .b32 	%r<6>;
	.reg .b32 	%f<4>;
	.reg .b64 	%rd<11>;

	ld.param.u64 	%rd1, [_Z10add_kernelILx53EEvPfS0_S0_i_param_0];
	ld.param.u64 	%rd2, [_Z10add_kernelILx53EEvPfS0_S0_i_param_1];
	ld.param.u64 	%rd3, [_Z10add_kernelILx53EEvPfS0_S0_i_param_2];
	ld.param.u32 	%r2, [_Z10add_kernelILx53EEvPfS0_S0_i_param_3];
	mov.u32 	%r3, %ctaid.x;
	mov.u32 	%r4, %ntid.x;
	mov.u32 	%r5, %tid.x;
	mad.lo.s32 	%r1, %r3, %r4, %r5;
	setp.ge.s32 	%p1, %r1, %r2;
	@%p1 bra 	$L__BB53_2;
	cvta.to.global.u64 	%rd4, %rd1;
	cvta.to.global.u64 	%rd5, %rd2;
	cvta.to.global.u64 	%rd6, %rd3;
	mul.wide.s32 	%rd7, %r1, 4;
	add.s64 	%rd8, %rd4, %rd7;
	ld.global.f32 	%f1, [%rd8];
	add.s64 	%rd9, %rd5, %rd7;
	ld.global.f32 	%f2, [%rd9];
	add.f32 	%f3, %f1, %f2;
	add.s64 	%rd10, %rd6, %rd7;
	st.global.f32 	[%rd10], %f3;
$L__BB53_2:
	ret;

}
	// .globl	_Z10add_kernelILx54EEvPfS0_S0_i
.visible .entry _Z10add_kernelILx54EEvPfS0_S0_i(
	.param .u64 .ptr .align 1 _Z10add_kernelILx54EEvPfS0_S0_i_param_0,
	.param .u64 .ptr .align 1 _Z10add_kernelILx54EEvPfS0_S0_i_param_1,
	.param .u64 .ptr .align 1 _Z10add_kernelILx54EEvPfS0_S0_i_param_2,
	.param .u32 _Z10add_kernelILx54EEvPfS0_S0_i_param_3
)
{
	.reg .pred 	%p<2>;
	.reg .b32 	%r<6>;
	.reg .b32 	%f<4>;
	.reg .b64 	%rd<11>;

	ld.param.u64 	%rd1, [_Z10add_kernelILx54EEvPfS0_S0_i_param_0];
	ld.param.u64 	%rd2, [_Z10add_kernelILx54EEvPfS0_S0_i_param_1];
	ld.param.u64 	%rd3, [_Z10add_kernelILx54EEvPfS0_S0_i_param_2];
	ld.param.u32 	%r2, [_Z10add_kernelILx54EEvPfS0_S0_i_param_3];
	mov.u32 	%r3, %ctaid.x;
	mov.u32 	%r4, %ntid.x;
	mov.u32 	%r5, %tid.x;
	mad.lo.s32 	%r1, %r3, %r4, %r5;
	setp.ge.s32 	%p1, %r1, %r2;
	@%p1 bra 	$L__BB54_2;
	cvta.to.global.u64 	%rd4, %rd1;
	cvta.to.global.u64 	%rd5, %rd2;
	cvta.to.global.u64 	%rd6, %rd3;
	mul.wide.s32 	%rd7, %r1, 4;
	add.s64 	%rd8, %rd4, %rd7;
	ld.global.f32 	%f1, [%rd8];
	add.s64 	%rd9, %rd5, %rd7;
	ld.global.f32 	%f2, [%rd9];
	add.f32 	%f3, %f1, %f2;
	add.s64 	%rd10, %rd6, %rd7;
	st.global.f32 	[%rd10], %f3;
$L__BB54_2:
	ret;

}
	// .globl	_Z10add_kernelILx55EEvPfS0_S0_i
.visible .entry _Z10add_kernelILx55EEvPfS0_S0_i(
	.param .u64 .ptr .align 1 _Z10add_kernelILx55EEvPfS0_S0_i_param_0,
	.param .u64 .ptr .align 1 _Z10add_kernelILx55EEvPfS0_S0_i_param_1,
	.param .u64 .ptr .align 1 _Z10add_kernelILx55EEvPfS0_S0_i_param_2,
	.param .u32 _Z10add_kernelILx55EEvPfS0_S0_i_param_3
)
{
	.reg .pred 	%p<2>;
	.reg .b32 	%r<6>;
	.reg .b32 	%f<4>;
	.reg .b64 	%rd<11>;

	ld.param.u64 	%rd1, [_Z10add_kernelILx55EEvPfS0_S0_i_param_0];
	ld.param.u64 	%rd2, [_Z10add_kernelILx55EEvPfS0_S0_i_param_1];
	ld.param.u64 	%rd3, [_Z10add_kernelILx55EEvPfS0_S0_i_param_2];
	ld.param.u32 	%r2, [_Z10add_kernelILx55EEvPfS0_S0_i_param_3];
	mov.u32 	%r3, %ctaid.x;
	mov.u32 	%r4, %ntid.x;
	mov.u32 	%r5, %tid.x;
	mad.lo.s32 	%r1, %r3, %r4, %r5;
	setp.ge.s32 	%p1, %r1, %r2;
	@%p1 bra 	$L__BB55_2;
	cvta.to.global.u64 	%rd4, %rd1;
	cvta.to.global.u64 	%rd5, %rd2;
	cvta.to.global.u64 	%rd6, %rd3;
	mul.wide.s32 	%rd7, %r1, 4;
	add.s64 	%rd8, %rd4, %rd7;
	ld.global.f32 	%f1, [%rd8];
	add.s64 	%rd9, %rd5, %rd7;
	ld.global.f32 	%f2, [%rd9];
	add.f32 	%f3, %f1, %f2;
	add.s64 	%rd10, %rd6, %rd7;
	st.global.f32 	[%rd10], %f3;
$L__BB55_2:
	ret;

}
	// .globl	_Z10add_kernelILx56EEvPfS0_S0_i
.visible .entry _Z10add_kernelILx56EEvPfS0_S0_i(
	.param .u64 .ptr .align 1 _Z10add_kernelILx56EEvPfS0_S0_i_param_0,
	.param .u64 .ptr .align 1 _Z10add_kernelILx56EEvPfS0_S0_i_param_1,
	.param .u64 .ptr .align 1 _Z10add_kernelILx56EEvPfS0_S0_i_param_2,
	.param .u32 _Z10add_kernelILx56EEvPfS0_S0_i_param_3
)
{
	.reg .pred 	%p<2>;
	.reg .b32 	%r<6>;
	.reg .b32 	%f<4>;
	.reg .b64 	%rd<11>;

	ld.param.u64 	%rd1, [_Z10add_kernelILx56EEvPfS0_S0_i_param_0];
	ld.param.u64 	%rd2, [_Z10add_kernelILx56EEvPfS0_S0_i_param_1];
	ld.param.u64 	%rd3, [_Z10add_kernelILx56EEvPfS0_S0_i_param_2];
	ld.param.u32 	%r2, [_Z10add_kernelILx56EEvPfS0_S0_i_param_3];
	mov.u32 	%r3, %ctaid.x;
	mov.u32 	%r4, %ntid.x;
	mov.u32 	%r5, %tid.x;
	mad.lo.s32 	%r1, %r3, %r4, %r5;
	setp.ge.s32 	%p1, %r1, %r2;
	@%p1 bra 	$L__BB56_2;
	cvta.to.global.u64 	%rd4, %rd1;
	cvta.to.global.u64 	%rd5, %rd2;
	cvta.to.global.u64 	%rd6, %rd3;
	mul.wide.s32 	%rd7, %r1, 4;
	add.s64 	%rd8, %rd4, %rd7;
	ld.global.f32 	%f1, [%rd8];
	add.s64 	%rd9, %rd5, %rd7;
	ld.global.f32 	%f2, [%rd9];
	add.f32 	%f3, %f1, %f2;
	add.s64 	%rd10, %rd6, %rd7;
	st.global.f32 	[%rd10], %f3;
$L__BB56_2:
	ret;

}
	// .globl	_Z10add_kernelILx57EEvPfS0_S0_i
.visible .entry _Z10add_kernelILx57EEvPfS0_S0_i(
	.param .u64 .ptr .align 1 _Z10add_kernelILx57EEvPfS0_S0_i_param_0,
	.param .u64 .ptr .align 1 _Z10add_kernelILx57EEvPfS0_S0_i_param_1,
	.param .u64 .ptr .align 1 _Z10add_kernelILx57EEvPfS0_S0_i_param_2,
	.param .u32 _Z10add_kernelILx57EEvPfS0_S0_i_param_3
)
{
	.reg .pred 	%p<2>;
	.reg .b32 	%r<6>;
	.reg .b32 	%f<4>;
	.reg .b64 	%rd<11>;

	ld.param.u64 	%rd1, [_Z10add_kernelILx57EEvPfS0_S0_i_param_0];
	ld.param.u64 	%rd2, [_Z10add_kernelILx57EEvPfS0_S0_i_param_1];
	ld.param.u64 	%rd3, [_Z10add_kernelILx57EEvPfS0_S0_i_param_2];
	ld.param.u32 	%r2, [_Z10add_kernelILx57EEvPfS0_S0_i_param_3];
	mov.u32 	%r3, %ctaid.x;
	mov.u32 	%r4, %ntid.x;
	mov.u32 	%r5, %tid.x;
	mad.lo.s32 	%r1, %r3, %r4, %r5;
	setp.ge.s32 	%p1, %r1, %r2;
	@%p1 bra 	$L__BB57_2;
	cvta.to.global.u64 	%rd4, %rd1;
	cvta.to.global.u64 	%rd5, %rd2;
	cvta.to.global.u64 	%rd6, %rd3;
	mul.wide.s32 	%rd7, %r1, 4;
	add.s64 	%rd8, %rd4, %rd7;
	ld.global.f32 	%f1, [%rd8];
	add.s64 	%rd9, %rd5, %rd7;
	ld.global.f32 	%f2, [%rd9];
	add.f32 	%f3, %f1, %f2;
	add.s64 	%rd10, %rd6, %rd7;
	st.global.f32 	[%rd10], %f3;
$L__BB57_2:
	ret;

}
	// .globl	_Z10add_kernelILx58EEvPfS0_S0_i
.visible .entry _Z10add_kernelILx58EEvPfS0_S0_i(
	.param .u64 .ptr .align 1 _Z10add_kernelILx58EEvPfS0_S0_i_param_0,
	.param .u64 .ptr .align 1 _Z10add_kernelILx58EEvPfS0_S0_i_param_1,
	.param .u64 .ptr .align 1 _Z10add_kernelILx58EEvPfS0_S0_i_param_2,
	.param .u32 _Z10add_kernelILx58EEvPfS0_S0_i_param_3
)
{
	.reg .pred 	%p<2>;
	.reg .b32 	%r<6>;
	.reg .b32 	%f<4>;
	.reg .b64 	%rd<11>;

	ld.param.u64 	%rd1, [_Z10add_kernelILx58EEvPfS0_S0_i_param_0];
	ld.param.u64 	%rd2, [_Z10add_kernelILx58EEvPfS0_S0_i_param_1];
	ld.param.u64 	%rd3, [_Z10add_kernelILx58EEvPfS0_S0_i_param_2];
	ld.param.u32 	%r2, [_Z10add_kernelILx58EEvPfS0_S0_i_param_3];
	mov.u32 	%r3, %ctaid.x;
	mov.u32 	%r4, %ntid.x;
	mov.u32 	%r5, %tid.x;
	mad.lo.s32 	%r1, %r3, %r4, %r5;
	setp.ge.s32 	%p1, %r1, %r2;
	@%p1 bra 	$L__BB58_2;
	cvta.to.global.u64 	%rd4, %rd1;
	cvta.to.global.u64 	%rd5, %rd2;
	cvta.to.global.u64 	%rd6, %rd3;
	mul.wide.s32 	%rd7, %r1, 4;
	add.s64 	%rd8, %rd4, %rd7;
	ld.global.f32 	%f1, [%rd8];
	add.s64 	%rd9, %rd5, %rd7;
	ld.global.f32 	%f2, [%rd9];
	add.f32 	%f3, %f1, %f2;
	add.s64 	%rd10, %rd6, %rd7;
	st.global.f32 	[%rd10], %f3;
$L__BB58_2:
	ret;

}
	// .globl	_Z10add_kernelILx59EEvPfS0_S0_i
.visible .entry _Z10add_kernelILx59EEvPfS0_S0_i(
	.param .u64 .ptr .align 1 _Z10add_kernelILx59EEvPfS0_S0_i_param_0,
	.param .u64 .ptr .align 1 _Z10add_kernelILx59EEvPfS0_S0_i_param_1,
	.param .u64 .ptr .align 1 _Z10add_kernelILx59EEvPfS0_S0_i_param_2,
	.param .u32 _Z10add_kernelILx59EEvPfS0_S0_i_param_3
)
{
	.reg .pred 	%p<2>;
	.reg .b32 	%r<6>;
	.reg .b32 	%f<4>;
	.reg .b64 	%rd<11>;

	ld.param.u64 	%rd1, [_Z10add_kernelILx59EEvPfS0_S0_i_param_0];
	ld.param.u64 	%rd2, [_Z10add_kernelILx59EEvPfS0_S0_i_param_1];
	ld.param.u64 	%rd3, [_Z10add_kernelILx59EEvPfS0_S0_i_param_2];
	ld.param.u32 	%r2, [_Z10add_kernelILx59EEvPfS0_S0_i_param_3];
	mov.u32 	%r3, %ctaid.x;
	mov.u32 	%r4, %ntid.x;
	mov.u32 	%r5, %tid.x;
	mad.lo.s32 	%r1, %r3, %r4, %r5;
	setp.ge.s32 	%p1, %r1, %r2;
	@%p1 bra 	$L__BB59_2;
	cvta.to.global.u64 	%rd4, %rd1;
	cvta.to.global.u64 	%rd5, %rd2;
	cvta.to.global.u64 	%rd6, %rd3;
	mul.wide.s32 	%rd7, %r1, 4;
	add.s64 	%rd8, %rd4, %rd7;
	ld.global.f32 	%f1, [%rd8];
	add.s64 	%rd9, %rd5, %rd7;
	ld.global.f32 	%f2, [%rd9];
	add.f32 	%f3, %f1, %f2;
	add.s64 	%rd10, %rd6, %rd7;
	st.global.f32 	[%rd10], %f3;
$L__BB59_2:
	ret;

}
	// .globl	_Z10add_kernelILx60EEvPfS0_S0_i
.visible .entry _Z10add_kernelILx60EEvPfS0_S0_i(
	.param .u64 .ptr .align 1 _Z10add_kernelILx60EEvPfS0_S0_i_param_0,
	.param .u64 .ptr .align 1 _Z10add_kernelILx60EEvPfS0_S0_i_param_1,
	.param .u64 .ptr .align 1 _Z10add_kernelILx60EEvPfS0_S0_i_param_2,
	.param .u32 _Z10add_kernelILx60EEvPfS0_S0_i_param_3
)
{
	.reg .pred 	%p<2>;
	.reg .b32 	%r<6>;
	.reg .b32 	%f<4>;
	.reg .b64 	%rd<11>;

	ld.param.u64 	%rd1, [_Z10add_kernelILx60EEvPfS0_S0_i_param_0];
	ld.param.u64 	%rd2, [_Z10add_kernelILx60EEvPfS0_S0_i_param_1];
	ld.param.u64 	%rd3, [_Z10add_kernelILx60EEvPfS0_S0_i_param_2];
	ld.param.u32 	%r2, [_Z10add_kernelILx60EEvPfS0_S0_i_param_3];
	mov.u32 	%r3, %ctaid.x;
	mov.u32 	%r4, %ntid.x;
	mov.u32 	%r5, %tid.x;
	mad.lo.s32 	%r1, %r3, %r4, %r5;
	setp.ge.s32 	%p1, %r1, %r2;
	@%p1 bra 	$L__BB60_2;
	cvta.to.global.u64 	%rd4, %rd1;
	cvta.to.global.u64 	%rd5, %rd2;
	cvta.to.global.u64 	%rd6, %rd3;
	mul.wide.s32 	%rd7, %r1, 4;
	add.s64 	%rd8, %rd4, %rd7;
	ld.global.f32 	%f1, [%rd8];
	add.s64 	%rd9, %rd5, %rd7;
	ld.global.f32 	%f2, [%rd9];
	add.f32 	%f3, %f1, %f2;
	add.s64 	%rd10, %rd6, %rd7;
	st.global.f32 	[%rd10], %f3;
$L__BB60_2:
	ret;

}
	// .globl	_Z10add_kernelILx61EEvPfS0_S0_i
.visible .entry _Z10add_kernelILx61EEvPfS0_S0_i(
	.param .u64 .ptr .align 1 _Z10add_kernelILx61EEvPfS0_S0_i_param_0,
	.param .u64 .ptr .align 1 _Z10add_kernelILx61EEvPfS0_S0_i_param_1,
	.param .u64 .ptr .align 1 _Z10add_kernelILx61EEvPfS0_S0_i_param_2,
	.param .u32 _Z10add_kernelILx61EEvPfS0_S0_i_param_3
)
{
	.reg .pred 	%p<2>;
	.reg .b32 	%r<6>;
	.reg .b32 	%f<4>;
	.reg .b64 	%rd<11>;

	ld.param.u64 	%rd1, [_Z10add_kernelILx61EEvPfS0_S0_i_param_0];
	ld.param.u64 	%rd2, [_Z10add_kernelILx61EEvPfS0_S0_i_param_1];
	ld.param.u64 	%rd3, [_Z10add_kernelILx61EEvPfS0_S0_i_param_2];
	ld.param.u32 	%r2, [_Z10add_kernelILx61EEvPfS0_S0_i_param_3];
	mov.u32 	%r3, %ctaid.x;
	mov.u32 	%r4, %ntid.x;
	mov.u32 	%r5, %tid.x;
	mad.lo.s32 	%r1, %r3, %r4, %r5;
	setp.ge.s32 	%p1, %r1, %r2;
	@%p1 bra 	$L__BB61_2;
	cvta.to.global.u64 	%rd4, %rd1;
	cvta.to.global.u64 	%rd5, %rd2;
	cvta.to.global.u64 	%rd6, %rd3;
	mul.wide.s32 	%rd7, %r1, 4;
	add.s64 	%rd8, %rd4, %rd7;
	ld.global.f32 	%f1, [%rd8];
	add.s64 	%rd9, %rd5, %rd7;
	ld.global.f32 	%f2, [%rd9];
	add.f32 	%f3, %f1, %f2;
	add.s64 	%rd10, %rd6, %rd7;
	st.global.f32 	[%rd10], %f3;
$L__BB61_2:
	ret;

}
	// .globl	_Z10add_kernelILx62EEvPfS0_S0_i
.visible .entry _Z10add_kernelILx62EEvPfS0_S0_i(
	.param .u64 .ptr .align 1 _Z10add_kernelILx62EEvPfS0_S0_i_param_0,
	.param .u64 .ptr .align 1 _Z10add_kernelILx62EEvPfS0_S0_i_param_1,
	.param .u64 .ptr .align 1 _Z10add_kernelILx62EEvPfS0_S0_i_param_2,
	.param .u32 _Z10add_kernelILx62EEvPfS0_S0_i_param_3
)
{
	.reg .pred 	%p<2>;
	.reg .b32 	%r<6>;
	.reg .b32 	%f<4>;
	.reg .b64 	%rd<11>;

	ld.param.u64 	%rd1, [_Z10add_kernelILx62EEvPfS0_S0_i_param_0];
	ld.param.u64 	%rd2, [_Z10add_kernelILx62EEvPfS0_S0_i_param_1];
	ld.param.u64 	%rd3, [_Z10add_kernelILx62EEvPfS0_S0_i_param_2];
	ld.param.u32 	%r2, [_Z10add_kernelILx62EEvPfS0_S0_i_param_3];
	mov.u32 	%r3, %ctaid.x;
	mov.u32 	%r4, %ntid.x;
	mov.u32 	%r5, %tid.x;
	mad.lo.s32 	%r1, %r3, %r4, %r5;
	setp.ge.s32 	%p1, %r1, %r2;
	@%p1 bra 	$L__BB62_2;
	cvta.to.global.u64 	%rd4, %rd1;
	cvta.to.global.u64 	%rd5, %rd2;
	cvta.to.global.u64 	%rd6, %rd3;
	mul.wide.s32 	%rd7, %r1, 4;
	add.s64 	%rd8, %rd4, %rd7;
	ld.global.f32 	%f1, [%rd8];
	add.s64 	%rd9, %rd5, %rd7;
	ld.global.f32 	%f2, [%rd9];
	add.f32 	%f3, %f1, %f2;
	add.s64 	%rd10, %rd6, %rd7;
	st.global.f32 	[%rd10], %f3;
$L__BB62_2:
	ret;

}
	// .globl	_Z10add_kernelILx63EEvPfS0_S0_i
.visible .entry _Z10add_kernelILx63EEvPfS0_S0_i(
	.param .u64 .ptr .align 1 _Z10add_kernelILx63EEvPfS0_S0_i_param_0,
	.param .u64 .ptr .align 1 _Z10add_kernelILx63EEvPfS0_S0_i_param_1,
	.param .u64 .ptr .align 1 _Z10add_kernelILx63EEvPfS0_S0_i_param_2,
	.param .u32 _Z10add_kernelILx63EEvPfS0_S0_i_param_3
)
{
	.reg .pred 	%p<2>;
	.reg .b32 	%r<6>;
	.reg .b32 	%f<4>;
	.reg .b64 	%rd<11>;

	ld.param.u64 	%rd1, [_Z10add_kernelILx63EEvPfS0_S0_i_param_0];
	ld.param.u64 	%rd2, [_Z10add_kernelILx63EEvPfS0_S0_i_param_1];
	ld.param.u64 	%rd3, [_Z10add_kernelILx63EEvPfS0_S0_i_param_2];
	ld.param.u32 	%r2, [_Z10add_kernelILx63EEvPfS0_S0_i_param_3];
	mov.u32 	%r3, %ctaid.x;
	mov.u32 	%r4, %ntid.x;
	mov.u32 	%r5, %tid.x;
	mad.lo.s32 	%r1, %r3, %r4, %r5;
	setp.ge.s32 	%p1, %r1, %r2;
	@%p1 bra 	$L__BB63_2;
	cvta.to.global.u64 	%rd4, %rd1;
	cvta.to.global.u64 	%rd5, %rd2;
	cvta.to.global.u64 	%rd6, %rd3;
	mul.wide.s32 	%rd7, %r1, 4;
	add.s64 	%rd8, %rd4, %rd7;
	ld.global.f32 	%f1, [%rd8];
	add.s64 	%rd9, %rd5, %rd7;
	ld.global.f32 	%f2, [%rd9];
	add.f32 	%f3, %f1, %f2;
	add.s64 	%rd10, %rd6, %rd7;
	st.global.f32 	[%rd10], %f3;
$L__BB63_2:
	ret;

}
	// .globl	_Z10add_kernelILx64EEvPfS0_S0_i
.visible .entry _Z10add_kernelILx64EEvPfS0_S0_i(
	.param .u64 .ptr .align 1 _Z10add_kernelILx64EEvPfS0_S0_i_param_0,
	.param .u64 .ptr .align 1 _Z10add_kernelILx64EEvPfS0_S0_i_param_1,
	.param .u64 .ptr .align 1 _Z10add_kernelILx64EEvPfS0_S0_i_param_2,
	.param .u32 _Z10add_kernelILx64EEvPfS0_S0_i_param_3
)
{
	.reg .pred 	%p<2>;
	.reg .b32 	%r<6>;
	.reg .b32 	%f<4>;
	.reg .b64 	%rd<11>;

	ld.param.u64 	%rd1, [_Z10add_kernelILx64EEvPfS0_S0_i_param_0];
	ld.param.u64 	%rd2, [_Z10add_kernelILx64EEvPfS0_S0_i_param_1];
	ld.param.u64 	%rd3, [_Z10add_kernelILx64EEvPfS0_S0_i_param_2];
	ld.param.u32 	%r2, [_Z10add_kernelILx64EEvPfS0_S0_i_param_3];
	mov.u32 	%r3, %ctaid.x;
	mov.u32 	%r4, %ntid.x;
	mov.u32 	%r5, %tid.x;
	mad.lo.s32 	%r1, %r3, %r4, %r5;
	setp.ge.s32 	%p1, %r1, %r2;
	@%p1 bra 	$L__BB64_2;
	cvta.to.global.u64 	%rd4, %rd1;
	cvta.to.global.u64 	%rd5, %rd2;
	cvta.to.global.u64 	%rd6, %rd3;
	mul.wide.s32 	%rd7, %r1, 4;
	add.s64 	%rd8, %rd4, %rd7;
	ld.global.f32 	%f1, [%rd8];
	add.s64 	%rd9, %rd5, %rd7;
	ld.global.f32 	%f2, [%rd9];
	add.f32 	%f3, %f1, %f2;
	add.s64 	%rd10, %rd6, %rd7;
	st.global.f32 	[%rd10], %f3;
$L__BB64_2:
	ret;

}
	// .globl	_Z10add_kernelILx65EEvPfS0_S0_i
.visible .entry _Z10add_kernelILx65EEvPfS0_S0_i(
	.param .u64 .ptr .align 1 _Z10add_kernelILx65EEvPfS0_S0_i_param_0,
	.param .u64 .ptr .align 1 _Z10add_kernelILx65EEvPfS0_S0_i_param_1,
	.param .u64 .ptr .align 1 _Z10add_kernelILx65EEvPfS0_S0_i_param_2,
	.param .u32 _Z10add_kernelILx65EEvPfS0_S0_i_param_3
)
{
	.reg .pred 	%p<2>;
	.reg .b32 	%r<6>;
	.reg .b32 	%f<4>;
	.reg .b64 	%rd<11>;

	ld.param.u64 	%rd1, [_Z10add_kernelILx65EEvPfS0_S0_i_param_0];
	ld.param.u64 	%rd2, [_Z10add_kernelILx65EEvPfS0_S0_i_param_1];
	ld.param.u64 	%rd3, [_Z10add_kernelILx65EEvPfS0_S0_i_param_2];
	ld.param.u32 	%r2, [_Z10add_kernelILx65EEvPfS0_S0_i_param_3];
	mov.u32 	%r3, %ctaid.x;
	mov.u32 	%r4, %ntid.x;
	mov.u32 	%r5, %tid.x;
	mad.lo.s32 	%r1, %r3, %r4, %r5;
	setp.ge.s32 	%p1, %r1, %r2;
	@%p1 bra 	$L__BB65_2;
	cvta.to.global.u64 	%rd4, %rd1;
	cvta.to.global.u64 	%rd5, %rd2;
	cvta.to.global.u64 	%rd6, %rd3;
	mul.wide.s32 	%rd7, %r1, 4;
	add.s64 	%rd8, %rd4, %rd7;
	ld.global.f32 	%f1, [%rd8];
	add.s64 	%rd9, %rd5, %rd7;
	ld.global.f32 	%f2, [%rd9];
	add.f32 	%f3, %f1, %f2;
	add.s64 	%rd10, %rd6, %rd7;
	st.global.f32 	[%rd10], %f3;
$L__BB65_2:
	ret;

}
	// .globl	_Z10add_kernelILx66EEvPfS0_S0_i
.visible .entry _Z10add_kernelILx66EEvPfS0_S0_i(
	.param .u64 .ptr .align 1 _Z10add_kernelILx66EEvPfS0_S0_i_param_0,
	.param .u64 .ptr .align 1 _Z10add_kernelILx66EEvPfS0_S0_i_param_1,
	.param .u64 .ptr .align 1 _Z10add_kernelILx66EEvPfS0_S0_i_param_2,
	.param .u32 _Z10add_kernelILx66EEvPfS0_S0_i_param_3
)
{
	.reg .pred 	%p<2>;
	.reg .b32 	%r<6>;
	.reg .b32 	%f<4>;
	.reg .b64 	%rd<11>;

	ld.param.u64 	%rd1, [_Z10add_kernelILx66EEvPfS0_S0_i_param_0];
	ld.param.u64 	%rd2, [_Z10add_kernelILx66EEvPfS0_S0_i_param_1];
	ld.param.u64 	%rd3, [_Z10add_kernelILx66EEvPfS0_S0_i_param_2];
	ld.param.u32 	%r2, [_Z10add_kernelILx66EEvPfS0_S0_i_param_3];
	mov.u32 	%r3, %ctaid.x;
	mov.u32 	%r4, %ntid.x;
	mov.u32 	%r5, %tid.x;
	mad.lo.s32 	%r1, %r3, %r4, %r5;
	setp.ge.s32 	%p1, %r1, %r2;
	@%p1 bra 	$L__BB66_2;
	cvta.to.global.u64 	%rd4, %rd1;
	cvta.to.global.u64 	%rd5, %rd2;
	cvta.to.global.u64 	%rd6, %rd3;
	mul.wide.s32 	%rd7, %r1, 4;
	add.s64 	%rd8, %rd4, %rd7;
	ld.global.f32 	%f1, [%rd8];
	add.s64 	%rd9, %rd5, %rd7;
	ld.global.f32 	%f2, [%rd9];
	add.f32 	%f3, %f1, %f2;
	add.s64 	%rd10, %rd6, %rd7;
	st.global.f32 	[%rd10], %f3;
$L__BB66_2:
	ret;

}
	// .globl	_Z10add_kernelILx67EEvPfS0_S0_i
.visible .entry _Z10add_kernelILx67EEvPfS0_S0_i(
	.param .u64 .ptr .align 1 _Z10add_kernelILx67EEvPfS0_S0_i_param_0,
	.param .u64 .ptr .align 1 _Z10add_kernelILx67EEvPfS0_S0_i_param_1,
	.param .u64 .ptr .align 1 _Z10add_kernelILx67EEvPfS0_S0_i_param_2,
	.param .u32 _Z10add_kernelILx67EEvPfS0_S0_i_param_3
)
{
	.reg .pred 	%p<2>;
	.reg .b32 	%r<6>;
	.reg .b32 	%f<4>;
	.reg .b64 	%rd<11>;

	ld.param.u64 	%rd1, [_Z10add_kernelILx67EEvPfS0_S0_i_param_0];
	ld.param.u64 	%rd2, [_Z10add_kernelILx67EEvPfS0_S0_i_param_1];
	ld.param.u64 	%rd3, [_Z10add_kernelILx67EEvPfS0_S0_i_param_2];
	ld.param.u32 	%r2, [_Z10add_kernelILx67EEvPfS0_S0_i_param_3];
	mov.u32 	%r3, %ctaid.x;
	mov.u32 	%r4, %ntid.x;
	mov.u32 	%r5, %tid.x;
	mad.lo.s32 	%r1, %r3, %r4, %r5;
	setp.ge.s32 	%p1, %r1, %r2;
	@%p1 bra 	$L__BB67_2;
	cvta.to.global.u64 	%rd4, %rd1;
	cvta.to.global.u64 	%rd5, %rd2;
	cvta.to.global.u64 	%rd6, %rd3;
	mul.wide.s32 	%rd7, %r1, 4;
	add.s64 	%rd8, %rd4, %rd7;
	ld.global.f32 	%f1, [%rd8];
	add.s64 	%rd9, %rd5, %rd7;
	ld.global.f32 	%f2, [%rd9];
	add.f32 	%f3, %f1, %f2;
	add.s64 	%rd10, %rd6, %rd7;
	st.global.f32 	[%rd10], %f3;
$L__BB67_2:
	ret;

}
	// .globl	_Z10add_kernelILx68EEvPfS0_S0_i
.visible .entry _Z10add_kernelILx68EEvPfS0_S0_i(
	.param .u64 .ptr .align 1 _Z10add_kernelILx68EEvPfS0_S0_i_param_0,
	.param .u64 .ptr .align 1 _Z10add_kernelILx68EEvPfS0_S0_i_param_1,
	.param .u64 .ptr .align 1 _Z10add_kernelILx68EEvPfS0_S0_i_param_2,
	.param .u32 _Z10add_kernelILx68EEvPfS0_S0_i_param_3
)
{
	.reg .pred 	%p<2>;
	.reg .b32 	%r<6>;
	.reg .b32 	%f<4>;
	.reg .b64 	%rd<11>;

	ld.param.u64 	%rd1, [_Z10add_kernelILx68EEvPfS0_S0_i_param_0];
	ld.param.u64 	%rd2, [_Z10add_kernelILx68EEvPfS0_S0_i_param_1];
	ld.param.u64 	%rd3, [_Z10add_kernelILx68EEvPfS0_S0_i_param_2];
	ld.param.u32 	%r2, [_Z10add_kernelILx68EEvPfS0_S0_i_param_3];
	mov.u32 	%r3, %ctaid.x;
	mov.u32 	%r4, %ntid.x;
	mov.u32 	%r5, %tid.x;
	mad.lo.s32 	%r1, %r3, %r4, %r5;
	setp.ge.s32 	%p1, %r1, %r2;
	@%p1 bra 	$L__BB68_2;
	cvta.to.global.u64 	%rd4, %rd1;
	cvta.to.global.u64 	%rd5, %rd2;
	cvta.to.global.u64 	%rd6, %rd3;
	mul.wide.s32 	%rd7, %r1, 4;
	add.s64 	%rd8, %rd4, %rd7;
	ld.global.f32 	%f1, [%rd8];
	add.s64 	%rd9, %rd5, %rd7;
	ld.global.f32 	%f2, [%rd9];
	add.f32 	%f3, %f1, %f2;
	add.s64 	%rd10, %rd6, %rd7;
	st.global.f32 	[%rd10], %f3;
$L__BB68_2:
	ret;

}
	// .globl	_Z10add_kernelILx69EEvPfS0_S0_i
.visible .entry _Z10add_kernelILx69EEvPfS0_S0_i(
	.param .u64 .ptr .align 1 _Z10add_kernelILx69EEvPfS0_S0_i_param_0,
	.param .u64 .ptr .align 1 _Z10add_kernelILx69EEvPfS0_S0_i_param_1,
	.param .u64 .ptr .align 1 _Z10add_kernelILx69EEvPfS0_S0_i_param_2,
	.param .u32 _Z10add_kernelILx69EEvPfS0_S0_i_param_3
)
{
	.reg .pred 	%p<2>;
	.reg .b32 	%r<6>;
	.reg .b32 	%f<4>;
	.reg .b64 	%rd<11>;

	ld.param.u64 	%rd1, [_Z10add_kernelILx69EEvPfS0_S0_i_param_0];
	ld.param.u64 	%rd2, [_Z10add_kernelILx69EEvPfS0_S0_i_param_1];
	ld.param.u64 	%rd3, [_Z10add_kernelILx69EEvPfS0_S0_i_param_2];
	ld.param.u32 	%r2, [_Z10add_kernelILx69EEvPfS0_S0_i_param_3];
	mov.u32 	%r3, %ctaid.x;
	mov.u32 	%r4, %ntid.x;
	mov.u32 	%r5, %tid.x;
	mad.lo.s32 	%r1, %r3, %r4, %r5;
	setp.ge.s32 	%p1, %r1, %r2;
	@%p1 bra 	$L__BB69_2;
	cvta.to.global.u64 	%rd4, %rd1;
	cvta.to.global.u64 	%rd5, %rd2;
	cvta.to.global.u64 	%rd6, %rd3;
	mul.wide.s32 	%rd7, %r1, 4;
	add.s64 	%rd8, %rd4, %rd7;
	ld.global.f32 	%f1, [%rd8];
	add.s64 	%rd9, %rd5, %rd7;
	ld.global.f32 	%f2, [%rd9];
	add.f32 	%f3, %f1, %f2;
	add.s64 	%rd10, %rd6, %rd7;
	st.global.f32 	[%rd10], %f3;
$L__BB69_2:
	ret;

}
	// .globl	_Z10add_kernelILx70EEvPfS0_S0_i
.visible .entry _Z10add_kernelILx70EEvPfS0_S0_i(
	.param .u64 .ptr .align 1 _Z10add_kernelILx70EEvPfS0_S0_i_param_0,
	.param .u64 .ptr .align 1 _Z10add_kernelILx70EEvPfS0_S0_i_param_1,
	.param .u64 .ptr .align 1 _Z10add_kernelILx70EEvPfS0_S0_i_param_2,
	.param .u32 _Z10add_kernelILx70EEvPfS0_S0_i_param_3
)
{
	.reg .pred 	%p<2>;
	.reg .b32 	%r<6>;
	.reg .b32 	%f<4>;
	.reg .b64 	%rd<11>;

	ld.param.u64 	%rd1, [_Z10add_kernelILx70EEvPfS0_S0_i_param_0];
	ld.param.u64 	%rd2, [_Z10add_kernelILx70EEvPfS0_S0_i_param_1];
	ld.param.u64 	%rd3, [_Z10add_kernelILx70EEvPfS0_S0_i_param_2];
	ld.param.u32 	%r2, [_Z10add_kernelILx70EEvPfS0_S0_i_param_3];
	mov.u32 	%r3, %ctaid.x;
	mov.u32 	%r4, %ntid.x;
	mov.u32 	%r5, %tid.x;
	mad.lo.s32 	%r1, %r3, %r4, %r5;
	setp.ge.s32 	%p1, %r1, %r2;
	@%p1 bra 	$L__BB70_2;
	cvta.to.global.u64 	%rd4, %rd1;
	cvta.to.global.u64 	%rd5, %rd2;
	cvta.to.global.u64 	%rd6, %rd3;
	mul.wide.s32 	%rd7, %r1, 4;
	add.s64 	%rd8, %rd4, %rd7;
	ld.global.f32 	%f1, [%rd8];
	add.s64 	%rd9, %rd5, %rd7;
	ld.global.f32 	%f2, [%rd9];
	add.f32 	%f3, %f1, %f2;
	add.s64 	%rd10, %rd6, %rd7;
	st.global.f32 	[%rd10], %f3;
$L__BB70_2:
	ret;

}
	// .globl	_Z10add_kernelILx71EEvPfS0_S0_i
.visible .entry _Z10add_kernelILx71EEvPfS0_S0_i(
	.param .u64 .ptr .align 1 _Z10add_kernelILx71EEvPfS0_S0_i_param_0,
	.param .u64 .ptr .align 1 _Z10add_kernelILx71EEvPfS0_S0_i_param_1,
	.param .u64 .ptr .align 1 _Z10add_kernelILx71EEvPfS0_S0_i_param_2,
	.param .u32 _Z10add_kernelILx71EEvPfS0_S0_i_param_3
)
{
	.reg .pred 	%p<2>;
	.reg .b32 	%r<6>;
	.reg .b32 	%f<4>;
	.reg .b64 	%rd<11>;

	ld.param.u64 	%rd1, [_Z10add_kernelILx71EEvPfS0_S0_i_param_0];
	ld.param.u64 	%rd2, [_Z10add_kernelILx71EEvPfS0_S0_i_param_1];
	ld.param.u64 	%rd3, [_Z10add_kernelILx71EEvPfS0_S0_i_param_2];
	ld.param.u32 	%r2, [_Z10add_kernelILx71EEvPfS0_S0_i_param_3];
	mov.u32 	%r3, %ctaid.x;
	mov.u32 	%r4, %ntid.x;
	mov.u32 	%r5, %tid.x;
	mad.lo.s32 	%r1, %r3, %r4, %r5;
	setp.ge.s32 	%p1, %r1, %r2;
	@%p1 bra 	$L__BB71_2;
	cvta.to.global.u64 	%rd4, %rd1;
	cvta.to.global.u64 	%rd5, %rd2;
	cvta.to.global.u64 	%rd6, %rd3;
	mul.wide.s32 	%rd7, %r1, 4;
	add.s64 	%rd8, %rd4, %rd7;
	ld.global.f32 	%f1, [%rd8];
	add.s64 	%rd9, %rd5, %rd7;
	ld.global.f32 	%f2, [%rd9];
	add.f32 	%f3, %f1, %f2;
	add.s64 	%rd10, %rd6, %rd7;
	st.global.f32 	[%rd10], %f3;
$L__BB71_2:
	ret;

}
	// .globl	_Z10add_kernelILx72EEvPfS0_S0_i
.visible .entry _Z10add_kernelILx72EEvPfS0_S0_i(
	.param .u64 .ptr .align 1 _Z10add_kernelILx72EEvPfS0_S0_i_param_0,
	.param .u64 .ptr .align 1 _Z10add_kernelILx72EEvPfS0_S0_i_param_1,
	.param .u64 .ptr .align 1 _Z10add_kernelILx72EEvPfS0_S0_i_param_2,
	.param .u32 _Z10add_kernelILx72EEvPfS0_S0_i_param_3
)
{
	.reg .pred 	%p<2>;
	.reg .b32 	%r<6>;
	.reg .b32 	%f<4>;
	.reg .b64 	%rd<11>;

	ld.param.u64 	%rd1, [_Z10add_kernelILx72EEvPfS0_S0_i_param_0];
	ld.param.u64 	%rd2, [_Z10add_kernelILx72EEvPfS0_S0_i_param_1];
	ld.param.u64 	%rd3, [_Z10add_kernelILx72EEvPfS0_S0_i_param_2];
	ld.param.u32 	%r2, [_Z10add_kernelILx72EEvPfS0_S0_i_param_3];
	mov.u32 	%r3, %ctaid.x;
	mov.u32 	%r4, %ntid.x;
	mov.u32 	%r5, %tid.x;
	mad.lo.s32 	%r1, %r3, %r4, %r5;
	setp.ge.s32 	%p1, %r1, %r2;
	@%p1 bra 	$L__BB72_2;
	cvta.to.global.u64 	%rd4, %rd1;
	cvta.to.global.u64 	%rd5, %rd2;
	cvta.to.global.u64 	%rd6, %rd3;
	mul.wide.s32 	%rd7, %r1, 4;
	add.s64 	%rd8, %rd4, %rd7;
	ld.global.f32 	%f1, [%rd8];
	add.s64 	%rd9, %rd5, %rd7;
	ld.global.f32 	%f2, [%rd9];
	add.f32 	%f3, %f1, %f2;
	add.s64 	%rd10, %rd6, %rd7;
	st.global.f32 	[%rd10], %f3;
$L__BB72_2:
	ret;

}
	// .globl	_Z10add_kernelILx73EEvPfS0_S0_i
.visible .entry _Z10add_kernelILx73EEvPfS0_S0_i(
	.param .u64 .ptr .align 1 _Z10add_kernelILx73EEvPfS0_S0_i_param_0,
	.param .u64 .ptr .align 1 _Z10add_kernelILx73EEvPfS0_S0_i_param_1,
	.param .u64 .ptr .align 1 _Z10add_kernelILx73EEvPfS0_S0_i_param_2,
	.param .u32 _Z10add_kernelILx73EEvPfS0_S0_i_param_3
)
{
	.reg .pred 	%p<2>;
	.reg .b32 	%r<6>;
	.reg .b32 	%f<4>;
	.reg .b64 	%rd<11>;

	ld.param.u64 	%rd1, [_Z10add_kernelILx73EEvPfS0_S0_i_param_0];
	ld.param.u64 	%rd2, [_Z10add_kernelILx73EEvPfS0_S0_i_param_1];
	ld.param.u64 	%rd3, [_Z10add_kernelILx73EEvPfS0_S0_i_param_2];
	ld.param.u32 	%r2, [_Z10add_kernelILx73EEvPfS0_S0_i_param_3];
	mov.u32 	%r3, %ctaid.x;
	mov.u32 	%r4, %ntid.x;
	mov.u32 	%r5, %tid.x;
	mad.lo.s32 	%r1, %r3, %r4, %r5;
	setp.ge.s32 	%p1, %r1, %r2;
	@%p1 bra 	$L__BB73_2;
	cvta.to.global.u64 	%rd4, %rd1;
	cvta.to.global.u64 	%rd5, %rd2;
	cvta.to.global.u64 	%rd6, %rd3;
	mul.wide.s32 	%rd7, %r1, 4;
	add.s64 	%rd8, %rd4, %rd7;
	ld.global.f32 	%f1, [%rd8];
	add.s64 	%rd9, %rd5, %rd7;
	ld.global.f32 	%f2, [%rd9];
	add.f32 	%f3, %f1, %f2;
	add.s64 	%rd10, %rd6, %rd7;
	st.global.f32 	[%rd10], %f3;
$L__BB73_2:
	ret;

}
	// .globl	_Z10add_kernelILx74EEvPfS0_S0_i
.visible .entry _Z10add_kernelILx74EEvPfS0_S0_i(
	.param .u64 .ptr .align 1 _Z10add_kernelILx74EEvPfS0_S0_i_param_0,
	.param .u64 .ptr .align 1 _Z10add_kernelILx74EEvPfS0_S0_i_param_1,
	.param .u64 .ptr .align 1 _Z10add_kernelILx74EEvPfS0_S0_i_param_2,
	.param .u32 _Z10add_kernelILx74EEvPfS0_S0_i_param_3
)
{
	.reg .pred 	%p<2>;
	.reg .b32 	%r<6>;
	.reg .b32 	%f<4>;
	.reg .b64 	%rd<11>;

	ld.param.u64 	%rd1, [_Z10add_kernelILx74EEvPfS0_S0_i_param_0];
	ld.param.u64 	%rd2, [_Z10add_kernelILx74EEvPfS0_S0_i_param_1];
	ld.param.u64 	%rd3, [_Z10add_kernelILx74EEvPfS0_S0_i_param_2];
	ld.param.u32 	%r2, [_Z10add_kernelILx74EEvPfS0_S0_i_param_3];
	mov.u32 	%r3, %ctaid.x;
	mov.u32 	%r4, %ntid.x;
	mov.u32 	%r5, %tid.x;
	mad.lo.s32 	%r1, %r3, %r4, %r5;
	setp.ge.s32 	%p1, %r1, %r2;
	@%p1 bra 	$L__BB74_2;
	cvta.to.global.u64 	%rd4, %rd1;
	cvta.to.global.u64 	%rd5, %rd2;
	cvta.to.global.u64 	%rd6, %rd3;
	mul.wide.s32 	%rd7, %r1, 4;
	add.s64 	%rd8, %rd4, %rd7;
	ld.global.f32 	%f1, [%rd8];
	add.s64 	%rd9, %rd5, %rd7;
	ld.global.f32 	%f2, [%rd9];
	add.f32 	%f3, %f1, %f2;
	add.s64 	%rd10, %rd6, %rd7;
	st.global.f32 	[%rd10], %f3;
$L__BB74_2:
	ret;

}
	// .globl	_Z10add_kernelILx75EEvPfS0_S0_i
.visible .entry _Z10add_kernelILx75EEvPfS0_S0_i(
	.param .u64 .ptr .align 1 _Z10add_kernelILx75EEvPfS0_S0_i_param_0,
	.param .u64 .ptr .align 1 _Z10add_kernelILx75EEvPfS0_S0_i_param_1,
	.param .u64 .ptr .align 1 _Z10add_kernelILx75EEvPfS0_S0_i_param_2,
	.param .u32 _Z10add_kernelILx75EEvPfS0_S0_i_param_3
)
{
	.reg .pred 	%p<2>;
	.reg .b32 	%r<6>;
	.reg .b32 	%f<4>;
	.reg .b64 	%rd<11>;

	ld.param.u64 	%rd1, [_Z10add_kernelILx75EEvPfS0_S0_i_param_0];
	ld.param.u64 	%rd2, [_Z10add_kernelILx75EEvPfS0_S0_i_param_1];
	ld.param.u64 	%rd3, [_Z10add_kernelILx75EEvPfS0_S0_i_param_2];
	ld.param.u32 	%r2, [_Z10add_kernelILx75EEvPfS0_S0_i_param_3];
	mov.u32 	%r3, %ctaid.x;
	mov.u32 	%r4, %ntid.x;
	mov.u32 	%r5, %tid.x;
	mad.lo.s32 	%r1, %r3, %r4, %r5;
	setp.ge.s32 	%p1, %r1, %r2;
	@%p1 bra 	$L__BB75_2;
	cvta.to.global.u64 	%rd4, %rd1;
	cvta.to.global.u64 	%rd5, %rd2;
	cvta.to.global.u64 	%rd6, %rd3;
	mul.wide.s32 	%rd7, %r1, 4;
	add.s64 	%rd8, %rd4, %rd7;
	ld.global.f32 	%f1, [%rd8];
	add.s64 	%rd9, %rd5, %rd7;
	ld.global.f32 	%f2, [%rd9];
	add.f32 	%f3, %f1, %f2;
	add.s64 	%rd10, %rd6, %rd7;
	st.global.f32 	[%rd10], %f3;
$L__BB75_2:
	ret;

}
	// .globl	_Z10add_kernelILx76EEvPfS0_S0_i
.visible .entry _Z10add_kernelILx76EEvPfS0_S0_i(
	.param .u64 .ptr .align 1 _Z10add_kernelILx76EEvPfS0_S0_i_param_0,
	.param .u64 .ptr .align 1 _Z10add_kernelILx76EEvPfS0_S0_i_param_1,
	.param .u64 .ptr .align 1 _Z10add_kernelILx76EEvPfS0_S0_i_param_2,
	.param .u32 _Z10add_kernelILx76EEvPfS0_S0_i_param_3
)
{
	.reg .pred 	%p<2>;
	.reg .b32 	%r<6>;
	.reg .b32 	%f<4>;
	.reg .b64 	%rd<11>;

	ld.param.u64 	%rd1, [_Z10add_kernelILx76EEvPfS0_S0_i_param_0];
	ld.param.u64 	%rd2, [_Z10add_kernelILx76EEvPfS0_S0_i_param_1];
	ld.param.u64 	%rd3, [_Z10add_kernelILx76EEvPfS0_S0_i_param_2];
	ld.param.u32 	%r2, [_Z10add_kernelILx76EEvPfS0_S0_i_param_3];
	mov.u32 	%r3, %ctaid.x;
	mov.u32 	%r4, %ntid.x;
	mov.u32 	%r5, %tid.x;
	mad.lo.s32 	%r1, %r3, %r4, %r5;
	setp.ge.s32 	%p1, %r1, %r2;
	@%p1 bra 	$L__BB76_2;
	cvta.to.global.u64 	%rd4, %rd1;
	cvta.to.global.u64 	%rd5, %rd2;
	cvta.to.global.u64 	%rd6, %rd3;
	mul.wide.s32 	%rd7, %r1, 4;
	add.s64 	%rd8, %rd4, %rd7;
	ld.global.f32 	%f1, [%rd8];
	add.s64 	%rd9, %rd5, %rd7;
	ld.global.f32 	%f2, [%rd9];
	add.f32 	%f3, %f1, %f2;
	add.s64 	%rd10, %rd6, %rd7;
	st.global.f32 	[%rd10], %f3;
$L__BB76_2:
	ret;

}
	// .globl	_Z10add_kernelILx77EEvPfS0_S0_i
.visible .entry _Z10add_kernelILx77EEvPfS0_S0_i(
	.param .u64 .ptr .align 1 _Z10add_kernelILx77EEvPfS0_S0_i_param_0,
	.param .u64 .ptr .align 1 _Z10add_kernelILx77EEvPfS0_S0_i_param_1,
	.param .u64 .ptr .align 1 _Z10add_kernelILx77EEvPfS0_S0_i_param_2,
	.param .u32 _Z10add_kernelILx77EEvPfS0_S0_i_param_3
)
{
	.reg .pred 	%p<2>;
	.reg .b32 	%r<6>;
	.reg .b32 	%f<4>;
	.reg .b64 	%rd<11>;

	ld.param.u64 	%rd1, [_Z10add_kernelILx77EEvPfS0_S0_i_param_0];
	ld.param.u64 	%rd2, [_Z10add_kernelILx77EEvPfS0_S0_i_param_1];
	ld.param.u64 	%rd3, [_Z10add_kernelILx77EEvPfS0_S0_i_param_2];
	ld.param.u32 	%r2, [_Z10add_kernelILx77EEvPfS0_S0_i_param_3];
	mov.u32 	%r3, %ctaid.x;
	mov.u32 	%r4, %ntid.x;
	mov.u32 	%r5, %tid.x;
	mad.lo.s32 	%r1, %r3, %r4, %r5;
	setp.ge.s32 	%p1, %r1, %r2;
	@%p1 bra 	$L__BB77_2;
	cvta.to.global.u64 	%rd4, %rd1;
	cvta.to.global.u64 	%rd5, %rd2;
	cvta.to.global.u64 	%rd6, %rd3;
	mul.wide.s32 	%rd7, %r1, 4;
	add.s64 	%rd8, %rd4, %rd7;
	ld.global.f32 	%f1, [%rd8];
	add.s64 	%rd9, %rd5, %rd7;
	ld.global.f32 	%f2, [%rd9];
	add.f32 	%f3, %f1, %f2;
	add.s64 	%rd10, %rd6, %rd7;
	st.global.f32 	[%rd10], %f3;
$L__BB77_2:
	ret;

}
	// .globl	_Z10add_kernelILx78EEvPfS0_S0_i
.visible .entry _Z10add_kernelILx78EEvPfS0_S0_i(
	.param .u64 .ptr .align 1 _Z10add_kernelILx78EEvPfS0_S0_i_param_0,
	.param .u64 .ptr .align 1 _Z10add_kernelILx78EEvPfS0_S0_i_param_1,
	.param .u64 .ptr .align 1 _Z10add_kernelILx78EEvPfS0_S0_i_param_2,
	.param .u32 _Z10add_kernelILx78EEvPfS0_S0_i_param_3
)
{
	.reg .pred 	%p<2>;
	.reg .b32 	%r<6>;
	.reg .b32 	%f<4>;
	.reg .b64 	%rd<11>;

	ld.param.u64 	%rd1, [_Z10add_kernelILx78EEvPfS0_S0_i_param_0];
	ld.param.u64 	%rd2, [_Z10add_kernelILx78EEvPfS0_S0_i_param_1];
	ld.param.u64 	%rd3, [_Z10add_kernelILx78EEvPfS0_S0_i_param_2];
	ld.param.u32 	%r2, [_Z10add_kernelILx78EEvPfS0_S0_i_param_3];
	mov.u32 	%r3, %ctaid.x;
	mov.u32 	%r4, %ntid.x;
	mov.u32 	%r5, %tid.x;
	mad.lo.s32 	%r1, %r3, %r4, %r5;
	setp.ge.s32 	%p1, %r1, %r2;
	@%p1 bra 	$L__BB78_2;
	cvta.to.global.u64 	%rd4, %rd1;
	cvta.to.global.u64 	%rd5, %rd2;
	cvta.to.global.u64 	%rd6, %rd3;
	mul.wide.s32 	%rd7, %r1, 4;
	add.s64 	%rd8, %rd4, %rd7;
	ld.global.f32 	%f1, [%rd8];
	add.s64 	%rd9, %rd5, %rd7;
	ld.global.f32 	%f2, [%rd9];
	add.f32 	%f3, %f1, %f2;
	add.s64 	%rd10, %rd6, %rd7;
	st.global.f32 	[%rd10], %f3;
$L__BB78_2:
	ret;

}
	// .globl	_Z10add_kernelILx79EEvPfS0_S0_i
.visible .entry _Z10add_kernelILx79EEvPfS0_S0_i(
	.param .u64 .ptr .align 1 _Z10add_kernelILx79EEvPfS0_S0_i_param_0,
	.param .u64 .ptr .align 1 _Z10add_kernelILx79EEvPfS0_S0_i_param_1,
	.param .u64 .ptr .align 1 _Z10add_kernelILx79EEvPfS0_S0_i_param_2,
	.param .u32 _Z10add_kernelILx79EEvPfS0_S0_i_param_3
)
{
	.reg .pred 	%p<2>;
	.reg .b32 	%r<6>;
	.reg .b32 	%f<4>;
	.reg .b64 	%rd<11>;

	ld.param.u64 	%rd1, [_Z10add_kernelILx79EEvPfS0_S0_i_param_0];
	ld.param.u64 	%rd2, [_Z10add_kernelILx79EEvPfS0_S0_i_param_1];
	ld.param.u64 	%rd3, [_Z10add_kernelILx79EEvPfS0_S0_i_param_2];
	ld.param.u32 	%r2, [_Z10add_kernelILx79EEvPfS0_S0_i_param_3];
	mov.u32 	%r3, %ctaid.x;
	mov.u32 	%r4, %ntid.x;
	mov.u32 	%r5, %tid.x;
	mad.lo.s32 	%r1, %r3, %r4, %r5;
	setp.ge.s32 	%p1, %r1, %r2;
	@%p1 bra 	$L__BB79_2;
	cvta.to.global.u64 	%rd4, %rd1;
	cvta.to.global.u64 	%rd5, %rd2;
	cvta.to.global.u64 	%rd6, %rd3;
	mul.wide.s32 	%rd7, %r1, 4;
	add.s64 	%rd8, %rd4, %rd7;
	ld.global.f32 	%f1, [%rd8];
	add.s64 	%rd9, %rd5, %rd7;
	ld.global.f32 	%f2, [%rd9];
	add.f32 	%f3, %f1, %f2;
	add.s64 	%rd10, %rd6, %rd7;
	st.global.f32 	[%rd10], %f3;
$L__BB79_2:
	ret;

}
	// .globl	_Z10add_kernelILx80EEvPfS0_S0_i
.visible .entry _Z10add_kernelILx80EEvPfS0_S0_i(
	.param .u64 .ptr .align 1 _Z10add_kernelILx80EEvPfS0_S0_i_param_0,
	.param .u64 .ptr .align 1 _Z10add_kernelILx80EEvPfS0_S0_i_param_1,
	.param .u64 .ptr .align 1 _Z10add_kernelILx80EEvPfS0_S0_i_param_2,
	.param .u32 _Z10add_kernelILx80EEvPfS0_S0_i_param_3
)
{
	.reg .pred 	%p<2>;
	.reg .b32 	%r<6>;
	.reg .b32 	%f<4>;
	.reg .b64 	%rd<11>;

	ld.param.u64 	%rd1, [_Z10add_kernelILx80EEvPfS0_S0_i_param_0];
	ld.param.u64 	%rd2, [_Z10add_kernelILx80EEvPfS0_S0_i_param_1];
	ld.param.u64 	%rd3, [_Z10add_kernelILx80EEvPfS0_S0_i_param_2];
	ld.param.u32 	%r2, [_Z10add_kernelILx80EEvPfS0_S0_i_param_3];
	mov.u32 	%r3, %ctaid.x;
	mov.u32 	%r4, %ntid.x;
	mov.u32 	%r5, %tid.x;
	mad.lo.s32 	%r1, %r3, %r4, %r5;
	setp.ge.s32 	%p1, %r1, %r2;
	@%p1 bra 	$L__BB80_2;
	cvta.to.global.u64 	%rd4, %rd1;
	cvta.to.global.u64 	%rd5, %rd2;
	cvta.to.global.u64 	%rd6, %rd3;
	mul.wide.s32 	%rd7, %r1, 4;
	add.s64 	%rd8, %rd4, %rd7;
	ld.global.f32 	%f1, [%rd8];
	add.s64 	%rd9, %rd5, %rd7;
	ld.global.f32 	%f2, [%rd9];
	add.f32 	%f3, %f1, %f2;
	add.s64 	%rd10, %rd6, %rd7;
	st.global.f32 	[%rd10], %f3;
$L__BB80_2:
	ret;

}
	// .globl	_Z10add_kernelILx81EEvPfS0_S0_i
.visible .entry _Z10add_kernelILx81EEvPfS0_S0_i(
	.param .u64 .ptr .align 1 _Z10add_kernelILx81EEvPfS0_S0_i_param_0,
	.param .u64 .ptr .align 1 _Z10add_kernelILx81EEvPfS0_S0_i_param_1,
	.param .u64 .ptr .align 1 _Z10add_kernelILx81EEvPfS0_S0_i_param_2,
	.param .u32 _Z10add_kernelILx81EEvPfS0_S0_i_param_3
)
{
	.reg .pred 	%p<2>;
	.reg .b32 	%r<6>;
	.reg .b32 	%f<4>;
	.reg .b64 	%rd<11>;

	ld.param.u64 	%rd1, [_Z10add_kernelILx81EEvPfS0_S0_i_param_0];
	ld.param.u64 	%rd2, [_Z10add_kernelILx81EEvPfS0_S0_i_param_1];
	ld.param.u64 	%rd3, [_Z10add_kernelILx81EEvPfS0_S0_i_param_2];
	ld.param.u32 	%r2, [_Z10add_kernelILx81EEvPfS0_S0_i_param_3];
	mov.u32 	%r3, %ctaid.x;
	mov.u32 	%r4, %ntid.x;
	mov.u32 	%r5, %tid.x;
	mad.lo.s32 	%r1, %r3, %r4, %r5;
	setp.ge.s32 	%p1, %r1, %r2;
	@%p1 bra 	$L__BB81_2;
	cvta.to.global.u64 	%rd4, %rd1;
	cvta.to.global.u64 	%rd5, %rd2;
	cvta.to.global.u64 	%rd6, %rd3;
	mul.wide.s32 	%rd7, %r1, 4;
	add.s64 	%rd8, %rd4, %rd7;
	ld.global.f32 	%f1, [%rd8];
	add.s64 	%rd9, %rd5, %rd7;
	ld.global.f32 	%f2, [%rd9];
	add.f32 	%f3, %f1, %f2;
	add.s64 	%rd10, %rd6, %rd7;
	st.global.f32 	[%rd10], %f3;
$L__BB81_2:
	ret;

}
	// .globl	_Z10add_kernelILx82EEvPfS0_S0_i
.visible .entry _Z10add_kernelILx82EEvPfS0_S0_i(
	.param .u64 .ptr .align 1 _Z10add_kernelILx82EEvPfS0_S0_i_param_0,
	.param .u64 .ptr .align 1 _Z10add_kernelILx82EEvPfS0_S0_i_param_1,
	.param .u64 .ptr .align 1 _Z10add_kernelILx82EEvPfS0_S0_i_param_2,
	.param .u32 _Z10add_kernelILx82EEvPfS0_S0_i_param_3
)
{
	.reg .pred 	%p<2>;
	.reg .b32 	%r<6>;
	.reg .b32 	%f<4>;
	.reg .b64 	%rd<11>;

	ld.param.u64 	%rd1, [_Z10add_kernelILx82EEvPfS0_S0_i_param_0];
	ld.param.u64 	%rd2, [_Z10add_kernelILx82EEvPfS0_S0_i_param_1];
	ld.param.u64 	%rd3, [_Z10add_kernelILx82EEvPfS0_S0_i_param_2];
	ld.param.u32 	%r2, [_Z10add_kernelILx82EEvPfS0_S0_i_param_3];
	mov.u32 	%r3, %ctaid.x;
	mov.u32 	%r4, %ntid.x;
	mov.u32 	%r5, %tid.x;
	mad.lo.s32 	%r1, %r3, %r4, %r5;
	setp.ge.s32 	%p1, %r1, %r2;
	@%p1 bra 	$L__BB82_2;
	cvta.to.global.u64 	%rd4, %rd1;
	cvta.to.global.u64 	%rd5, %rd2;
	cvta.to.global.u64 	%rd6, %rd3;
	mul.wide.s32 	%rd7, %r1, 4;
	add.s64 	%rd8, %rd4, %rd7;
	ld.global.f32 	%f1, [%rd8];
	add.s64 	%rd9, %rd5, %rd7;
	ld.global.f32 	%f2, [%rd9];
	add.f32 	%f3, %f1, %f2;
	add.s64 	%rd10, %rd6, %rd7;
	st.global.f32 	[%rd10], %f3;
$L__BB82_2:
	ret;

}
	// .globl	_Z10add_kernelILx83EEvPfS0_S0_i
.visible .entry _Z10add_kernelILx83EEvPfS0_S0_i(
	.param .u64 .ptr .align 1 _Z10add_kernelILx83EEvPfS0_S0_i_param_0,
	.param .u64 .ptr .align 1 _Z10add_kernelILx83EEvPfS0_S0_i_param_1,
	.param .u64 .ptr .align 1 _Z10add_kernelILx83EEvPfS0_S0_i_param_2,
	.param .u32 _Z10add_kernelILx83EEvPfS0_S0_i_param_3
)
{
	.reg .pred 	%p<2>;
	.reg .b32 	%r<6>;
	.reg .b32 	%f<4>;
	.reg .b64 	%rd<11>;

	ld.param.u64 	%rd1, [_Z10add_kernelILx83EEvPfS0_S0_i_param_0];
	ld.param.u64 	%rd2, [_Z10add_kernelILx83EEvPfS0_S0_i_param_1];
	ld.param.u64 	%rd3, [_Z10add_kernelILx83EEvPfS0_S0_i_param_2];
	ld.param.u32 	%r2, [_Z10add_kernelILx83EEvPfS0_S0_i_param_3];
	mov.u32 	%r3, %ctaid.x;
	mov.u32 	%r4, %ntid.x;
	mov.u32 	%r5, %tid.x;
	mad.lo.s32 	%r1, %r3, %r4, %r5;
	setp.ge.s32 	%p1, %r1, %r2;
	@%p1 bra 	$L__BB83_2;
	cvta.to.global.u64 	%rd4, %rd1;
	cvta.to.global.u64 	%rd5, %rd2;
	cvta.to.global.u64 	%rd6, %rd3;
	mul.wide.s32 	%rd7, %r1, 4;
	add.s64 	%rd8, %rd4, %rd7;
	ld.global.f32 	%f1, [%rd8];
	add.s64 	%rd9, %rd5, %rd7;
	ld.global.f32 	%f2, [%rd9];
	add.f32 	%f3, %f1, %f2;
	add.s64 	%rd10, %rd6, %rd7;
	st.global.f32 	[%rd10], %f3;
$L__BB83_2:
	ret;

}
	// .globl	_Z10add_kernelILx84EEvPfS0_S0_i
.visible .entry _Z10add_kernelILx84EEvPfS0_S0_i(
	.param .u64 .ptr .align 1 _Z10add_kernelILx84EEvPfS0_S0_i_param_0,
	.param .u64 .ptr .align 1 _Z10add_kernelILx84EEvPfS0_S0_i_param_1,
	.param .u64 .ptr .align 1 _Z10add_kernelILx84EEvPfS0_S0_i_param_2,
	.param .u32 _Z10add_kernelILx84EEvPfS0_S0_i_param_3
)
{
	.reg .pred 	%p<2>;
	.reg .b32 	%r<6>;
	.reg .b32 	%f<4>;
	.reg .b64 	%rd<11>;

	ld.param.u64 	%rd1, [_Z10add_kernelILx84EEvPfS0_S0_i_param_0];
	ld.param.u64 	%rd2, [_Z10add_kernelILx84EEvPfS0_S0_i_param_1];
	ld.param.u64 	%rd3, [_Z10add_kernelILx84EEvPfS0_S0_i_param_2];
	ld.param.u32 	%r2, [_Z10add_kernelILx84EEvPfS0_S0_i_param_3];
	mov.u32 	%r3, %ctaid.x;
	mov.u32 	%r4, %ntid.x;
	mov.u32 	%r5, %tid.x;
	mad.lo.s32 	%r1, %r3, %r4, %r5;
	setp.ge.s32 	%p1, %r1, %r2;
	@%p1 bra 	$L__BB84_2;
	cvta.to.global.u64 	%rd4, %rd1;
	cvta.to.global.u64 	%rd5, %rd2;
	cvta.to.global.u64 	%rd6, %rd3;
	mul.wide.s32 	%rd7, %r1, 4;
	add.s64 	%rd8, %rd4, %rd7;
	ld.global.f32 	%f1, [%rd8];
	add.s64 	%rd9, %rd5, %rd7;
	ld.global.f32 	%f2, [%rd9];
	add.f32 	%f3, %f1, %f2;
	add.s64 	%rd10, %rd6, %rd7;
	st.global.f32 	[%rd10], %f3;
$L__BB84_2:
	ret;

}
	// .globl	_Z10add_kernelILx85EEvPfS0_S0_i
.visible .entry _Z10add_kernelILx85EEvPfS0_S0_i(
	.param .u64 .ptr .align 1 _Z10add_kernelILx85EEvPfS0_S0_i_param_0,
	.param .u64 .ptr .align 1 _Z10add_kernelILx85EEvPfS0_S0_i_param_1,
	.param .u64 .ptr .align 1 _Z10add_kernelILx85EEvPfS0_S0_i_param_2,
	.param .u32 _Z10add_kernelILx85EEvPfS0_S0_i_param_3
)
{
	.reg .pred 	%p<2>;
	.reg .b32 	%r<6>;
	.reg .b32 	%f<4>;
	.reg .b64 	%rd<11>;

	ld.param.u64 	%rd1, [_Z10add_kernelILx85EEvPfS0_S0_i_param_0];
	ld.param.u64 	%rd2, [_Z10add_kernelILx85EEvPfS0_S0_i_param_1];
	ld.param.u64 	%rd3, [_Z10add_kernelILx85EEvPfS0_S0_i_param_2];
	ld.param.u32 	%r2, [_Z10add_kernelILx85EEvPfS0_S0_i_param_3];
	mov.u32 	%r3, %ctaid.x;
	mov.u32 	%r4, %ntid.x;
	mov.u32 	%r5, %tid.x;
	mad.lo.s32 	%r1, %r3, %r4, %r5;
	setp.ge.s32 	%p1, %r1, %r2;
	@%p1 bra 	$L__BB85_2;
	cvta.to.global.u64 	%rd4, %rd1;
	cvta.to.global.u64 	%rd5, %rd2;
	cvta.to.global.u64 	%rd6, %rd3;
	mul.wide.s32 	%rd7, %r1, 4;
	add.s64 	%rd8, %rd4, %rd7;
	ld.global.f32 	%f1, [%rd8];
	add.s64 	%rd9, %rd5, %rd7;
	ld.global.f32 	%f2, [%rd9];
	add.f32 	%f3, %f1, %f2;
	add.s64 	%rd10, %rd6, %rd7;
	st.global.f32 	[%rd10], %f3;
$L__BB85_2:
	ret;

}
	// .globl	_Z10add_kernelILx86EEvPfS0_S0_i
.visible .entry _Z10add_kernelILx86EEvPfS0_S0_i(
	.param .u64 .ptr .align 1 _Z10add_kernelILx86EEvPfS0_S0_i_param_0,
	.param .u64 .ptr .align 1 _Z10add_kernelILx86EEvPfS0_S0_i_param_1,
	.param .u64 .ptr .align 1 _Z10add_kernelILx86EEvPfS0_S0_i_param_2,
	.param .u32 _Z10add_kernelILx86EEvPfS0_S0_i_param_3
)
{
	.reg .pred 	%p<2>;
	.reg .b32 	%r<6>;
	.reg .b32 	%f<4>;
	.reg .b64 	%rd<11>;

	ld.param.u64 	%rd1, [_Z10add_kernelILx86EEvPfS0_S0_i_param_0];
	ld.param.u64 	%rd2, [_Z10add_kernelILx86EEvPfS0_S0_i_param_1];
	ld.param.u64 	%rd3, [_Z10add_kernelILx86EEvPfS0_S0_i_param_2];
	ld.param.u32 	%r2, [_Z10add_kernelILx86EEvPfS0_S0_i_param_3];
	mov.u32 	%r3, %ctaid.x;
	mov.u32 	%r4, %ntid.x;
	mov.u32 	%r5, %tid.x;
	mad.lo.s32 	%r1, %r3, %r4, %r5;
	setp.ge.s32 	%p1, %r1, %r2;
	@%p1 bra 	$L__BB86_2;
	cvta.to.global.u64 	%rd4, %rd1;
	cvta.to.global.u64 	%rd5, %rd2;
	cvta.to.global.u64 	%rd6, %rd3;
	mul.wide.s32 	%rd7, %r1, 4;
	add.s64 	%rd8, %rd4, %rd7;
	ld.global.f32 	%f1, [%rd8];
	add.s64 	%rd9, %rd5, %rd7;
	ld.global.f32 	%f2, [%rd9];
	add.f32 	%f3, %f1, %f2;
	add.s64 	%rd10, %rd6, %rd7;
	st.global.f32 	[%rd10], %f3;
$L__BB86_2:
	ret;

}
	// .globl	_Z10add_kernelILx87EEvPfS0_S0_i
.visible .entry _Z10add_kernelILx87EEvPfS0_S0_i(
	.param .u64 .ptr .align 1 _Z10add_kernelILx87EEvPfS0_S0_i_param_0,
	.param .u64 .ptr .align 1 _Z10add_kernelILx87EEvPfS0_S0_i_param_1,
	.param .u64 .ptr .align 1 _Z10add_kernelILx87EEvPfS0_S0_i_param_2,
	.param .u32 _Z10add_kernelILx87EEvPfS0_S0_i_param_3
)
{
	.reg .pred 	%p<2>;
	.reg .b32 	%r<6>;
	.reg .b32 	%f<4>;
	.reg .b64 	%rd<11>;

	ld.param.u64 	%rd1, [_Z10add_kernelILx87EEvPfS0_S0_i_param_0];
	ld.param.u64 	%rd2, [_Z10add_kernelILx87EEvPfS0_S0_i_param_1];
	ld.param.u64 	%rd3, [_Z10add_kernelILx87EEvPfS0_S0_i_param_2];
	ld.param.u32 	%r2, [_Z10add_kernelILx87EEvPfS0_S0_i_param_3];
	mov.u32 	%r3, %ctaid.x;
	mov.u32 	%r4, %ntid.x;
	mov.u32 	%r5, %tid.x;
	mad.lo.s32 	%r1, %r3, %r4, %r5;
	setp.ge.s32 	%p1, %r1, %r2;
	@%p1 bra 	$L__BB87_2;
	cvta.to.global.u64 	%rd4, %rd1;
	cvta.to.global.u64 	%rd5, %rd2;
	cvta.to.global.u64 	%rd6, %rd3;
	mul.wide.s32 	%rd7, %r1, 4;
	add.s64 	%rd8, %rd4, %rd7;
	ld.global.f32 	%f1, [%rd8];
	add.s64 	%rd9, %rd5, %rd7;
	ld.global.f32 	%f2, [%rd9];
	add.f32 	%f3, %f1, %f2;
	add.s64 	%rd10, %rd6, %rd7;
	st.global.f32 	[%rd10], %f3;
$L__BB87_2:
	ret;

}
	// .globl	_Z10add_kernelILx88EEvPfS0_S0_i
.visible .entry _Z10add_kernelILx88EEvPfS0_S0_i(
	.param .u64 .ptr .align 1 _Z10add_kernelILx88EEvPfS0_S0_i_param_0,
	.param .u64 .ptr .align 1 _Z10add_kernelILx88EEvPfS0_S0_i_param_1,
	.param .u64 .ptr .align 1 _Z10add_kernelILx88EEvPfS0_S0_i_param_2,
	.param .u32 _Z10add_kernelILx88EEvPfS0_S0_i_param_3
)
{
	.reg .pred 	%p<2>;
	.reg .b32 	%r<6>;
	.reg .b32 	%f<4>;
	.reg .b64 	%rd<11>;

	ld.param.u64 	%rd1, [_Z10add_kernelILx88EEvPfS0_S0_i_param_0];
	ld.param.u64 	%rd2, [_Z10add_kernelILx88EEvPfS0_S0_i_param_1];
	ld.param.u64 	%rd3, [_Z10add_kernelILx88EEvPfS0_S0_i_param_2];
	ld.param.u32 	%r2, [_Z10add_kernelILx88EEvPfS0_S0_i_param_3];
	mov.u32 	%r3, %ctaid.x;
	mov.u32 	%r4, %ntid.x;
	mov.u32 	%r5, %tid.x;
	mad.lo.s32 	%r1, %r3, %r4, %r5;
	setp.ge.s32 	%p1, %r1, %r2;
	@%p1 bra 	$L__BB88_2;
	cvta.to.global.u64 	%rd4, %rd1;
	cvta.to.global.u64 	%rd5, %rd2;
	cvta.to.global.u64 	%rd6, %rd3;
	mul.wide.s32 	%rd7, %r1, 4;
	add.s64 	%rd8, %rd4, %rd7;
	ld.global.f32 	%f1, [%rd8];
	add.s64 	%rd9, %rd5, %rd7;
	ld.global.f32 	%f2, [%rd9];
	add.f32 	%f3, %f1, %f2;
	add.s64 	%rd10, %rd6, %rd7;
	st.global.f32 	[%rd10], %f3;
$L__BB88_2:
	ret;

}
	// .globl	_Z10add_kernelILx89EEvPfS0_S0_i
.visible .entry _Z10add_kernelILx89EEvPfS0_S0_i(
	.param .u64 .ptr .align 1 _Z10add_kernelILx89EEvPfS0_S0_i_param_0,
	.param .u64 .ptr .align 1 _Z10add_kernelILx89EEvPfS0_S0_i_param_1,
	.param .u64 .ptr .align 1 _Z10add_kernelILx89EEvPfS0_S0_i_param_2,
	.param .u32 _Z10add_kernelILx89EEvPfS0_S0_i_param_3
)
{
	.reg .pred 	%p<2>;
	.reg .b32 	%r<6>;
	.reg .b32 	%f<4>;
	.reg .b64 	%rd<11>;

	ld.param.u64 	%rd1, [_Z10add_kernelILx89EEvPfS0_S0_i_param_0];
	ld.param.u64 	%rd2, [_Z10add_kernelILx89EEvPfS0_S0_i_param_1];
	ld.param.u64 	%rd3, [_Z10add_kernelILx89EEvPfS0_S0_i_param_2];
	ld.param.u32 	%r2, [_Z10add_kernelILx89EEvPfS0_S0_i_param_3];
	mov.u32 	%r3, %ctaid.x;
	mov.u32 	%r4, %ntid.x;
	mov.u32 	%r5, %tid.x;
	mad.lo.s32 	%r1, %r3, %r4, %r5;
	setp.ge.s32 	%p1, %r1, %r2;
	@%p1 bra 	$L__BB89_2;
	cvta.to.global.u64 	%rd4, %rd1;
	cvta.to.global.u64 	%rd5, %rd2;
	cvta.to.global.u64 	%rd6, %rd3;
	mul.wide.s32 	%rd7, %r1, 4;
	add.s64 	%rd8, %rd4, %rd7;
	ld.global.f32 	%f1, [%rd8];
	add.s64 	%rd9, %rd5, %rd7;
	ld.global.f32 	%f2, [%rd9];
	add.f32 	%f3, %f1, %f2;
	add.s64 	%rd10, %rd6, %rd7;
	st.global.f32 	[%rd10], %f3;
$L__BB89_2:
	ret;

}
	// .globl	_Z10add_kernelILx90EEvPfS0_S0_i
.visible .entry _Z10add_kernelILx90EEvPfS0_S0_i(
	.param .u64 .ptr .align 1 _Z10add_kernelILx90EEvPfS0_S0_i_param_0,
	.param .u64 .ptr .align 1 _Z10add_kernelILx90EEvPfS0_S0_i_param_1,
	.param .u64 .ptr .align 1 _Z10add_kernelILx90EEvPfS0_S0_i_param_2,
	.param .u32 _Z10add_kernelILx90EEvPfS0_S0_i_param_3
)
{
	.reg .pred 	%p<2>;
	.reg .b32 	%r<6>;
	.reg .b32 	%f<4>;
	.reg .b64 	%rd<11>;

	ld.param.u64 	%rd1, [_Z10add_kernelILx90EEvPfS0_S0_i_param_0];
	ld.param.u64 	%rd2, [_Z10add_kernelILx90EEvPfS0_S0_i_param_1];
	ld.param.u64 	%rd3, [_Z10add_kernelILx90EEvPfS0_S0_i_param_2];
	ld.param.u32 	%r2, [_Z10add_kernelILx90EEvPfS0_S0_i_param_3];
	mov.u32 	%r3, %ctaid.x;
	mov.u32 	%r4, %ntid.x;
	mov.u32 	%r5, %tid.x;
	mad.lo.s32 	%r1, %r3, %r4, %r5;
	setp.ge.s32 	%p1, %r1, %r2;
	@%p1 bra 	$L__BB90_2;
	cvta.to.global.u64 	%rd4, %rd1;
	cvta.to.global.u64 	%rd5, %rd2;
	cvta.to.global.u64 	%rd6, %rd3;
	mul.wide.s32 	%rd7, %r1, 4;
	add.s64 	%rd8, %rd4, %rd7;
	ld.global.f32 	%f1, [%rd8];
	add.s64 	%rd9, %rd5, %rd7;
	ld.global.f32 	%f2, [%rd9];
	add.f32 	%f3, %f1, %f2;
	add.s64 	%rd10, %rd6, %rd7;
	st.global.f32 	[%rd10], %f3;
$L__BB90_2:
	ret;

}
	// .globl	_Z10add_kernelILx91EEvPfS0_S0_i
.visible .entry _Z10add_kernelILx91EEvPfS0_S0_i(
	.param .u64 .ptr .align 1 _Z10add_kernelILx91EEvPfS0_S0_i_param_0,
	.param .u64 .ptr .align 1 _Z10add_kernelILx91EEvPfS0_S0_i_param_1,
	.param .u64 .ptr .align 1 _Z10add_kernelILx91EEvPfS0_S0_i_param_2,
	.param .u32 _Z10add_kernelILx91EEvPfS0_S0_i_param_3
)
{
	.reg .pred 	%p<2>;
	.reg .b32 	%r<6>;
	.reg .b32 	%f<4>;
	.reg .b64 	%rd<11>;

	ld.param.u64 	%rd1, [_Z10add_kernelILx91EEvPfS0_S0_i_param_0];
	ld.param.u64 	%rd2, [_Z10add_kernelILx91EEvPfS0_S0_i_param_1];
	ld.param.u64 	%rd3, [_Z10add_kernelILx91EEvPfS0_S0_i_param_2];
	ld.param.u32 	%r2, [_Z10add_kernelILx91EEvPfS0_S0_i_param_3];
	mov.u32 	%r3, %ctaid.x;
	mov.u32 	%r4, %ntid.x;
	mov.u32 	%r5, %tid.x;
	mad.lo.s32 	%r1, %r3, %r4, %r5;
	setp.ge.s32 	%p1, %r1, %r2;
	@%p1 bra 	$L__BB91_2;
	cvta.to.global.u64 	%rd4, %rd1;
	cvta.to.global.u64 	%rd5, %rd2;
	cvta.to.global.u64 	%rd6, %rd3;
	mul.wide.s32 	%rd7, %r1, 4;
	add.s64 	%rd8, %rd4, %rd7;
	ld.global.f32 	%f1, [%rd8];
	add.s64 	%rd9, %rd5, %rd7;
	ld.global.f32 	%f2, [%rd9];
	add.f32 	%f3, %f1, %f2;
	add.s64 	%rd10, %rd6, %rd7;
	st.global.f32 	[%rd10], %f3;
$L__BB91_2:
	ret;

}
	// .globl	_Z10add_kernelILx92EEvPfS0_S0_i
.visible .entry _Z10add_kernelILx92EEvPfS0_S0_i(
	.param .u64 .ptr .align 1 _Z10add_kernelILx92EEvPfS0_S0_i_param_0,
	.param .u64 .ptr .align 1 _Z10add_kernelILx92EEvPfS0_S0_i_param_1,
	.param .u64 .ptr .align 1 _Z10add_kernelILx92EEvPfS0_S0_i_param_2,
	.param .u32 _Z10add_kernelILx92EEvPfS0_S0_i_param_3
)
{
	.reg .pred 	%p<2>;
	.reg .b32 	%r<6>;
	.reg .b32 	%f<4>;
	.reg .b64 	%rd<11>;

	ld.param.u64 	%rd1, [_Z10add_kernelILx92EEvPfS0_S0_i_param_0];
	ld.param.u64 	%rd2, [_Z10add_kernelILx92EEvPfS0_S0_i_param_1];
	ld.param.u64 	%rd3, [_Z10add_kernelILx92EEvPfS0_S0_i_param_2];
	ld.param.u32 	%r2, [_Z10add_kernelILx92EEvPfS0_S0_i_param_3];
	mov.u32 	%r3, %ctaid.x;
	mov.u32 	%r4, %ntid.x;
	mov.u32 	%r5, %tid.x;
	mad.lo.s32 	%r1, %r3, %r4, %r5;
	setp.ge.s32 	%p1, %r1, %r2;
	@%p1 bra 	$L__BB92_2;
	cvta.to.global.u64 	%rd4, %rd1;
	cvta.to.global.u64 	%rd5, %rd2;
	cvta.to.global.u64 	%rd6, %rd3;
	mul.wide.s32 	%rd7, %r1, 4;
	add.s64 	%rd8, %rd4, %rd7;
	ld.global.f32 	%f1, [%rd8];
	add.s64 	%rd9, %rd5, %rd7;
	ld.global.f32 	%f2, [%rd9];
	add.f32 	%f3, %f1, %f2;
	add.s64 	%rd10, %rd6, %rd7;
	st.global.f32 	[%rd10], %f3;
$L__BB92_2:
	ret;

}
	// .globl	_Z10add_kernelILx93EEvPfS0_S0_i
.visible .entry _Z10add_kernelILx93EEvPfS0_S0_i(
	.param .u64 .ptr .align 1 _Z10add_kernelILx93EEvPfS0_S0_i_param_0,
	.param .u64 .ptr .align 1 _Z10add_kernelILx93EEvPfS0_S0_i_param_1,
	.param .u64 .ptr .align 1 _Z10add_kernelILx93EEvPfS0_S0_i_param_2,
	.param .u32 _Z10add_kernelILx93EEvPfS0_S0_i_param_3
)
{
	.reg .pred 	%p<2>;
	.reg .b32 	%r<6>;
	.reg .b32 	%f<4>;
	.reg .b64 	%rd<11>;

	ld.param.u64 	%rd1, [_Z10add_kernelILx93EEvPfS0_S0_i_param_0];
	ld.param.u64 	%rd2, [_Z10add_kernelILx93EEvPfS0_S0_i_param_1];
	ld.param.u64 	%rd3, [_Z10add_kernelILx93EEvPfS0_S0_i_param_2];
	ld.param.u32 	%r2, [_Z10add_kernelILx93EEvPfS0_S0_i_param_3];
	mov.u32 	%r3, %ctaid.x;
	mov.u32 	%r4, %ntid.x;
	mov.u32 	%r5, %tid.x;
	mad.lo.s32 	%r1, %r3, %r4, %r5;
	setp.ge.s32 	%p1, %r1, %r2;
	@%p1 bra 	$L__BB93_2;
	cvta.to.global.u64 	%rd4, %rd1;
	cvta.to.global.u64 	%rd5, %rd2;
	cvta.to.global.u64 	%rd6, %rd3;
	mul.wide.s32 	%rd7, %r1, 4;
	add.s64 	%rd8, %rd4, %rd7;
	ld.global.f32 	%f1, [%rd8];
	add.s64 	%rd9, %rd5, %rd7;
	ld.global.f32 	%f2, [%rd9];
	add.f32 	%f3, %f1, %f2;
	add.s64 	%rd10, %rd6, %rd7;
	st.global.f32 	[%rd10], %f3;
$L__BB93_2:
	ret;

}
	// .globl	_Z10add_kernelILx94EEvPfS0_S0_i
.visible .entry _Z10add_kernelILx94EEvPfS0_S0_i(
	.param .u64 .ptr .align 1 _Z10add_kernelILx94EEvPfS0_S0_i_param_0,
	.param .u64 .ptr .align 1 _Z10add_kernelILx94EEvPfS0_S0_i_param_1,
	.param .u64 .ptr .align 1 _Z10add_kernelILx94EEvPfS0_S0_i_param_2,
	.param .u32 _Z10add_kernelILx94EEvPfS0_S0_i_param_3
)
{
	.reg .pred 	%p<2>;
	.reg .b32 	%r<6>;
	.reg .b32 	%f<4>;
	.reg .b64 	%rd<11>;

	ld.param.u64 	%rd1, [_Z10add_kernelILx94EEvPfS0_S0_i_param_0];
	ld.param.u64 	%rd2, [_Z10add_kernelILx94EEvPfS0_S0_i_param_1];
	ld.param.u64 	%rd3, [_Z10add_kernelILx94EEvPfS0_S0_i_param_2];
	ld.param.u32 	%r2, [_Z10add_kernelILx94EEvPfS0_S0_i_param_3];
	mov.u32 	%r3, %ctaid.x;
	mov.u32 	%r4, %ntid.x;
	mov.u32 	%r5, %tid.x;
	mad.lo.s32 	%r1, %r3, %r4, %r5;
	setp.ge.s32 	%p1, %r1, %r2;
	@%p1 bra 	$L__BB94_2;
	cvta.to.global.u64 	%rd4, %rd1;
	cvta.to.global.u64 	%rd5, %rd2;
	cvta.to.global.u64 	%rd6, %rd3;
	mul.wide.s32 	%rd7, %r1, 4;
	add.s64 	%rd8, %rd4, %rd7;
	ld.global.f32 	%f1, [%rd8];
	add.s64 	%rd9, %rd5, %rd7;
	ld.global.f32 	%f2, [%rd9];
	add.f32 	%f3, %f1, %f2;
	add.s64 	%rd10, %rd6, %rd7;
	st.global.f32 	[%rd10], %f3;
$L__BB94_2:
	ret;

}
	// .globl	_Z10add_kernelILx95EEvPfS0_S0_i
.visible .entry _Z10add_kernelILx95EEvPfS0_S0_i(
	.param .u64 .ptr .align 1 _Z10add_kernelILx95EEvPfS0_S0_i_param_0,
	.param .u64 .ptr .align 1 _Z10add_kernelILx95EEvPfS0_S0_i_param_1,
	.param .u64 .ptr .align 1 _Z10add_kernelILx95EEvPfS0_S0_i_param_2,
	.param .u32 _Z10add_kernelILx95EEvPfS0_S0_i_param_3
)
{
	.reg .pred 	%p<2>;
	.reg .b32 	%r<6>;
	.reg .b32 	%f<4>;
	.reg .b64 	%rd<11>;

	ld.param.u64 	%rd1, [_Z10add_kernelILx95EEvPfS0_S0_i_param_0];
	ld.param.u64 	%rd2, [_Z10add_kernelILx95EEvPfS0_S0_i_param_1];
	ld.param.u64 	%rd3, [_Z10add_kernelILx95EEvPfS0_S0_i_param_2];
	ld.param.u32 	%r2, [_Z10add_kernelILx95EEvPfS0_S0_i_param_3];
	mov.u32 	%r3, %ctaid.x;
	mov.u32 	%r4, %ntid.x;
	mov.u32 	%r5, %tid.x;
	mad.lo.s32 	%r1, %r3, %r4, %r5;
	setp.ge.s32 	%p1, %r1, %r2;
	@%p1 bra 	$L__BB95_2;
	cvta.to.global.u64 	%rd4, %rd1;
	cvta.to.global.u64 	%rd5, %rd2;
	cvta.to.global.u64 	%rd6, %rd3;
	mul.wide.s32 	%rd7, %r1, 4;
	add.s64 	%rd8, %rd4, %rd7;
	ld.global.f32 	%f1, [%rd8];
	add.s64 	%rd9, %rd5, %rd7;
	ld.global.f32 	%f2, [%rd9];
	add.f32 	%f3, %f1, %f2;
	add.s64 	%rd10, %rd6, %rd7;
	st.global.f32 	[%rd10], %f3;
$L__BB95_2:
	ret;

}
	// .globl	_Z10add_kernelILx96EEvPfS0_S0_i
.visible .entry _Z10add_kernelILx96EEvPfS0_S0_i(
	.param .u64 .ptr .align 1 _Z10add_kernelILx96EEvPfS0_S0_i_param_0,
	.param .u64 .ptr .align 1 _Z10add_kernelILx96EEvPfS0_S0_i_param_1,
	.param .u64 .ptr .align 1 _Z10add_kernelILx96EEvPfS0_S0_i_param_2,
	.param .u32 _Z10add_kernelILx96EEvPfS0_S0_i_param_3
)
{
	.reg .pred 	%p<2>;
	.reg .b32 	%r<6>;
	.reg .b32 	%f<4>;
	.reg .b64 	%rd<11>;

	ld.param.u64 	%rd1, [_Z10add_kernelILx96EEvPfS0_S0_i_param_0];
	ld.param.u64 	%rd2, [_Z10add_kernelILx96EEvPfS0_S0_i_param_1];
	ld.param.u64 	%rd3, [_Z10add_kernelILx96EEvPfS0_S0_i_param_2];
	ld.param.u32 	%r2, [_Z10add_kernelILx96EEvPfS0_S0_i_param_3];
	mov.u32 	%r3, %ctaid.x;
	mov.u32 	%r4, %ntid.x;
	mov.u32 	%r5, %tid.x;
	mad.lo.s32 	%r1, %r3, %r4, %r5;
	setp.ge.s32 	%p1, %r1, %r2;
	@%p1 bra 	$L__BB96_2;
	cvta.to.global.u64 	%rd4, %rd1;
	cvta.to.global.u64 	%rd5, %rd2;
	cvta.to.global.u64 	%rd6, %rd3;
	mul.wide.s32 	%rd7, %r1, 4;
	add.s64 	%rd8, %rd4, %rd7;
	ld.global.f32 	%f1, [%rd8];
	add.s64 	%rd9, %rd5, %rd7;
	ld.global.f32 	%f2, [%rd9];
	add.f32 	%f3, %f1, %f2;
	add.s64 	%rd10, %rd6, %rd7;
	st.global.f32 	[%rd10], %f3;
$L__BB96_2:
	ret;

}
	// .globl	_Z10add_kernelILx97EEvPfS0_S0_i
.visible .entry _Z10add_kernelILx97EEvPfS0_S0_i(
	.param .u64 .ptr .align 1 _Z10add_kernelILx97EEvPfS0_S0_i_param_0,
	.param .u64 .ptr .align 1 _Z10add_kernelILx97EEvPfS0_S0_i_param_1,
	.param .u64 .ptr .align 1 _Z10add_kernelILx97EEvPfS0_S0_i_param_2,
	.param .u32 _Z10add_kernelILx97EEvPfS0_S0_i_param_3
)
{
	.reg .pred 	%p<2>;
	.reg .b32 	%r<6>;
	.reg .b32 	%f<4>;
	.reg .b64 	%rd<11>;

	ld.param.u64 	%rd1, [_Z10add_kernelILx97EEvPfS0_S0_i_param_0];
	ld.param.u64 	%rd2, [_Z10add_kernelILx97EEvPfS0_S0_i_param_1];
	ld.param.u64 	%rd3, [_Z10add_kernelILx97EEvPfS0_S0_i_param_2];
	ld.param.u32 	%r2, [_Z10add_kernelILx97EEvPfS0_S0_i_param_3];
	mov.u32 	%r3, %ctaid.x;
	mov.u32 	%r4, %ntid.x;
	mov.u32 	%r5, %tid.x;
	mad.lo.s32 	%r1, %r3, %r4, %r5;
	setp.ge.s32 	%p1, %r1, %r2;
	@%p1 bra 	$L__BB97_2;
	cvta.to.global.u64 	%rd4, %rd1;
	cvta.to.global.u64 	%rd5, %rd2;
	cvta.to.global.u64 	%rd6, %rd3;
	mul.wide.s32 	%rd7, %r1, 4;
	add.s64 	%rd8, %rd4, %rd7;
	ld.global.f32 	%f1, [%rd8];
	add.s64 	%rd9, %rd5, %rd7;
	ld.global.f32 	%f2, [%rd9];
	add.f32 	%f3, %f1, %f2;
	add.s64 	%rd10, %rd6, %rd7;
	st.global.f32 	[%rd10], %f3;
$L__BB97_2:
	ret;

}
	// .globl	_Z10add_kernelILx98EEvPfS0_S0_i
.visible .entry _Z10add_kernelILx98EEvPfS0_S0_i(
	.param .u64 .ptr .align 1 _Z10add_kernelILx98EEvPfS0_S0_i_param_0,
	.param .u64 .ptr .align 1 _Z10add_kernelILx98EEvPfS0_S0_i_param_1,
	.param .u64 .ptr .align 1 _Z10add_kernelILx98EEvPfS0_S0_i_param_2,
	.param .u32 _Z10add_kernelILx98EEvPfS0_S0_i_param_3
)
{
	.reg .pred 	%p<2>;
	.reg .b32 	%r<6>;
	.reg .b32 	%f<4>;
	.reg .b64 	%rd<11>;

	ld.param.u64 	%rd1, [_Z10add_kernelILx98EEvPfS0_S0_i_param_0];
	ld.param.u64 	%rd2, [_Z10add_kernelILx98EEvPfS0_S0_i_param_1];
	ld.param.u64 	%rd3, [_Z10add_kernelILx98EEvPfS0_S0_i_param_2];
	ld.param.u32 	%r2, [_Z10add_kernelILx98EEvPfS0_S0_i_param_3];
	mov.u32 	%r3, %ctaid.x;
	mov.u32 	%r4, %ntid.x;
	mov.u32 	%r5, %tid.x;
	mad.lo.s32 	%r1, %r3, %r4, %r5;
	setp.ge.s32 	%p1, %r1, %r2;
	@%p1 bra 	$L__BB98_2;
	cvta.to.global.u64 	%rd4, %rd1;
	cvta.to.global.u64 	%rd5, %rd2;
	cvta.to.global.u64 	%rd6, %rd3;
	mul.wide.s32 	%rd7, %r1, 4;
	add.s64 	%rd8, %rd4, %rd7;
	ld.global.f32 	%f1, [%rd8];
	add.s64 	%rd9, %rd5, %rd7;
	ld.global.f32 	%f2, [%rd9];
	add.f32 	%f3, %f1, %f2;
	add.s64 	%rd10, %rd6, %rd7;
	st.global.f32 	[%rd10], %f3;
$L__BB98_2:
	ret;

}
	// .globl	_Z10add_kernelILx99EEvPfS0_S0_i
.visible .entry _Z10add_kernelILx99EEvPfS0_S0_i(
	.param .u64 .ptr .align 1 _Z10add_kernelILx99EEvPfS0_S0_i_param_0,
	.param .u64 .ptr .align 1 _Z10add_kernelILx99EEvPfS0_S0_i_param_1,
	.param .u64 .ptr .align 1 _Z10add_kernelILx99EEvPfS0_S0_i_param_2,
	.param .u32 _Z10add_kernelILx99EEvPfS0_S0_i_param_3
)
{
	.reg .pred 	%p<2>;
	.reg .b32 	%r<6>;
	.reg .b32 	%f<4>;
	.reg .b64 	%rd<11>;

	ld.param.u64 	%rd1, [_Z10add_kernelILx99EEvPfS0_S0_i_param_0];
	ld.param.u64 	%rd2, [_Z10add_kernelILx99EEvPfS0_S0_i_param_1];
	ld.param.u64 	%rd3, [_Z10add_kernelILx99EEvPfS0_S0_i_param_2];
	ld.param.u32 	%r2, [_Z10add_kernelILx99EEvPfS0_S0_i_param_3];
	mov.u32 	%r3, %ctaid.x;
	mov.u32 	%r4, %ntid.x;
	mov.u32 	%r5, %tid.x;
	mad.lo.s32 	%r1, %r3, %r4, %r5;
	setp.ge.s32 	%p1, %r1, %r2;
	@%p1 bra 	$L__BB99_2;
	cvta.to.global.u64 	%rd4, %rd1;
	cvta.to.global.u64 	%rd5, %rd2;
	cvta.to.global.u64 	%rd6, %rd3;
	mul.wide.s32 	%rd7, %r1, 4;
	add.s64 	%rd8, %rd4, %rd7;
	ld.global.f32 	%f1, [%rd8];
	add.s64 	%rd9, %rd5, %rd7;
	ld.global.f32 	%f2, [%rd9];
	add.f32 	%f3, %f1, %f2;
	add.s64 	%rd10, %rd6, %rd7;
	st.global.f32 	[%rd10], %f3;
$L__BB99_2:
	ret;

}
	// .globl	_Z10add_kernelILx100EEvPfS0_S0_i
.visible .entry _Z10add_kernelILx100EEvPfS0_S0_i(
	.param .u64 .ptr .align 1 _Z10add_kernelILx100EEvPfS0_S0_i_param_0,
	.param .u64 .ptr .align 1 _Z10add_kernelILx100EEvPfS0_S0_i_param_1,
	.param .u64 .ptr .align 1 _Z10add_kernelILx100EEvPfS0_S0_i_param_2,
	.param .u32 _Z10add_kernelILx100EEvPfS0_S0_i_param_3
)
{
	.reg .pred 	%p<2>;
	.reg .b32 	%r<6>;
	.reg .b32 	%f<4>;
	.reg .b64 	%rd<11>;

	ld.param.u64 	%rd1, [_Z10add_kernelILx100EEvPfS0_S0_i_param_0];
	ld.param.u64 	%rd2, [_Z10add_kernelILx100EEvPfS0_S0_i_param_1];
	ld.param.u64 	%rd3, [_Z10add_kernelILx100EEvPfS0_S0_i_param_2];
	ld.param.u32 	%r2, [_Z10add_kernelILx100EEvPfS0_S0_i_param_3];
	mov.u32 	%r3, %ctaid.x;
	mov.u32 	%r4, %ntid.x;
	mov.u32 	%r5, %tid.x;
	mad.lo.s32 	%r1, %r3, %r4, %r5;
	setp.ge.s32 	%p1, %r1, %r2;
	@%p1 bra 	$L__BB100_2;
	cvta.to.global.u64 	%rd4, %rd1;
	cvta.to.global.u64 	%rd5, %rd2;
	cvta.to.global.u64 	%rd6, %rd3;
	mul.wide.s32 	%rd7, %r1, 4;
	add.s64 	%rd8, %rd4, %rd7;
	ld.global.f32 	%f1, [%rd8];
	add.s64 	%rd9, %rd5, %rd7;
	ld.global.f32 	%f2, [%rd9];
	add.f32 	%f3, %f1, %f2;
	add.s64 	%rd10, %rd6, %rd7;
	st.global.f32 	[%rd10], %f3;
$L__BB100_2:
	ret;

}
	// .globl	_Z10add_kernelILx101EEvPfS0_S0_i
.visible .entry _Z10add_kernelILx101EEvPfS0_S0_i(
	.param .u64 .ptr .align 1 _Z10add_kernelILx101EEvPfS0_S0_i_param_0,
	.param .u64 .ptr .align 1 _Z10add_kernelILx101EEvPfS0_S0_i_param_1,
	.param .u64 .ptr .align 1 _Z10add_kernelILx101EEvPfS0_S0_i_param_2,
	.param .u32 _Z10add_kernelILx101EEvPfS0_S0_i_param_3
)
{
	.reg .pred 	%p<2>;
	.reg .b32 	%r<6>;
	.reg .b32 	%f<4>;
	.reg .b64 	%rd<11>;

	ld.param.u64 	%rd1, [_Z10add_kernelILx101EEvPfS0_S0_i_param_0];
	ld.param.u64 	%rd2, [_Z10add_kernelILx101EEvPfS0_S0_i_param_1];
	ld.param.u64 	%rd3, [_Z10add_kernelILx101EEvPfS0_S0_i_param_2];
	ld.param.u32 	%r2, [_Z10add_kernelILx101EEvPfS0_S0_i_param_3];
	mov.u32 	%r3, %ctaid.x;
	mov.u32 	%r4, %ntid.x;
	mov.u32 	%r5, %tid.x;
	mad.lo.s32 	%r1, %r3, %r4, %r5;
	setp.ge.s32 	%p1, %r1, %r2;
	@%p1 bra 	$L__BB101_2;
	cvta.to.global.u64 	%rd4, %rd1;
	cvta.to.global.u64 	%rd5, %rd2;
	cvta.to.global.u64 	%rd6, %rd3;
	mul.wide.s32 	%rd7, %r1, 4;
	add.s64 	%rd8, %rd4, %rd7;
	ld.global.f32 	%f1, [%rd8];
	add.s64 	%rd9, %rd5, %rd7;
	ld.global.f32 	%f2, [%rd9];
	add.f32 	%f3, %f1, %f2;
	add.s64 	%rd10, %rd6, %rd7;
	st.global.f32 	[%rd10], %f3;
$L__BB101_2:
	ret;

}
	// .globl	_Z10add_kernelILx102EEvPfS0_S0_i
.visible .entry _Z10add_kernelILx102EEvPfS0_S0_i(
	.param .u64 .ptr .align 1 _Z10add_kernelILx102EEvPfS0_S0_i_param_0,
	.param .u64 .ptr .align 1 _Z10add_kernelILx102EEvPfS0_S0_i_param_1,
	.param .u64 .ptr .align 1 _Z10add_kernelILx102EEvPfS0_S0_i_param_2,
	.param .u32 _Z10add_kernelILx102EEvPfS0_S0_i_param_3
)
{
	.reg .pred 	%p<2>;
	.reg .b32 	%r<6>;
	.reg .b32 	%f<4>;
	.reg .b64 	%rd<11>;

	ld.param.u64 	%rd1, [_Z10add_kernelILx102EEvPfS0_S0_i_param_0];
	ld.param.u64 	%rd2, [_Z10add_kernelILx102EEvPfS0_S0_i_param_1];
	ld.param.u64 	%rd3, [_Z10add_kernelILx102EEvPfS0_S0_i_param_2];
	ld.param.u32 	%r2, [_Z10add_kernelILx102EEvPfS0_S0_i_param_3];
	mov.u32 	%r3, %ctaid.x;
	mov.u32 	%r4, %ntid.x;
	mov.u32 	%r5, %tid.x;
	mad.lo.s32 	%r1, %r3, %r4, %r5;
	setp.ge.s32 	%p1, %r1, %r2;
	@%p1 bra 	$L__BB102_2;
	cvta.to.global.u64 	%rd4, %rd1;
	cvta.to.global.u64 	%rd5, %rd2;
	cvta.to.global.u64 	%rd6, %rd3;
	mul.wide.s32 	%rd7, %r1, 4;
	add.s64 	%rd8, %rd4, %rd7;
	ld.global.f32 	%f1, [%rd8];
	add.s64 	%rd9, %rd5, %rd7;
	ld.global.f32 	%f2, [%rd9];
	add.f32 	%f3, %f1, %f2;
	add.s64 	%rd10, %rd6, %rd7;
	st.global.f32 	[%rd10], %f3;
$L__BB102_2:
	ret;

}
	// .globl	_Z10add_kernelILx103EEvPfS0_S0_i
.visible .entry _Z10add_kernelILx103EEvPfS0_S0_i(
	.param .u64 .ptr .align 1 _Z10add_kernelILx103EEvPfS0_S0_i_param_0,
	.param .u64 .ptr .align 1 _Z10add_kernelILx103EEvPfS0_S0_i_param_1,
	.param .u64 .ptr .align 1 _Z10add_kernelILx103EEvPfS0_S0_i_param_2,
	.param .u32 _Z10add_kernelILx103EEvPfS0_S0_i_param_3
)
{
	.reg .pred 	%p<2>;
	.reg .b32 	%r<6>;
	.reg .b32 	%f<4>;
	.reg .b64 	%rd<11>;

	ld.param.u64 	%rd1, [_Z10add_kernelILx103EEvPfS0_S0_i_param_0];
	ld.param.u64 	%rd2, [_Z10add_kernelILx103EEvPfS0_S0_i_param_1];
	ld.param.u64 	%rd3, [_Z10add_kernelILx103EEvPfS0_S0_i_param_2];
	ld.param.u32 	%r2, [_Z10add_kernelILx103EEvPfS0_S0_i_param_3];
	mov.u32 	%r3, %ctaid.x;
	mov.u32 	%r4, %ntid.x;
	mov.u32 	%r5, %tid.x;
	mad.lo.s32 	%r1, %r3, %r4, %r5;
	setp.ge.s32 	%p1, %r1, %r2;
	@%p1 bra 	$L__BB103_2;
	cvta.to.global.u64 	%rd4, %rd1;
	cvta.to.global.u64 	%rd5, %rd2;
	cvta.to.global.u64 	%rd6, %rd3;
	mul.wide.s32 	%rd7, %r1, 4;
	add.s64 	%rd8, %rd4, %rd7;
	ld.global.f32 	%f1, [%rd8];
	add.s64 	%rd9, %rd5, %rd7;
	ld.global.f32 	%f2, [%rd9];
	add.f32 	%f3, %f1, %f2;
	add.s64 	%rd10, %rd6, %rd7;
	st.global.f32 	[%rd10], %f3;
$L__BB103_2:
	ret;

}
	// .globl	_Z10add_kernelILx104EEvPfS0_S0_i
.visible .entry _Z10add_kernelILx104EEvPfS0_S0_i(
	.param .u64 .ptr .align 1 _Z10add_kernelILx104EEvPfS0_S0_i_param_0,
	.param .u64 .ptr .align 1 _Z10add_kernelILx104EEvPfS0_S0_i_param_1,
	.param .u64 .ptr .align 1 _Z10add_kernelILx104EEvPfS0_S0_i_param_2,
	.param .u32 _Z10add_kernelILx104EEvPfS0_S0_i_param_3
)
{
	.reg .pred 	%p<2>;
	.reg .b32 	%r<6>;
	.reg .b32 	%f<4>;
	.reg .b64 	%rd<11>;

	ld.param.u64 	%rd1, [_Z10add_kernelILx104EEvPfS0_S0_i_param_0];
	ld.param.u64 	%rd2, [_Z10add_kernelILx104EEvPfS0_S0_i_param_1];
	ld.param.u64 	%rd3, [_Z10add_kernelILx104EEvPfS0_S0_i_param_2];
	ld.param.u32 	%r2, [_Z10add_kernelILx104EEvPfS0_S0_i_param_3];
	mov.u32 	%r3, %ctaid.x;
	mov.u32 	%r4, %ntid.x;
	mov.u32 	%r5, %tid.x;
	mad.lo.s32 	%r1, %r3, %r4, %r5;
	setp.ge.s32 	%p1, %r1, %r2;
	@%p1 bra 	$L__BB104_2;
	cvta.to.global.u64 	%rd4, %rd1;
	cvta.to.global.u64 	%rd5, %rd2;
	cvta.to.global.u64 	%rd6, %rd3;
	mul.wide.s32 	%rd7, %r1, 4;
	add.s64 	%rd8, %rd4, %rd7;
	ld.global.f32 	%f1, [%rd8];
	add.s64 	%rd9, %rd5, %rd7;
	ld.global.f32 	%f2, [%rd9];
	add.f32 	%f3, %f1, %f2;
	add.s64 	%rd10, %rd6, %rd7;
	st.global.f32 	[%rd10], %f3;
$L__BB104_2:
	ret;

}
	// .globl	_Z10add_kernelILx105EEvPfS0_S0_i
.visible .entry _Z10add_kernelILx105EEvPfS0_S0_i(
	.param .u64 .ptr .align 1 _Z10add_kernelILx105EEvPfS0_S0_i_param_0,
	.param .u64 .ptr .align 1 _Z10add_kernelILx105EEvPfS0_S0_i_param_1,
	.param .u64 .ptr .align 1 _Z10add_kernelILx105EEvPfS0_S0_i_param_2,
	.param .u32 _Z10add_kernelILx105EEvPfS0_S0_i_param_3
)
{
	.reg .pred 	%p<2>;
	.reg .b32 	%r<6>;
	.reg .b32 	%f<4>;
	.reg .b64 	%rd<11>;

	ld.param.u64 	%rd1, [_Z10add_kernelILx105EEvPfS0_S0_i_param_0];
	ld.param.u64 	%rd2, [_Z10add_kernelILx105EEvPfS0_S0_i_param_1];
	ld.param.u64 	%rd3, [_Z10add_kernelILx105EEvPfS0_S0_i_param_2];
	ld.param.u32 	%r2, [_Z10add_kernelILx105EEvPfS0_S0_i_param_3];
	mov.u32 	%r3, %ctaid.x;
	mov.u32 	%r4, %ntid.x;
	mov.u32 	%r5, %tid.x;
	mad.lo.s32 	%r1, %r3, %r4, %r5;
	setp.ge.s32 	%p1, %r1, %r2;
	@%p1 bra 	$L__BB105_2;
	cvta.to.global.u64 	%rd4, %rd1;
	cvta.to.global.u64 	%rd5, %rd2;
	cvta.to.global.u64 	%rd6, %rd3;
	mul.wide.s32 	%rd7, %r1, 4;
	add.s64 	%rd8, %rd4, %rd7;
	ld.global.f32 	%f1, [%rd8];
	add.s64 	%rd9, %rd5, %rd7;
	ld.global.f32 	%f2, [%rd9];
	add.f32 	%f3, %f1, %f2;
	add.s64 	%rd10, %rd6, %rd7;
	st.global.f32 	[%rd10], %f3;
$L__BB105_2:
	ret;

}
	// .globl	_Z10add_kernelILx106EEvPfS0_S0_i
.visible .entry _Z10add_kernelILx106EEvPfS0_S0_i(
	.param .u64 .ptr .align 1 _Z10add_kernelILx106EEvPfS0_S0_i_param_0,
	.param .u64 .ptr .align 1 _Z10add_kernelILx106EEvPfS0_S0_i_param_1,
	.param .u64 .ptr .align 1 _Z10add_kernelILx106EEvPfS0_S0_i_param_2,
	.param .u32 _Z10add_kernelILx106EEvPfS0_S0_i_param_3
)
{
	.reg .pred 	%p<2>;
	.reg .b32 	%r<6>;
	.reg .b32 	%f<4>;
	.reg .b64 	%rd<11>;

	ld.param.u64 	%rd1, [_Z10add_kernelILx106EEvPfS0_S0_i_param_0];
	ld.param.u64 	%rd2, [_Z10add_kernelILx106EEvPfS0_S0_i_param_1];
	ld.param.u64 	%rd3, [_Z10add_kernelILx106EEvPfS0_S0_i_param_2];
	ld.param.u32 	%r2, [_Z10add_kernelILx106EEvPfS0_S0_i_param_3];
	mov.u32 	%r3, %ctaid.x;
	mov.u32 	%r4, %ntid.x;
	mov.u32 	%r5, %tid.x;
	mad.lo.s32 	%r1, %r3, %r4, %r5;
	setp.ge.s32 	%p1, %r1, %r2;
	@%p1 bra 	$L__BB106_2;
	cvta.to.global.u64 	%rd4, %rd1;
	cvta.to.global.u64 	%rd5, %rd2;
	cvta.to.global.u64 	%rd6, %rd3;
	mul.wide.s32 	%rd7, %r1, 4;
	add.s64 	%rd8, %rd4, %rd7;
	ld.global.f32 	%f1, [%rd8];
	add.s64 	%rd9, %rd5, %rd7;
	ld.global.f32 	%f2, [%rd9];
	add.f32 	%f3, %f1, %f2;
	add.s64 	%rd10, %rd6, %rd7;
	st.global.f32 	[%rd10], %f3;
$L__BB106_2:
	ret;

}
	// .globl	_Z10add_kernelILx107EEvPfS0_S0_i
.visible .entry _Z10add_kernelILx107EEvPfS0_S0_i(
	.param .u64 .ptr .align 1 _Z10add_kernelILx107EEvPfS0_S0_i_param_0,
	.param .u64 .ptr .align 1 _Z10add_kernelILx107EEvPfS0_S0_i_param_1,
	.param .u64 .ptr .align 1 _Z10add_kernelILx107EEvPfS0_S0_i_param_2,
	.param .u32 _Z10add_kernelILx107EEvPfS0_S0_i_param_3
)
{
	.reg .pred 	%p<2>;
	.reg .b32 	%r<6>;
	.reg .b32 	%f<4>;
	.reg .b64 	%rd<11>;

	ld.param.u64 	%rd1, [_Z10add_kernelILx107EEvPfS0_S0_i_param_0];
	ld.param.u64 	%rd2, [_Z10add_kernelILx107EEvPfS0_S0_i_param_1];
	ld.param.u64 	%rd3, [_Z10add_kernelILx107EEvPfS0_S0_i_param_2];
	ld.param.u32 	%r2, [_Z10add_kernelILx107EEvPfS0_S0_i_param_3];
	mov.u32 	%r3, %ctaid.x;
	mov.u32 	%r4, %ntid.x;
	mov.u32 	%r5, %tid.x;
	mad.lo.s32 	%r1, %r3, %r4, %r5;
	setp.ge.s32 	%p1, %r1, %r2;
	@%p1 bra 	$L__BB107_2;
	cvta.to.global.u64 	%rd4, %rd1;
	cvta.to.global.u64 	%rd5, %rd2;
	cvta.to.global.u64 	%rd6, %rd3;
	mul.wide.s32 	%rd7, %r1, 4;
	add.s64 	%rd8, %rd4, %rd7;
	ld.global.f32 	%f1, [%rd8];
	add.s64 	%rd9, %rd5, %rd7;
	ld.global.f32 	%f2, [%rd9];
	add.f32 	%f3, %f1, %f2;
	add.s64 	%rd10, %rd6, %rd7;
	st.global.f32 	[%rd10], %f3;
$L__BB107_2:
	ret;

}
	// .globl	_Z10add_kernelILx108EEvPfS0_S0_i
.visible .entry _Z10add_kernelILx108EEvPfS0_S0_i(
	.param .u64 .ptr .align 1 _Z10add_kernelILx108EEvPfS0_S0_i_param_0,
	.param .u64 .ptr .align 1 _Z10add_kernelILx108EEvPfS0_S0_i_param_1,
	.param .u64 .ptr .align 1 _Z10add_kernelILx108EEvPfS0_S0_i_param_2,
	.param .u32 _Z10add_kernelILx108EEvPfS0_S0_i_param_3
)
{
	.reg .pred 	%p<2>;
	.reg .b32 	%r<6>;
	.reg .b32 	%f<4>;
	.reg .b64 	%rd<11>;

	ld.param.u64 	%rd1, [_Z10add_kernelILx108EEvPfS0_S0_i_param_0];
	ld.param.u64 	%rd2, [_Z10add_kernelILx108EEvPfS0_S0_i_param_1];
	ld.param.u64 	%rd3, [_Z10add_kernelILx108EEvPfS0_S0_i_param_2];
	ld.param.u32 	%r2, [_Z10add_kernelILx108EEvPfS0_S0_i_param_3];
	mov.u32 	%r3, %ctaid.x;
	mov.u32 	%r4, %ntid.x;
	mov.u32 	%r5, %tid.x;
	mad.lo.s32 	%r1, %r3, %r4, %r5;
	setp.ge.s32 	%p1, %r1, %r2;
	@%p1 bra 	$L__BB108_2;
	cvta.to.global.u64 	%rd4, %rd1;
	cvta.to.global.u64 	%rd5, %rd2;
	cvta.to.global.u64 	%rd6, %rd3;
	mul.wide.s32 	%rd7, %r1, 4;
	add.s64 	%rd8, %rd4, %rd7;
	ld.global.f32 	%f1, [%rd8];
	add.s64 	%rd9, %rd5, %rd7;
	ld.global.f32 	%f2, [%rd9];
	add.f32 	%f3, %f1, %f2;
	add.s64 	%rd10, %rd6, %rd7;
	st.global.f32 	[%rd10], %f3;
$L__BB108_2:
	ret;

}
	// .globl	_Z10add_kernelILx109EEvPfS0_S0_i
.visible .entry _Z10add_kernelILx109EEvPfS0_S0_i(
	.param .u64 .ptr .align 1 _Z10add_kernelILx109EEvPfS0_S0_i_param_0,
	.param .u64 .ptr .align 1 _Z10add_kernelILx109EEvPfS0_S0_i_param_1,
	.param .u64 .ptr .align 1 _Z10add_kernelILx109EEvPfS0_S0_i_param_2,
	.param .u32 _Z10add_kernelILx109EEvPfS0_S0_i_param_3
)
{
	.reg .pred 	%p<2>;
	.reg .b32 	%r<6>;
	.reg .b32 	%f<4>;
	.reg .b64 	%rd<11>;

	ld.param.u64 	%rd1, [_Z10add_kernelILx109EEvPfS0_S0_i_param_0];
	ld.param.u64 	%rd2, [_Z10add_kernelILx109EEvPfS0_S0_i_param_1];
	ld.param.u64 	%rd3, [_Z10add_kernelILx109EEvPfS0_S0_i_param_2];
	ld.param.u32 	%r2, [_Z10add_kernelILx109EEvPfS0_S0_i_param_3];
	mov.u32 	%r3, %ctaid.x;
	mov.u32 	%r4, %ntid.x;
	mov.u32 	%r5, %tid.x;
	mad.lo.s32 	%r1, %r3, %r4, %r5;
	setp.ge.s32 	%p1, %r1, %r2;
	@%p1 bra 	$L__BB109_2;
	cvta.to.global.u64 	%rd4, %rd1;
	cvta.to.global.u64 	%rd5, %rd2;
	cvta.to.global.u64 	%rd6, %rd3;
	mul.wide.s32 	%rd7, %r1, 4;
	add.s64 	%rd8, %rd4, %rd7;
	ld.global.f32 	%f1, [%rd8];
	add.s64 	%rd9, %rd5, %rd7;
	ld.global.f32 	%f2, [%rd9];
	add.f32 	%f3, %f1, %f2;
	add.s64 	%rd10, %rd6, %rd7;
	st.global.f32 	[%rd10], %f3;
$L__BB109_2:
	ret;

}
	// .globl	_Z10add_kernelILx110EEvPfS0_S0_i
.visible .entry _Z10add_kernelILx110EEvPfS0_S0_i(
	.param .u64 .ptr .align 1 _Z10add_kernelILx110EEvPfS0_S0_i_param_0,
	.param .u64 .ptr .align 1 _Z10add_kernelILx110EEvPfS0_S0_i_param_1,
	.param .u64 .ptr .align 1 _Z10add_kernelILx110EEvPfS0_S0_i_param_2,
	.param .u32 _Z10add_kernelILx110EEvPfS0_S0_i_param_3
)
{
	.reg .pred 	%p<2>;
	.reg .b32 	%r<6>;
	.reg .b32 	%f<4>;
	.reg .b64 	%rd<11>;

	ld.param.u64 	%rd1, [_Z10add_kernelILx110EEvPfS0_S0_i_param_0];
	ld.param.u64 	%rd2, [_Z10add_kernelILx110EEvPfS0_S0_i_param_1];
	ld.param.u64 	%rd3, [_Z10add_kernelILx110EEvPfS0_S0_i_param_2];
	ld.param.u32 	%r2, [_Z10add_kernelILx110EEvPfS0_S0_i_param_3];
	mov.u32 	%r3, %ctaid.x;
	mov.u32 	%r4, %ntid.x;
	mov.u32 	%r5, %tid.x;
	mad.lo.s32 	%r1, %r3, %r4, %r5;
	setp.ge.s32 	%p1, %r1, %r2;
	@%p1 bra 	$L__BB110_2;
	cvta.to.global.u64 	%rd4, %rd1;
	cvta.to.global.u64 	%rd5, %rd2;
	cvta.to.global.u64 	%rd6, %rd3;
	mul.wide.s32 	%rd7, %r1, 4;
	add.s64 	%rd8, %rd4, %rd7;
	ld.global.f32 	%f1, [%rd8];
	add.s64 	%rd9, %rd5, %rd7;
	ld.global.f32 	%f2, [%rd9];
	add.f32 	%f3, %f1, %f2;
	add.s64 	%rd10, %rd6, %rd7;
	st.global.f32 	[%rd10], %f3;
$L__BB110_2:
	ret;

}
	// .globl	_Z10add_kernelILx111EEvPfS0_S0_i
.visible .entry _Z10add_kernelILx111EEvPfS0_S0_i(
	.param .u64 .ptr .align 1 _Z10add_kernelILx111EEvPfS0_S0_i_param_0,
	.param .u64 .ptr .align 1 _Z10add_kernelILx111EEvPfS0_S0_i_param_1,
	.param .u64 .ptr .align 1 _Z10add_kernelILx111EEvPfS0_S0_i_param_2,
	.param .u32 _Z10add_kernelILx111EEvPfS0_S0_i_param_3
)
{
	.reg .pred 	%p<2>;
	.reg .b32 	%r<6>;
	.reg .b32 	%f<4>;
	.reg .b64 	%rd<11>;

	ld.param.u64 	%rd1, [_Z10add_kernelILx111EEvPfS0_S0_i_param_0];
	ld.param.u64 	%rd2, [_Z10add_kernelILx111EEvPfS0_S0_i_param_1];
	ld.param.u64 	%rd3, [_Z10add_kernelILx111EEvPfS0_S0_i_param_2];
	ld.param.u32 	%r2, [_Z10add_kernelILx111EEvPfS0_S0_i_param_3];
	mov.u32 	%r3, %ctaid.x;
	mov.u32 	%r4, %ntid.x;
	mov.u32 	%r5, %tid.x;
	mad.lo.s32 	%r1, %r3, %r4, %r5;
	setp.ge.s32 	%p1, %r1, %r2;
	@%p1 bra 	$L__BB111_2;
	cvta.to.global.u64 	%rd4, %rd1;
	cvta.to.global.u64 	%rd5, %rd2;
	cvta.to.global.u64 	%rd6, %rd3;
	mul.wide.s32 	%rd7, %r1, 4;
	add.s64 	%rd8, %rd4, %rd7;
	ld.global.f32 	%f1, [%rd8];
	add.s64 	%rd9, %rd5, %rd7;
	ld.global.f32 	%f2, [%rd9];
	add.f32 	%f3, %f1, %f2;
	add.s64 	%rd10, %rd6, %rd7;
	st.global.f32 	[%rd10], %f3;
$L__BB111_2:
	ret;

}
	// .globl	_Z10add_kernelILx112EEvPfS0_S0_i
.visible .entry _Z10add_kernelILx112EEvPfS0_S0_i(
	.param .u64 .ptr .align 1 _Z10add_kernelILx112EEvPfS0_S0_i_param_0,
	.param .u64 .ptr .align 1 _Z10add_kernelILx112EEvPfS0_S0_i_param_1,
	.param .u64 .ptr .align 1 _Z10add_kernelILx112EEvPfS0_S0_i_param_2,
	.param .u32 _Z10add_kernelILx112EEvPfS0_S0_i_param_3
)
{
	.reg .pred 	%p<2>;
	.reg .b32 	%r<6>;
	.reg .b32 	%f<4>;
	.reg .b64 	%rd<11>;

	ld.param.u64 	%rd1, [_Z10add_kernelILx112EEvPfS0_S0_i_param_0];
	ld.param.u64 	%rd2, [_Z10add_kernelILx112EEvPfS0_S0_i_param_1];
	ld.param.u64 	%rd3, [_Z10add_kernelILx112EEvPfS0_S0_i_param_2];
	ld.param.u32 	%r2, [_Z10add_kernelILx112EEvPfS0_S0_i_param_3];
	mov.u32 	%r3, %ctaid.x;
	mov.u32 	%r4, %ntid.x;
	mov.u32 	%r5, %tid.x;
	mad.lo.s32 	%r1, %r3, %r4, %r5;
	setp.ge.s32 	%p1, %r1, %r2;
	@%p1 bra 	$L__BB112_2;
	cvta.to.global.u64 	%rd4, %rd1;
	cvta.to.global.u64 	%rd5, %rd2;
	cvta.to.global.u64 	%rd6, %rd3;
	mul.wide.s32 	%rd7, %r1, 4;
	add.s64 	%rd8, %rd4, %rd7;
	ld.global.f32 	%f1, [%rd8];
	add.s64 	%rd9, %rd5, %rd7;
	ld.global.f32 	%f2, [%rd9];
	add.f32 	%f3, %f1, %f2;
	add.s64 	%rd10, %rd6, %rd7;
	st.global.f32 	[%rd10], %f3;
$L__BB112_2:
	ret;

}
	// .globl	_Z10add_kernelILx113EEvPfS0_S0_i
.visible .entry _Z10add_kernelILx113EEvPfS0_S0_i(
	.param .u64 .ptr .align 1 _Z10add_kernelILx113EEvPfS0_S0_i_param_0,
	.param .u64 .ptr .align 1 _Z10add_kernelILx113EEvPfS0_S0_i_param_1,
	.param .u64 .ptr .align 1 _Z10add_kernelILx113EEvPfS0_S0_i_param_2,
	.param .u32 _Z10add_kernelILx113EEvPfS0_S0_i_param_3
)
{
	.reg .pred 	%p<2>;
	.reg .b32 	%r<6>;
	.reg .b32 	%f<4>;
	.reg .b64 	%rd<11>;

	ld.param.u64 	%rd1, [_Z10add_kernelILx113EEvPfS0_S0_i_param_0];
	ld.param.u64 	%rd2, [_Z10add_kernelILx113EEvPfS0_S0_i_param_1];
	ld.param.u64 	%rd3, [_Z10add_kernelILx113EEvPfS0_S0_i_param_2];
	ld.param.u32 	%r2, [_Z10add_kernelILx113EEvPfS0_S0_i_param_3];
	mov.u32 	%r3, %ctaid.x;
	mov.u32 	%r4, %ntid.x;
	mov.u32 	%r5, %tid.x;
	mad.lo.s32 	%r1, %r3, %r4, %r5;
	setp.ge.s32 	%p1, %r1, %r2;
	@%p1 bra 	$L__BB113_2;
	cvta.to.global.u64 	%rd4, %rd1;
	cvta.to.global.u64 	%rd5, %rd2;
	cvta.to.global.u64 	%rd6, %rd3;
	mul.wide.s32 	%rd7, %r1, 4;
	add.s64 	%rd8, %rd4, %rd7;
	ld.global.f32 	%f1, [%rd8];
	add.s64 	%rd9, %rd5, %rd7;
	ld.global.f32 	%f2, [%rd9];
	add.f32 	%f3, %f1, %f2;
	add.s64 	%rd10, %rd6, %rd7;
	st.global.f32 	[%rd10], %f3;
$L__BB113_2:
	ret;

}
	// .globl	_Z10add_kernelILx114EEvPfS0_S0_i
.visible .entry _Z10add_kernelILx114EEvPfS0_S0_i(
	.param .u64 .ptr .align 1 _Z10add_kernelILx114EEvPfS0_S0_i_param_0,
	.param .u64 .ptr .align 1 _Z10add_kernelILx114EEvPfS0_S0_i_param_1,
	.param .u64 .ptr .align 1 _Z10add_kernelILx114EEvPfS0_S0_i_param_2,
	.param .u32 _Z10add_kernelILx114EEvPfS0_S0_i_param_3
)
{
	.reg .pred 	%p<2>;
	.reg .b32 	%r<6>;
	.reg .b32 	%f<4>;
	.reg .b64 	%rd<11>;

	ld.param.u64 	%rd1, [_Z10add_kernelILx114EEvPfS0_S0_i_param_0];
	ld.param.u64 	%rd2, [_Z10add_kernelILx114EEvPfS0_S0_i_param_1];
	ld.param.u64 	%rd3, [_Z10add_kernelILx114EEvPfS0_S0_i_param_2];
	ld.param.u32 	%r2, [_Z10add_kernelILx114EEvPfS0_S0_i_param_3];
	mov.u32 	%r3, %ctaid.x;
	mov.u32 	%r4, %ntid.x;
	mov.u32 	%r5, %tid.x;
	mad.lo.s32 	%r1, %r3, %r4, %r5;
	setp.ge.s32 	%p1, %r1, %r2;
	@%p1 bra 	$L__BB114_2;
	cvta.to.global.u64 	%rd4, %rd1;
	cvta.to.global.u64 	%rd5, %rd2;
	cvta.to.global.u64 	%rd6, %rd3;
	mul.wide.s32 	%rd7, %r1, 4;
	add.s64 	%rd8, %rd4, %rd7;
	ld.global.f32 	%f1, [%rd8];
	add.s64 	%rd9, %rd5, %rd7;
	ld.global.f32 	%f2, [%rd9];
	add.f32 	%f3, %f1, %f2;
	add.s64 	%rd10, %rd6, %rd7;
	st.global.f32 	[%rd10], %f3;
$L__BB114_2:
	ret;

}
	// .globl	_Z10add_kernelILx115EEvPfS0_S0_i
.visible .entry _Z10add_kernelILx115EEvPfS0_S0_i(
	.param .u64 .ptr .align 1 _Z10add_kernelILx115EEvPfS0_S0_i_param_0,
	.param .u64 .ptr .align 1 _Z10add_kernelILx115EEvPfS0_S0_i_param_1,
	.param .u64 .ptr .align 1 _Z10add_kernelILx115EEvPfS0_S0_i_param_2,
	.param .u32 _Z10add_kernelILx115EEvPfS0_S0_i_param_3
)
{
	.reg .pred 	%p<2>;
	.reg .b32 	%r<6>;
	.reg .b32 	%f<4>;
	.reg .b64 	%rd<11>;

	ld.param.u64 	%rd1, [_Z10add_kernelILx115EEvPfS0_S0_i_param_0];
	ld.param.u64 	%rd2, [_Z10add_kernelILx115EEvPfS0_S0_i_param_1];
	ld.param.u64 	%rd3, [_Z10add_kernelILx115EEvPfS0_S0_i_param_2];
	ld.param.u32 	%r2, [_Z10add_kernelILx115EEvPfS0_S0_i_param_3];
	mov.u32 	%r3, %ctaid.x;
	mov.u32 	%r4, %ntid.x;
	mov.u32 	%r5, %tid.x;
	mad.lo.s32 	%r1, %r3, %r4, %r5;
	setp.ge.s32 	%p1, %r1, %r2;
	@%p1 bra 	$L__BB115_2;
	cvta.to.global.u64 	%rd4, %rd1;
	cvta.to.global.u64 	%rd5, %rd2;
	cvta.to.global.u64 	%rd6, %rd3;
	mul.wide.s32 	%rd7, %r1, 4;
	add.s64 	%rd8, %rd4, %rd7;
	ld.global.f32 	%f1, [%rd8];
	add.s64 	%rd9, %rd5, %rd7;
	ld.global.f32 	%f2, [%rd9];
	add.f32 	%f3, %f1, %f2;
	add.s64 	%rd10, %rd6, %rd7;
	st.global.f32 	[%rd10], %f3;
$L__BB115_2:
	ret;

}
	// .globl	_Z10add_kernelILx116EEvPfS0_S0_i
.visible .entry _Z10add_kernelILx116EEvPfS0_S0_i(
	.param .u64 .ptr .align 1 _Z10add_kernelILx116EEvPfS0_S0_i_param_0,
	.param .u64 .ptr .align 1 _Z10add_kernelILx116EEvPfS0_S0_i_param_1,
	.param .u64 .ptr .align 1 _Z10add_kernelILx116EEvPfS0_S0_i_param_2,
	.param .u32 _Z10add_kernelILx116EEvPfS0_S0_i_param_3
)
{
	.reg .pred 	%p<2>;
	.reg .b32 	%r<6>;
	.reg .b32 	%f<4>;
	.reg .b64 	%rd<11>;

	ld.param.u64 	%rd1, [_Z10add_kernelILx116EEvPfS0_S0_i_param_0];
	ld.param.u64 	%rd2, [_Z10add_kernelILx116EEvPfS0_S0_i_param_1];
	ld.param.u64 	%rd3, [_Z10add_kernelILx116EEvPfS0_S0_i_param_2];
	ld.param.u32 	%r2, [_Z10add_kernelILx116EEvPfS0_S0_i_param_3];
	mov.u32 	%r3, %ctaid.x;
	mov.u32 	%r4, %ntid.x;
	mov.u32 	%r5, %tid.x;
	mad.lo.s32 	%r1, %r3, %r4, %r5;
	setp.ge.s32 	%p1, %r1, %r2;
	@%p1 bra 	$L__BB116_2;
	cvta.to.global.u64 	%rd4, %rd1;
	cvta.to.global.u64 	%rd5, %rd2;
	cvta.to.global.u64 	%rd6, %rd3;
	mul.wide.s32 	%rd7, %r1, 4;
	add.s64 	%rd8, %rd4, %rd7;
	ld.global.f32 	%f1, [%rd8];
	add.s64 	%rd9, %rd5, %rd7;
	ld.global.f32 	%f2, [%rd9];
	add.f32 	%f3, %f1, %f2;
	add.s64 	%rd10, %rd6, %rd7;
	st.global.f32 	[%rd10], %f3;
$L__BB116_2:
	ret;

}
	// .globl	_Z10add_kernelILx117EEvPfS0_S0_i
.visible .entry _Z10add_kernelILx117EEvPfS0_S0_i(
	.param .u64 .ptr .align 1 _Z10add_kernelILx117EEvPfS0_S0_i_param_0,
	.param .u64 .ptr .align 1 _Z10add_kernelILx117EEvPfS0_S0_i_param_1,
	.param .u64 .ptr .align 1 _Z10add_kernelILx117EEvPfS0_S0_i_param_2,
	.param .u32 _Z10add_kernelILx117EEvPfS0_S0_i_param_3
)
{
	.reg .pred 	%p<2>;
	.reg .b32 	%r<6>;
	.reg .b32 	%f<4>;
	.reg .b64 	%rd<11>;

	ld.param.u64 	%rd1, [_Z10add_kernelILx117EEvPfS0_S0_i_param_0];
	ld.param.u64 	%rd2, [_Z10add_kernelILx117EEvPfS0_S0_i_param_1];
	ld.param.u64 	%rd3, [_Z10add_kernelILx117EEvPfS0_S0_i_param_2];
	ld.param.u32 	%r2, [_Z10add_kernelILx117EEvPfS0_S0_i_param_3];
	mov.u32 	%r3, %ctaid.x;
	mov.u32 	%r4, %ntid.x;
	mov.u32 	%r5, %tid.x;
	mad.lo.s32 	%r1, %r3, %r4, %r5;
	setp.ge.s32 	%p1, %r1, %r2;
	@%p1 bra 	$L__BB117_2;
	cvta.to.global.u64 	%rd4, %rd1;
	cvta.to.global.u64 	%rd5, %rd2;
	cvta.to.global.u64 	%rd6, %rd3;
	mul.wide.s32 	%rd7, %r1, 4;
	add.s64 	%rd8, %rd4, %rd7;
	ld.global.f32 	%f1, [%rd8];
	add.s64 	%rd9, %rd5, %rd7;
	ld.global.f32 	%f2, [%rd9];
	add.f32 	%f3, %f1, %f2;
	add.s64 	%rd10, %rd6, %rd7;
	st.global.f32 	[%rd10], %f3;
$L__BB117_2:
	ret;

}
	// .globl	_Z10add_kernelILx118EEvPfS0_S0_i
.visible .entry _Z10add_kernelILx118EEvPfS0_S0_i(
	.param .u64 .ptr .align 1 _Z10add_kernelILx118EEvPfS0_S0_i_param_0,
	.param .u64 .ptr .align 1 _Z10add_kernelILx118EEvPfS0_S0_i_param_1,
	.param .u64 .ptr .align 1 _Z10add_kernelILx118EEvPfS0_S0_i_param_2,
	.param .u32 _Z10add_kernelILx118EEvPfS0_S0_i_param_3
)
{
	.reg .pred 	%p<2>;
	.reg .b32 	%r<6>;
	.reg .b32 	%f<4>;
	.reg .b64 	%rd<11>;

	ld.param.u64 	%rd1, [_Z10add_kernelILx118EEvPfS0_S0_i_param_0];
	ld.param.u64 	%rd2, [_Z10add_kernelILx118EEvPfS0_S0_i_param_1];
	ld.param.u64 	%rd3, [_Z10add_kernelILx118EEvPfS0_S0_i_param_2];
	ld.param.u32 	%r2, [_Z10add_kernelILx118EEvPfS0_S0_i_param_3];
	mov.u32 	%r3, %ctaid.x;
	mov.u32 	%r4, %ntid.x;
	mov.u32 	%r5, %tid.x;
	mad.lo.s32 	%r1, %r3, %r4, %r5;
	setp.ge.s32 	%p1, %r1, %r2;
	@%p1 bra 	$L__BB118_2;
	cvta.to.global.u64 	%rd4, %rd1;
	cvta.to.global.u64 	%rd5, %rd2;
	cvta.to.global.u64 	%rd6, %rd3;
	mul.wide.s32 	%rd7, %r1, 4;
	add.s64 	%rd8, %rd4, %rd7;
	ld.global.f32 	%f1, [%rd8];
	add.s64 	%rd9, %rd5, %rd7;
	ld.global.f32 	%f2, [%rd9];
	add.f32 	%f3, %f1, %f2;
	add.s64 	%rd10, %rd6, %rd7;
	st.global.f32 	[%rd10], %f3;
$L__BB118_2:
	ret;

}
	// .globl	_Z10add_kernelILx119EEvPfS0_S0_i
.visible .entry _Z10add_kernelILx119EEvPfS0_S0_i(
	.param .u64 .ptr .align 1 _Z10add_kernelILx119EEvPfS0_S0_i_param_0,
	.param .u64 .ptr .align 1 _Z10add_kernelILx119EEvPfS0_S0_i_param_1,
	.param .u64 .ptr .align 1 _Z10add_kernelILx119EEvPfS0_S0_i_param_2,
	.param .u32 _Z10add_kernelILx119EEvPfS0_S0_i_param_3
)
{
	.reg .pred 	%p<2>;
	.reg .b32 	%r<6>;
	.reg .b32 	%f<4>;
	.reg .b64 	%rd<11>;

	ld.param.u64 	%rd1, [_Z10add_kernelILx119EEvPfS0_S0_i_param_0];
	ld.param.u64 	%rd2, [_Z10add_kernelILx119EEvPfS0_S0_i_param_1];
	ld.param.u64 	%rd3, [_Z10add_kernelILx119EEvPfS0_S0_i_param_2];
	ld.param.u32 	%r2, [_Z10add_kernelILx119EEvPfS0_S0_i_param_3];
	mov.u32 	%r3, %ctaid.x;
	mov.u32 	%r4, %ntid.x;
	mov.u32 	%r5, %tid.x;
	mad.lo.s32 	%r1, %r3, %r4, %r5;
	setp.ge.s32 	%p1, %r1, %r2;
	@%p1 bra 	$L__BB119_2;
	cvta.to.global.u64 	%rd4, %rd1;
	cvta.to.global.u64 	%rd5, %rd2;
	cvta.to.global.u64 	%rd6, %rd3;
	mul.wide.s32 	%rd7, %r1, 4;
	add.s64 	%rd8, %rd4, %rd7;
	ld.global.f32 	%f1, [%rd8];
	add.s64 	%rd9, %rd5, %rd7;
	ld.global.f32 	%f2, [%rd9];
	add.f32 	%f3, %f1, %f2;
	add.s64 	%rd10, %rd6, %rd7;
	st.global.f32 	[%rd10], %f3;
$L__BB119_2:
	ret;

}
	// .globl	_Z10add_kernelILx120EEvPfS0_S0_i
.visible .entry _Z10add_kernelILx120EEvPfS0_S0_i(
	.param .u64 .ptr .align 1 _Z10add_kernelILx120EEvPfS0_S0_i_param_0,
	.param .u64 .ptr .align 1 _Z10add_kernelILx120EEvPfS0_S0_i_param_1,
	.param .u64 .ptr .align 1 _Z10add_kernelILx120EEvPfS0_S0_i_param_2,
	.param .u32 _Z10add_kernelILx120EEvPfS0_S0_i_param_3
)
{
	.reg .pred 	%p<2>;
	.reg .b32 	%r<6>;
	.reg .b32 	%f<4>;
	.reg .b64 	%rd<11>;

	ld.param.u64 	%rd1, [_Z10add_kernelILx120EEvPfS0_S0_i_param_0];
	ld.param.u64 	%rd2, [_Z10add_kernelILx120EEvPfS0_S0_i_param_1];
	ld.param.u64 	%rd3, [_Z10add_kernelILx120EEvPfS0_S0_i_param_2];
	ld.param.u32 	%r2, [_Z10add_kernelILx120EEvPfS0_S0_i_param_3];
	mov.u32 	%r3, %ctaid.x;
	mov.u32 	%r4, %ntid.x;
	mov.u32 	%r5, %tid.x;
	mad.lo.s32 	%r1, %r3, %r4, %r5;
	setp.ge.s32 	%p1, %r1, %r2;
	@%p1 bra 	$L__BB120_2;
	cvta.to.global.u64 	%rd4, %rd1;
	cvta.to.global.u64 	%rd5, %rd2;
	cvta.to.global.u64 	%rd6, %rd3;
	mul.wide.s32 	%rd7, %r1, 4;
	add.s64 	%rd8, %rd4, %rd7;
	ld.global.f32 	%f1, [%rd8];
	add.s64 	%rd9, %rd5, %rd7;
	ld.global.f32 	%f2, [%rd9];
	add.f32 	%f3, %f1, %f2;
	add.s64 	%rd10, %rd6, %rd7;
	st.global.f32 	[%rd10], %f3;
$L__BB120_2:
	ret;

}
	// .globl	_Z10add_kernelILx121EEvPfS0_S0_i
.visible .entry _Z10add_kernelILx121EEvPfS0_S0_i(
	.param .u64 .ptr .align 1 _Z10add_kernelILx121EEvPfS0_S0_i_param_0,
	.param .u64 .ptr .align 1 _Z10add_kernelILx121EEvPfS0_S0_i_param_1,
	.param .u64 .ptr .align 1 _Z10add_kernelILx121EEvPfS0_S0_i_param_2,
	.param .u32 _Z10add_kernelILx121EEvPfS0_S0_i_param_3
)
{
	.reg .pred 	%p<2>;
	.reg .b32 	%r<6>;
	.reg .b32 	%f<4>;
	.reg .b64 	%rd<11>;

	ld.param.u64 	%rd1, [_Z10add_kernelILx121EEvPfS0_S0_i_param_0];
	ld.param.u64 	%rd2, [_Z10add_kernelILx121EEvPfS0_S0_i_param_1];
	ld.param.u64 	%rd3, [_Z10add_kernelILx121EEvPfS0_S0_i_param_2];
	ld.param.u32 	%r2, [_Z10add_kernelILx121EEvPfS0_S0_i_param_3];
	mov.u32 	%r3, %ctaid.x;
	mov.u32 	%r4, %ntid.x;
	mov.u32 	%r5, %tid.x;
	mad.lo.s32 	%r1, %r3, %r4, %r5;
	setp.ge.s32 	%p1, %r1, %r2;
	@%p1 bra 	$L__BB121_2;
	cvta.to.global.u64 	%rd4, %rd1;
	cvta.to.global.u64 	%rd5, %rd2;
	cvta.to.global.u64 	%rd6, %rd3;
	mul.wide.s32 	%rd7, %r1, 4;
	add.s64 	%rd8, %rd4, %rd7;
	ld.global.f32 	%f1, [%rd8];
	add.s64 	%rd9, %rd5, %rd7;
	ld.global.f32 	%f2, [%rd9];
	add.f32 	%f3, %f1, %f2;
	add.s64 	%rd10, %rd6, %rd7;
	st.global.f32 	[%rd10], %f3;
$L__BB121_2:
	ret;

}
	// .globl	_Z10add_kernelILx122EEvPfS0_S0_i
.visible .entry _Z10add_kernelILx122EEvPfS0_S0_i(
	.param .u64 .ptr .align 1 _Z10add_kernelILx122EEvPfS0_S0_i_param_0,
	.param .u64 .ptr .align 1 _Z10add_kernelILx122EEvPfS0_S0_i_param_1,
	.param .u64 .ptr .align 1 _Z10add_kernelILx122EEvPfS0_S0_i_param_2,
	.param .u32 _Z10add_kernelILx122EEvPfS0_S0_i_param_3
)
{
	.reg .pred 	%p<2>;
	.reg .b32 	%r<6>;
	.reg .b32 	%f<4>;
	.reg .b64 	%rd<11>;

	ld.param.u64 	%rd1, [_Z10add_kernelILx122EEvPfS0_S0_i_param_0];
	ld.param.u64 	%rd2, [_Z10add_kernelILx122EEvPfS0_S0_i_param_1];
	ld.param.u64 	%rd3, [_Z10add_kernelILx122EEvPfS0_S0_i_param_2];
	ld.param.u32 	%r2, [_Z10add_kernelILx122EEvPfS0_S0_i_param_3];
	mov.u32 	%r3, %ctaid.x;
	mov.u32 	%r4, %ntid.x;
	mov.u32 	%r5, %tid.x;
	mad.lo.s32 	%r1, %r3, %r4, %r5;
	setp.ge.s32 	%p1, %r1, %r2;
	@%p1 bra 	$L__BB122_2;
	cvta.to.global.u64 	%rd4, %rd1;
	cvta.to.global.u64 	%rd5, %rd2;
	cvta.to.global.u64 	%rd6, %rd3;
	mul.wide.s32 	%rd7, %r1, 4;
	add.s64 	%rd8, %rd4, %rd7;
	ld.global.f32 	%f1, [%rd8];
	add.s64 	%rd9, %rd5, %rd7;
	ld.global.f32 	%f2, [%rd9];
	add.f32 	%f3, %f1, %f2;
	add.s64 	%rd10, %rd6, %rd7;
	st.global.f32 	[%rd10], %f3;
$L__BB122_2:
	ret;

}
	// .globl	_Z10add_kernelILx123EEvPfS0_S0_i
.visible .entry _Z10add_kernelILx123EEvPfS0_S0_i(
	.param .u64 .ptr .align 1 _Z10add_kernelILx123EEvPfS0_S0_i_param_0,
	.param .u64 .ptr .align 1 _Z10add_kernelILx123EEvPfS0_S0_i_param_1,
	.param .u64 .ptr .align 1 _Z10add_kernelILx123EEvPfS0_S0_i_param_2,
	.param .u32 _Z10add_kernelILx123EEvPfS0_S0_i_param_3
)
{
	.reg .pred 	%p<2>;
	.reg .b32 	%r<6>;
	.reg .b32 	%f<4>;
	.reg .b64 	%rd<11>;

	ld.param.u64 	%rd1, [_Z10add_kernelILx123EEvPfS0_S0_i_param_0];
	ld.param.u64 	%rd2, [_Z10add_kernelILx123EEvPfS0_S0_i_param_1];
	ld.param.u64 	%rd3, [_Z10add_kernelILx123EEvPfS0_S0_i_param_2];
	ld.param.u32 	%r2, [_Z10add_kernelILx123EEvPfS0_S0_i_param_3];
	mov.u32 	%r3, %ctaid.x;
	mov.u32 	%r4, %ntid.x;
	mov.u32 	%r5, %tid.x;
	mad.lo.s32 	%r1, %r3, %r4, %r5;
	setp.ge.s32 	%p1, %r1, %r2;
	@%p1 bra 	$L__BB123_2;
	cvta.to.global.u64 	%rd4, %rd1;
	cvta.to.global.u64 	%rd5, %rd2;
	cvta.to.global.u64 	%rd6, %rd3;
	mul.wide.s32 	%rd7, %r1, 4;
	add.s64 	%rd8, %rd4, %rd7;
	ld.global.f32 	%f1, [%rd8];
	add.s64 	%rd9, %rd5, %rd7;
	ld.global.f32 	%f2, [%rd9];
	add.f32 	%f3, %f1, %f2;
	add.s64 	%rd10, %rd6, %rd7;
	st.global.f32 	[%rd10], %f3;
$L__BB123_2:
	ret;

}
	// .globl	_Z10add_kernelILx124EEvPfS0_S0_i
.visible .entry _Z10add_kernelILx124EEvPfS0_S0_i(
	.param .u64 .ptr .align 1 _Z10add_kernelILx124EEvPfS0_S0_i_param_0,
	.param .u64 .ptr .align 1 _Z10add_kernelILx124EEvPfS0_S0_i_param_1,
	.param .u64 .ptr .align 1 _Z10add_kernelILx124EEvPfS0_S0_i_param_2,
	.param .u32 _Z10add_kernelILx124EEvPfS0_S0_i_param_3
)
{
	.reg .pred 	%p<2>;
	.reg .b32 	%r<6>;
	.reg .b32 	%f<4>;
	.reg .b64 	%rd<11>;

	ld.param.u64 	%rd1, [_Z10add_kernelILx124EEvPfS0_S0_i_param_0];
	ld.param.u64 	%rd2, [_Z10add_kernelILx124EEvPfS0_S0_i_param_1];
	ld.param.u64 	%rd3, [_Z10add_kernelILx124EEvPfS0_S0_i_param_2];
	ld.param.u32 	%r2, [_Z10add_kernelILx124EEvPfS0_S0_i_param_3];
	mov.u32 	%r3, %ctaid.x;
	mov.u32 	%r4, %ntid.x;
	mov.u32 	%r5, %tid.x;
	mad.lo.s32 	%r1, %r3, %r4, %r5;
	setp.ge.s32 	%p1, %r1, %r2;
	@%p1 bra 	$L__BB124_2;
	cvta.to.global.u64 	%rd4, %rd1;
	cvta.to.global.u64 	%rd5, %rd2;
	cvta.to.global.u64 	%rd6, %rd3;
	mul.wide.s32 	%rd7, %r1, 4;
	add.s64 	%rd8, %rd4, %rd7;
	ld.global.f32 	%f1, [%rd8];
	add.s64 	%rd9, %rd5, %rd7;
	ld.global.f32 	%f2, [%rd9];
	add.f32 	%f3, %f1, %f2;
	add.s64 	%rd10, %rd6, %rd7;
	st.global.f32 	[%rd10], %f3;
$L__BB124_2:
	ret;

}
	// .globl	_Z10add_kernelILx125EEvPfS0_S0_i
.visible .entry _Z10add_kernelILx125EEvPfS0_S0_i(
	.param .u64 .ptr .align 1 _Z10add_kernelILx125EEvPfS0_S0_i_param_0,
	.param .u64 .ptr .align 1 _Z10add_kernelILx125EEvPfS0_S0_i_param_1,
	.param .u64 .ptr .align 1 _Z10add_kernelILx125EEvPfS0_S0_i_param_2,
	.param .u32 _Z10add_kernelILx125EEvPfS0_S0_i_param_3
)
{
	.reg .pred 	%p<2>;
	.reg .b32 	%r<6>;
	.reg .b32 	%f<4>;
	.reg .b64 	%rd<11>;

	ld.param.u64 	%rd1, [_Z10add_kernelILx125EEvPfS0_S0_i_param_0];
	ld.param.u64 	%rd2, [_Z10add_kernelILx125EEvPfS0_S0_i_param_1];
	ld.param.u64 	%rd3, [_Z10add_kernelILx125EEvPfS0_S0_i_param_2];
	ld.param.u32 	%r2, [_Z10add_kernelILx125EEvPfS0_S0_i_param_3];
	mov.u32 	%r3, %ctaid.x;
	mov.u32 	%r4, %ntid.x;
	mov.u32 	%r5, %tid.x;
	mad.lo.s32 	%r1, %r3, %r4, %r5;
	setp.ge.s32 	%p1, %r1, %r2;
	@%p1 bra 	$L__BB125_2;
	cvta.to.global.u64 	%rd4, %rd1;
	cvta.to.global.u64 	%rd5, %rd2;
	cvta.to.global.u64 	%rd6, %rd3;
	mul.wide.s32 	%rd7, %r1, 4;
	add.s64 	%rd8, %rd4, %rd7;
	ld.global.f32 	%f1, [%rd8];
	add.s64 	%rd9, %rd5, %rd7;
	ld.global.f32 	%f2, [%rd9];
	add.f32 	%f3, %f1, %f2;
	add.s64 	%rd10, %rd6, %rd7;
	st.global.f32 	[%rd10], %f3;
$L__BB125_2:
	ret;

}
	// .globl	_Z10add_kernelILx126EEvPfS0_S0_i
.visible .entry _Z10add_kernelILx126EEvPfS0_S0_i(
	.param .u64 .ptr .align 1 _Z10add_kernelILx126EEvPfS0_S0_i_param_0,
	.param .u64 .ptr .align 1 _Z10add_kernelILx126EEvPfS0_S0_i_param_1,
	.param .u64 .ptr .align 1 _Z10add_kernelILx126EEvPfS0_S0_i_param_2,
	.param .u32 _Z10add_kernelILx126EEvPfS0_S0_i_param_3
)
{
	.reg .pred 	%p<2>;
	.reg .b32 	%r<6>;
	.reg .b32 	%f<4>;
	.reg .b64 	%rd<11>;

	ld.param.u64 	%rd1, [_Z10add_kernelILx126EEvPfS0_S0_i_param_0];
	ld.param.u64 	%rd2, [_Z10add_kernelILx126EEvPfS0_S0_i_param_1];
	ld.param.u64 	%rd3, [_Z10add_kernelILx126EEvPfS0_S0_i_param_2];
	ld.param.u32 	%r2, [_Z10add_kernelILx126EEvPfS0_S0_i_param_3];
	mov.u32 	%r3, %ctaid.x;
	mov.u32 	%r4, %ntid.x;
	mov.u32 	%r5, %tid.x;
	mad.lo.s32 	%r1, %r3, %r4, %r5;
	setp.ge.s32 	%p1, %r1, %r2;
	@%p1 bra 	$L__BB126_2;
	cvta.to.global.u64 	%rd4, %rd1;
	cvta.to.global.u64 	%rd5, %rd2;
	cvta.to.global.u64 	%rd6, %rd3;
	mul.wide.s32 	%rd7, %r1, 4;
	add.s64 	%rd8, %rd4, %rd7;
	ld.global.f32 	%f1, [%rd8];
	add.s64 	%rd9, %rd5, %rd7;
	ld.global.f32 	%f2, [%rd9];
	add.f32 	%f3, %f1, %f2;
	add.s64 	%rd10, %rd6, %rd7;
	st.global.f32 	[%rd10], %f3;
$L__BB126_2:
	ret;

}
	// .globl	_Z10add_kernelILx127EEvPfS0_S0_i
.visible .entry _Z10add_kernelILx127EEvPfS0_S0_i(
	.param .u64 .ptr .align 1 _Z10add_kernelILx127EEvPfS0_S0_i_param_0,
	.param .u64 .ptr .align 1 _Z10add_kernelILx127EEvPfS0_S0_i_param_1,
	.param .u64 .ptr .align 1 _Z10add_kernelILx127EEvPfS0_S0_i_param_2,
	.param .u32 _Z10add_kernelILx127EEvPfS0_S0_i_param_3
)
{
	.reg .pred 	%p<2>;
	.reg .b32 	%r<6>;
	.reg .b32 	%f<4>;
	.reg .b64 	%rd<11>;

	ld.param.u64 	%rd1, [_Z10add_kernelILx127EEvPfS0_S0_i_param_0];
	ld.param.u64 	%rd2, [_Z10add_kernelILx127EEvPfS0_S0_i_param_1];
	ld.param.u64 	%rd3, [_Z10add_kernelILx127EEvPfS0_S0_i_param_2];
	ld.param.u32 	%r2, [_Z10add_kernelILx127EEvPfS0_S0_i_param_3];
	mov.u32 	%r3, %ctaid.x;
	mov.u32 	%r4, %ntid.x;
	mov.u32 	%r5, %tid.x;
	mad.lo.s32 	%r1, %r3, %r4, %r5;
	setp.ge.s32 	%p1, %r1, %r2;
	@%p1 bra 	$L__BB127_2;
	cvta.to.global.u64 	%rd4, %rd1;
	cvta.to.global.u64 	%rd5, %rd2;
	cvta.to.global.u64 	%rd6, %rd3;
	mul.wide.s32 	%rd7, %r1, 4;
	add.s64 	%rd8, %rd4, %rd7;
	ld.global.f32 	%f1, [%rd8];
	add.s64 	%rd9, %rd5, %rd7;
	ld.global.f32 	%f2, [%rd9];
	add.f32 	%f3, %f1, %f2;
	add.s64 	%rd10, %rd6, %rd7;
	st.global.f32 	[%rd10], %f3;
$L__BB127_2:
	ret;

}
	// .globl	_Z10add_kernelILx128EEvPfS0_S0_i
.visible .entry _Z10add_kernelILx128EEvPfS0_S0_i(
	.param .u64 .ptr .align 1 _Z10add_kernelILx128EEvPfS0_S0_i_param_0,
	.param .u64 .ptr .align 1 _Z10add_kernelILx128EEvPfS0_S0_i_param_1,
	.param .u64 .ptr .align 1 _Z10add_kernelILx128EEvPfS0_S0_i_param_2,
	.param .u32 _Z10add_kernelILx128EEvPfS0_S0_i_param_3
)
{
	.reg .pred 	%p<2>;
	.reg .b32 	%r<6>;
	.reg .b32 	%f<4>;
	.reg .b64 	%rd<11>;

	ld.param.u64 	%rd1, [_Z10add_kernelILx128EEvPfS0_S0_i_param_0];
	ld.param.u64 	%rd2, [_Z10add_kernelILx128EEvPfS0_S0_i_param_1];
	ld.param.u64 	%rd3, [_Z10add_kernelILx128EEvPfS0_S0_i_param_2];
	ld.param.u32 	%r2, [_Z10add_kernelILx128EEvPfS0_S0_i_param_3];
	mov.u32 	%r3, %ctaid.x;
	mov.u32 	%r4, %ntid.x;
	mov.u32 	%r5, %tid.x;
	mad.lo.s32 	%r1, %r3, %r4, %r5;
	setp.ge.s32 	%p1, %r1, %r2;
	@%p1 bra 	$L__BB128_2;
	cvta.to.global.u64 	%rd4, %rd1;
	cvta.to.global.u64 	%rd5, %rd2;
	cvta.to.global.u64 	%rd6, %rd3;
	mul.wide.s32 	%rd7, %r1, 4;
	add.s64 	%rd8, %rd4, %rd7;
	ld.global.f32 	%f1, [%rd8];
	add.s64 	%rd9, %rd5, %rd7;
	ld.global.f32 	%f2, [%rd9];
	add.f32 	%f3, %f1, %f2;
	add.s64 	%rd10, %rd6, %rd7;
	st.global.f32 	[%rd10], %f3;
$L__BB128_2:
	ret;

}
	// .globl	_Z10add_kernelILx129EEvPfS0_S0_i
.visible .entry _Z10add_kernelILx129EEvPfS0_S0_i(
	.param .u64 .ptr .align 1 _Z10add_kernelILx129EEvPfS0_S0_i_param_0,
	.param .u64 .ptr .align 1 _Z10add_kernelILx129EEvPfS0_S0_i_param_1,
	.param .u64 .ptr .align 1 _Z10add_kernelILx129EEvPfS0_S0_i_param_2,
	.param .u32 _Z10add_kernelILx129EEvPfS0_S0_i_param_3
)
{
	.reg .pred 	%p<2>;
	.reg .b32 	%r<6>;
	.reg .b32 	%f<4>;
	.reg .b64 	%rd<11>;

	ld.param.u64 	%rd1, [_Z10add_kernelILx129EEvPfS0_S0_i_param_0];
	ld.param.u64 	%rd2, [_Z10add_kernelILx129EEvPfS0_S0_i_param_1];
	ld.param.u64 	%rd3, [_Z10add_kernelILx129EEvPfS0_S0_i_param_2];
	ld.param.u32 	%r2, [_Z10add_kernelILx129EEvPfS0_S0_i_param_3];
	mov.u32 	%r3, %ctaid.x;
	mov.u32 	%r4, %ntid.x;
	mov.u32 	%r5, %tid.x;
	mad.lo.s32 	%r1, %r3, %r4, %r5;
	setp.ge.s32 	%p1, %r1, %r2;
	@%p1 bra 	$L__BB129_2;
	cvta.to.global.u64 	%rd4, %rd1;
	cvta.to.global.u64 	%rd5, %rd2;
	cvta.to.global.u64 	%rd6, %rd3;
	mul.wide.s32 	%rd7, %r1, 4;
	add.s64 	%rd8, %rd4, %rd7;
	ld.global.f32 	%f1, [%rd8];
	add.s64 	%rd9, %rd5, %rd7;
	ld.global.f32 	%f2, [%rd9];
	add.f32 	%f3, %f1, %f2;
	add.s64 	%rd10, %rd6, %rd7;
	st.global.f32 	[%rd10], %f3;
$L__BB129_2:
	ret;

}
	// .globl	_Z10add_kernelILx130EEvPfS0_S0_i
.visible .entry _Z10add_kernelILx130EEvPfS0_S0_i(
	.param .u64 .ptr .align 1 _Z10add_kernelILx130EEvPfS0_S0_i_param_0,
	.param .u64 .ptr .align 1 _Z10add_kernelILx130EEvPfS0_S0_i_param_1,
	.param .u64 .ptr .align 1 _Z10add_kernelILx130EEvPfS0_S0_i_param_2,
	.param .u32 _Z10add_kernelILx130EEvPfS0_S0_i_param_3
)
{
	.reg .pred 	%p<2>;
	.reg .b32 	%r<6>;
	.reg .b32 	%f<4>;
	.reg .b64 	%rd<11>;

	ld.param.u64 	%rd1, [_Z10add_kernelILx130EEvPfS0_S0_i_param_0];
	ld.param.u64 	%rd2, [_Z10add_kernelILx130EEvPfS0_S0_i_param_1];
	ld.param.u64 	%rd3, [_Z10add_kernelILx130EEvPfS0_S0_i_param_2];
	ld.param.u32 	%r2, [_Z10add_kernelILx130EEvPfS0_S0_i_param_3];
	mov.u32 	%r3, %ctaid.x;
	mov.u32 	%r4, %ntid.x;
	mov.u32 	%r5, %tid.x;
	mad.lo.s32 	%r1, %r3, %r4, %r5;
	setp.ge.s32 	%p1, %r1, %r2;
	@%p1 bra 	$L__BB130_2;
	cvta.to.global.u64 	%rd4, %rd1;
	cvta.to.global.u64 	%rd5, %rd2;
	cvta.to.global.u64 	%rd6, %rd3;
	mul.wide.s32 	%rd7, %r1, 4;
	add.s64 	%rd8, %rd4, %rd7;
	ld.global.f32 	%f1, [%rd8];
	add.s64 	%rd9, %rd5, %rd7;
	ld.global.f32 	%f2, [%rd9];
	add.f32 	%f3, %f1, %f2;
	add.s64 	%rd10, %rd6, %rd7;
	st.global.f32 	[%rd10], %f3;
$L__BB130_2:
	ret;

}
	// .globl	_Z10add_kernelILx131EEvPfS0_S0_i
.visible .entry _Z10add_kernelILx131EEvPfS0_S0_i(
	.param .u64 .ptr .align 1 _Z10add_kernelILx131EEvPfS0_S0_i_param_0,
	.param .u64 .ptr .align 1 _Z10add_kernelILx131EEvPfS0_S0_i_param_1,
	.param .u64 .ptr .align 1 _Z10add_kernelILx131EEvPfS0_S0_i_param_2,
	.param .u32 _Z10add_kernelILx131EEvPfS0_S0_i_param_3
)
{
	.reg .pred 	%p<2>;
	.reg .b32 	%r<6>;
	.reg .b32 	%f<4>;
	.reg .b64 	%rd<11>;

	ld.param.u64 	%rd1, [_Z10add_kernelILx131EEvPfS0_S0_i_param_0];
	ld.param.u64 	%rd2, [_Z10add_kernelILx131EEvPfS0_S0_i_param_1];
	ld.param.u64 	%rd3, [_Z10add_kernelILx131EEvPfS0_S0_i_param_2];
	ld.param.u32 	%r2, [_Z10add_kernelILx131EEvPfS0_S0_i_param_3];
	mov.u32 	%r3, %ctaid.x;
	mov.u32 	%r4, %ntid.x;
	mov.u32 	%r5, %tid.x;
	mad.lo.s32 	%r1, %r3, %r4, %r5;
	setp.ge.s32 	%p1, %r1, %r2;
	@%p1 bra 	$L__BB131_2;
	cvta.to.global.u64 	%rd4, %rd1;
	cvta.to.global.u64 	%rd5, %rd2;
	cvta.to.global.u64 	%rd6, %rd3;
	mul.wide.s32 	%rd7, %r1, 4;
	add.s64 	%rd8, %rd4, %rd7;
	ld.global.f32 	%f1, [%rd8];
	add.s64 	%rd9, %rd5, %rd7;
	ld.global.f32 	%f2, [%rd9];
	add.f32 	%f3, %f1, %f2;
	add.s64 	%rd10, %rd6, %rd7;
	st.global.f32 	[%rd10], %f3;
$L__BB131_2:
	ret;

}
	// .globl	_Z10add_kernelILx132EEvPfS0_S0_i
.visible .entry _Z10add_kernelILx132EEvPfS0_S0_i(
	.param .u64 .ptr .align 1 _Z10add_kernelILx132EEvPfS0_S0_i_param_0,
	.param .u64 .ptr .align 1 _Z10add_kernelILx132EEvPfS0_S0_i_param_1,
	.param .u64 .ptr .align 1 _Z10add_kernelILx132EEvPfS0_S0_i_param_2,
	.param .u32 _Z10add_kernelILx132EEvPfS0_S0_i_param_3
)
{
	.reg .pred 	%p<2>;
	.reg .b32 	%r<6>;
	.reg .b32 	%f<4>;
	.reg .b64 	%rd<11>;

	ld.param.u64 	%rd1, [_Z10add_kernelILx132EEvPfS0_S0_i_param_0];
	ld.param.u64 	%rd2, [_Z10add_kernelILx132EEvPfS0_S0_i_param_1];
	ld.param.u64 	%rd3, [_Z10add_kernelILx132EEvPfS0_S0_i_param_2];
	ld.param.u32 	%r2, [_Z10add_kernelILx132EEvPfS0_S0_i_param_3];
	mov.u32 	%r3, %ctaid.x;
	mov.u32 	%r4, %ntid.x;
	mov.u32 	%r5, %tid.x;
	mad.lo.s32 	%r1, %r3, %r4, %r5;
	setp.ge.s32 	%p1, %r1, %r2;
	@%p1 bra 	$L__BB132_2;
	cvta.to.global.u64 	%rd4, %rd1;
	cvta.to.global.u64 	%rd5, %rd2;
	cvta.to.global.u64 	%rd6, %rd3;
	mul.wide.s32 	%rd7, %r1, 4;
	add.s64 	%rd8, %rd4, %rd7;
	ld.global.f32 	%f1, [%rd8];
	add.s64 	%rd9, %rd5, %rd7;
	ld.global.f32 	%f2, [%rd9];
	add.f32 	%f3, %f1, %f2;
	add.s64 	%rd10, %rd6, %rd7;
	st.global.f32 	[%rd10], %f3;
$L__BB132_2:
	ret;

}
	// .globl	_Z10add_kernelILx133EEvPfS0_S0_i
.visible .entry _Z10add_kernelILx133EEvPfS0_S0_i(
	.param .u64 .ptr .align 1 _Z10add_kernelILx133EEvPfS0_S0_i_param_0,
	.param .u64 .ptr .align 1 _Z10add_kernelILx133EEvPfS0_S0_i_param_1,
	.param .u64 .ptr .align 1 _Z10add_kernelILx133EEvPfS0_S0_i_param_2,
	.param .u32 _Z10add_kernelILx133EEvPfS0_S0_i_param_3
)
{
	.reg .pred 	%p<2>;
	.reg .b32 	%r<6>;
	.reg .b32 	%f<4>;
	.reg .b64 	%rd<11>;

	ld.param.u64 	%rd1, [_Z10add_kernelILx133EEvPfS0_S0_i_param_0];
	ld.param.u64 	%rd2, [_Z10add_kernelILx133EEvPfS0_S0_i_param_1];
	ld.param.u64 	%rd3, [_Z10add_kernelILx133EEvPfS0_S0_i_param_2];
	ld.param.u32 	%r2, [_Z10add_kernelILx133EEvPfS0_S0_i_param_3];
	mov.u32 	%r3, %ctaid.x;
	mov.u32 	%r4, %ntid.x;
	mov.u32 	%r5, %tid.x;
	mad.lo.s32 	%r1, %r3, %r4, %r5;
	setp.ge.s32 	%p1, %r1, %r2;
	@%p1 bra 	$L__BB133_2;
	cvta.to.global.u64 	%rd4, %rd1;
	cvta.to.global.u64 	%rd5, %rd2;
	cvta.to.global.u64 	%rd6, %rd3;
	mul.wide.s32 	%rd7, %r1, 4;
	add.s64 	%rd8, %rd4, %rd7;
	ld.global.f32 	%f1, [%rd8];
	add.s64 	%rd9, %rd5, %rd7;
	ld.global.f32 	%f2, [%rd9];
	add.f32 	%f3, %f1, %f2;
	add.s64 	%rd10, %rd6, %rd7;
	st.global.f32 	[%rd10], %f3;
$L__BB133_2:
	ret;

}
	// .globl	_Z10add_kernelILx134EEvPfS0_S0_i
.visible .entry _Z10add_kernelILx134EEvPfS0_S0_i(
	.param .u64 .ptr .align 1 _Z10add_kernelILx134EEvPfS0_S0_i_param_0,
	.param .u64 .ptr .align 1 _Z10add_kernelILx134EEvPfS0_S0_i_param_1,
	.param .u64 .ptr .align 1 _Z10add_kernelILx134EEvPfS0_S0_i_param_2,
	.param .u32 _Z10add_kernelILx134EEvPfS0_S0_i_param_3
)
{
	.reg .pred 	%p<2>;
	.reg .b32 	%r<6>;
	.reg .b32 	%f<4>;
	.reg .b64 	%rd<11>;

	ld.param.u64 	%rd1, [_Z10add_kernelILx134EEvPfS0_S0_i_param_0];
	ld.param.u64 	%rd2, [_Z10add_kernelILx134EEvPfS0_S0_i_param_1];
	ld.param.u64 	%rd3, [_Z10add_kernelILx134EEvPfS0_S0_i_param_2];
	ld.param.u32 	%r2, [_Z10add_kernelILx134EEvPfS0_S0_i_param_3];
	mov.u32 	%r3, %ctaid.x;
	mov.u32 	%r4, %ntid.x;
	mov.u32 	%r5, %tid.x;
	mad.lo.s32 	%r1, %r3, %r4, %r5;
	setp.ge.s32 	%p1, %r1, %r2;
	@%p1 bra 	$L__BB134_2;
	cvta.to.global.u64 	%rd4, %rd1;
	cvta.to.global.u64 	%rd5, %rd2;
	cvta.to.global.u64 	%rd6, %rd3;
	mul.wide.s32 	%rd7, %r1, 4;
	add.s64 	%rd8, %rd4, %rd7;
	ld.global.f32 	%f1, [%rd8];
	add.s64 	%rd9, %rd5, %rd7;
	ld.global.f32 	%f2, [%rd9];
	add.f32 	%f3, %f1, %f2;
	add.s64 	%rd10, %rd6, %rd7;
	st.global.f32 	[%rd10], %f3;
$L__BB134_2:
	ret;

}
	// .globl	_Z10add_kernelILx135EEvPfS0_S0_i
.visible .entry _Z10add_kernelILx135EEvPfS0_S0_i(
	.param .u64 .ptr .align 1 _Z10add_kernelILx135EEvPfS0_S0_i_param_0,
	.param .u64 .ptr .align 1 _Z10add_kernelILx135EEvPfS0_S0_i_param_1,
	.param .u64 .ptr .align 1 _Z10add_kernelILx135EEvPfS0_S0_i_param_2,
	.param .u32 _Z10add_kernelILx135EEvPfS0_S0_i_param_3
)
{
	.reg .pred 	%p<2>;
	.reg .b32 	%r<6>;
	.reg .b32 	%f<4>;
	.reg .b64 	%rd<11>;

	ld.param.u64 	%rd1, [_Z10add_kernelILx135EEvPfS0_S0_i_param_0];
	ld.param.u64 	%rd2, [_Z10add_kernelILx135EEvPfS0_S0_i_param_1];
	ld.param.u64 	%rd3, [_Z10add_kernelILx135EEvPfS0_S0_i_param_2];
	ld.param.u32 	%r2, [_Z10add_kernelILx135EEvPfS0_S0_i_param_3];
	mov.u32 	%r3, %ctaid.x;
	mov.u32 	%r4, %ntid.x;
	mov.u32 	%r5, %tid.x;
	mad.lo.s32 	%r1, %r3, %r4, %r5;
	setp.ge.s32 	%p1, %r1, %r2;
	@%p1 bra 	$L__BB135_2;
	cvta.to.global.u64 	%rd4, %rd1;
	cvta.to.global.u64 	%rd5, %rd2;
	cvta.to.global.u64 	%rd6, %rd3;
	mul.wide.s32 	%rd7, %r1, 4;
	add.s64 	%rd8, %rd4, %rd7;
	ld.global.f32 	%f1, [%rd8];
	add.s64 	%rd9, %rd5, %rd7;
	ld.global.f32 	%f2, [%rd9];
	add.f32 	%f3, %f1, %f2;
	add.s64 	%rd10, %rd6, %rd7;
	st.global.f32 	[%rd10], %f3;
$L__BB135_2:
	ret;

}
	// .globl	_Z10add_kernelILx136EEvPfS0_S0_i
.visible .entry _Z10add_kernelILx136EEvPfS0_S0_i(
	.param .u64 .ptr .align 1 _Z10add_kernelILx136EEvPfS0_S0_i_param_0,
	.param .u64 .ptr .align 1 _Z10add_kernelILx136EEvPfS0_S0_i_param_1,
	.param .u64 .ptr .align 1 _Z10add_kernelILx136EEvPfS0_S0_i_param_2,
	.param .u32 _Z10add_kernelILx136EEvPfS0_S0_i_param_3
)
{
	.reg .pred 	%p<2>;
	.reg .b32 	%r<6>;
	.reg .b32 	%f<4>;
	.reg .b64 	%rd<11>;

	ld.param.u64 	%rd1, [_Z10add_kernelILx136EEvPfS0_S0_i_param_0];
	ld.param.u64 	%rd2, [_Z10add_kernelILx136EEvPfS0_S0_i_param_1];
	ld.param.u64 	%rd3, [_Z10add_kernelILx136EEvPfS0_S0_i_param_2];
	ld.param.u32 	%r2, [_Z10add_kernelILx136EEvPfS0_S0_i_param_3];
	mov.u32 	%r3, %ctaid.x;
	mov.u32 	%r4, %ntid.x;
	mov.u32 	%r5, %tid.x;
	mad.lo.s32 	%r1, %r3, %r4, %r5;
	setp.ge.s32 	%p1, %r1, %r2;
	@%p1 bra 	$L__BB136_2;
	cvta.to.global.u64 	%rd4, %rd1;
	cvta.to.global.u64 	%rd5, %rd2;
	cvta.to.global.u64 	%rd6, %rd3;
	mul.wide.s32 	%rd7, %r1, 4;
	add.s64 	%rd8, %rd4, %rd7;
	ld.global.f32 	%f1, [%rd8];
	add.s64 	%rd9, %rd5, %rd7;
	ld.global.f32 	%f2, [%rd9];
	add.f32 	%f3, %f1, %f2;
	add.s64 	%rd10, %rd6, %rd7;
	st.global.f32 	[%rd10], %f3;
$L__BB136_2:
	ret;

}
	// .globl	_Z10add_kernelILx137EEvPfS0_S0_i
.visible .entry _Z10add_kernelILx137EEvPfS0_S0_i(
	.param .u64 .ptr .align 1 _Z10add_kernelILx137EEvPfS0_S0_i_param_0,
	.param .u64 .ptr .align 1 _Z10add_kernelILx137EEvPfS0_S0_i_param_1,
	.param .u64 .ptr .align 1 _Z10add_kernelILx137EEvPfS0_S0_i_param_2,
	.param .u32 _Z10add_kernelILx137EEvPfS0_S0_i_param_3
)
{
	.reg .pred 	%p<2>;
	.reg .b32 	%r<6>;
	.reg .b32 	%f<4>;
	.reg .b64 	%rd<11>;

	ld.param.u64 	%rd1, [_Z10add_kernelILx137EEvPfS0_S0_i_param_0];
	ld.param.u64 	%rd2, [_Z10add_kernelILx137EEvPfS0_S0_i_param_1];
	ld.param.u64 	%rd3, [_Z10add_kernelILx137EEvPfS0_S0_i_param_2];
	ld.param.u32 	%r2, [_Z10add_kernelILx137EEvPfS0_S0_i_param_3];
	mov.u32 	%r3, %ctaid.x;
	mov.u32 	%r4, %ntid.x;
	mov.u32 	%r5, %tid.x;
	mad.lo.s32 	%r1, %r3, %r4, %r5;
	setp.ge.s32 	%p1, %r1, %r2;
	@%p1 bra 	$L__BB137_2;
	cvta.to.global.u64 	%rd4, %rd1;
	cvta.to.global.u64 	%rd5, %rd2;
	cvta.to.global.u64 	%rd6, %rd3;
	mul.wide.s32 	%rd7, %r1, 4;
	add.s64 	%rd8, %rd4, %rd7;
	ld.global.f32 	%f1, [%rd8];
	add.s64 	%rd9, %rd5, %rd7;
	ld.global.f32 	%f2, [%rd9];
	add.f32 	%f3, %f1, %f2;
	add.s64 	%rd10, %rd6, %rd7;
	st.global.f32 	[%rd10], %f3;
$L__BB137_2:
	ret;

}
	// .globl	_Z10add_kernelILx138EEvPfS0_S0_i
.visible .entry _Z10add_kernelILx138EEvPfS0_S0_i(
	.param .u64 .ptr .align 1 _Z10add_kernelILx138EEvPfS0_S0_i_param_0,
	.param .u64 .ptr .align 1 _Z10add_kernelILx138EEvPfS0_S0_i_param_1,
	.param .u64 .ptr .align 1 _Z10add_kernelILx138EEvPfS0_S0_i_param_2,
	.param .u32 _Z10add_kernelILx138EEvPfS0_S0_i_param_3
)
{
	.reg .pred 	%p<2>;
	.reg .b32 	%r<6>;
	.reg .b32 	%f<4>;
	.reg .b64 	%rd<11>;

	ld.param.u64 	%rd1, [_Z10add_kernelILx138EEvPfS0_S0_i_param_0];
	ld.param.u64 	%rd2, [_Z10add_kernelILx138EEvPfS0_S0_i_param_1];
	ld.param.u64 	%rd3, [_Z10add_kernelILx138EEvPfS0_S0_i_param_2];
	ld.param.u32 	%r2, [_Z10add_kernelILx138EEvPfS0_S0_i_param_3];
	mov.u32 	%r3, %ctaid.x;
	mov.u32 	%r4, %ntid.x;
	mov.u32 	%r5, %tid.x;
	mad.lo.s32 	%r1, %r3, %r4, %r5;
	setp.ge.s32 	%p1, %r1, %r2;
	@%p1 bra 	$L__BB138_2;
	cvta.to.global.u64 	%rd4, %rd1;
	cvta.to.global.u64 	%rd5, %rd2;
	cvta.to.global.u64 	%rd6, %rd3;
	mul.wide.s32 	%rd7, %r1, 4;
	add.s64 	%rd8, %rd4, %rd7;
	ld.global.f32 	%f1, [%rd8];
	add.s64 	%rd9, %rd5, %rd7;
	ld.global.f32 	%f2, [%rd9];
	add.f32 	%f3, %f1, %f2;
	add.s64 	%rd10, %rd6, %rd7;
	st.global.f32 	[%rd10], %f3;
$L__BB138_2:
	ret;

}
	// .globl	_Z10add_kernelILx139EEvPfS0_S0_i
.visible .entry _Z10add_kernelILx139EEvPfS0_S0_i(
	.param .u64 .ptr .align 1 _Z10add_kernelILx139EEvPfS0_S0_i_param_0,
	.param .u64 .ptr .align 1 _Z10add_kernelILx139EEvPfS0_S0_i_param_1,
	.param .u64 .ptr .align 1 _Z10add_kernelILx139EEvPfS0_S0_i_param_2,
	.param .u32 _Z10add_kernelILx139EEvPfS0_S0_i_param_3
)
{
	.reg .pred 	%p<2>;
	.reg .b32 	%r<6>;
	.reg .b32 	%f<4>;
	.reg .b64 	%rd<11>;

	ld.param.u64 	%rd1, [_Z10add_kernelILx139EEvPfS0_S0_i_param_0];
	ld.param.u64 	%rd2, [_Z10add_kernelILx139EEvPfS0_S0_i_param_1];
	ld.param.u64 	%rd3, [_Z10add_kernelILx139EEvPfS0_S0_i_param_2];
	ld.param.u32 	%r2, [_Z10add_kernelILx139EEvPfS0_S0_i_param_3];
	mov.u32 	%r3, %ctaid.x;
	mov.u32 	%r4, %ntid.x;
	mov.u32 	%r5, %tid.x;
	mad.lo.s32 	%r1, %r3, %r4, %r5;
	setp.ge.s32 	%p1, %r1, %r2;
	@%p1 bra 	$L__BB139_2;
	cvta.to.global.u64 	%rd4, %rd1;
	cvta.to.global.u64 	%rd5, %rd2;
	cvta.to.global.u64 	%rd6, %rd3;
	mul.wide.s32 	%rd7, %r1, 4;
	add.s64 	%rd8, %rd4, %rd7;
	ld.global.f32 	%f1, [%rd8];
	add.s64 	%rd9, %rd5, %rd7;
	ld.global.f32 	%f2, [%rd9];
	add.f32 	%f3, %f1, %f2;
	add.s64 	%rd10, %rd6, %rd7;
	st.global.f32 	[%rd10], %f3;
$L__BB139_2:
	ret;

}
	// .globl	_Z10add_kernelILx140EEvPfS0_S0_i
.visible .entry _Z10add_kernelILx140EEvPfS0_S0_i(
	.param .u64 .ptr .align 1 _Z10add_kernelILx140EEvPfS0_S0_i_param_0,
	.param .u64 .ptr .align 1 _Z10add_kernelILx140EEvPfS0_S0_i_param_1,
	.param .u64 .ptr .align 1 _Z10add_kernelILx140EEvPfS0_S0_i_param_2,
	.param .u32 _Z10add_kernelILx140EEvPfS0_S0_i_param_3
)
{
	.reg .pred 	%p<2>;
	.reg .b32 	%r<6>;
	.reg .b32 	%f<4>;
	.reg .b64 	%rd<11>;

	ld.param.u64 	%rd1, [_Z10add_kernelILx140EEvPfS0_S0_i_param_0];
	ld.param.u64 	%rd2, [_Z10add_kernelILx140EEvPfS0_S0_i_param_1];
	ld.param.u64 	%rd3, [_Z10add_kernelILx140EEvPfS0_S0_i_param_2];
	ld.param.u32 	%r2, [_Z10add_kernelILx140EEvPfS0_S0_i_param_3];
	mov.u32 	%r3, %ctaid.x;
	mov.u32 	%r4, %ntid.x;
	mov.u32 	%r5, %tid.x;
	mad.lo.s32 	%r1, %r3, %r4, %r5;
	setp.ge.s32 	%p1, %r1, %r2;
	@%p1 bra 	$L__BB140_2;
	cvta.to.global.u64 	%rd4, %rd1;
	cvta.to.global.u64 	%rd5, %rd2;
	cvta.to.global.u64 	%rd6, %rd3;
	mul.wide.s32 	%rd7, %r1, 4;
	add.s64 	%rd8, %rd4, %rd7;
	ld.global.f32 	%f1, [%rd8];
	add.s64 	%rd9, %rd5, %rd7;
	ld.global.f32 	%f2, [%rd9];
	add.f32 	%f3, %f1, %f2;
	add.s64 	%rd10, %rd6, %rd7;
	st.global.f32 	[%rd10], %f3;
$L__BB140_2:
	ret;

}
	// .globl	_Z10add_kernelILx141EEvPfS0_S0_i
.visible .entry _Z10add_kernelILx141EEvPfS0_S0_i(
	.param .u64 .ptr .align 1 _Z10add_kernelILx141EEvPfS0_S0_i_param_0,
	.param .u64 .ptr .align 1 _Z10add_kernelILx141EEvPfS0_S0_i_param_1,
	.param .u64 .ptr .align 1 _Z10add_kernelILx141EEvPfS0_S0_i_param_2,
	.param .u32 _Z10add_kernelILx141EEvPfS0_S0_i_param_3
)
{
	.reg .pred 	%p<2>;
	.reg .b32 	%r<6>;
	.reg .b32 	%f<4>;
	.reg .b64 	%rd<11>;

	ld.param.u64 	%rd1, [_Z10add_kernelILx141EEvPfS0_S0_i_param_0];
	ld.param.u64 	%rd2, [_Z10add_kernelILx141EEvPfS0_S0_i_param_1];
	ld.param.u64 	%rd3, [_Z10add_kernelILx141EEvPfS0_S0_i_param_2];
	ld.param.u32 	%r2, [_Z10add_kernelILx141EEvPfS0_S0_i_param_3];
	mov.u32 	%r3, %ctaid.x;
	mov.u32 	%r4, %ntid.x;
	mov.u32 	%r5, %tid.x;
	mad.lo.s32 	%r1, %r3, %r4, %r5;
	setp.ge.s32 	%p1, %r1, %r2;
	@%p1 bra 	$L__BB141_2;
	cvta.to.global.u64 	%rd4, %rd1;
	cvta.to.global.u64 	%rd5, %rd2;
	cvta.to.global.u64 	%rd6, %rd3;
	mul.wide.s32 	%rd7, %r1, 4;
	add.s64 	%rd8, %rd4, %rd7;
	ld.global.f32 	%f1, [%rd8];
	add.s64 	%rd9, %rd5, %rd7;
	ld.global.f32 	%f2, [%rd9];
	add.f32 	%f3, %f1, %f2;
	add.s64 	%rd10, %rd6, %rd7;
	st.global.f32 	[%rd10], %f3;
$L__BB141_2:
	ret;

}
	// .globl	_Z10add_kernelILx142EEvPfS0_S0_i
.visible .entry _Z10add_kernelILx142EEvPfS0_S0_i(
	.param .u64 .ptr .align 1 _Z10add_kernelILx142EEvPfS0_S0_i_param_0,
	.param .u64 .ptr .align 1 _Z10add_kernelILx142EEvPfS0_S0_i_param_1,
	.param .u64 .ptr .align 1 _Z10add_kernelILx142EEvPfS0_S0_i_param_2,
	.param .u32 _Z10add_kernelILx142EEvPfS0_S0_i_param_3
)
{
	.reg .pred 	%p<2>;
	.reg .b32 	%r<6>;
	.reg .b32 	%f<4>;
	.reg .b64 	%rd<11>;

	ld.param.u64 	%rd1, [_Z10add_kernelILx142EEvPfS0_S0_i_param_0];
	ld.param.u64 	%rd2, [_Z10add_kernelILx142EEvPfS0_S0_i_param_1];
	ld.param.u64 	%rd3, [_Z10add_kernelILx142EEvPfS0_S0_i_param_2];
	ld.param.u32 	%r2, [_Z10add_kernelILx142EEvPfS0_S0_i_param_3];
	mov.u32 	%r3, %ctaid.x;
	mov.u32 	%r4, %ntid.x;
	mov.u32 	%r5, %tid.x;
	mad.lo.s32 	%r1, %r3, %r4, %r5;
	setp.ge.s32 	%p1, %r1, %r2;
	@%p1 bra 	$L__BB142_2;
	cvta.to.global.u64 	%rd4, %rd1;
	cvta.to.global.u64 	%rd5, %rd2;
	cvta.to.global.u64 	%rd6, %rd3;
	mul.wide.s32 	%rd7, %r1, 4;
	add.s64 	%rd8, %rd4, %rd7;
	ld.global.f32 	%f1, [%rd8];
	add.s64 	%rd9, %rd5, %rd7;
	ld.global.f32 	%f2, [%rd9];
	add.f32 	%f3, %f1, %f2;
	add.s64 	%rd10, %rd6, %rd7;
	st.global.f32 	[%rd10], %f3;
$L__BB142_2:
	ret;

}
	// .globl	_Z10add_kernelILx143EEvPfS0_S0_i
.visible .entry _Z10add_kernelILx143EEvPfS0_S0_i(
	.param .u64 .ptr .align 1 _Z10add_kernelILx143EEvPfS0_S0_i_param_0,
	.param .u64 .ptr .align 1 _Z10add_kernelILx143EEvPfS0_S0_i_param_1,
	.param .u64 .ptr .align 1 _Z10add_kernelILx143EEvPfS0_S0_i_param_2,
	.param .u32 _Z10add_kernelILx143EEvPfS0_S0_i_param_3
)
{
	.reg .pred 	%p<2>;
	.reg .b32 	%r<6>;
	.reg .b32 	%f<4>;
	.reg .b64 	%rd<11>;

	ld.param.u64 	%rd1, [_Z10add_kernelILx143EEvPfS0_S0_i_param_0];
	ld.param.u64 	%rd2, [_Z10add_kernelILx143EEvPfS0_S0_i_param_1];
	ld.param.u64 	%rd3, [_Z10add_kernelILx143EEvPfS0_S0_i_param_2];
	ld.param.u32 	%r2, [_Z10add_kernelILx143EEvPfS0_S0_i_param_3];
	mov.u32 	%r3, %ctaid.x;
	mov.u32 	%r4, %ntid.x;
	mov.u32 	%r5, %tid.x;
	mad.lo.s32 	%r1, %r3, %r4, %r5;
	setp.ge.s32 	%p1, %r1, %r2;
	@%p1 bra 	$L__BB143_2;
	cvta.to.global.u64 	%rd4, %rd1;
	cvta.to.global.u64 	%rd5, %rd2;
	cvta.to.global.u64 	%rd6, %rd3;
	mul.wide.s32 	%rd7, %r1, 4;
	add.s64 	%rd8, %rd4, %rd7;
	ld.global.f32 	%f1, [%rd8];
	add.s64 	%rd9, %rd5, %rd7;
	ld.global.f32 	%f2, [%rd9];
	add.f32 	%f3, %f1, %f2;
	add.s64 	%rd10, %rd6, %rd7;
	st.global.f32 	[%rd10], %f3;
$L__BB143_2:
	ret;

}
	// .globl	_Z10add_kernelILx144EEvPfS0_S0_i
.visible .entry _Z10add_kernelILx144EEvPfS0_S0_i(
	.param .u64 .ptr .align 1 _Z10add_kernelILx144EEvPfS0_S0_i_param_0,
	.param .u64 .ptr .align 1 _Z10add_kernelILx144EEvPfS0_S0_i_param_1,
	.param .u64 .ptr .align 1 _Z10add_kernelILx144EEvPfS0_S0_i_param_2,
	.param .u32 _Z10add_kernelILx144EEvPfS0_S0_i_param_3
)
{
	.reg .pred 	%p<2>;
	.reg .b32 	%r<6>;
	.reg .b32 	%f<4>;
	.reg .b64 	%rd<11>;

	ld.param.u64 	%rd1, [_Z10add_kernelILx144EEvPfS0_S0_i_param_0];
	ld.param.u64 	%rd2, [_Z10add_kernelILx144EEvPfS0_S0_i_param_1];
	ld.param.u64 	%rd3, [_Z10add_kernelILx144EEvPfS0_S0_i_param_2];
	ld.param.u32 	%r2, [_Z10add_kernelILx144EEvPfS0_S0_i_param_3];
	mov.u32 	%r3, %ctaid.x;
	mov.u32 	%r4, %ntid.x;
	mov.u32 	%r5, %tid.x;
	mad.lo.s32 	%r1, %r3, %r4, %r5;
	setp.ge.s32 	%p1, %r1, %r2;
	@%p1 bra 	$L__BB144_2;
	cvta.to.global.u64 	%rd4, %rd1;
	cvta.to.global.u64 	%rd5, %rd2;
	cvta.to.global.u64 	%rd6, %rd3;
	mul.wide.s32 	%rd7, %r1, 4;
	add.s64 	%rd8, %rd4, %rd7;
	ld.global.f32 	%f1, [%rd8];
	add.s64 	%rd9, %rd5, %rd7;
	ld.global.f32 	%f2, [%rd9];
	add.f32 	%f3, %f1, %f2;
	add.s64 	%rd10, %rd6, %rd7;
	st.global.f32 	[%rd10], %f3;
$L__BB144_2:
	ret;

}
	// .globl	_Z10add_kernelILx145EEvPfS0_S0_i
.visible .entry _Z10add_kernelILx145EEvPfS0_S0_i(
	.param .u64 .ptr .align 1 _Z10add_kernelILx145EEvPfS0_S0_i_param_0,
	.param .u64 .ptr .align 1 _Z10add_kernelILx145EEvPfS0_S0_i_param_1,
	.param .u64 .ptr .align 1 _Z10add_kernelILx145EEvPfS0_S0_i_param_2,
	.param .u32 _Z10add_kernelILx145EEvPfS0_S0_i_param_3
)
{
	.reg .pred 	%p<2>;
	.reg .b32 	%r<6>;
	.reg .b32 	%f<4>;
	.reg .b64 	%rd<11>;

	ld.param.u64 	%rd1, [_Z10add_kernelILx145EEvPfS0_S0_i_param_0];
	ld.param.u64 	%rd2, [_Z10add_kernelILx145EEvPfS0_S0_i_param_1];
	ld.param.u64 	%rd3, [_Z10add_kernelILx145EEvPfS0_S0_i_param_2];
	ld.param.u32 	%r2, [_Z10add_kernelILx145EEvPfS0_S0_i_param_3];
	mov.u32 	%r3, %ctaid.x;
	mov.u32 	%r4, %ntid.x;
	mov.u32 	%r5, %tid.x;
	mad.lo.s32 	%r1, %r3, %r4, %r5;
	setp.ge.s32 	%p1, %r1, %r2;
	@%p1 bra 	$L__BB145_2;
	cvta.to.global.u64 	%rd4, %rd1;
	cvta.to.global.u64 	%rd5, %rd2;
	cvta.to.global.u64 	%rd6, %rd3;
	mul.wide.s32 	%rd7, %r1, 4;
	add.s64 	%rd8, %rd4, %rd7;
	ld.global.f32 	%f1, [%rd8];
	add.s64 	%rd9, %rd5, %rd7;
	ld.global.f32 	%f2, [%rd9];
	add.f32 	%f3, %f1, %f2;
	add.s64 	%rd10, %rd6, %rd7;
	st.global.f32 	[%rd10], %f3;
$L__BB145_2:
	ret;

}
	// .globl	_Z10add_kernelILx146EEvPfS0_S0_i
.visible .entry _Z10add_kernelILx146EEvPfS0_S0_i(
	.param .u64 .ptr .align 1 _Z10add_kernelILx146EEvPfS0_S0_i_param_0,
	.param .u64 .ptr .align 1 _Z10add_kernelILx146EEvPfS0_S0_i_param_1,
	.param .u64 .ptr .align 1 _Z10add_kernelILx146EEvPfS0_S0_i_param_2,
	.param .u32 _Z10add_kernelILx146EEvPfS0_S0_i_param_3
)
{
	.reg .pred 	%p<2>;
	.reg .b32 	%r<6>;
	.reg .b32 	%f<4>;
	.reg .b64 	%rd<11>;

	ld.param.u64 	%rd1, [_Z10add_kernelILx146EEvPfS0_S0_i_param_0];
	ld.param.u64 	%rd2, [_Z10add_kernelILx146EEvPfS0_S0_i_param_1];
	ld.param.u64 	%rd3, [_Z10add_kernelILx146EEvPfS0_S0_i_param_2];
	ld.param.u32 	%r2, [_Z10add_kernelILx146EEvPfS0_S0_i_param_3];
	mov.u32 	%r3, %ctaid.x;
	mov.u32 	%r4, %ntid.x;
	mov.u32 	%r5, %tid.x;
	mad.lo.s32 	%r1, %r3, %r4, %r5;
	setp.ge.s32 	%p1, %r1, %r2;
	@%p1 bra 	$L__BB146_2;
	cvta.to.global.u64 	%rd4, %rd1;
	cvta.to.global.u64 	%rd5, %rd2;
	cvta.to.global.u64 	%rd6, %rd3;
	mul.wide.s32 	%rd7, %r1, 4;
	add.s64 	%rd8, %rd4, %rd7;
	ld.global.f32 	%f1, [%rd8];
	add.s64 	%rd9, %rd5, %rd7;
	ld.global.f32 	%f2, [%rd9];
	add.f32 	%f3, %f1, %f2;
	add.s64 	%rd10, %rd6, %rd7;
	st.global.f32 	[%rd10], %f3;
$L__BB146_2:
	ret;

}
	// .globl	_Z10add_kernelILx147EEvPfS0_S0_i
.visible .entry _Z10add_kernelILx147EEvPfS0_S0_i(
	.param .u64 .ptr .align 1 _Z10add_kernelILx147EEvPfS0_S0_i_param_0,
	.param .u64 .ptr .align 1 _Z10add_kernelILx147EEvPfS0_S0_i_param_1,
	.param .u64 .ptr .align 1 _Z10add_kernelILx147EEvPfS0_S0_i_param_2,
	.param .u32 _Z10add_kernelILx147EEvPfS0_S0_i_param_3
)
{
	.reg .pred 	%p<2>;
	.reg .b32 	%r<6>;
	.reg .b32 	%f<4>;
	.reg .b64 	%rd<11>;

	ld.param.u64 	%rd1, [_Z10add_kernelILx147EEvPfS0_S0_i_param_0];
	ld.param.u64 	%rd2, [_Z10add_kernelILx147EEvPfS0_S0_i_param_1];
	ld.param.u64 	%rd3, [_Z10add_kernelILx147EEvPfS0_S0_i_param_2];
	ld.param.u32 	%r2, [_Z10add_kernelILx147EEvPfS0_S0_i_param_3];
	mov.u32 	%r3, %ctaid.x;
	mov.u32 	%r4, %ntid.x;
	mov.u32 	%r5, %tid.x;
	mad.lo.s32 	%r1, %r3, %r4, %r5;
	setp.ge.s32 	%p1, %r1, %r2;
	@%p1 bra 	$L__BB147_2;
	cvta.to.global.u64 	%rd4, %rd1;
	cvta.to.global.u64 	%rd5, %rd2;
	cvta.to.global.u64 	%rd6, %rd3;
	mul.wide.s32 	%rd7, %r1, 4;
	add.s64 	%rd8, %rd4, %rd7;
	ld.global.f32 	%f1, [%rd8];
	add.s64 	%rd9, %rd5, %rd7;
	ld.global.f32 	%f2, [%rd9];
	add.f32 	%f3, %f1, %f2;
	add.s64 	%rd10, %rd6, %rd7;
	st.global.f32 	[%rd10], %f3;
$L__BB147_2:
	ret;

}
	// .globl	_Z10add_kernelILx148EEvPfS0_S0_i
.visible .entry _Z10add_kernelILx148EEvPfS0_S0_i(
	.param .u64 .ptr .align 1 _Z10add_kernelILx148EEvPfS0_S0_i_param_0,
	.param .u64 .ptr .align 1 _Z10add_kernelILx148EEvPfS0_S0_i_param_1,
	.param .u64 .ptr .align 1 _Z10add_kernelILx148EEvPfS0_S0_i_param_2,
	.param .u32 _Z10add_kernelILx148EEvPfS0_S0_i_param_3
)
{
	.reg .pred 	%p<2>;
	.reg .b32 	%r<6>;
	.reg .b32 	%f<4>;
	.reg .b64 	%rd<11>;

	ld.param.u64 	%rd1, [_Z10add_kernelILx148EEvPfS0_S0_i_param_0];
	ld.param.u64 	%rd2, [_Z10add_kernelILx148EEvPfS0_S0_i_param_1];
	ld.param.u64 	%rd3, [_Z10add_kernelILx148EEvPfS0_S0_i_param_2];
	ld.param.u32 	%r2, [_Z10add_kernelILx148EEvPfS0_S0_i_param_3];
	mov.u32 	%r3, %ctaid.x;
	mov.u32 	%r4, %ntid.x;
	mov.u32 	%r5, %tid.x;
	mad.lo.s32 	%r1, %r3, %r4, %r5;
	setp.ge.s32 	%p1, %r1, %r2;
	@%p1 bra 	$L__BB148_2;
	cvta.to.global.u64 	%rd4, %rd1;
	cvta.to.global.u64 	%rd5, %rd2;
	cvta.to.global.u64 	%rd6, %rd3;
	mul.wide.s32 	%rd7, %r1, 4;
	add.s64 	%rd8, %rd4, %rd7;
	ld.global.f32 	%f1, [%rd8];
	add.s64 	%rd9, %rd5, %rd7;
	ld.global.f32 	%f2, [%rd9];
	add.f32 	%f3, %f1, %f2;
	add.s64 	%rd10, %rd6, %rd7;
	st.global.f32 	[%rd10], %f3;
$L__BB148_2:
	ret;

}
	// .globl	_Z10add_kernelILx149EEvPfS0_S0_i
.visible .entry _Z10add_kernelILx149EEvPfS0_S0_i(
	.param .u64 .ptr .align 1 _Z10add_kernelILx149EEvPfS0_S0_i_param_0,
	.param .u64 .ptr .align 1 _Z10add_kernelILx149EEvPfS0_S0_i_param_1,
	.param .u64 .ptr .align 1 _Z10add_kernelILx149EEvPfS0_S0_i_param_2,
	.param .u32 _Z10add_kernelILx149EEvPfS0_S0_i_param_3
)
{
	.reg .pred 	%p<2>;
	.reg .b32 	%r<6>;
	.reg .b32 	%f<4>;
	.reg .b64 	%rd<11>;

	ld.param.u64 	%rd1, [_Z10add_kernelILx149EEvPfS0_S0_i_param_0];
	ld.param.u64 	%rd2, [_Z10add_kernelILx149EEvPfS0_S0_i_param_1];
	ld.param.u64 	%rd3, [_Z10add_kernelILx149EEvPfS0_S0_i_param_2];
	ld.param.u32 	%r2, [_Z10add_kernelILx149EEvPfS0_S0_i_param_3];
	mov.u32 	%r3, %ctaid.x;
	mov.u32 	%r4, %ntid.x;
	mov.u32 	%r5, %tid.x;
	mad.lo.s32 	%r1, %r3, %r4, %r5;
	setp.ge.s32 	%p1, %r1, %r2;
	@%p1 bra 	$L__BB149_2;
	cvta.to.global.u64 	%rd4, %rd1;
	cvta.to.global.u64 	%rd5, %rd2;
	cvta.to.global.u64 	%rd6, %rd3;
	mul.wide.s32 	%rd7, %r1, 4;
	add.s64 	%rd8, %rd4, %rd7;
	ld.global.f32 	%f1, [%rd8];
	add.s64 	%rd9, %rd5, %rd7;
	ld.global.f32 	%f2, [%rd9];
	add.f32 	%f3, %f1, %f2;
	add.s64 	%rd10, %rd6, %rd7;
	st.global.f32 	[%rd10], %f3;
$L__BB149_2:
	ret;

}
	// .globl	_Z10add_kernelILx150EEvPfS0_S0_i
.visible .entry _Z10add_kernelILx150EEvPfS0_S0_i(
	.param .u64 .ptr .align 1 _Z10add_kernelILx150EEvPfS0_S0_i_param_0,
	.param .u64 .ptr .align 1 _Z10add_kernelILx150EEvPfS0_S0_i_param_1,
	.param .u64 .ptr .align 1 _Z10add_kernelILx150EEvPfS0_S0_i_param_2,
	.param .u32 _Z10add_kernelILx150EEvPfS0_S0_i_param_3
)
{
	.reg .pred 	%p<2>;
	.reg .b32 	%r<6>;
	.reg .b32 	%f<4>;
	.reg .b64 	%rd<11>;

	ld.param.u64 	%rd1, [_Z10add_kernelILx150EEvPfS0_S0_i_param_0];
	ld.param.u64 	%rd2, [_Z10add_kernelILx150EEvPfS0_S0_i_param_1];
	ld.param.u64 	%rd3, [_Z10add_kernelILx150EEvPfS0_S0_i_param_2];
	ld.param.u32 	%r2, [_Z10add_kernelILx150EEvPfS0_S0_i_param_3];
	mov.u32 	%r3, %ctaid.x;
	mov.u32 	%r4, %ntid.x;
	mov.u32 	%r5, %tid.x;
	mad.lo.s32 	%r1, %r3, %r4, %r5;
	setp.ge.s32 	%p1, %r1, %r2;
	@%p1 bra 	$L__BB150_2;
	cvta.to.global.u64 	%rd4, %rd1;
	cvta.to.global.u64 	%rd5, %rd2;
	cvta.to.global.u64 	%rd6, %rd3;
	mul.wide.s32 	%rd7, %r1, 4;
	add.s64 	%rd8, %rd4, %rd7;
	ld.global.f32 	%f1, [%rd8];
	add.s64 	%rd9, %rd5, %rd7;
	ld.global.f32 	%f2, [%rd9];
	add.f32 	%f3, %f1, %f2;
	add.s64 	%rd10, %rd6, %rd7;
	st.global.f32 	[%rd10], %f3;
$L__BB150_2:
	ret;

}
	// .globl	_Z10add_kernelILx151EEvPfS0_S0_i
.visible .entry _Z10add_kernelILx151EEvPfS0_S0_i(
	.param .u64 .ptr .align 1 _Z10add_kernelILx151EEvPfS0_S0_i_param_0,
	.param .u64 .ptr .align 1 _Z10add_kernelILx151EEvPfS0_S0_i_param_1,
	.param .u64 .ptr .align 1 _Z10add_kernelILx151EEvPfS0_S0_i_param_2,
	.param .u32 _Z10add_kernelILx151EEvPfS0_S0_i_param_3
)
{
	.reg .pred 	%p<2>;
	.reg .b32 	%r<6>;
	.reg .b32 	%f<4>;
	.reg .b64 	%rd<11>;

	ld.param.u64 	%rd1, [_Z10add_kernelILx151EEvPfS0_S0_i_param_0];
	ld.param.u64 	%rd2, [_Z10add_kernelILx151EEvPfS0_S0_i_param_1];
	ld.param.u64 	%rd3, [_Z10add_kernelILx151EEvPfS0_S0_i_param_2];
	ld.param.u32 	%r2, [_Z10add_kernelILx151EEvPfS0_S0_i_param_3];
	mov.u32 	%r3, %ctaid.x;
	mov.u32 	%r4, %ntid.x;
	mov.u32 	%r5, %tid.x;
	mad.lo.s32 	%r1, %r3, %r4, %r5;
	setp.ge.s32 	%p1, %r1, %r2;
	@%p1 bra 	$L__BB151_2;
	cvta.to.global.u64 	%rd4, %rd1;
	cvta.to.global.u64 	%rd5, %rd2;
	cvta.to.global.u64 	%rd6, %rd3;
	mul.wide.s32 	%rd7, %r1, 4;
	add.s64 	%rd8, %rd4, %rd7;
	ld.global.f32 	%f1, [%rd8];
	add.s64 	%rd9, %rd5, %rd7;
	ld.global.f32 	%f2, [%rd9];
	add.f32 	%f3, %f1, %f2;
	add.s64 	%rd10, %rd6, %rd7;
	st.global.f32 	[%rd10], %f3;
$L__BB151_2:
	ret;

}
	// .globl	_Z10add_kernelILx152EEvPfS0_S0_i
.visible .entry _Z10add_kernelILx152EEvPfS0_S0_i(
	.param .u64 .ptr .align 1 _Z10add_kernelILx152EEvPfS0_S0_i_param_0,
	.param .u64 .ptr .align 1 _Z10add_kernelILx152EEvPfS0_S0_i_param_1,
	.param .u64 .ptr .align 1 _Z10add_kernelILx152EEvPfS0_S0_i_param_2,
	.param .u32 _Z10add_kernelILx152EEvPfS0_S0_i_param_3
)
{
	.reg .pred 	%p<2>;
	.reg .b32 	%r<6>;
	.reg .b32 	%f<4>;
	.reg .b64 	%rd<11>;

	ld.param.u64 	%rd1, [_Z10add_kernelILx152EEvPfS0_S0_i_param_0];
	ld.param.u64 	%rd2, [_Z10add_kernelILx152EEvPfS0_S0_i_param_1];
	ld.param.u64 	%rd3, [_Z10add_kernelILx152EEvPfS0_S0_i_param_2];
	ld.param.u32 	%r2, [_Z10add_kernelILx152EEvPfS0_S0_i_param_3];
	mov.u32 	%r3, %ctaid.x;
	mov.u32 	%r4, %ntid.x;
	mov.u32 	%r5, %tid.x;
	mad.lo.s32 	%r1, %r3, %r4, %r5;
	setp.ge.s32 	%p1, %r1, %r2;
	@%p1 bra 	$L__BB152_2;
	cvta.to.global.u64 	%rd4, %rd1;
	cvta.to.global.u64 	%rd5, %rd2;
	cvta.to.global.u64 	%rd6, %rd3;
	mul.wide.s32 	%rd7, %r1, 4;
	add.s64 	%rd8, %rd4, %rd7;
	ld.global.f32 	%f1, [%rd8];
	add.s64 	%rd9, %rd5, %rd7;
	ld.global.f32 	%f2, [%rd9];
	add.f32 	%f3, %f1, %f2;
	add.s64 	%rd10, %rd6, %rd7;
	st.global.f32 	[%rd10], %f3;
$L__BB152_2:
	ret;

}
	// .globl	_Z10add_kernelILx153EEvPfS0_S0_i
.visible .entry _Z10add_kernelILx153EEvPfS0_S0_i(
	.param .u64 .ptr .align 1 _Z10add_kernelILx153EEvPfS0_S0_i_param_0,
	.param .u64 .ptr .align 1 _Z10add_kernelILx153EEvPfS0_S0_i_param_1,
	.param .u64 .ptr .align 1 _Z10add_kernelILx153EEvPfS0_S0_i_param_2,
	.param .u32 _Z10add_kernelILx153EEvPfS0_S0_i_param_3
)
{
	.reg .pred 	%p<2>;
	.reg .b32 	%r<6>;
	.reg .b32 	%f<4>;
	.reg .b64 	%rd<11>;

	ld.param.u64 	%rd1, [_Z10add_kernelILx153EEvPfS0_S0_i_param_0];
	ld.param.u64 	%rd2, [_Z10add_kernelILx153EEvPfS0_S0_i_param_1];
	ld.param.u64 	%rd3, [_Z10add_kernelILx153EEvPfS0_S0_i_param_2];
	ld.param.u32 	%r2, [_Z10add_kernelILx153EEvPfS0_S0_i_param_3];
	mov.u32 	%r3, %ctaid.x;
	mov.u32 	%r4, %ntid.x;
	mov.u32 	%r5, %tid.x;
	mad.lo.s32 	%r1, %r3, %r4, %r5;
	setp.ge.s32 	%p1, %r1, %r2;
	@%p1 bra 	$L__BB153_2;
	cvta.to.global.u64 	%rd4, %rd1;
	cvta.to.global.u64 	%rd5, %rd2;
	cvta.to.global.u64 	%rd6, %rd3;
	mul.wide.s32 	%rd7, %r1, 4;
	add.s64 	%rd8, %rd4, %rd7;
	ld.global.f32 	%f1, [%rd8];
	add.s64 	%rd9, %rd5, %rd7;
	ld.global.f32 	%f2, [%rd9];
	add.f32 	%f3, %f1, %f2;
	add.s64 	%rd10, %rd6, %rd7;
	st.global.f32 	[%rd10], %f3;
$L__BB153_2:
	ret;

}
	// .globl	_Z10add_kernelILx154EEvPfS0_S0_i
.visible .entry _Z10add_kernelILx154EEvPfS0_S0_i(
	.param .u64 .ptr .align 1 _Z10add_kernelILx154EEvPfS0_S0_i_param_0,
	.param .u64 .ptr .align 1 _Z10add_kernelILx154EEvPfS0_S0_i_param_1,
	.param .u64 .ptr .align 1 _Z10add_kernelILx154EEvPfS0_S0_i_param_2,
	.param .u32 _Z10add_kernelILx154EEvPfS0_S0_i_param_3
)
{
	.reg .pred 	%p<2>;
	.reg .b32 	%r<6>;
	.reg .b32 	%f<4>;
	.reg .b64 	%rd<11>;

	ld.param.u64 	%rd1, [_Z10add_kernelILx154EEvPfS0_S0_i_param_0];
	ld.param.u64 	%rd2, [_Z10add_kernelILx154EEvPfS0_S0_i_param_1];
	ld.param.u64 	%rd3, [_Z10add_kernelILx154EEvPfS0_S0_i_param_2];
	ld.param.u32 	%r2, [_Z10add_kernelILx154EEvPfS0_S0_i_param_3];
	mov.u32 	%r3, %ctaid.x;
	mov.u32 	%r4, %ntid.x;
	mov.u32 	%r5, %tid.x;
	mad.lo.s32 	%r1, %r3, %r4, %r5;
	setp.ge.s32 	%p1, %r1, %r2;
	@%p1 bra 	$L__BB154_2;
	cvta.to.global.u64 	%rd4, %rd1;
	cvta.to.global.u64 	%rd5, %rd2;
	cvta.to.global.u64 	%rd6, %rd3;
	mul.wide.s32 	%rd7, %r1, 4;
	add.s64 	%rd8, %rd4, %rd7;
	ld.global.f32 	%f1, [%rd8];
	add.s64 	%rd9, %rd5, %rd7;
	ld.global.f32 	%f2, [%rd9];
	add.f32 	%f3, %f1, %f2;
	add.s64 	%rd10, %rd6, %rd7;
	st.global.f32 	[%rd10], %f3;
$L__BB154_2:
	ret;

}
	// .globl	_Z10add_kernelILx155EEvPfS0_S0_i
.visible .entry _Z10add_kernelILx155EEvPfS0_S0_i(
	.param .u64 .ptr .align 1 _Z10add_kernelILx155EEvPfS0_S0_i_param_0,
	.param .u64 .ptr .align 1 _Z10add_kernelILx155EEvPfS0_S0_i_param_1,
	.param .u64 .ptr .align 1 _Z10add_kernelILx155EEvPfS0_S0_i_param_2,
	.param .u32 _Z10add_kernelILx155EEvPfS0_S0_i_param_3
)
{
	.reg .pred 	%p<2>;
	.reg .b32 	%r<6>;
	.reg .b32 	%f<4>;
	.reg .b64 	%rd<11>;

	ld.param.u64 	%rd1, [_Z10add_kernelILx155EEvPfS0_S0_i_param_0];
	ld.param.u64 	%rd2, [_Z10add_kernelILx155EEvPfS0_S0_i_param_1];
	ld.param.u64 	%rd3, [_Z10add_kernelILx155EEvPfS0_S0_i_param_2];
	ld.param.u32 	%r2, [_Z10add_kernelILx155EEvPfS0_S0_i_param_3];
	mov.u32 	%r3, %ctaid.x;
	mov.u32 	%r4, %ntid.x;
	mov.u32 	%r5, %tid.x;
	mad.lo.s32 	%r1, %r3, %r4, %r5;
	setp.ge.s32 	%p1, %r1, %r2;
	@%p1 bra 	$L__BB155_2;
	cvta.to.global.u64 	%rd4, %rd1;
	cvta.to.global.u64 	%rd5, %rd2;
	cvta.to.global.u64 	%rd6, %rd3;
	mul.wide.s32 	%rd7, %r1, 4;
	add.s64 	%rd8, %rd4, %rd7;
	ld.global.f32 	%f1, [%rd8];
	add.s64 	%rd9, %rd5, %rd7;
	ld.global.f32 	%f2, [%rd9];
	add.f32 	%f3, %f1, %f2;
	add.s64 	%rd10, %rd6, %rd7;
	st.global.f32 	[%rd10], %f3;
$L__BB155_2:
	ret;

}
	// .globl	_Z10add_kernelILx156EEvPfS0_S0_i
.visible .entry _Z10add_kernelILx156EEvPfS0_S0_i(
	.param .u64 .ptr .align 1 _Z10add_kernelILx156EEvPfS0_S0_i_param_0,
	.param .u64 .ptr .align 1 _Z10add_kernelILx156EEvPfS0_S0_i_param_1,
	.param .u64 .ptr .align 1 _Z10add_kernelILx156EEvPfS0_S0_i_param_2,
	.param .u32 _Z10add_kernelILx156EEvPfS0_S0_i_param_3
)
{
	.reg .pred 	%p<2>;
	.reg .b32 	%r<6>;
	.reg .b32 	%f<4>;
	.reg .b64 	%rd<11>;

	ld.param.u64 	%rd1, [_Z10add_kernelILx156EEvPfS0_S0_i_param_0];
	ld.param.u64 	%rd2, [_Z10add_kernelILx156EEvPfS0_S0_i_param_1];
	ld.param.u64 	%rd3, [_Z10add_kernelILx156EEvPfS0_S0_i_param_2];
	ld.param.u32 	%r2, [_Z10add_kernelILx156EEvPfS0_S0_i_param_3];
	mov.u32 	%r3, %ctaid.x;
	mov.u32 	%r4, %ntid.x;
	mov.u32 	%r5, %tid.x;
	mad.lo.s32 	%r1, %r3, %r4, %r5;
	setp.ge.s32 	%p1, %r1, %r2;
	@%p1 bra 	$L__BB156_2;
	cvta.to.global.u64 	%rd4, %rd1;
	cvta.to.global.u64 	%rd5, %rd2;
	cvta.to.global.u64 	%rd6, %rd3;
	mul.wide.s32 	%rd7, %r1, 4;
	add.s64 	%rd8, %rd4, %rd7;
	ld.global.f32 	%f1, [%rd8];
	add.s64 	%rd9, %rd5, %rd7;
	ld.global.f32 	%f2, [%rd9];
	add.f32 	%f3, %f1, %f2;
	add.s64 	%rd10, %rd6, %rd7;
	st.global.f32 	[%rd10], %f3;
$L__BB156_2:
	ret;

}
	// .globl	_Z10add_kernelILx157EEvPfS0_S0_i
.visible .entry _Z10add_kernelILx157EEvPfS0_S0_i(
	.param .u64 .ptr .align 1 _Z10add_kernelILx157EEvPfS0_S0_i_param_0,
	.param .u64 .ptr .align 1 _Z10add_kernelILx157EEvPfS0_S0_i_param_1,
	.param .u64 .ptr .align 1 _Z10add_kernelILx157EEvPfS0_S0_i_param_2,
	.param .u32 _Z10add_kernelILx157EEvPfS0_S0_i_param_3
)
{
	.reg .pred 	%p<2>;
	.reg .b32 	%r<6>;
	.reg .b32 	%f<4>;
	.reg .b64 	%rd<11>;

	ld.param.u64 	%rd1, [_Z10add_kernelILx157EEvPfS0_S0_i_param_0];
	ld.param.u64 	%rd2, [_Z10add_kernelILx157EEvPfS0_S0_i_param_1];
	ld.param.u64 	%rd3, [_Z10add_kernelILx157EEvPfS0_S0_i_param_2];
	ld.param.u32 	%r2, [_Z10add_kernelILx157EEvPfS0_S0_i_param_3];
	mov.u32 	%r3, %ctaid.x;
	mov.u32 	%r4, %ntid.x;
	mov.u32 	%r5, %tid.x;
	mad.lo.s32 	%r1, %r3, %r4, %r5;
	setp.ge.s32 	%p1, %r1, %r2;
	@%p1 bra 	$L__BB157_2;
	cvta.to.global.u64 	%rd4, %rd1;
	cvta.to.global.u64 	%rd5, %rd2;
	cvta.to.global.u64 	%rd6, %rd3;
	mul.wide.s32 	%rd7, %r1, 4;
	add.s64 	%rd8, %rd4, %rd7;
	ld.global.f32 	%f1, [%rd8];
	add.s64 	%rd9, %rd5, %rd7;
	ld.global.f32 	%f2, [%rd9];
	add.f32 	%f3, %f1, %f2;
	add.s64 	%rd10, %rd6, %rd7;
	st.global.f32 	[%rd10], %f3;
$L__BB157_2:
	ret;

}
	// .globl	_Z10add_kernelILx158EEvPfS0_S0_i
.visible .entry _Z10add_kernelILx158EEvPfS0_S0_i(
	.param .u64 .ptr .align 1 _Z10add_kernelILx158EEvPfS0_S0_i_param_0,
	.param .u64 .ptr .align 1 _Z10add_kernelILx158EEvPfS0_S0_i_param_1,
	.param .u64 .ptr .align 1 _Z10add_kernelILx158EEvPfS0_S0_i_param_2,
	.param .u32 _Z10add_kernelILx158EEvPfS0_S0_i_param_3
)
{
	.reg .pred 	%p<2>;
	.reg .b32 	%r<6>;
	.reg .b32 	%f<4>;
	.reg .b64 	%rd<11>;

	ld.param.u64 	%rd1, [_Z10add_kernelILx158EEvPfS0_S0_i_param_0];
	ld.param.u64 	%rd2, [_Z10add_kernelILx158EEvPfS0_S0_i_param_1];
	ld.param.u64 	%rd3, [_Z10add_kernelILx158EEvPfS0_S0_i_param_2];
	ld.param.u32 	%r2, [_Z10add_kernelILx158EEvPfS0_S0_i_param_3];
	mov.u32 	%r3, %ctaid.x;
	mov.u32 	%r4, %ntid.x;
	mov.u32 	%r5, %tid.x;
	mad.lo.s32 	%r1, %r3, %r4, %r5;
	setp.ge.s32 	%p1, %r1, %r2;
	@%p1 bra 	$L__BB158_2;
	cvta.to.global.u64 	%rd4, %rd1;
	cvta.to.global.u64 	%rd5, %rd2;
	cvta.to.global.u64 	%rd6, %rd3;
	mul.wide.s32 	%rd7, %r1, 4;
	add.s64 	%rd8, %rd4, %rd7;
	ld.global.f32 	%f1, [%rd8];
	add.s64 	%rd9, %rd5, %rd7;
	ld.global.f32 	%f2, [%rd9];
	add.f32 	%f3, %f1, %f2;
	add.s64 	%rd10, %rd6, %rd7;
	st.global.f32 	[%rd10], %f3;
$L__BB158_2:
	ret;

}
	// .globl	_Z10add_kernelILx159EEvPfS0_S0_i
.visible .entry _Z10add_kernelILx159EEvPfS0_S0_i(
	.param .u64 .ptr .align 1 _Z10add_kernelILx159EEvPfS0_S0_i_param_0,
	.param .u64 .ptr .align 1 _Z10add_kernelILx159EEvPfS0_S0_i_param_1,
	.param .u64 .ptr .align 1 _Z10add_kernelILx159EEvPfS0_S0_i_param_2,
	.param .u32 _Z10add_kernelILx159EEvPfS0_S0_i_param_3
)
{
	.reg .pred 	%p<2>;
	.reg .b32 	%r<6>;
	.reg .b32 	%f<4>;
	.reg .b64 	%rd<11>;

	ld.param.u64 	%rd1, [_Z10add_kernelILx159EEvPfS0_S0_i_param_0];
	ld.param.u64 	%rd2, [_Z10add_kernelILx159EEvPfS0_S0_i_param_1];
	ld.param.u64 	%rd3, [_Z10add_kernelILx159EEvPfS0_S0_i_param_2];
	ld.param.u32 	%r2, [_Z10add_kernelILx159EEvPfS0_S0_i_param_3];
	mov.u32 	%r3, %ctaid.x;
	mov.u32 	%r4, %ntid.x;
	mov.u32 	%r5, %tid.x;
	mad.lo.s32 	%r1, %r3, %r4, %r5;
	setp.ge.s32 	%p1, %r1, %r2;
	@%p1 bra 	$L__BB159_2;
	cvta.to.global.u64 	%rd4, %rd1;
	cvta.to.global.u64 	%rd5, %rd2;
	cvta.to.global.u64 	%rd6, %rd3;
	mul.wide.s32 	%rd7, %r1, 4;
	add.s64 	%rd8, %rd4, %rd7;
	ld.global.f32 	%f1, [%rd8];
	add.s64 	%rd9, %rd5, %rd7;
	ld.global.f32 	%f2, [%rd9];
	add.f32 	%f3, %f1, %f2;
	add.s64 	%rd10, %rd6, %rd7;
	st.global.f32 	[%rd10], %f3;
$L__BB159_2:
	ret;

}
	// .globl	_Z10add_kernelILx160EEvPfS0_S0_i
.visible .entry _Z10add_kernelILx160EEvPfS0_S0_i(
	.param .u64 .ptr .align 1 _Z10add_kernelILx160EEvPfS0_S0_i_param_0,
	.param .u64 .ptr .align 1 _Z10add_kernelILx160EEvPfS0_S0_i_param_1,
	.param .u64 .ptr .align 1 _Z10add_kernelILx160EEvPfS0_S0_i_param_2,
	.param .u32 _Z10add_kernelILx160EEvPfS0_S0_i_param_3
)
{
	.reg .pred 	%p<2>;
	.reg .b32 	%r<6>;
	.reg .b32 	%f<4>;
	.reg .b64 	%rd<11>;

	ld.param.u64 	%rd1, [_Z10add_kernelILx160EEvPfS0_S0_i_param_0];
	ld.param.u64 	%rd2, [_Z10add_kernelILx160EEvPfS0_S0_i_param_1];
	ld.param.u64 	%rd3, [_Z10add_kernelILx160EEvPfS0_S0_i_param_2];
	ld.param.u32 	%r2, [_Z10add_kernelILx160EEvPfS0_S0_i_param_3];
	mov.u32 	%r3, %ctaid.x;
	mov.u32 	%r4, %ntid.x;
	mov.u32 	%r5, %tid.x;
	mad.lo.s32 	%r1, %r3, %r4, %r5;
	setp.ge.s32 	%p1, %r1, %r2;
	@%p1 bra 	$L__BB160_2;
	cvta.to.global.u64 	%rd4, %rd1;
	cvta.to.global.u64 	%rd5, %rd2;
	cvta.to.global.u64 	%rd6, %rd3;
	mul.wide.s32 	%rd7, %r1, 4;
	add.s64 	%rd8, %rd4, %rd7;
	ld.global.f32 	%f1, [%rd8];
	add.s64 	%rd9, %rd5, %rd7;
	ld.global.f32 	%f2, [%rd9];
	add.f32 	%f3, %f1, %f2;
	add.s64 	%rd10, %rd6, %rd7;
	st.global.f32 	[%rd10], %f3;
$L__BB160_2:
	ret;

}
	// .globl	_Z10add_kernelILx161EEvPfS0_S0_i
.visible .entry _Z10add_kernelILx161EEvPfS0_S0_i(
	.param .u64 .ptr .align 1 _Z10add_kernelILx161EEvPfS0_S0_i_param_0,
	.param .u64 .ptr .align 1 _Z10add_kernelILx161EEvPfS0_S0_i_param_1,
	.param .u64 .ptr .align 1 _Z10add_kernelILx161EEvPfS0_S0_i_param_2,
	.param .u32 _Z10add_kernelILx161EEvPfS0_S0_i_param_3
)
{
	.reg .pred 	%p<2>;
	.reg .b32 	%r<6>;
	.reg .b32 	%f<4>;
	.reg .b64 	%rd<11>;

	ld.param.u64 	%rd1, [_Z10add_kernelILx161EEvPfS0_S0_i_param_0];
	ld.param.u64 	%rd2, [_Z10add_kernelILx161EEvPfS0_S0_i_param_1];
	ld.param.u64 	%rd3, [_Z10add_kernelILx161EEvPfS0_S0_i_param_2];
	ld.param.u32 	%r2, [_Z10add_kernelILx161EEvPfS0_S0_i_param_3];
	mov.u32 	%r3, %ctaid.x;
	mov.u32 	%r4, %ntid.x;
	mov.u32 	%r5, %tid.x;
	mad.lo.s32 	%r1, %r3, %r4, %r5;
	setp.ge.s32 	%p1, %r1, %r2;
	@%p1 bra 	$L__BB161_2;
	cvta.to.global.u64 	%rd4, %rd1;
	cvta.to.global.u64 	%rd5, %rd2;
	cvta.to.global.u64 	%rd6, %rd3;
	mul.wide.s32 	%rd7, %r1, 4;
	add.s64 	%rd8, %rd4, %rd7;
	ld.global.f32 	%f1, [%rd8];
	add.s64 	%rd9, %rd5, %rd7;
	ld.global.f32 	%f2, [%rd9];
	add.f32 	%f3, %f1, %f2;
	add.s64 	%rd10, %rd6, %rd7;
	st.global.f32 	[%rd10], %f3;
$L__BB161_2:
	ret;

}
	// .globl	_Z10add_kernelILx162EEvPfS0_S0_i
.visible .entry _Z10add_kernelILx162EEvPfS0_S0_i(
	.param .u64 .ptr .align 1 _Z10add_kernelILx162EEvPfS0_S0_i_param_0,
	.param .u64 .ptr .align 1 _Z10add_kernelILx162EEvPfS0_S0_i_param_1,
	.param .u64 .ptr .align 1 _Z10add_kernelILx162EEvPfS0_S0_i_param_2,
	.param .u32 _Z10add_kernelILx162EEvPfS0_S0_i_param_3
)
{
	.reg .pred 	%p<2>;
	.reg .b32 	%r<6>;
	.reg .b32 	%f<4>;
	.reg .b64 	%rd<11>;

	ld.param.u64 	%rd1, [_Z10add_kernelILx162EEvPfS0_S0_i_param_0];
	ld.param.u64 	%rd2, [_Z10add_kernelILx162EEvPfS0_S0_i_param_1];
	ld.param.u64 	%rd3, [_Z10add_kernelILx162EEvPfS0_S0_i_param_2];
	ld.param.u32 	%r2, [_Z10add_kernelILx162EEvPfS0_S0_i_param_3];
	mov.u32 	%r3, %ctaid.x;
	mov.u32 	%r4, %ntid.x;
	mov.u32 	%r5, %tid.x;
	mad.lo.s32 	%r1, %r3, %r4, %r5;
	setp.ge.s32 	%p1, %r1, %r2;
	@%p1 bra 	$L__BB162_2;
	cvta.to.global.u64 	%rd4, %rd1;
	cvta.to.global.u64 	%rd5, %rd2;
	cvta.to.global.u64 	%rd6, %rd3;
	mul.wide.s32 	%rd7, %r1, 4;
	add.s64 	%rd8, %rd4, %rd7;
	ld.global.f32 	%f1, [%rd8];
	add.s64 	%rd9, %rd5, %rd7;
	ld.global.f32 	%f2, [%rd9];
	add.f32 	%f3, %f1, %f2;
	add.s64 	%rd10, %rd6, %rd7;
	st.global.f32 	[%rd10], %f3;
$L__BB162_2:
	ret;

}
	// .globl	_Z10add_kernelILx163EEvPfS0_S0_i
.visible .entry _Z10add_kernelILx163EEvPfS0_S0_i(
	.param .u64 .ptr .align 1 _Z10add_kernelILx163EEvPfS0_S0_i_param_0,
	.param .u64 .ptr .align 1 _Z10add_kernelILx163EEvPfS0_S0_i_param_1,
	.param .u64 .ptr .align 1 _Z10add_kernelILx163EEvPfS0_S0_i_param_2,
	.param .u32 _Z10add_kernelILx163EEvPfS0_S0_i_param_3
)
{
	.reg .pred 	%p<2>;
	.reg .b32 	%r<6>;
	.reg .b32 	%f<4>;
	.reg .b64 	%rd<11>;

	ld.param.u64 	%rd1, [_Z10add_kernelILx163EEvPfS0_S0_i_param_0];
	ld.param.u64 	%rd2, [_Z10add_kernelILx163EEvPfS0_S0_i_param_1];
	ld.param.u64 	%rd3, [_Z10add_kernelILx163EEvPfS0_S0_i_param_2];
	ld.param.u32 	%r2, [_Z10add_kernelILx163EEvPfS0_S0_i_param_3];
	mov.u32 	%r3, %ctaid.x;
	mov.u32 	%r4, %ntid.x;
	mov.u32 	%r5, %tid.x;
	mad.lo.s32 	%r1, %r3, %r4, %r5;
	setp.ge.s32 	%p1, %r1, %r2;
	@%p1 bra 	$L__BB163_2;
	cvta.to.global.u64 	%rd4, %rd1;
	cvta.to.global.u64 	%rd5, %rd2;
	cvta.to.global.u64 	%rd6, %rd3;
	mul.wide.s32 	%rd7, %r1, 4;
	add.s64 	%rd8, %rd4, %rd7;
	ld.global.f32 	%f1, [%rd8];
	add.s64 	%rd9, %rd5, %rd7;
	ld.global.f32 	%f2, [%rd9];
	add.f32 	%f3, %f1, %f2;
	add.s64 	%rd10, %rd6, %rd7;
	st.global.f32 	[%rd10], %f3;
$L__BB163_2:
	ret;

}
	// .globl	_Z10add_kernelILx164EEvPfS0_S0_i
.visible .entry _Z10add_kernelILx164EEvPfS0_S0_i(
	.param .u64 .ptr .align 1 _Z10add_kernelILx164EEvPfS0_S0_i_param_0,
	.param .u64 .ptr .align 1 _Z10add_kernelILx164EEvPfS0_S0_i_param_1,
	.param .u64 .ptr .align 1 _Z10add_kernelILx164EEvPfS0_S0_i_param_2,
	.param .u32 _Z10add_kernelILx164EEvPfS0_S0_i_param_3
)
{
	.reg .pred 	%p<2>;
	.reg .b32 	%r<6>;
	.reg .b32 	%f<4>;
	.reg .b64 	%rd<11>;

	ld.param.u64 	%rd1, [_Z10add_kernelILx164EEvPfS0_S0_i_param_0];
	ld.param.u64 	%rd2, [_Z10add_kernelILx164EEvPfS0_S0_i_param_1];
	ld.param.u64 	%rd3, [_Z10add_kernelILx164EEvPfS0_S0_i_param_2];
	ld.param.u32 	%r2, [_Z10add_kernelILx164EEvPfS0_S0_i_param_3];
	mov.u32 	%r3, %ctaid.x;
	mov.u32 	%r4, %ntid.x;
	mov.u32 	%r5, %tid.x;
	mad.lo.s32 	%r1, %r3, %r4, %r5;
	setp.ge.s32 	%p1, %r1, %r2;
	@%p1 bra 	$L__BB164_2;
	cvta.to.global.u64 	%rd4, %rd1;
	cvta.to.global.u64 	%rd5, %rd2;
	cvta.to.global.u64 	%rd6, %rd3;
	mul.wide.s32 	%rd7, %r1, 4;
	add.s64 	%rd8, %rd4, %rd7;
	ld.global.f32 	%f1, [%rd8];
	add.s64 	%rd9, %rd5, %rd7;
	ld.global.f32 	%f2, [%rd9];
	add.f32 	%f3, %f1, %f2;
	add.s64 	%rd10, %rd6, %rd7;
	st.global.f32 	[%rd10], %f3;
$L__BB164_2:
	ret;

}
	// .globl	_Z10add_kernelILx165EEvPfS0_S0_i
.visible .entry _Z10add_kernelILx165EEvPfS0_S0_i(
	.param .u64 .ptr .align 1 _Z10add_kernelILx165EEvPfS0_S0_i_param_0,
	.param .u64 .ptr .align 1 _Z10add_kernelILx165EEvPfS0_S0_i_param_1,
	.param .u64 .ptr .align 1 _Z10add_kernelILx165EEvPfS0_S0_i_param_2,
	.param .u32 _Z10add_kernelILx165EEvPfS0_S0_i_param_3
)
{
	.reg .pred 	%p<2>;
	.reg .b32 	%r<6>;
	.reg .b32 	%f<4>;
	.reg .b64 	%rd<11>;

	ld.param.u64 	%rd1, [_Z10add_kernelILx165EEvPfS0_S0_i_param_0];
	ld.param.u64 	%rd2, [_Z10add_kernelILx165EEvPfS0_S0_i_param_1];
	ld.param.u64 	%rd3, [_Z10add_kernelILx165EEvPfS0_S0_i_param_2];
	ld.param.u32 	%r2, [_Z10add_kernelILx165EEvPfS0_S0_i_param_3];
	mov.u32 	%r3, %ctaid.x;
	mov.u32 	%r4, %ntid.x;
	mov.u32 	%r5, %tid.x;
	mad.lo.s32 	%r1, %r3, %r4, %r5;
	setp.ge.s32 	%p1, %r1, %r2;
	@%p1 bra 	$L__BB165_2;
	cvta.to.global.u64 	%rd4, %rd1;
	cvta.to.global.u64 	%rd5, %rd2;
	cvta.to.global.u64 	%rd6, %rd3;
	mul.wide.s32 	%rd7, %r1, 4;
	add.s64 	%rd8, %rd4, %rd7;
	ld.global.f32 	%f1, [%rd8];
	add.s64 	%rd9, %rd5, %rd7;
	ld.global.f32 	%f2, [%rd9];
	add.f32 	%f3, %f1, %f2;
	add.s64 	%rd10, %rd6, %rd7;
	st.global.f32 	[%rd10], %f3;
$L__BB165_2:
	ret;

}
	// .globl	_Z10add_kernelILx166EEvPfS0_S0_i
.visible .entry _Z10add_kernelILx166EEvPfS0_S0_i(
	.param .u64 .ptr .align 1 _Z10add_kernelILx166EEvPfS0_S0_i_param_0,
	.param .u64 .ptr .align 1 _Z10add_kernelILx166EEvPfS0_S0_i_param_1,
	.param .u64 .ptr .align 1 _Z10add_kernelILx166EEvPfS0_S0_i_param_2,
	.param .u32 _Z10add_kernelILx166EEvPfS0_S0_i_param_3
)
{
	.reg .pred 	%p<2>;
	.reg .b32 	%r<6>;
	.reg .b32 	%f<4>;
	.reg .b64 	%rd<11>;

	ld.param.u64 	%rd1, [_Z10add_kernelILx166EEvPfS0_S0_i_param_0];
	ld.param.u64 	%rd2, [_Z10add_kernelILx166EEvPfS0_S0_i_param_1];
	ld.param.u64 	%rd3, [_Z10add_kernelILx166EEvPfS0_S0_i_param_2];
	ld.param.u32 	%r2, [_Z10add_kernelILx166EEvPfS0_S0_i_param_3];
	mov.u32 	%r3, %ctaid.x;
	mov.u32 	%r4, %ntid.x;
	mov.u32 	%r5, %tid.x;
	mad.lo.s32 	%r1, %r3, %r4, %r5;
	setp.ge.s32 	%p1, %r1, %r2;
	@%p1 bra 	$L__BB166_2;
	cvta.to.global.u64 	%rd4, %rd1;
	cvta.to.global.u64 	%rd5, %rd2;
	cvta.to.global.u64 	%rd6, %rd3;
	mul.wide.s32 	%rd7, %r1, 4;
	add.s64 	%rd8, %rd4, %rd7;
	ld.global.f32 	%f1, [%rd8];
	add.s64 	%rd9, %rd5, %rd7;
	ld.global.f32 	%f2, [%rd9];
	add.f32 	%f3, %f1, %f2;
	add.s64 	%rd10, %rd6, %rd7;
	st.global.f32 	[%rd10], %f3;
$L__BB166_2:
	ret;

}
	// .globl	_Z10add_kernelILx167EEvPfS0_S0_i
.visible .entry _Z10add_kernelILx167EEvPfS0_S0_i(
	.param .u64 .ptr .align 1 _Z10add_kernelILx167EEvPfS0_S0_i_param_0,
	.param .u64 .ptr .align 1 _Z10add_kernelILx167EEvPfS0_S0_i_param_1,
	.param .u64 .ptr .align 1 _Z10add_kernelILx167EEvPfS0_S0_i_param_2,
	.param .u32 _Z10add_kernelILx167EEvPfS0_S0_i_param_3
)
{
	.reg .pred 	%p<2>;
	.reg .b32 	%r<6>;
	.reg .b32 	%f<4>;
	.reg .b64 	%rd<11>;

	ld.param.u64 	%rd1, [_Z10add_kernelILx167EEvPfS0_S0_i_param_0];
	ld.param.u64 	%rd2, [_Z10add_kernelILx167EEvPfS0_S0_i_param_1];
	ld.param.u64 	%rd3, [_Z10add_kernelILx167EEvPfS0_S0_i_param_2];
	ld.param.u32 	%r2, [_Z10add_kernelILx167EEvPfS0_S0_i_param_3];
	mov.u32 	%r3, %ctaid.x;
	mov.u32 	%r4, %ntid.x;
	mov.u32 	%r5, %tid.x;
	mad.lo.s32 	%r1, %r3, %r4, %r5;
	setp.ge.s32 	%p1, %r1, %r2;
	@%p1 bra 	$L__BB167_2;
	cvta.to.global.u64 	%rd4, %rd1;
	cvta.to.global.u64 	%rd5, %rd2;
	cvta.to.global.u64 	%rd6, %rd3;
	mul.wide.s32 	%rd7, %r1, 4;
	add.s64 	%rd8, %rd4, %rd7;
	ld.global.f32 	%f1, [%rd8];
	add.s64 	%rd9, %rd5, %rd7;
	ld.global.f32 	%f2, [%rd9];
	add.f32 	%f3, %f1, %f2;
	add.s64 	%rd10, %rd6, %rd7;
	st.global.f32 	[%rd10], %f3;
$L__BB167_2:
	ret;

}
	// .globl	_Z10add_kernelILx168EEvPfS0_S0_i
.visible .entry _Z10add_kernelILx168EEvPfS0_S0_i(
	.param .u64 .ptr .align 1 _Z10add_kernelILx168EEvPfS0_S0_i_param_0,
	.param .u64 .ptr .align 1 _Z10add_kernelILx168EEvPfS0_S0_i_param_1,
	.param .u64 .ptr .align 1 _Z10add_kernelILx168EEvPfS0_S0_i_param_2,
	.param .u32 _Z10add_kernelILx168EEvPfS0_S0_i_param_3
)
{
	.reg .pred 	%p<2>;
	.reg .b32 	%r<6>;
	.reg .b32 	%f<4>;
	.reg .b64 	%rd<11>;

	ld.param.u64 	%rd1, [_Z10add_kernelILx168EEvPfS0_S0_i_param_0];
	ld.param.u64 	%rd2, [_Z10add_kernelILx168EEvPfS0_S0_i_param_1];
	ld.param.u64 	%rd3, [_Z10add_kernelILx168EEvPfS0_S0_i_param_2];
	ld.param.u32 	%r2, [_Z10add_kernelILx168EEvPfS0_S0_i_param_3];
	mov.u32 	%r3, %ctaid.x;
	mov.u32 	%r4, %ntid.x;
	mov.u32 	%r5, %tid.x;
	mad.lo.s32 	%r1, %r3, %r4, %r5;
	setp.ge.s32 	%p1, %r1, %r2;
	@%p1 bra 	$L__BB168_2;
	cvta.to.global.u64 	%rd4, %rd1;
	cvta.to.global.u64 	%rd5, %rd2;
	cvta.to.global.u64 	%rd6, %rd3;
	mul.wide.s32 	%rd7, %r1, 4;
	add.s64 	%rd8, %rd4, %rd7;
	ld.global.f32 	%f1, [%rd8];
	add.s64 	%rd9, %rd5, %rd7;
	ld.global.f32 	%f2, [%rd9];
	add.f32 	%f3, %f1, %f2;
	add.s64 	%rd10, %rd6, %rd7;
	st.global.f32 	[%rd10], %f3;
$L__BB168_2:
	ret;

}
	// .globl	_Z10add_kernelILx169EEvPfS0_S0_i
.visible .entry _Z10add_kernelILx169EEvPfS0_S0_i(
	.param .u64 .ptr .align 1 _Z10add_kernelILx169EEvPfS0_S0_i_param_0,
	.param .u64 .ptr .align 1 _Z10add_kernelILx169EEvPfS0_S0_i_param_1,
	.param .u64 .ptr .align 1 _Z10add_kernelILx169EEvPfS0_S0_i_param_2,
	.param .u32 _Z10add_kernelILx169EEvPfS0_S0_i_param_3
)
{
	.reg .pred 	%p<2>;
	.reg .b32 	%r<6>;
	.reg .b32 	%f<4>;
	.reg .b64 	%rd<11>;

	ld.param.u64 	%rd1, [_Z10add_kernelILx169EEvPfS0_S0_i_param_0];
	ld.param.u64 	%rd2, [_Z10add_kernelILx169EEvPfS0_S0_i_param_1];
	ld.param.u64 	%rd3, [_Z10add_kernelILx169EEvPfS0_S0_i_param_2];
	ld.param.u32 	%r2, [_Z10add_kernelILx169EEvPfS0_S0_i_param_3];
	mov.u32 	%r3, %ctaid.x;
	mov.u32 	%r4, %ntid.x;
	mov.u32 	%r5, %tid.x;
	mad.lo.s32 	%r1, %r3, %r4, %r5;
	setp.ge.s32 	%p1, %r1, %r2;
	@%p1 bra 	$L__BB169_2;
	cvta.to.global.u64 	%rd4, %rd1;
	cvta.to.global.u64 	%rd5, %rd2;
	cvta.to.global.u64 	%rd6, %rd3;
	mul.wide.s32 	%rd7, %r1, 4;
	add.s64 	%rd8, %rd4, %rd7;
	ld.global.f32 	%f1, [%rd8];
	add.s64 	%rd9, %rd5, %rd7;
	ld.global.f32 	%f2, [%rd9];
	add.f32 	%f3, %f1, %f2;
	add.s64 	%rd10, %rd6, %rd7;
	st.global.f32 	[%rd10], %f3;
$L__BB169_2:
	ret;

}
	// .globl	_Z10add_kernelILx170EEvPfS0_S0_i
.visible .entry _Z10add_kernelILx170EEvPfS0_S0_i(
	.param .u64 .ptr .align 1 _Z10add_kernelILx170EEvPfS0_S0_i_param_0,
	.param .u64 .ptr .align 1 _Z10add_kernelILx170EEvPfS0_S0_i_param_1,
	.param .u64 .ptr .align 1 _Z10add_kernelILx170EEvPfS0_S0_i_param_2,
	.param .u32 _Z10add_kernelILx170EEvPfS0_S0_i_param_3
)
{
	.reg .pred 	%p<2>;
	.reg .b32 	%r<6>;
	.reg .b32 	%f<4>;
	.reg .b64 	%rd<11>;

	ld.param.u64 	%rd1, [_Z10add_kernelILx170EEvPfS0_S0_i_param_0];
	ld.param.u64 	%rd2, [_Z10add_kernelILx170EEvPfS0_S0_i_param_1];
	ld.param.u64 	%rd3, [_Z10add_kernelILx170EEvPfS0_S0_i_param_2];
	ld.param.u32 	%r2, [_Z10add_kernelILx170EEvPfS0_S0_i_param_3];
	mov.u32 	%r3, %ctaid.x;
	mov.u32 	%r4, %ntid.x;
	mov.u32 	%r5, %tid.x;
	mad.lo.s32 	%r1, %r3, %r4, %r5;
	setp.ge.s32 	%p1, %r1, %r2;
	@%p1 bra 	$L__BB170_2;
	cvta.to.global.u64 	%rd4, %rd1;
	cvta.to.global.u64 	%rd5, %rd2;
	cvta.to.global.u64 	%rd6, %rd3;
	mul.wide.s32 	%rd7, %r1, 4;
	add.s64 	%rd8, %rd4, %rd7;
	ld.global.f32 	%f1, [%rd8];
	add.s64 	%rd9, %rd5, %rd7;
	ld.global.f32 	%f2, [%rd9];
	add.f32 	%f3, %f1, %f2;
	add.s64 	%rd10, %rd6, %rd7;
	st.global.f32 	[%rd10], %f3;
$L__BB170_2:
	ret;

}
	// .globl	_Z10add_kernelILx171EEvPfS0_S0_i
.visible .entry _Z10add_kernelILx171EEvPfS0_S0_i(
	.param .u64 .ptr .align 1 _Z10add_kernelILx171EEvPfS0_S0_i_param_0,
	.param .u64 .ptr .align 1 _Z10add_kernelILx171EEvPfS0_S0_i_param_1,
	.param .u64 .ptr .align 1 _Z10add_kernelILx171EEvPfS0_S0_i_param_2,
	.param .u32 _Z10add_kernelILx171EEvPfS0_S0_i_param_3
)
{
	.reg .pred 	%p<2>;
	.reg .b32 	%r<6>;
	.reg .b32 	%f<4>;
	.reg .b64 	%rd<11>;

	ld.param.u64 	%rd1, [_Z10add_kernelILx171EEvPfS0_S0_i_param_0];
	ld.param.u64 	%rd2, [_Z10add_kernelILx171EEvPfS0_S0_i_param_1];
	ld.param.u64 	%rd3, [_Z10add_kernelILx171EEvPfS0_S0_i_param_2];
	ld.param.u32 	%r2, [_Z10add_kernelILx171EEvPfS0_S0_i_param_3];
	mov.u32 	%r3, %ctaid.x;
	mov.u32 	%r4, %ntid.x;
	mov.u32 	%r5, %tid.x;
	mad.lo.s32 	%r1, %r3, %r4, %r5;
	setp.ge.s32 	%p1, %r1, %r2;
	@%p1 bra 	$L__BB171_2;
	cvta.to.global.u64 	%rd4, %rd1;
	cvta.to.global.u64 	%rd5, %rd2;
	cvta.to.global.u64 	%rd6, %rd3;
	mul.wide.s32 	%rd7, %r1, 4;
	add.s64 	%rd8, %rd4, %rd7;
	ld.global.f32 	%f1, [%rd8];
	add.s64 	%rd9, %rd5, %rd7;
	ld.global.f32 	%f2, [%rd9];
	add.f32 	%f3, %f1, %f2;
	add.s64 	%rd10, %rd6, %rd7;
	st.global.f32 	[%rd10], %f3;
$L__BB171_2:
	ret;

}
	// .globl	_Z10add_kernelILx172EEvPfS0_S0_i
.visible .entry _Z10add_kernelILx172EEvPfS0_S0_i(
	.param .u64 .ptr .align 1 _Z10add_kernelILx172EEvPfS0_S0_i_param_0,
	.param .u64 .ptr .align 1 _Z10add_kernelILx172EEvPfS0_S0_i_param_1,
	.param .u64 .ptr .align 1 _Z10add_kernelILx172EEvPfS0_S0_i_param_2,
	.param .u32 _Z10add_kernelILx172EEvPfS0_S0_i_param_3
)
{
	.reg .pred 	%p<2>;
	.reg .b32 	%r<6>;
	.reg .b32 	%f<4>;
	.reg .b64 	%rd<11>;

	ld.param.u64 	%rd1, [_Z10add_kernelILx172EEvPfS0_S0_i_param_0];
	ld.param.u64 	%rd2, [_Z10add_kernelILx172EEvPfS0_S0_i_param_1];
	ld.param.u64 	%rd3, [_Z10add_kernelILx172EEvPfS0_S0_i_param_2];
	ld.param.u32 	%r2, [_Z10add_kernelILx172EEvPfS0_S0_i_param_3];
	mov.u32 	%r3, %ctaid.x;
	mov.u32 	%r4, %ntid.x;
	mov.u32 	%r5, %tid.x;
	mad.lo.s32 	%r1, %r3, %r4, %r5;
	setp.ge.s32 	%p1, %r1, %r2;
	@%p1 bra 	$L__BB172_2;
	cvta.to.global.u64 	%rd4, %rd1;
	cvta.to.global.u64 	%rd5, %rd2;
	cvta.to.global.u64 	%rd6, %rd3;
	mul.wide.s32 	%rd7, %r1, 4;
	add.s64 	%rd8, %rd4, %rd7;
	ld.global.f32 	%f1, [%rd8];
	add.s64 	%rd9, %rd5, %rd7;
	ld.global.f32 	%f2, [%rd9];
	add.f32 	%f3, %f1, %f2;
	add.s64 	%rd10, %rd6, %rd7;
	st.global.f32 	[%rd10], %f3;
$L__BB172_2:
	ret;

}
	// .globl	_Z10add_kernelILx173EEvPfS0_S0_i
.visible .entry _Z10add_kernelILx173EEvPfS0_S0_i(
	.param .u64 .ptr .align 1 _Z10add_kernelILx173EEvPfS0_S0_i_param_0,
	.param .u64 .ptr .align 1 _Z10add_kernelILx173EEvPfS0_S0_i_param_1,
	.param .u64 .ptr .align 1 _Z10add_kernelILx173EEvPfS0_S0_i_param_2,
	.param .u32 _Z10add_kernelILx173EEvPfS0_S0_i_param_3
)
{
	.reg .pred 	%p<2>;
	.reg .b32 	%r<6>;
	.reg .b32 	%f<4>;
	.reg .b64 	%rd<11>;

	ld.param.u64 	%rd1, [_Z10add_kernelILx173EEvPfS0_S0_i_param_0];
	ld.param.u64 	%rd2, [_Z10add_kernelILx173EEvPfS0_S0_i_param_1];
	ld.param.u64 	%rd3, [_Z10add_kernelILx173EEvPfS0_S0_i_param_2];
	ld.param.u32 	%r2, [_Z10add_kernelILx173EEvPfS0_S0_i_param_3];
	mov.u32 	%r3, %ctaid.x;
	mov.u32 	%r4, %ntid.x;
	mov.u32 	%r5, %tid.x;
	mad.lo.s32 	%r1, %r3, %r4, %r5;
	setp.ge.s32 	%p1, %r1, %r2;
	@%p1 bra 	$L__BB173_2;
	cvta.to.global.u64 	%rd4, %rd1;
	cvta.to.global.u64 	%rd5, %rd2;
	cvta.to.global.u64 	%rd6, %rd3;
	mul.wide.s32 	%rd7, %r1, 4;
	add.s64 	%rd8, %rd4, %rd7;
	ld.global.f32 	%f1, [%rd8];
	add.s64 	%rd9, %rd5, %rd7;
	ld.global.f32 	%f2, [%rd9];
	add.f32 	%f3, %f1, %f2;
	add.s64 	%rd10, %rd6, %rd7;
	st.global.f32 	[%rd10], %f3;
$L__BB173_2:
	ret;

}
	// .globl	_Z10add_kernelILx174EEvPfS0_S0_i
.visible .entry _Z10add_kernelILx174EEvPfS0_S0_i(
	.param .u64 .ptr .align 1 _Z10add_kernelILx174EEvPfS0_S0_i_param_0,
	.param .u64 .ptr .align 1 _Z10add_kernelILx174EEvPfS0_S0_i_param_1,
	.param .u64 .ptr .align 1 _Z10add_kernelILx174EEvPfS0_S0_i_param_2,
	.param .u32 _Z10add_kernelILx174EEvPfS0_S0_i_param_3
)
{
	.reg .pred 	%p<2>;
	.reg .b32 	%r<6>;
	.reg .b32 	%f<4>;
	.reg .b64 	%rd<11>;

	ld.param.u64 	%rd1, [_Z10add_kernelILx174EEvPfS0_S0_i_param_0];
	ld.param.u64 	%rd2, [_Z10add_kernelILx174EEvPfS0_S0_i_param_1];
	ld.param.u64 	%rd3, [_Z10add_kernelILx174EEvPfS0_S0_i_param_2];
	ld.param.u32 	%r2, [_Z10add_kernelILx174EEvPfS0_S0_i_param_3];
	mov.u32 	%r3, %ctaid.x;
	mov.u32 	%r4, %ntid.x;
	mov.u32 	%r5, %tid.x;
	mad.lo.s32 	%r1, %r3, %r4, %r5;
	setp.ge.s32 	%p1, %r1, %r2;
	@%p1 bra 	$L__BB174_2;
	cvta.to.global.u64 	%rd4, %rd1;
	cvta.to.global.u64 	%rd5, %rd2;
	cvta.to.global.u64 	%rd6, %rd3;
	mul.wide.s32 	%rd7, %r1, 4;
	add.s64 	%rd8, %rd4, %rd7;
	ld.global.f32 	%f1, [%rd8];
	add.s64 	%rd9, %rd5, %rd7;
	ld.global.f32 	%f2, [%rd9];
	add.f32 	%f3, %f1, %f2;
	add.s64 	%rd10, %rd6, %rd7;
	st.global.f32 	[%rd10], %f3;
$L__BB174_2:
	ret;

}
	// .globl	_Z10add_kernelILx175EEvPfS0_S0_i
.visible .entry _Z10add_kernelILx175EEvPfS0_S0_i(
	.param .u64 .ptr .align 1 _Z10add_kernelILx175EEvPfS0_S0_i_param_0,
	.param .u64 .ptr .align 1 _Z10add_kernelILx175EEvPfS0_S0_i_param_1,
	.param .u64 .ptr .align 1 _Z10add_kernelILx175EEvPfS0_S0_i_param_2,
	.param .u32 _Z10add_kernelILx175EEvPfS0_S0_i_param_3
)
{
	.reg .pred 	%p<2>;
	.reg .b32 	%r<6>;
	.reg .b32 	%f<4>;
	.reg .b64 	%rd<11>;

	ld.param.u64 	%rd1, [_Z10add_kernelILx175EEvPfS0_S0_i_param_0];
	ld.param.u64 	%rd2, [_Z10add_kernelILx175EEvPfS0_S0_i_param_1];
	ld.param.u64 	%rd3, [_Z10add_kernelILx175EEvPfS0_S0_i_param_2];
	ld.param.u32 	%r2, [_Z10add_kernelILx175EEvPfS0_S0_i_param_3];
	mov.u32 	%r3, %ctaid.x;
	mov.u32 	%r4, %ntid.x;
	mov.u32 	%r5, %tid.x;
	mad.lo.s32 	%r1, %r3, %r4, %r5;
	setp.ge.s32 	%p1, %r1, %r2;
	@%p1 bra 	$L__BB175_2;
	cvta.to.global.u64 	%rd4, %rd1;
	cvta.to.global.u64 	%rd5, %rd2;
	cvta.to.global.u64 	%rd6, %rd3;
	mul.wide.s32 	%rd7, %r1, 4;
	add.s64 	%rd8, %rd4, %rd7;
	ld.global.f32 	%f1, [%rd8];
	add.s64 	%rd9, %rd5, %rd7;
	ld.global.f32 	%f2, [%rd9];
	add.f32 	%f3, %f1, %f2;
	add.s64 	%rd10, %rd6, %rd7;
	st.global.f32 	[%rd10], %f3;
$L__BB175_2:
	ret;

}
	// .globl	_Z10add_kernelILx176EEvPfS0_S0_i
.visible .entry _Z10add_kernelILx176EEvPfS0_S0_i(
	.param .u64 .ptr .align 1 _Z10add_kernelILx176EEvPfS0_S0_i_param_0,
	.param .u64 .ptr .align 1 _Z10add_kernelILx176EEvPfS0_S0_i_param_1,
	.param .u64 .ptr .align 1 _Z10add_kernelILx176EEvPfS0_S0_i_param_2,
	.param .u32 _Z10add_kernelILx176EEvPfS0_S0_i_param_3
)
{
	.reg .pred 	%p<2>;
	.reg .b32 	%r<6>;
	.reg .b32 	%f<4>;
	.reg .b64 	%rd<11>;

	ld.param.u64 	%rd1, [_Z10add_kernelILx176EEvPfS0_S0_i_param_0];
	ld.param.u64 	%rd2, [_Z10add_kernelILx176EEvPfS0_S0_i_param_1];
	ld.param.u64 	%rd3, [_Z10add_kernelILx176EEvPfS0_S0_i_param_2];
	ld.param.u32 	%r2, [_Z10add_kernelILx176EEvPfS0_S0_i_param_3];
	mov.u32 	%r3, %ctaid.x;
	mov.u32 	%r4, %ntid.x;
	mov.u32 	%r5, %tid.x;
	mad.lo.s32 	%r1, %r3, %r4, %r5;
	setp.ge.s32 	%p1, %r1, %r2;
	@%p1 bra 	$L__BB176_2;
	cvta.to.global.u64 	%rd4, %rd1;
	cvta.to.global.u64 	%rd5, %rd2;
	cvta.to.global.u64 	%rd6, %rd3;
	mul.wide.s32 	%rd7, %r1, 4;
	add.s64 	%rd8, %rd4, %rd7;
	ld.global.f32 	%f1, [%rd8];
	add.s64 	%rd9, %rd5, %rd7;
	ld.global.f32 	%f2, [%rd9];
	add.f32 	%f3, %f1, %f2;
	add.s64 	%rd10, %rd6, %rd7;
	st.global.f32 	[%rd10], %f3;
$L__BB176_2:
	ret;

}
	// .globl	_Z10add_kernelILx177EEvPfS0_S0_i
.visible .entry _Z10add_kernelILx177EEvPfS0_S0_i(
	.param .u64 .ptr .align 1 _Z10add_kernelILx177EEvPfS0_S0_i_param_0,
	.param .u64 .ptr .align 1 _Z10add_kernelILx177EEvPfS0_S0_i_param_1,
	.param .u64 .ptr .align 1 _Z10add_kernelILx177EEvPfS0_S0_i_param_2,
	.param .u32 _Z10add_kernelILx177EEvPfS0_S0_i_param_3
)
{
	.reg .pred 	%p<2>;
	.reg .b32 	%r<6>;
	.reg .b32 	%f<4>;
	.reg .b64 	%rd<11>;

	ld.param.u64 	%rd1, [_Z10add_kernelILx177EEvPfS0_S0_i_param_0];
	ld.param.u64 	%rd2, [_Z10add_kernelILx177EEvPfS0_S0_i_param_1];
	ld.param.u64 	%rd3, [_Z10add_kernelILx177EEvPfS0_S0_i_param_2];
	ld.param.u32 	%r2, [_Z10add_kernelILx177EEvPfS0_S0_i_param_3];
	mov.u32 	%r3, %ctaid.x;
	mov.u32 	%r4, %ntid.x;
	mov.u32 	%r5, %tid.x;
	mad.lo.s32 	%r1, %r3, %r4, %r5;
	setp.ge.s32 	%p1, %r1, %r2;
	@%p1 bra 	$L__BB177_2;
	cvta.to.global.u64 	%rd4, %rd1;
	cvta.to.global.u64 	%rd5, %rd2;
	cvta.to.global.u64 	%rd6, %rd3;
	mul.wide.s32 	%rd7, %r1, 4;
	add.s64 	%rd8, %rd4, %rd7;
	ld.global.f32 	%f1, [%rd8];
	add.s64 	%rd9, %rd5, %rd7;
	ld.global.f32 	%f2, [%rd9];
	add.f32 	%f3, %f1, %f2;
	add.s64 	%rd10, %rd6, %rd7;
	st.global.f32 	[%rd10], %f3;
$L__BB177_2:
	ret;

}
	// .globl	_Z10add_kernelILx178EEvPfS0_S0_i
.visible .entry _Z10add_kernelILx178EEvPfS0_S0_i(
	.param .u64 .ptr .align 1 _Z10add_kernelILx178EEvPfS0_S0_i_param_0,
	.param .u64 .ptr .align 1 _Z10add_kernelILx178EEvPfS0_S0_i_param_1,
	.param .u64 .ptr .align 1 _Z10add_kernelILx178EEvPfS0_S0_i_param_2,
	.param .u32 _Z10add_kernelILx178EEvPfS0_S0_i_param_3
)
{
	.reg .pred 	%p<2>;
	.reg .b32 	%r<6>;
	.reg .b32 	%f<4>;
	.reg .b64 	%rd<11>;

	ld.param.u64 	%rd1, [_Z10add_kernelILx178EEvPfS0_S0_i_param_0];
	ld.param.u64 	%rd2, [_Z10add_kernelILx178EEvPfS0_S0_i_param_1];
	ld.param.u64 	%rd3, [_Z10add_kernelILx178EEvPfS0_S0_i_param_2];
	ld.param.u32 	%r2, [_Z10add_kernelILx178EEvPfS0_S0_i_param_3];
	mov.u32 	%r3, %ctaid.x;
	mov.u32 	%r4, %ntid.x;
	mov.u32 	%r5, %tid.x;
	mad.lo.s32 	%r1, %r3, %r4, %r5;
	setp.ge.s32 	%p1, %r1, %r2;
	@%p1 bra 	$L__BB178_2;
	cvta.to.global.u64 	%rd4, %rd1;
	cvta.to.global.u64 	%rd5, %rd2;
	cvta.to.global.u64 	%rd6, %rd3;
	mul.wide.s32 	%rd7, %r1, 4;
	add.s64 	%rd8, %rd4, %rd7;
	ld.global.f32 	%f1, [%rd8];
	add.s64 	%rd9, %rd5, %rd7;
	ld.global.f32 	%f2, [%rd9];
	add.f32 	%f3, %f1, %f2;
	add.s64 	%rd10, %rd6, %rd7;
	st.global.f32 	[%rd10], %f3;
$L__BB178_2:
	ret;

}
	// .globl	_Z10add_kernelILx179EEvPfS0_S0_i
.visible .entry _Z10add_kernelILx179EEvPfS0_S0_i(
	.param .u64 .ptr .align 1 _Z10add_kernelILx179EEvPfS0_S0_i_param_0,
	.param .u64 .ptr .align 1 _Z10add_kernelILx179EEvPfS0_S0_i_param_1,
	.param .u64 .ptr .align 1 _Z10add_kernelILx179EEvPfS0_S0_i_param_2,
	.param .u32 _Z10add_kernelILx179EEvPfS0_S0_i_param_3
)
{
	.reg .pred 	%p<2>;
	.reg .b32 	%r<6>;
	.reg .b32 	%f<4>;
	.reg .b64 	%rd<11>;

	ld.param.u64 	%rd1, [_Z10add_kernelILx179EEvPfS0_S0_i_param_0];
	ld.param.u64 	%rd2, [_Z10add_kernelILx179EEvPfS0_S0_i_param_1];
	ld.param.u64 	%rd3, [_Z10add_kernelILx179EEvPfS0_S0_i_param_2];
	ld.param.u32 	%r2, [_Z10add_kernelILx179EEvPfS0_S0_i_param_3];
	mov.u32 	%r3, %ctaid.x;
	mov.u32 	%r4, %ntid.x;
	mov.u32 	%r5, %tid.x;
	mad.lo.s32 	%r1, %r3, %r4, %r5;
	setp.ge.s32 	%p1, %r1, %r2;
	@%p1 bra 	$L__BB179_2;
	cvta.to.global.u64 	%rd4, %rd1;
	cvta.to.global.u64 	%rd5, %rd2;
	cvta.to.global.u64 	%rd6, %rd3;
	mul.wide.s32 	%rd7, %r1, 4;
	add.s64 	%rd8, %rd4, %rd7;
	ld.global.f32 	%f1, [%rd8];
	add.s64 	%rd9, %rd5, %rd7;
	ld.global.f32 	%f2, [%rd9];
	add.f32 	%f3, %f1, %f2;
	add.s64 	%rd10, %rd6, %rd7;
	st.global.f32 	[%rd10], %f3;
$L__BB179_2:
	ret;

}
	// .globl	_Z10add_kernelILx180EEvPfS0_S0_i
.visible .entry _Z10add_kernelILx180EEvPfS0_S0_i(
	.param .u64 .ptr .align 1 _Z10add_kernelILx180EEvPfS0_S0_i_param_0,
	.param .u64 .ptr .align 1 _Z10add_kernelILx180EEvPfS0_S0_i_param_1,
	.param .u64 .ptr .align 1 _Z10add_kernelILx180EEvPfS0_S0_i_param_2,
	.param .u32 _Z10add_kernelILx180EEvPfS0_S0_i_param_3
)
{
	.reg .pred 	%p<2>;
	.reg .b32 	%r<6>;
	.reg .b32 	%f<4>;
	.reg .b64 	%rd<11>;

	ld.param.u64 	%rd1, [_Z10add_kernelILx180EEvPfS0_S0_i_param_0];
	ld.param.u64 	%rd2, [_Z10add_kernelILx180EEvPfS0_S0_i_param_1];
	ld.param.u64 	%rd3, [_Z10add_kernelILx180EEvPfS0_S0_i_param_2];
	ld.param.u32 	%r2, [_Z10add_kernelILx180EEvPfS0_S0_i_param_3];
	mov.u32 	%r3, %ctaid.x;
	mov.u32 	%r4, %ntid.x;
	mov.u32 	%r5, %tid.x;
	mad.lo.s32 	%r1, %r3, %r4, %r5;
	setp.ge.s32 	%p1, %r1, %r2;
	@%p1 bra 	$L__BB180_2;
	cvta.to.global.u64 	%rd4, %rd1;
	cvta.to.global.u64 	%rd5, %rd2;
	cvta.to.global.u64 	%rd6, %rd3;
	mul.wide.s32 	%rd7, %r1, 4;
	add.s64 	%rd8, %rd4, %rd7;
	ld.global.f32 	%f1, [%rd8];
	add.s64 	%rd9, %rd5, %rd7;
	ld.global.f32 	%f2, [%rd9];
	add.f32 	%f3, %f1, %f2;
	add.s64 	%rd10, %rd6, %rd7;
	st.global.f32 	[%rd10], %f3;
$L__BB180_2:
	ret;

}
	// .globl	_Z10add_kernelILx181EEvPfS0_S0_i
.visible .entry _Z10add_kernelILx181EEvPfS0_S0_i(
	.param .u64 .ptr .align 1 _Z10add_kernelILx181EEvPfS0_S0_i_param_0,
	.param .u64 .ptr .align 1 _Z10add_kernelILx181EEvPfS0_S0_i_param_1,
	.param .u64 .ptr .align 1 _Z10add_kernelILx181EEvPfS0_S0_i_param_2,
	.param .u32 _Z10add_kernelILx181EEvPfS0_S0_i_param_3
)
{
	.reg .pred 	%p<2>;
	.reg .b32 	%r<6>;
	.reg .b32 	%f<4>;
	.reg .b64 	%rd<11>;

	ld.param.u64 	%rd1, [_Z10add_kernelILx181EEvPfS0_S0_i_param_0];
	ld.param.u64 	%rd2, [_Z10add_kernelILx181EEvPfS0_S0_i_param_1];
	ld.param.u64 	%rd3, [_Z10add_kernelILx181EEvPfS0_S0_i_param_2];
	ld.param.u32 	%r2, [_Z10add_kernelILx181EEvPfS0_S0_i_param_3];
	mov.u32 	%r3, %ctaid.x;
	mov.u32 	%r4, %ntid.x;
	mov.u32 	%r5, %tid.x;
	mad.lo.s32 	%r1, %r3, %r4, %r5;
	setp.ge.s32 	%p1, %r1, %r2;
	@%p1 bra 	$L__BB181_2;
	cvta.to.global.u64 	%rd4, %rd1;
	cvta.to.global.u64 	%rd5, %rd2;
	cvta.to.global.u64 	%rd6, %rd3;
	mul.wide.s32 	%rd7, %r1, 4;
	add.s64 	%rd8, %rd4, %rd7;
	ld.global.f32 	%f1, [%rd8];
	add.s64 	%rd9, %rd5, %rd7;
	ld.global.f32 	%f2, [%rd9];
	add.f32 	%f3, %f1, %f2;
	add.s64 	%rd10, %rd6, %rd7;
	st.global.f32 	[%rd10], %f3;
$L__BB181_2:
	ret;

}
	// .globl	_Z10add_kernelILx182EEvPfS0_S0_i
.visible .entry _Z10add_kernelILx182EEvPfS0_S0_i(
	.param .u64 .ptr .align 1 _Z10add_kernelILx182EEvPfS0_S0_i_param_0,
	.param .u64 .ptr .align 1 _Z10add_kernelILx182EEvPfS0_S0_i_param_1,
	.param .u64 .ptr .align 1 _Z10add_kernelILx182EEvPfS0_S0_i_param_2,
	.param .u32 _Z10add_kernelILx182EEvPfS0_S0_i_param_3
)
{
	.reg .pred 	%p<2>;
	.reg .b32 	%r<6>;
	.reg .b32 	%f<4>;
	.reg .b64 	%rd<11>;

	ld.param.u64 	%rd1, [_Z10add_kernelILx182EEvPfS0_S0_i_param_0];
	ld.param.u64 	%rd2, [_Z10add_kernelILx182EEvPfS0_S0_i_param_1];
	ld.param.u64 	%rd3, [_Z10add_kernelILx182EEvPfS0_S0_i_param_2];
	ld.param.u32 	%r2, [_Z10add_kernelILx182EEvPfS0_S0_i_param_3];
	mov.u32 	%r3, %ctaid.x;
	mov.u32 	%r4, %ntid.x;
	mov.u32 	%r5, %tid.x;
	mad.lo.s32 	%r1, %r3, %r4, %r5;
	setp.ge.s32 	%p1, %r1, %r2;
	@%p1 bra 	$L__BB182_2;
	cvta.to.global.u64 	%rd4, %rd1;
	cvta.to.global.u64 	%rd5, %rd2;
	cvta.to.global.u64 	%rd6, %rd3;
	mul.wide.s32 	%rd7, %r1, 4;
	add.s64 	%rd8, %rd4, %rd7;
	ld.global.f32 	%f1, [%rd8];
	add.s64 	%rd9, %rd5, %rd7;
	ld.global.f32 	%f2, [%rd9];
	add.f32 	%f3, %f1, %f2;
	add.s64 	%rd10, %rd6, %rd7;
	st.global.f32 	[%rd10], %f3;
$L__BB182_2:
	ret;

}
	// .globl	_Z10add_kernelILx183EEvPfS0_S0_i
.visible .entry _Z10add_kernelILx183EEvPfS0_S0_i(
	.param .u64 .ptr .align 1 _Z10add_kernelILx183EEvPfS0_S0_i_param_0,
	.param .u64 .ptr .align 1 _Z10add_kernelILx183EEvPfS0_S0_i_param_1,
	.param .u64 .ptr .align 1 _Z10add_kernelILx183EEvPfS0_S0_i_param_2,
	.param .u32 _Z10add_kernelILx183EEvPfS0_S0_i_param_3
)
{
	.reg .pred 	%p<2>;
	.reg .b32 	%r<6>;
	.reg .b32 	%f<4>;
	.reg .b64 	%rd<11>;

	ld.param.u64 	%rd1, [_Z10add_kernelILx183EEvPfS0_S0_i_param_0];
	ld.param.u64 	%rd2, [_Z10add_kernelILx183EEvPfS0_S0_i_param_1];
	ld.param.u64 	%rd3, [_Z10add_kernelILx183EEvPfS0_S0_i_param_2];
	ld.param.u32 	%r2, [_Z10add_kernelILx183EEvPfS0_S0_i_param_3];
	mov.u32 	%r3, %ctaid.x;
	mov.u32 	%r4, %ntid.x;
	mov.u32 	%r5, %tid.x;
	mad.lo.s32 	%r1, %r3, %r4, %r5;
	setp.ge.s32 	%p1, %r1, %r2;
	@%p1 bra 	$L__BB183_2;
	cvta.to.global.u64 	%rd4, %rd1;
	cvta.to.global.u64 	%rd5, %rd2;
	cvta.to.global.u64 	%rd6, %rd3;
	mul.wide.s32 	%rd7, %r1, 4;
	add.s64 	%rd8, %rd4, %rd7;
	ld.global.f32 	%f1, [%rd8];
	add.s64 	%rd9, %rd5, %rd7;
	ld.global.f32 	%f2, [%rd9];
	add.f32 	%f3, %f1, %f2;
	add.s64 	%rd10, %rd6, %rd7;
	st.global.f32 	[%rd10], %f3;
$L__BB183_2:
	ret;

}
	// .globl	_Z10add_kernelILx184EEvPfS0_S0_i
.visible .entry _Z10add_kernelILx184EEvPfS0_S0_i(
	.param .u64 .ptr .align 1 _Z10add_kernelILx184EEvPfS0_S0_i_param_0,
	.param .u64 .ptr .align 1 _Z10add_kernelILx184EEvPfS0_S0_i_param_1,
	.param .u64 .ptr .align 1 _Z10add_kernelILx184EEvPfS0_S0_i_param_2,
	.param .u32 _Z10add_kernelILx184EEvPfS0_S0_i_param_3
)
{
	.reg .pred 	%p<2>;
	.reg .b32 	%r<6>;
	.reg .b32 	%f<4>;
	.reg .b64 	%rd<11>;

	ld.param.u64 	%rd1, [_Z10add_kernelILx184EEvPfS0_S0_i_param_0];
	ld.param.u64 	%rd2, [_Z10add_kernelILx184EEvPfS0_S0_i_param_1];
	ld.param.u64 	%rd3, [_Z10add_kernelILx184EEvPfS0_S0_i_param_2];
	ld.param.u32 	%r2, [_Z10add_kernelILx184EEvPfS0_S0_i_param_3];
	mov.u32 	%r3, %ctaid.x;
	mov.u32 	%r4, %ntid.x;
	mov.u32 	%r5, %tid.x;
	mad.lo.s32 	%r1, %r3, %r4, %r5;
	setp.ge.s32 	%p1, %r1, %r2;
	@%p1 bra 	$L__BB184_2;
	cvta.to.global.u64 	%rd4, %rd1;
	cvta.to.global.u64 	%rd5, %rd2;
	cvta.to.global.u64 	%rd6, %rd3;
	mul.wide.s32 	%rd7, %r1, 4;
	add.s64 	%rd8, %rd4, %rd7;
	ld.global.f32 	%f1, [%rd8];
	add.s64 	%rd9, %rd5, %rd7;
	ld.global.f32 	%f2, [%rd9];
	add.f32 	%f3, %f1, %f2;
	add.s64 	%rd10, %rd6, %rd7;
	st.global.f32 	[%rd10], %f3;
$L__BB184_2:
	ret;

}
	// .globl	_Z10add_kernelILx185EEvPfS0_S0_i
.visible .entry _Z10add_kernelILx185EEvPfS0_S0_i(
	.param .u64 .ptr .align 1 _Z10add_kernelILx185EEvPfS0_S0_i_param_0,
	.param .u64 .ptr .align 1 _Z10add_kernelILx185EEvPfS0_S0_i_param_1,
	.param .u64 .ptr .align 1 _Z10add_kernelILx185EEvPfS0_S0_i_param_2,
	.param .u32 _Z10add_kernelILx185EEvPfS0_S0_i_param_3
)
{
	.reg .pred 	%p<2>;
	.reg .b32 	%r<6>;
	.reg .b32 	%f<4>;
	.reg .b64 	%rd<11>;

	ld.param.u64 	%rd1, [_Z10add_kernelILx185EEvPfS0_S0_i_param_0];
	ld.param.u64 	%rd2, [_Z10add_kernelILx185EEvPfS0_S0_i_param_1];
	ld.param.u64 	%rd3, [_Z10add_kernelILx185EEvPfS0_S0_i_param_2];
	ld.param.u32 	%r2, [_Z10add_kernelILx185EEvPfS0_S0_i_param_3];
	mov.u32 	%r3, %ctaid.x;
	mov.u32 	%r4, %ntid.x;
	mov.u32 	%r5, %tid.x;
	mad.lo.s32 	%r1, %r3, %r4, %r5;
	setp.ge.s32 	%p1, %r1, %r2;
	@%p1 bra 	$L__BB185_2;
	cvta.to.global.u64 	%rd4, %rd1;
	cvta.to.global.u64 	%rd5, %rd2;
	cvta.to.global.u64 	%rd6, %rd3;
	mul.wide.s32 	%rd7, %r1, 4;
	add.s64 	%rd8, %rd4, %rd7;
	ld.global.f32 	%f1, [%rd8];
	add.s64 	%rd9, %rd5, %rd7;
	ld.global.f32 	%f2, [%rd9];
	add.f32 	%f3, %f1, %f2;
	add.s64 	%rd10, %rd6, %rd7;
	st.global.f32 	[%rd10], %f3;
$L__BB185_2:
	ret;

}
	// .globl	_Z10add_kernelILx186EEvPfS0_S0_i
.visible .entry _Z10add_kernelILx186EEvPfS0_S0_i(
	.param .u64 .ptr .align 1 _Z10add_kernelILx186EEvPfS0_S0_i_param_0,
	.param .u64 .ptr .align 1 _Z10add_kernelILx186EEvPfS0_S0_i_param_1,
	.param .u64 .ptr .align 1 _Z10add_kernelILx186EEvPfS0_S0_i_param_2,
	.param .u32 _Z10add_kernelILx186EEvPfS0_S0_i_param_3
)
{
	.reg .pred 	%p<2>;
	.reg .b32 	%r<6>;
	.reg .b32 	%f<4>;
	.reg .b64 	%rd<11>;

	ld.param.u64 	%rd1, [_Z10add_kernelILx186EEvPfS0_S0_i_param_0];
	ld.param.u64 	%rd2, [_Z10add_kernelILx186EEvPfS0_S0_i_param_1];
	ld.param.u64 	%rd3, [_Z10add_kernelILx186EEvPfS0_S0_i_param_2];
	ld.param.u32 	%r2, [_Z10add_kernelILx186EEvPfS0_S0_i_param_3];
	mov.u32 	%r3, %ctaid.x;
	mov.u32 	%r4, %ntid.x;
	mov.u32 	%r5, %tid.x;
	mad.lo.s32 	%r1, %r3, %r4, %r5;
	setp.ge.s32 	%p1, %r1, %r2;
	@%p1 bra 	$L__BB186_2;
	cvta.to.global.u64 	%rd4, %rd1;
	cvta.to.global.u64 	%rd5, %rd2;
	cvta.to.global.u64 	%rd6, %rd3;
	mul.wide.s32 	%rd7, %r1, 4;
	add.s64 	%rd8, %rd4, %rd7;
	ld.global.f32 	%f1, [%rd8];
	add.s64 	%rd9, %rd5, %rd7;
	ld.global.f32 	%f2, [%rd9];
	add.f32 	%f3, %f1, %f2;
	add.s64 	%rd10, %rd6, %rd7;
	st.global.f32 	[%rd10], %f3;
$L__BB186_2:
	ret;

}
	// .globl	_Z10add_kernelILx187EEvPfS0_S0_i
.visible .entry _Z10add_kernelILx187EEvPfS0_S0_i(
	.param .u64 .ptr .align 1 _Z10add_kernelILx187EEvPfS0_S0_i_param_0,
	.param .u64 .ptr .align 1 _Z10add_kernelILx187EEvPfS0_S0_i_param_1,
	.param .u64 .ptr .align 1 _Z10add_kernelILx187EEvPfS0_S0_i_param_2,
	.param .u32 _Z10add_kernelILx187EEvPfS0_S0_i_param_3
)
{
	.reg .pred 	%p<2>;
	.reg .b32 	%r<6>;
	.reg .b32 	%f<4>;
	.reg .b64 	%rd<11>;

	ld.param.u64 	%rd1, [_Z10add_kernelILx187EEvPfS0_S0_i_param_0];
	ld.param.u64 	%rd2, [_Z10add_kernelILx187EEvPfS0_S0_i_param_1];
	ld.param.u64 	%rd3, [_Z10add_kernelILx187EEvPfS0_S0_i_param_2];
	ld.param.u32 	%r2, [_Z10add_kernelILx187EEvPfS0_S0_i_param_3];
	mov.u32 	%r3, %ctaid.x;
	mov.u32 	%r4, %ntid.x;
	mov.u32 	%r5, %tid.x;
	mad.lo.s32 	%r1, %r3, %r4, %r5;
	setp.ge.s32 	%p1, %r1, %r2;
	@%p1 bra 	$L__BB187_2;
	cvta.to.global.u64 	%rd4, %rd1;
	cvta.to.global.u64 	%rd5, %rd2;
	cvta.to.global.u64 	%rd6, %rd3;
	mul.wide.s32 	%rd7, %r1, 4;
	add.s64 	%rd8, %rd4, %rd7;
	ld.global.f32 	%f1, [%rd8];
	add.s64 	%rd9, %rd5, %rd7;
	ld.global.f32 	%f2, [%rd9];
	add.f32 	%f3, %f1, %f2;
	add.s64 	%rd10, %rd6, %rd7;
	st.global.f32 	[%rd10], %f3;
$L__BB187_2:
	ret;

}
	// .globl	_Z10add_kernelILx188EEvPfS0_S0_i
.visible .entry _Z10add_kernelILx188EEvPfS0_S0_i(
	.param .u64 .ptr .align 1 _Z10add_kernelILx188EEvPfS0_S0_i_param_0,
	.param .u64 .ptr .align 1 _Z10add_kernelILx188EEvPfS0_S0_i_param_1,
	.param .u64 .ptr .align 1 _Z10add_kernelILx188EEvPfS0_S0_i_param_2,
	.param .u32 _Z10add_kernelILx188EEvPfS0_S0_i_param_3
)
{
	.reg .pred 	%p<2>;
	.reg .b32 	%r<6>;
	.reg .b32 	%f<4>;
	.reg .b64 	%rd<11>;

	ld.param.u64 	%rd1, [_Z10add_kernelILx188EEvPfS0_S0_i_param_0];
	ld.param.u64 	%rd2, [_Z10add_kernelILx188EEvPfS0_S0_i_param_1];
	ld.param.u64 	%rd3, [_Z10add_kernelILx188EEvPfS0_S0_i_param_2];
	ld.param.u32 	%r2, [_Z10add_kernelILx188EEvPfS0_S0_i_param_3];
	mov.u32 	%r3, %ctaid.x;
	mov.u32 	%r4, %ntid.x;
	mov.u32 	%r5, %tid.x;
	mad.lo.s32 	%r1, %r3, %r4, %r5;
	setp.ge.s32 	%p1, %r1, %r2;
	@%p1 bra 	$L__BB188_2;
	cvta.to.global.u64 	%rd4, %rd1;
	cvta.to.global.u64 	%rd5, %rd2;
	cvta.to.global.u64 	%rd6, %rd3;
	mul.wide.s32 	%rd7, %r1, 4;
	add.s64 	%rd8, %rd4, %rd7;
	ld.global.f32 	%f1, [%rd8];
	add.s64 	%rd9, %rd5, %rd7;
	ld.global.f32 	%f2, [%rd9];
	add.f32 	%f3, %f1, %f2;
	add.s64 	%rd10, %rd6, %rd7;
	st.global.f32 	[%rd10], %f3;
$L__BB188_2:
	ret;

}
	// .globl	_Z10add_kernelILx189EEvPfS0_S0_i
.visible .entry _Z10add_kernelILx189EEvPfS0_S0_i(
	.param .u64 .ptr .align 1 _Z10add_kernelILx189EEvPfS0_S0_i_param_0,
	.param .u64 .ptr .align 1 _Z10add_kernelILx189EEvPfS0_S0_i_param_1,
	.param .u64 .ptr .align 1 _Z10add_kernelILx189EEvPfS0_S0_i_param_2,
	.param .u32 _Z10add_kernelILx189EEvPfS0_S0_i_param_3
)
{
	.reg .pred 	%p<2>;
	.reg .b32 	%r<6>;
	.reg .b32 	%f<4>;
	.reg .b64 	%rd<11>;

	ld.param.u64 	%rd1, [_Z10add_kernelILx189EEvPfS0_S0_i_param_0];
	ld.param.u64 	%rd2, [_Z10add_kernelILx189EEvPfS0_S0_i_param_1];
	ld.param.u64 	%rd3, [_Z10add_kernelILx189EEvPfS0_S0_i_param_2];
	ld.param.u32 	%r2, [_Z10add_kernelILx189EEvPfS0_S0_i_param_3];
	mov.u32 	%r3, %ctaid.x;
	mov.u32 	%r4, %ntid.x;
	mov.u32 	%r5, %tid.x;
	mad.lo.s32 	%r1, %r3, %r4, %r5;
	setp.ge.s32 	%p1, %r1, %r2;
	@%p1 bra 	$L__BB189_2;
	cvta.to.global.u64 	%rd4, %rd1;
	cvta.to.global.u64 	%rd5, %rd2;
	cvta.to.global.u64 	%rd6, %rd3;
	mul.wide.s32 	%rd7, %r1, 4;
	add.s64 	%rd8, %rd4, %rd7;
	ld.global.f32 	%f1, [%rd8];
	add.s64 	%rd9, %rd5, %rd7;
	ld.global.f32 	%f2, [%rd9];
	add.f32 	%f3, %f1, %f2;
	add.s64 	%rd10, %rd6, %rd7;
	st.global.f32 	[%rd10], %f3;
$L__BB189_2:
	ret;

}
	// .globl	_Z10add_kernelILx190EEvPfS0_S0_i
.visible .entry _Z10add_kernelILx190EEvPfS0_S0_i(
	.param .u64 .ptr .align 1 _Z10add_kernelILx190EEvPfS0_S0_i_param_0,
	.param .u64 .ptr .align 1 _Z10add_kernelILx190EEvPfS0_S0_i_param_1,
	.param .u64 .ptr .align 1 _Z10add_kernelILx190EEvPfS0_S0_i_param_2,
	.param .u32 _Z10add_kernelILx190EEvPfS0_S0_i_param_3
)
{
	.reg .pred 	%p<2>;
	.reg .b32 	%r<6>;
	.reg .b32 	%f<4>;
	.reg .b64 	%rd<11>;

	ld.param.u64 	%rd1, [_Z10add_kernelILx190EEvPfS0_S0_i_param_0];
	ld.param.u64 	%rd2, [_Z10add_kernelILx190EEvPfS0_S0_i_param_1];
	ld.param.u64 	%rd3, [_Z10add_kernelILx190EEvPfS0_S0_i_param_2];
	ld.param.u32 	%r2, [_Z10add_kernelILx190EEvPfS0_S0_i_param_3];
	mov.u32 	%r3, %ctaid.x;
	mov.u32 	%r4, %ntid.x;
	mov.u32 	%r5, %tid.x;
	mad.lo.s32 	%r1, %r3, %r4, %r5;
	setp.ge.s32 	%p1, %r1, %r2;
	@%p1 bra 	$L__BB190_2;
	cvta.to.global.u64 	%rd4, %rd1;
	cvta.to.global.u64 	%rd5, %rd2;
	cvta.to.global.u64 	%rd6, %rd3;
	mul.wide.s32 	%rd7, %r1, 4;
	add.s64 	%rd8, %rd4, %rd7;
	ld.global.f32 	%f1, [%rd8];
	add.s64 	%rd9, %rd5, %rd7;
	ld.global.f32 	%f2, [%rd9];
	add.f32 	%f3, %f1, %f2;
	add.s64 	%rd10, %rd6, %rd7;
	st.global.f32 	[%rd10], %f3;
$L__BB190_2:
	ret;

}
	// .globl	_Z10add_kernelILx191EEvPfS0_S0_i
.visible .entry _Z10add_kernelILx191EEvPfS0_S0_i(
	.param .u64 .ptr .align 1 _Z10add_kernelILx191EEvPfS0_S0_i_param_0,
	.param .u64 .ptr .align 1 _Z10add_kernelILx191EEvPfS0_S0_i_param_1,
	.param .u64 .ptr .align 1 _Z10add_kernelILx191EEvPfS0_S0_i_param_2,
	.param .u32 _Z10add_kernelILx191EEvPfS0_S0_i_param_3
)
{
	.reg .pred 	%p<2>;
	.reg .b32 	%r<6>;
	.reg .b32 	%f<4>;
	.reg .b64 	%rd<11>;

	ld.param.u64 	%rd1, [_Z10add_kernelILx191EEvPfS0_S0_i_param_0];
	ld.param.u64 	%rd2, [_Z10add_kernelILx191EEvPfS0_S0_i_param_1];
	ld.param.u64 	%rd3, [_Z10add_kernelILx191EEvPfS0_S0_i_param_2];
	ld.param.u32 	%r2, [_Z10add_kernelILx191EEvPfS0_S0_i_param_3];
	mov.u32 	%r3, %ctaid.x;
	mov.u32 	%r4, %ntid.x;
	mov.u32 	%r5, %tid.x;
	mad.lo.s32 	%r1, %r3, %r4, %r5;
	setp.ge.s32 	%p1, %r1, %r2;
	@%p1 bra 	$L__BB191_2;
	cvta.to.global.u64 	%rd4, %rd1;
	cvta.to.global.u64 	%rd5, %rd2;
	cvta.to.global.u64 	%rd6, %rd3;
	mul.wide.s32 	%rd7, %r1, 4;
	add.s64 	%rd8, %rd4, %rd7;
	ld.global.f32 	%f1, [%rd8];
	add.s64 	%rd9, %rd5, %rd7;
	ld.global.f32 	%f2, [%rd9];
	add.f32 	%f3, %f1, %f2;
	add.s64 	%rd10, %rd6, %rd7;
	st.global.f32 	[%rd10], %f3;
$L__BB191_2:
	ret;

}
	// .globl	_Z10add_kernelILx192EEvPfS0_S0_i
.visible .entry _Z10add_kernelILx192EEvPfS0_S0_i(
	.param .u64 .ptr .align 1 _Z10add_kernelILx192EEvPfS0_S0_i_param_0,
	.param .u64 .ptr .align 1 _Z10add_kernelILx192EEvPfS0_S0_i_param_1,
	.param .u64 .ptr .align 1 _Z10add_kernelILx192EEvPfS0_S0_i_param_2,
	.param .u32 _Z10add_kernelILx192EEvPfS0_S0_i_param_3
)
{
	.reg .pred 	%p<2>;
	.reg .b32 	%r<6>;
	.reg .b32 	%f<4>;
	.reg .b64 	%rd<11>;

	ld.param.u64 	%rd1, [_Z10add_kernelILx192EEvPfS0_S0_i_param_0];
	ld.param.u64 	%rd2, [_Z10add_kernelILx192EEvPfS0_S0_i_param_1];
	ld.param.u64 	%rd3, [_Z10add_kernelILx192EEvPfS0_S0_i_param_2];
	ld.param.u32 	%r2, [_Z10add_kernelILx192EEvPfS0_S0_i_param_3];
	mov.u32 	%r3, %ctaid.x;
	mov.u32 	%r4, %ntid.x;
	mov.u32 	%r5, %tid.x;
	mad.lo.s32 	%r1, %r3, %r4, %r5;
	setp.ge.s32 	%p1, %r1, %r2;
	@%p1 bra 	$L__BB192_2;
	cvta.to.global.u64 	%rd4, %rd1;
	cvta.to.global.u64 	%rd5, %rd2;
	cvta.to.global.u64 	%rd6, %rd3;
	mul.wide.s32 	%rd7, %r1, 4;
	add.s64 	%rd8, %rd4, %rd7;
	ld.global.f32 	%f1, [%rd8];
	add.s64 	%rd9, %rd5, %rd7;
	ld.global.f32 	%f2, [%rd9];
	add.f32 	%f3, %f1, %f2;
	add.s64 	%rd10, %rd6, %rd7;
	st.global.f32 	[%rd10], %f3;
$L__BB192_2:
	ret;

}
	// .globl	_Z10add_kernelILx193EEvPfS0_S0_i
.visible .entry _Z10add_kernelILx193EEvPfS0_S0_i(
	.param .u64 .ptr .align 1 _Z10add_kernelILx193EEvPfS0_S0_i_param_0,
	.param .u64 .ptr .align 1 _Z10add_kernelILx193EEvPfS0_S0_i_param_1,
	.param .u64 .ptr .align 1 _Z10add_kernelILx193EEvPfS0_S0_i_param_2,
	.param .u32 _Z10add_kernelILx193EEvPfS0_S0_i_param_3
)
{
	.reg .pred 	%p<2>;
	.reg .b32 	%r<6>;
	.reg .b32 	%f<4>;
	.reg .b64 	%rd<11>;

	ld.param.u64 	%rd1, [_Z10add_kernelILx193EEvPfS0_S0_i_param_0];
	ld.param.u64 	%rd2, [_Z10add_kernelILx193EEvPfS0_S0_i_param_1];
	ld.param.u64 	%rd3, [_Z10add_kernelILx193EEvPfS0_S0_i_param_2];
	ld.param.u32 	%r2, [_Z10add_kernelILx193EEvPfS0_S0_i_param_3];
	mov.u32 	%r3, %ctaid.x;
	mov.u32 	%r4, %ntid.x;
	mov.u32 	%r5, %tid.x;
	mad.lo.s32 	%r1, %r3, %r4, %r5;
	setp.ge.s32 	%p1, %r1, %r2;
	@%p1 bra 	$L__BB193_2;
	cvta.to.global.u64 	%rd4, %rd1;
	cvta.to.global.u64 	%rd5, %rd2;
	cvta.to.global.u64 	%rd6, %rd3;
	mul.wide.s32 	%rd7, %r1, 4;
	add.s64 	%rd8, %rd4, %rd7;
	ld.global.f32 	%f1, [%rd8];
	add.s64 	%rd9, %rd5, %rd7;
	ld.global.f32 	%f2, [%rd9];
	add.f32 	%f3, %f1, %f2;
	add.s64 	%rd10, %rd6, %rd7;
	st.global.f32 	[%rd10], %f3;
$L__BB193_2:
	ret;

}
	// .globl	_Z10add_kernelILx194EEvPfS0_S0_i
.visible .entry _Z10add_kernelILx194EEvPfS0_S0_i(
	.param .u64 .ptr .align 1 _Z10add_kernelILx194EEvPfS0_S0_i_param_0,
	.param .u64 .ptr .align 1 _Z10add_kernelILx194EEvPfS0_S0_i_param_1,
	.param .u64 .ptr .align 1 _Z10add_kernelILx194EEvPfS0_S0_i_param_2,
	.param .u32 _Z10add_kernelILx194EEvPfS0_S0_i_param_3
)
{
	.reg .pred 	%p<2>;
	.reg .b32 	%r<6>;
	.reg .b32 	%f<4>;
	.reg .b64 	%rd<11>;

	ld.param.u64 	%rd1, [_Z10add_kernelILx194EEvPfS0_S0_i_param_0];
	ld.param.u64 	%rd2, [_Z10add_kernelILx194EEvPfS0_S0_i_param_1];
	ld.param.u64 	%rd3, [_Z10add_kernelILx194EEvPfS0_S0_i_param_2];
	ld.param.u32 	%r2, [_Z10add_kernelILx194EEvPfS0_S0_i_param_3];
	mov.u32 	%r3, %ctaid.x;
	mov.u32 	%r4, %ntid.x;
	mov.u32 	%r5, %tid.x;
	mad.lo.s32 	%r1, %r3, %r4, %r5;
	setp.ge.s32 	%p1, %r1, %r2;
	@%p1 bra 	$L__BB194_2;
	cvta.to.global.u64 	%rd4, %rd1;
	cvta.to.global.u64 	%rd5, %rd2;
	cvta.to.global.u64 	%rd6, %rd3;
	mul.wide.s32 	%rd7, %r1, 4;
	add.s64 	%rd8, %rd4, %rd7;
	ld.global.f32 	%f1, [%rd8];
	add.s64 	%rd9, %rd5, %rd7;
	ld.global.f32 	%f2, [%rd9];
	add.f32 	%f3, %f1, %f2;
	add.s64 	%rd10, %rd6, %rd7;
	st.global.f32 	[%rd10], %f3;
$L__BB194_2:
	ret;

}
	// .globl	_Z10add_kernelILx195EEvPfS0_S0_i
.visible .entry _Z10add_kernelILx195EEvPfS0_S0_i(
	.param .u64 .ptr .align 1 _Z10add_kernelILx195EEvPfS0_S0_i_param_0,
	.param .u64 .ptr .align 1 _Z10add_kernelILx195EEvPfS0_S0_i_param_1,
	.param .u64 .ptr .align 1 _Z10add_kernelILx195EEvPfS0_S0_i_param_2,
	.param .u32 _Z10add_kernelILx195EEvPfS0_S0_i_param_3
)
{
	.reg .pred 	%p<2>;
	.reg .b32 	%r<6>;
	.reg .b32 	%f<4>;
	.reg .b64 	%rd<11>;

	ld.param.u64 	%rd1, [_Z10add_kernelILx195EEvPfS0_S0_i_param_0];
	ld.param.u64 	%rd2, [_Z10add_kernelILx195EEvPfS0_S0_i_param_1];
	ld.param.u64 	%rd3, [_Z10add_kernelILx195EEvPfS0_S0_i_param_2];
	ld.param.u32 	%r2, [_Z10add_kernelILx195EEvPfS0_S0_i_param_3];
	mov.u32 	%r3, %ctaid.x;
	mov.u32 	%r4, %ntid.x;
	mov.u32 	%r5, %tid.x;
	mad.lo.s32 	%r1, %r3, %r4, %r5;
	setp.ge.s32 	%p1, %r1, %r2;
	@%p1 bra 	$L__BB195_2;
	cvta.to.global.u64 	%rd4, %rd1;
	cvta.to.global.u64 	%rd5, %rd2;
	cvta.to.global.u64 	%rd6, %rd3;
	mul.wide.s32 	%rd7, %r1, 4;
	add.s64 	%rd8, %rd4, %rd7;
	ld.global.f32 	%f1, [%rd8];
	add.s64 	%rd9, %rd5, %rd7;
	ld.global.f32 	%f2, [%rd9];
	add.f32 	%f3, %f1, %f2;
	add.s64 	%rd10, %rd6, %rd7;
	st.global.f32 	[%rd10], %f3;
$L__BB195_2:
	ret;

}
	// .globl	_Z10add_kernelILx196EEvPfS0_S0_i
.visible .entry _Z10add_kernelILx196EEvPfS0_S0_i(
	.param .u64 .ptr .align 1 _Z10add_kernelILx196EEvPfS0_S0_i_param_0,
	.param .u64 .ptr .align 1 _Z10add_kernelILx196EEvPfS0_S0_i_param_1,
	.param .u64 .ptr .align 1 _Z10add_kernelILx196EEvPfS0_S0_i_param_2,
	.param .u32 _Z10add_kernelILx196EEvPfS0_S0_i_param_3
)
{
	.reg .pred 	%p<2>;
	.reg .b32 	%r<6>;
	.reg .b32 	%f<4>;
	.reg .b64 	%rd<11>;

	ld.param.u64 	%rd1, [_Z10add_kernelILx196EEvPfS0_S0_i_param_0];
	ld.param.u64 	%rd2, [_Z10add_kernelILx196EEvPfS0_S0_i_param_1];
	ld.param.u64 	%rd3, [_Z10add_kernelILx196EEvPfS0_S0_i_param_2];
	ld.param.u32 	%r2, [_Z10add_kernelILx196EEvPfS0_S0_i_param_3];
	mov.u32 	%r3, %ctaid.x;
	mov.u32 	%r4, %ntid.x;
	mov.u32 	%r5, %tid.x;
	mad.lo.s32 	%r1, %r3, %r4, %r5;
	setp.ge.s32 	%p1, %r1, %r2;
	@%p1 bra 	$L__BB196_2;
	cvta.to.global.u64 	%rd4, %rd1;
	cvta.to.global.u64 	%rd5, %rd2;
	cvta.to.global.u64 	%rd6, %rd3;
	mul.wide.s32 	%rd7, %r1, 4;
	add.s64 	%rd8, %rd4, %rd7;
	ld.global.f32 	%f1, [%rd8];
	add.s64 	%rd9, %rd5, %rd7;
	ld.global.f32 	%f2, [%rd9];
	add.f32 	%f3, %f1, %f2;
	add.s64 	%rd10, %rd6, %rd7;
	st.global.f32 	[%rd10], %f3;
$L__BB196_2:
	ret;

}
	// .globl	_Z10add_kernelILx197EEvPfS0_S0_i
.visible .entry _Z10add_kernelILx197EEvPfS0_S0_i(
	.param .u64 .ptr .align 1 _Z10add_kernelILx197EEvPfS0_S0_i_param_0,
	.param .u64 .ptr .align 1 _Z10add_kernelILx197EEvPfS0_S0_i_param_1,
	.param .u64 .ptr .align 1 _Z10add_kernelILx197EEvPfS0_S0_i_param_2,
	.param .u32 _Z10add_kernelILx197EEvPfS0_S0_i_param_3
)
{
	.reg .pred 	%p<2>;
	.reg .b32 	%r<6>;
	.reg .b32 	%f<4>;
	.reg .b64 	%rd<11>;

	ld.param.u64 	%rd1, [_Z10add_kernelILx197EEvPfS0_S0_i_param_0];
	ld.param.u64 	%rd2, [_Z10add_kernelILx197EEvPfS0_S0_i_param_1];
	ld.param.u64 	%rd3, [_Z10add_kernelILx197EEvPfS0_S0_i_param_2];
	ld.param.u32 	%r2, [_Z10add_kernelILx197EEvPfS0_S0_i_param_3];
	mov.u32 	%r3, %ctaid.x;
	mov.u32 	%r4, %ntid.x;
	mov.u32 	%r5, %tid.x;
	mad.lo.s32 	%r1, %r3, %r4, %r5;
	setp.ge.s32 	%p1, %r1, %r2;
	@%p1 bra 	$L__BB197_2;
	cvta.to.global.u64 	%rd4, %rd1;
	cvta.to.global.u64 	%rd5, %rd2;
	cvta.to.global.u64 	%rd6, %rd3;
	mul.wide.s32 	%rd7, %r1, 4;
	add.s64 	%rd8, %rd4, %rd7;
	ld.global.f32 	%f1, [%rd8];
	add.s64 	%rd9, %rd5, %rd7;
	ld.global.f32 	%f2, [%rd9];
	add.f32 	%f3, %f1, %f2;
	add.s64 	%rd10, %rd6, %rd7;
	st.global.f32 	[%rd10], %f3;
$L__BB197_2:
	ret;

}
	// .globl	_Z10add_kernelILx198EEvPfS0_S0_i
.visible .entry _Z10add_kernelILx198EEvPfS0_S0_i(
	.param .u64 .ptr .align 1 _Z10add_kernelILx198EEvPfS0_S0_i_param_0,
	.param .u64 .ptr .align 1 _Z10add_kernelILx198EEvPfS0_S0_i_param_1,
	.param .u64 .ptr .align 1 _Z10add_kernelILx198EEvPfS0_S0_i_param_2,
	.param .u32 _Z10add_kernelILx198EEvPfS0_S0_i_param_3
)
{
	.reg .pred 	%p<2>;
	.reg .b32 	%r<6>;
	.reg .b32 	%f<4>;
	.reg .b64 	%rd<11>;

	ld.param.u64 	%rd1, [_Z10add_kernelILx198EEvPfS0_S0_i_param_0];
	ld.param.u64 	%rd2, [_Z10add_kernelILx198EEvPfS0_S0_i_param_1];
	ld.param.u64 	%rd3, [_Z10add_kernelILx198EEvPfS0_S0_i_param_2];
	ld.param.u32 	%r2, [_Z10add_kernelILx198EEvPfS0_S0_i_param_3];
	mov.u32 	%r3, %ctaid.x;
	mov.u32 	%r4, %ntid.x;
	mov.u32 	%r5, %tid.x;
	mad.lo.s32 	%r1, %r3, %r4, %r5;
	setp.ge.s32 	%p1, %r1, %r2;
	@%p1 bra 	$L__BB198_2;
	cvta.to.global.u64 	%rd4, %rd1;
	cvta.to.global.u64 	%rd5, %rd2;
	cvta.to.global.u64 	%rd6, %rd3;
	mul.wide.s32 	%rd7, %r1, 4;
	add.s64 	%rd8, %rd4, %rd7;
	ld.global.f32 	%f1, [%rd8];
	add.s64 	%rd9, %rd5, %rd7;
	ld.global.f32 	%f2, [%rd9];
	add.f32 	%f3, %f1, %f2;
	add.s64 	%rd10, %rd6, %rd7;
	st.global.f32 	[%rd10], %f3;
$L__BB198_2:
	ret;

}
	// .globl	_Z10add_kernelILx199EEvPfS0_S0_i
.visible .entry _Z10add_kernelILx199EEvPfS0_S0_i(
	.param .u64 .ptr .align 1 _Z10add_kernelILx199EEvPfS0_S0_i_param_0,
	.param .u64 .ptr .align 1 _Z10add_kernelILx199EEvPfS0_S0_i_param_1,
	.param .u64 .ptr .align 1 _Z10add_kernelILx199EEvPfS0_S0_i_param_2,
	.param .u32 _Z10add_kernelILx199EEvPfS0_S0_i_param_3
)
{
	.reg .pred 	%p<2>;
	.reg .b32 	%r<6>;
	.reg .b32 	%f<4>;
	.reg .b64 	%rd<11>;

	ld.param.u64 	%rd1, [_Z10add_kernelILx199EEvPfS0_S0_i_param_0];
	ld.param.u64 	%rd2, [_Z10add_kernelILx199EEvPfS0_S0_i_param_1];
	ld.param.u64 	%rd3, [_Z10add_kernelILx199EEvPfS0_S0_i_param_2];
	ld.param.u32 	%r2, [_Z10add_kernelILx199EEvPfS0_S0_i_param_3];
	mov.u32 	%r3, %ctaid.x;
	mov.u32 	%r4, %ntid.x;
	mov.u32 	%r5, %tid.x;
	mad.lo.s32 	%r1, %r3, %r4, %r5;
	setp.ge.s32 	%p1, %r1, %r2;
	@%p1 bra 	$L__BB199_2;
	cvta.to.global.u64 	%rd4, %rd1;
	cvta.to.global.u64 	%rd5, %rd2;
	cvta.to.global.u64 	%rd6, %rd3;
	mul.wide.s32 	%rd7, %r1, 4;
	add.s64 	%rd8, %rd4, %rd7;
	ld.global.f32 	%f1, [%rd8];
	add.s64 	%rd9, %rd5, %rd7;
	ld.global.f32 	%f2, [%rd9];
	add.f32 	%f3, %f1, %f2;
	add.s64 	%rd10, %rd6, %rd7;
	st.global.f32 	[%rd10], %f3;
$L__BB199_2:
	ret;

}
	// .globl	_Z10add_kernelILx200EEvPfS0_S0_i
.visible .entry _Z10add_kernelILx200EEvPfS0_S0_i(
	.param .u64 .ptr .align 1 _Z10add_kernelILx200EEvPfS0_S0_i_param_0,
	.param .u64 .ptr .align 1 _Z10add_kernelILx200EEvPfS0_S0_i_param_1,
	.param .u64 .ptr .align 1 _Z10add_kernelILx200EEvPfS0_S0_i_param_2,
	.param .u32 _Z10add_kernelILx200EEvPfS0_S0_i_param_3
)
{
	.reg .pred 	%p<2>;
	.reg .b32 	%r<6>;
	.reg .b32 	%f<4>;
	.reg .b64 	%rd<11>;

	ld.param.u64 	%rd1, [_Z10add_kernelILx200EEvPfS0_S0_i_param_0];
	ld.param.u64 	%rd2, [_Z10add_kernelILx200EEvPfS0_S0_i_param_1];
	ld.param.u64 	%rd3, [_Z10add_kernelILx200EEvPfS0_S0_i_param_2];
	ld.param.u32 	%r2, [_Z10add_kernelILx200EEvPfS0_S0_i_param_3];
	mov.u32 	%r3, %ctaid.x;
	mov.u32 	%r4, %ntid.x;
	mov.u32 	%r5, %tid.x;
	mad.lo.s32 	%r1, %r3, %r4, %r5;
	setp.ge.s32 	%p1, %r1, %r2;
	@%p1 bra 	$L__BB200_2;
	cvta.to.global.u64 	%rd4, %rd1;
	cvta.to.global.u64 	%rd5, %rd2;
	cvta.to.global.u64 	%rd6, %rd3;
	mul.wide.s32 	%rd7, %r1, 4;
	add.s64 	%rd8, %rd4, %rd7;
	ld.global.f32 	%f1, [%rd8];
	add.s64 	%rd9, %rd5, %rd7;
	ld.global.f32 	%f2, [%rd9];
	add.f32 	%f3, %f1, %f2;
	add.s64 	%rd10, %rd6, %rd7;
	st.global.f32 	[%rd10], %f3;
$L__BB200_2:
	ret;

}
	// .globl	_Z10add_kernelILx201EEvPfS0_S0_i
.visible .entry _Z10add_kernelILx201EEvPfS0_S0_i(
	.param .u64 .ptr .align 1 _Z10add_kernelILx201EEvPfS0_S0_i_param_0,
	.param .u64 .ptr .align 1 _Z10add_kernelILx201EEvPfS0_S0_i_param_1,
	.param .u64 .ptr .align 1 _Z10add_kernelILx201EEvPfS0_S0_i_param_2,
	.param .u32 _Z10add_kernelILx201EEvPfS0_S0_i_param_3
)
{
	.reg .pred 	%p<2>;
	.reg .b32 	%r<6>;
	.reg .b32 	%f<4>;
	.reg .b64 	%rd<11>;

	ld.param.u64 	%rd1, [_Z10add_kernelILx201EEvPfS0_S0_i_param_0];
	ld.param.u64 	%rd2, [_Z10add_kernelILx201EEvPfS0_S0_i_param_1];
	ld.param.u64 	%rd3, [_Z10add_kernelILx201EEvPfS0_S0_i_param_2];
	ld.param.u32 	%r2, [_Z10add_kernelILx201EEvPfS0_S0_i_param_3];
	mov.u32 	%r3, %ctaid.x;
	mov.u32 	%r4, %ntid.x;
	mov.u32 	%r5, %tid.x;
	mad.lo.s32 	%r1, %r3, %r4, %r5;
	setp.ge.s32 	%p1, %r1, %r2;
	@%p1 bra 	$L__BB201_2;
	cvta.to.global.u64 	%rd4, %rd1;
	cvta.to.global.u64 	%rd5, %rd2;
	cvta.to.global.u64 	%rd6, %rd3;
	mul.wide.s32 	%rd7, %r1, 4;
	add.s64 	%rd8, %rd4, %rd7;
	ld.global.f32 	%f1, [%rd8];
	add.s64 	%rd9, %rd5, %rd7;
	ld.global.f32 	%f2, [%rd9];
	add.f32 	%f3, %f1, %f2;
	add.s64 	%rd10, %rd6, %rd7;
	st.global.f32 	[%rd10], %f3;
$L__BB201_2:
	ret;

}
	// .globl	_Z10add_kernelILx202EEvPfS0_S0_i
.visible .entry _Z10add_kernelILx202EEvPfS0_S0_i(
	.param .u64 .ptr .align 1 _Z10add_kernelILx202EEvPfS0_S0_i_param_0,
	.param .u64 .ptr .align 1 _Z10add_kernelILx202EEvPfS0_S0_i_param_1,
	.param .u64 .ptr .align 1 _Z10add_kernelILx202EEvPfS0_S0_i_param_2,
	.param .u32 _Z10add_kernelILx202EEvPfS0_S0_i_param_3
)
{
	.reg .pred 	%p<2>;
	.reg .b32 	%r<6>;
	.reg .b32 	%f<4>;
	.reg .b64 	%rd<11>;

	ld.param.u64 	%rd1, [_Z10add_kernelILx202EEvPfS0_S0_i_param_0];
	ld.param.u64 	%rd2, [_Z10add_kernelILx202EEvPfS0_S0_i_param_1];
	ld.param.u64 	%rd3, [_Z10add_kernelILx202EEvPfS0_S0_i_param_2];
	ld.param.u32 	%r2, [_Z10add_kernelILx202EEvPfS0_S0_i_param_3];
	mov.u32 	%r3, %ctaid.x;
	mov.u32 	%r4, %ntid.x;
	mov.u32 	%r5, %tid.x;
	mad.lo.s32 	%r1, %r3, %r4, %r5;
	setp.ge.s32 	%p1, %r1, %r2;
	@%p1 bra 	$L__BB202_2;
	cvta.to.global.u64 	%rd4, %rd1;
	cvta.to.global.u64 	%rd5, %rd2;
	cvta.to.global.u64 	%rd6, %rd3;
	mul.wide.s32 	%rd7, %r1, 4;
	add.s64 	%rd8, %rd4, %rd7;
	ld.global.f32 	%f1, [%rd8];
	add.s64 	%rd9, %rd5, %rd7;
	ld.global.f32 	%f2, [%rd9];
	add.f32 	%f3, %f1, %f2;
	add.s64 	%rd10, %rd6, %rd7;
	st.global.f32 	[%rd10], %f3;
$L__BB202_2:
	ret;

}
	// .globl	_Z10add_kernelILx203EEvPfS0_S0_i
.visible .entry _Z10add_kernelILx203EEvPfS0_S0_i(
	.param .u64 .ptr .align 1 _Z10add_kernelILx203EEvPfS0_S0_i_param_0,
	.param .u64 .ptr .align 1 _Z10add_kernelILx203EEvPfS0_S0_i_param_1,
	.param .u64 .ptr .align 1 _Z10add_kernelILx203EEvPfS0_S0_i_param_2,
	.param .u32 _Z10add_kernelILx203EEvPfS0_S0_i_param_3
)
{
	.reg .pred 	%p<2>;
	.reg .b32 	%r<6>;
	.reg .b32 	%f<4>;
	.reg .b64 	%rd<11>;

	ld.param.u64 	%rd1, [_Z10add_kernelILx203EEvPfS0_S0_i_param_0];
	ld.param.u64 	%rd2, [_Z10add_kernelILx203EEvPfS0_S0_i_param_1];
	ld.param.u64 	%rd3, [_Z10add_kernelILx203EEvPfS0_S0_i_param_2];
	ld.param.u32 	%r2, [_Z10add_kernelILx203EEvPfS0_S0_i_param_3];
	mov.u32 	%r3, %ctaid.x;
	mov.u32 	%r4, %ntid.x;
	mov.u32 	%r5, %tid.x;
	mad.lo.s32 	%r1, %r3, %r4, %r5;
	setp.ge.s32 	%p1, %r1, %r2;
	@%p1 bra 	$L__BB203_2;
	cvta.to.global.u64 	%rd4, %rd1;
	cvta.to.global.u64 	%rd5, %rd2;
	cvta.to.global.u64 	%rd6, %rd3;
	mul.wide.s32 	%rd7, %r1, 4;
	add.s64 	%rd8, %rd4, %rd7;
	ld.global.f32 	%f1, [%rd8];
	add.s64 	%rd9, %rd5, %rd7;
	ld.global.f32 	%f2, [%rd9];
	add.f32 	%f3, %f1, %f2;
	add.s64 	%rd10, %rd6, %rd7;
	st.global.f32 	[%rd10], %f3;
$L__BB203_2:
	ret;

}
	// .globl	_Z10add_kernelILx204EEvPfS0_S0_i
.visible .entry _Z10add_kernelILx204EEvPfS0_S0_i(
	.param .u64 .ptr .align 1 _Z10add_kernelILx204EEvPfS0_S0_i_param_0,
	.param .u64 .ptr .align 1 _Z10add_kernelILx204EEvPfS0_S0_i_param_1,
	.param .u64 .ptr .align 1 _Z10add_kernelILx204EEvPfS0_S0_i_param_2,
	.param .u32 _Z10add_kernelILx204EEvPfS0_S0_i_param_3
)
{
	.reg .pred 	%p<2>;
	.reg .b32 	%r<6>;
	.reg .b32 	%f<4>;
	.reg .b64 	%rd<11>;

	ld.param.u64 	%rd1, [_Z10add_kernelILx204EEvPfS0_S0_i_param_0];
	ld.param.u64 	%rd2, [_Z10add_kernelILx204EEvPfS0_S0_i_param_1];
	ld.param.u64 	%rd3, [_Z10add_kernelILx204EEvPfS0_S0_i_param_2];
	ld.param.u32 	%r2, [_Z10add_kernelILx204EEvPfS0_S0_i_param_3];
	mov.u32 	%r3, %ctaid.x;
	mov.u32 	%r4, %ntid.x;
	mov.u32 	%r5, %tid.x;
	mad.lo.s32 	%r1, %r3, %r4, %r5;
	setp.ge.s32 	%p1, %r1, %r2;
	@%p1 bra 	$L__BB204_2;
	cvta.to.global.u64 	%rd4, %rd1;
	cvta.to.global.u64 	%rd5, %rd2;
	cvta.to.global.u64 	%rd6, %rd3;
	mul.wide.s32 	%rd7, %r1, 4;
	add.s64 	%rd8, %rd4, %rd7;
	ld.global.f32 	%f1, [%rd8];
	add.s64 	%rd9, %rd5, %rd7;
	ld.global.f32 	%f2, [%rd9];
	add.f32 	%f3, %f1, %f2;
	add.s64 	%rd10, %rd6, %rd7;
	st.global.f32 	[%rd10], %f3;
$L__BB204_2:
	ret;

}
	// .globl	_Z10add_kernelILx205EEvPfS0_S0_i
.visible .entry _Z10add_kernelILx205EEvPfS0_S0_i(
	.param .u64 .ptr .align 1 _Z10add_kernelILx205EEvPfS0_S0_i_param_0,
	.param .u64 .ptr .align 1 _Z10add_kernelILx205EEvPfS0_S0_i_param_1,
	.param .u64 .ptr .align 1 _Z10add_kernelILx205EEvPfS0_S0_i_param_2,
	.param .u32 _Z10add_kernelILx205EEvPfS0_S0_i_param_3
)
{
	.reg .pred 	%p<2>;
	.reg .b32 	%r<6>;
	.reg .b32 	%f<4>;
	.reg .b64 	%rd<11>;

	ld.param.u64 	%rd1, [_Z10add_kernelILx205EEvPfS0_S0_i_param_0];
	ld.param.u64 	%rd2, [_Z10add_kernelILx205EEvPfS0_S0_i_param_1];
	ld.param.u64 	%rd3, [_Z10add_kernelILx205EEvPfS0_S0_i_param_2];
	ld.param.u32 	%r2, [_Z10add_kernelILx205EEvPfS0_S0_i_param_3];
	mov.u32 	%r3, %ctaid.x;
	mov.u32 	%r4, %ntid.x;
	mov.u32 	%r5, %tid.x;
	mad.lo.s32 	%r1, %r3, %r4, %r5;
	setp.ge.s32 	%p1, %r1, %r2;
	@%p1 bra 	$L__BB205_2;
	cvta.to.global.u64 	%rd4, %rd1;
	cvta.to.global.u64 	%rd5, %rd2;
	cvta.to.global.u64 	%rd6, %rd3;
	mul.wide.s32 	%rd7, %r1, 4;
	add.s64 	%rd8, %rd4, %rd7;
	ld.global.f32 	%f1, [%rd8];
	add.s64 	%rd9, %rd5, %rd7;
	ld.global.f32 	%f2, [%rd9];
	add.f32 	%f3, %f1, %f2;
	add.s64 	%rd10, %rd6, %rd7;
	st.global.f32 	[%rd10], %f3;
$L__BB205_2:
	ret;

}
	// .globl	_Z10add_kernelILx206EEvPfS0_S0_i
.visible .entry _Z10add_kernelILx206EEvPfS0_S0_i(
	.param .u64 .ptr .align 1 _Z10add_kernelILx206EEvPfS0_S0_i_param_0,
	.param .u64 .ptr .align 1 _Z10add_kernelILx206EEvPfS0_S0_i_param_1,
	.param .u64 .ptr .align 1 _Z10add_kernelILx206EEvPfS0_S0_i_param_2,
	.param .u32 _Z10add_kernelILx206EEvPfS0_S0_i_param_3
)
{
	.reg .pred 	%p<2>;
	.reg .b32 	%r<6>;
	.reg .b32 	%f<4>;
	.reg .b64 	%rd<11>;

	ld.param.u64 	%rd1, [_Z10add_kernelILx206EEvPfS0_S0_i_param_0];
	ld.param.u64 	%rd2, [_Z10add_kernelILx206EEvPfS0_S0_i_param_1];
	ld.param.u64 	%rd3, [_Z10add_kernelILx206EEvPfS0_S0_i_param_2];
	ld.param.u32 	%r2, [_Z10add_kernelILx206EEvPfS0_S0_i_param_3];
	mov.u32 	%r3, %ctaid.x;
	mov.u32 	%r4, %ntid.x;
	mov.u32 	%r5, %tid.x;
	mad.lo.s32 	%r1, %r3, %r4, %r5;
	setp.ge.s32 	%p1, %r1, %r2;
	@%p1 bra 	$L__BB206_2;
	cvta.to.global.u64 	%rd4, %rd1;
	cvta.to.global.u64 	%rd5, %rd2;
	cvta.to.global.u64 	%rd6, %rd3;
	mul.wide.s32 	%rd7, %r1, 4;
	add.s64 	%rd8, %rd4, %rd7;
	ld.global.f32 	%f1, [%rd8];
	add.s64 	%rd9, %rd5, %rd7;
	ld.global.f32 	%f2, [%rd9];
	add.f32 	%f3, %f1, %f2;
	add.s64 	%rd10, %rd6, %rd7;
	st.global.f32 	[%rd10], %f3;
$L__BB206_2:
	ret;

}
	// .globl	_Z10add_kernelILx207EEvPfS0_S0_i
.visible .entry _Z10add_kernelILx207EEvPfS0_S0_i(
	.param .u64 .ptr .align 1 _Z10add_kernelILx207EEvPfS0_S0_i_param_0,
	.param .u64 .ptr .align 1 _Z10add_kernelILx207EEvPfS0_S0_i_param_1,
	.param .u64 .ptr .align 1 _Z10add_kernelILx207EEvPfS0_S0_i_param_2,
	.param .u32 _Z10add_kernelILx207EEvPfS0_S0_i_param_3
)
{
	.reg .pred 	%p<2>;
	.reg .b32 	%r<6>;
	.reg .b32 	%f<4>;
	.reg .b64 	%rd<11>;

	ld.param.u64 	%rd1, [_Z10add_kernelILx207EEvPfS0_S0_i_param_0];
	ld.param.u64 	%rd2, [_Z10add_kernelILx207EEvPfS0_S0_i_param_1];
	ld.param.u64 	%rd3, [_Z10add_kernelILx207EEvPfS0_S0_i_param_2];
	ld.param.u32 	%r2, [_Z10add_kernelILx207EEvPfS0_S0_i_param_3];
	mov.u32 	%r3, %ctaid.x;
	mov.u32 	%r4, %ntid.x;
	mov.u32 	%r5, %tid.x;
	mad.lo.s32 	%r1, %r3, %r4, %r5;
	setp.ge.s32 	%p1, %r1, %r2;
	@%p1 bra 	$L__BB207_2;
	cvta.to.global.u64 	%rd4, %rd1;
	cvta.to.global.u64 	%rd5, %rd2;
	cvta.to.global.u64 	%rd6, %rd3;
	mul.wide.s32 	%rd7, %r1, 4;
	add.s64 	%rd8, %rd4, %rd7;
	ld.global.f32 	%f1, [%rd8];
	add.s64 	%rd9, %rd5, %rd7;
	ld.global.f32 	%f2, [%rd9];
	add.f32 	%f3, %f1, %f2;
	add.s64 	%rd10, %rd6, %rd7;
	st.global.f32 	[%rd10], %f3;
$L__BB207_2:
	ret;

}
	// .globl	_Z10add_kernelILx208EEvPfS0_S0_i
.visible .entry _Z10add_kernelILx208EEvPfS0_S0_i(
	.param .u64 .ptr .align 1 _Z10add_kernelILx208EEvPfS0_S0_i_param_0,
	.param .u64 .ptr .align 1 _Z10add_kernelILx208EEvPfS0_S0_i_param_1,
	.param .u64 .ptr .align 1 _Z10add_kernelILx208EEvPfS0_S0_i_param_2,
	.param .u32 _Z10add_kernelILx208EEvPfS0_S0_i_param_3
)
{
	.reg .pred 	%p<2>;
	.reg .b32 	%r<6>;
	.reg .b32 	%f<4>;
	.reg .b64 	%rd<11>;

	ld.param.u64 	%rd1, [_Z10add_kernelILx208EEvPfS0_S0_i_param_0];
	ld.param.u64 	%rd2, [_Z10add_kernelILx208EEvPfS0_S0_i_param_1];
	ld.param.u64 	%rd3, [_Z10add_kernelILx208EEvPfS0_S0_i_param_2];
	ld.param.u32 	%r2, [_Z10add_kernelILx208EEvPfS0_S0_i_param_3];
	mov.u32 	%r3, %ctaid.x;
	mov.u32 	%r4, %ntid.x;
	mov.u32 	%r5, %tid.x;
	mad.lo.s32 	%r1, %r3, %r4, %r5;
	setp.ge.s32 	%p1, %r1, %r2;
	@%p1 bra 	$L__BB208_2;
	cvta.to.global.u64 	%rd4, %rd1;
	cvta.to.global.u64 	%rd5, %rd2;
	cvta.to.global.u64 	%rd6, %rd3;
	mul.wide.s32 	%rd7, %r1, 4;
	add.s64 	%rd8, %rd4, %rd7;
	ld.global.f32 	%f1, [%rd8];
	add.s64 	%rd9, %rd5, %rd7;
	ld.global.f32 	%f2, [%rd9];
	add.f32 	%f3, %f1, %f2;
	add.s64 	%rd10, %rd6, %rd7;
	st.global.f32 	[%rd10], %f3;
$L__BB208_2:
	ret;

}
	// .globl	_Z10add_kernelILx209EEvPfS0_S0_i
.visible .entry _Z10add_kernelILx209EEvPfS0_S0_i(
	.param .u64 .ptr .align 1 _Z10add_kernelILx209EEvPfS0_S0_i_param_0,
	.param .u64 .ptr .align 1 _Z10add_kernelILx209EEvPfS0_S0_i_param_1,
	.param .u64 .ptr .align 1 _Z10add_kernelILx209EEvPfS0_S0_i_param_2,
	.param .u32 _Z10add_kernelILx209EEvPfS0_S0_i_param_3
)
{
	.reg .pred 	%p<2>;
	.reg .b32 	%r<6>;
	.reg .b32 	%f<4>;
	.reg .b64 	%rd<11>;

	ld.param.u64 	%rd1, [_Z10add_kernelILx209EEvPfS0_S0_i_param_0];
	ld.param.u64 	%rd2, [_Z10add_kernelILx209EEvPfS0_S0_i_param_1];
	ld.param.u64 	%rd3, [_Z10add_kernelILx209EEvPfS0_S0_i_param_2];
	ld.param.u32 	%r2, [_Z10add_kernelILx209EEvPfS0_S0_i_param_3];
	mov.u32 	%r3, %ctaid.x;
	mov.u32 	%r4, %ntid.x;
	mov.u32 	%r5, %tid.x;
	mad.lo.s32 	%r1, %r3, %r4, %r5;
	setp.ge.s32 	%p1, %r1, %r2;
	@%p1 bra 	$L__BB209_2;
	cvta.to.global.u64 	%rd4, %rd1;
	cvta.to.global.u64 	%rd5, %rd2;
	cvta.to.global.u64 	%rd6, %rd3;
	mul.wide.s32 	%rd7, %r1, 4;
	add.s64 	%rd8, %rd4, %rd7;
	ld.global.f32 	%f1, [%rd8];
	add.s64 	%rd9, %rd5, %rd7;
	ld.global.f32 	%f2, [%rd9];
	add.f32 	%f3, %f1, %f2;
	add.s64 	%rd10, %rd6, %rd7;
	st.global.f32 	[%rd10], %f3;
$L__BB209_2:
	ret;

}
	// .globl	_Z10add_kernelILx210EEvPfS0_S0_i
.visible .entry _Z10add_kernelILx210EEvPfS0_S0_i(
	.param .u64 .ptr .align 1 _Z10add_kernelILx210EEvPfS0_S0_i_param_0,
	.param .u64 .ptr .align 1 _Z10add_kernelILx210EEvPfS0_S0_i_param_1,
	.param .u64 .ptr .align 1 _Z10add_kernelILx210EEvPfS0_S0_i_param_2,
	.param .u32 _Z10add_kernelILx210EEvPfS0_S0_i_param_3
)
{
	.reg .pred 	%p<2>;
	.reg .b32 	%r<6>;
	.reg .b32 	%f<4>;
	.reg .b64 	%rd<11>;

	ld.param.u64 	%rd1, [_Z10add_kernelILx210EEvPfS0_S0_i_param_0];
	ld.param.u64 	%rd2, [_Z10add_kernelILx210EEvPfS0_S0_i_param_1];
	ld.param.u64 	%rd3, [_Z10add_kernelILx210EEvPfS0_S0_i_param_2];
	ld.param.u32 	%r2, [_Z10add_kernelILx210EEvPfS0_S0_i_param_3];
	mov.u32 	%r3, %ctaid.x;
	mov.u32 	%r4, %ntid.x;
	mov.u32 	%r5, %tid.x;
	mad.lo.s32 	%r1, %r3, %r4, %r5;
	setp.ge.s32 	%p1, %r1, %r2;
	@%p1 bra 	$L__BB210_2;
	cvta.to.global.u64 	%rd4, %rd1;
	cvta.to.global.u64 	%rd5, %rd2;
	cvta.to.global.u64 	%rd6, %rd3;
	mul.wide.s32 	%rd7, %r1, 4;
	add.s64 	%rd8, %rd4, %rd7;
	ld.global.f32 	%f1, [%rd8];
	add.s64 	%rd9, %rd5, %rd7;
	ld.global.f32 	%f2, [%rd9];
	add.f32 	%f3, %f1, %f2;
	add.s64 	%rd10, %rd6, %rd7;
	st.global.f32 	[%rd10], %f3;
$L__BB210_2:
	ret;

}
	// .globl	_Z10add_kernelILx211EEvPfS0_S0_i
.visible .entry _Z10add_kernelILx211EEvPfS0_S0_i(
	.param .u64 .ptr .align 1 _Z10add_kernelILx211EEvPfS0_S0_i_param_0,
	.param .u64 .ptr .align 1 _Z10add_kernelILx211EEvPfS0_S0_i_param_1,
	.param .u64 .ptr .align 1 _Z10add_kernelILx211EEvPfS0_S0_i_param_2,
	.param .u32 _Z10add_kernelILx211EEvPfS0_S0_i_param_3
)
{
	.reg .pred 	%p<2>;
	.reg .b32 	%r<6>;
	.reg .b32 	%f<4>;
	.reg .b64 	%rd<11>;

	ld.param.u64 	%rd1, [_Z10add_kernelILx211EEvPfS0_S0_i_param_0];
	ld.param.u64 	%rd2, [_Z10add_kernelILx211EEvPfS0_S0_i_param_1];
	ld.param.u64 	%rd3, [_Z10add_kernelILx211EEvPfS0_S0_i_param_2];
	ld.param.u32 	%r2, [_Z10add_kernelILx211EEvPfS0_S0_i_param_3];
	mov.u32 	%r3, %ctaid.x;
	mov.u32 	%r4, %ntid.x;
	mov.u32 	%r5, %tid.x;
	mad.lo.s32 	%r1, %r3, %r4, %r5;
	setp.ge.s32 	%p1, %r1, %r2;
	@%p1 bra 	$L__BB211_2;
	cvta.to.global.u64 	%rd4, %rd1;
	cvta.to.global.u64 	%rd5, %rd2;
	cvta.to.global.u64 	%rd6, %rd3;
	mul.wide.s32 	%rd7, %r1, 4;
	add.s64 	%rd8, %rd4, %rd7;
	ld.global.f32 	%f1, [%rd8];
	add.s64 	%rd9, %rd5, %rd7;
	ld.global.f32 	%f2, [%rd9];
	add.f32 	%f3, %f1, %f2;
	add.s64 	%rd10, %rd6, %rd7;
	st.global.f32 	[%rd10], %f3;
$L__BB211_2:
	ret;

}
	// .globl	_Z10add_kernelILx212EEvPfS0_S0_i
.visible .entry _Z10add_kernelILx212EEvPfS0_S0_i(
	.param .u64 .ptr .align 1 _Z10add_kernelILx212EEvPfS0_S0_i_param_0,
	.param .u64 .ptr .align 1 _Z10add_kernelILx212EEvPfS0_S0_i_param_1,
	.param .u64 .ptr .align 1 _Z10add_kernelILx212EEvPfS0_S0_i_param_2,
	.param .u32 _Z10add_kernelILx212EEvPfS0_S0_i_param_3
)
{
	.reg .pred 	%p<2>;
	.reg .b32 	%r<6>;
	.reg .b32 	%f<4>;
	.reg .b64 	%rd<11>;

	ld.param.u64 	%rd1, [_Z10add_kernelILx212EEvPfS0_S0_i_param_0];
	ld.param.u64 	%rd2, [_Z10add_kernelILx212EEvPfS0_S0_i_param_1];
	ld.param.u64 	%rd3, [_Z10add_kernelILx212EEvPfS0_S0_i_param_2];
	ld.param.u32 	%r2, [_Z10add_kernelILx212EEvPfS0_S0_i_param_3];
	mov.u32 	%r3, %ctaid.x;
	mov.u32 	%r4, %ntid.x;
	mov.u32 	%r5, %tid.x;
	mad.lo.s32 	%r1, %r3, %r4, %r5;
	setp.ge.s32 	%p1, %r1, %r2;
	@%p1 bra 	$L__BB212_2;
	cvta.to.global.u64 	%rd4, %rd1;
	cvta.to.global.u64 	%rd5, %rd2;
	cvta.to.global.u64 	%rd6, %rd3;
	mul.wide.s32 	%rd7, %r1, 4;
	add.s64 	%rd8, %rd4, %rd7;
	ld.global.f32 	%f1, [%rd8];
	add.s64 	%rd9, %rd5, %rd7;
	ld.global.f32 	%f2, [%rd9];
	add.f32 	%f3, %f1, %f2;
	add.s64 	%rd10, %rd6, %rd7;
	st.global.f32 	[%rd10], %f3;
$L__BB212_2:
	ret;

}
	// .globl	_Z10add_kernelILx213EEvPfS0_S0_i
.visible .entry _Z10add_kernelILx213EEvPfS0_S0_i(
	.param .u64 .ptr .align 1 _Z10add_kernelILx213EEvPfS0_S0_i_param_0,
	.param .u64 .ptr .align 1 _Z10add_kernelILx213EEvPfS0_S0_i_param_1,
	.param .u64 .ptr .align 1 _Z10add_kernelILx213EEvPfS0_S0_i_param_2,
	.param .u32 _Z10add_kernelILx213EEvPfS0_S0_i_param_3
)
{
	.reg .pred 	%p<2>;
	.reg .b32 	%r<6>;
	.reg .b32 	%f<4>;
	.reg .b64 	%rd<11>;

	ld.param.u64 	%rd1, [_Z10add_kernelILx213EEvPfS0_S0_i_param_0];
	ld.param.u64 	%rd2, [_Z10add_kernelILx213EEvPfS0_S0_i_param_1];
	ld.param.u64 	%rd3, [_Z10add_kernelILx213EEvPfS0_S0_i_param_2];
	ld.param.u32 	%r2, [_Z10add_kernelILx213EEvPfS0_S0_i_param_3];
	mov.u32 	%r3, %ctaid.x;
	mov.u32 	%r4, %ntid.x;
	mov.u32 	%r5, %tid.x;
	mad.lo.s32 	%r1, %r3, %r4, %r5;
	setp.ge.s32 	%p1, %r1, %r2;
	@%p1 bra 	$L__BB213_2;
	cvta.to.global.u64 	%rd4, %rd1;
	cvta.to.global.u64 	%rd5, %rd2;
	cvta.to.global.u64 	%rd6, %rd3;
	mul.wide.s32 	%rd7, %r1, 4;
	add.s64 	%rd8, %rd4, %rd7;
	ld.global.f32 	%f1, [%rd8];
	add.s64 	%rd9, %rd5, %rd7;
	ld.global.f32 	%f2, [%rd9];
	add.f32 	%f3, %f1, %f2;
	add.s64 	%rd10, %rd6, %rd7;
	st.global.f32 	[%rd10], %f3;
$L__BB213_2:
	ret;

}
	// .globl	_Z10add_kernelILx214EEvPfS0_S0_i
.visible .entry _Z10add_kernelILx214EEvPfS0_S0_i(
	.param .u64 .ptr .align 1 _Z10add_kernelILx214EEvPfS0_S0_i_param_0,
	.param .u64 .ptr .align 1 _Z10add_kernelILx214EEvPfS0_S0_i_param_1,
	.param .u64 .ptr .align 1 _Z10add_kernelILx214EEvPfS0_S0_i_param_2,
	.param .u32 _Z10add_kernelILx214EEvPfS0_S0_i_param_3
)
{
	.reg .pred 	%p<2>;
	.reg .b32 	%r<6>;
	.reg .b32 	%f<4>;
	.reg .b64 	%rd<11>;

	ld.param.u64 	%rd1, [_Z10add_kernelILx214EEvPfS0_S0_i_param_0];
	ld.param.u64 	%rd2, [_Z10add_kernelILx214EEvPfS0_S0_i_param_1];
	ld.param.u64 	%rd3, [_Z10add_kernelILx214EEvPfS0_S0_i_param_2];
	ld.param.u32 	%r2, [_Z10add_kernelILx214EEvPfS0_S0_i_param_3];
	mov.u32 	%r3, %ctaid.x;
	mov.u32 	%r4, %ntid.x;
	mov.u32 	%r5, %tid.x;
	mad.lo.s32 	%r1, %r3, %r4, %r5;
	setp.ge.s32 	%p1, %r1, %r2;
	@%p1 bra 	$L__BB214_2;
	cvta.to.global.u64 	%rd4, %rd1;
	cvta.to.global.u64 	%rd5, %rd2;
	cvta.to.global.u64 	%rd6, %rd3;
	mul.wide.s32 	%rd7, %r1, 4;
	add.s64 	%rd8, %rd4, %rd7;
	ld.global.f32 	%f1, [%rd8];
	add.s64 	%rd9, %rd5, %rd7;
	ld.global.f32 	%f2, [%rd9];
	add.f32 	%f3, %f1, %f2;
	add.s64 	%rd10, %rd6, %rd7;
	st.global.f32 	[%rd10], %f3;
$L__BB214_2:
	ret;

}
	// .globl	_Z10add_kernelILx215EEvPfS0_S0_i
.visible .entry _Z10add_kernelILx215EEvPfS0_S0_i(
	.param .u64 .ptr .align 1 _Z10add_kernelILx215EEvPfS0_S0_i_param_0,
	.param .u64 .ptr .align 1 _Z10add_kernelILx215EEvPfS0_S0_i_param_1,
	.param .u64 .ptr .align 1 _Z10add_kernelILx215EEvPfS0_S0_i_param_2,
	.param .u32 _Z10add_kernelILx215EEvPfS0_S0_i_param_3
)
{
	.reg .pred 	%p<2>;
	.reg .b32 	%r<6>;
	.reg .b32 	%f<4>;
	.reg .b64 	%rd<11>;

	ld.param.u64 	%rd1, [_Z10add_kernelILx215EEvPfS0_S0_i_param_0];
	ld.param.u64 	%rd2, [_Z10add_kernelILx215EEvPfS0_S0_i_param_1];
	ld.param.u64 	%rd3, [_Z10add_kernelILx215EEvPfS0_S0_i_param_2];
	ld.param.u32 	%r2, [_Z10add_kernelILx215EEvPfS0_S0_i_param_3];
	mov.u32 	%r3, %ctaid.x;
	mov.u32 	%r4, %ntid.x;
	mov.u32 	%r5, %tid.x;
	mad.lo.s32 	%r1, %r3, %r4, %r5;
	setp.ge.s32 	%p1, %r1, %r2;
	@%p1 bra 	$L__BB215_2;
	cvta.to.global.u64 	%rd4, %rd1;
	cvta.to.global.u64 	%rd5, %rd2;
	cvta.to.global.u64 	%rd6, %rd3;
	mul.wide.s32 	%rd7, %r1, 4;
	add.s64 	%rd8, %rd4, %rd7;
	ld.global.f32 	%f1, [%rd8];
	add.s64 	%rd9, %rd5, %rd7;
	ld.global.f32 	%f2, [%rd9];
	add.f32 	%f3, %f1, %f2;
	add.s64 	%rd10, %rd6, %rd7;
	st.global.f32 	[%rd10], %f3;
$L__BB215_2:
	ret;

}
	// .globl	_Z10add_kernelILx216EEvPfS0_S0_i
.visible .entry _Z10add_kernelILx216EEvPfS0_S0_i(
	.param .u64 .ptr .align 1 _Z10add_kernelILx216EEvPfS0_S0_i_param_0,
	.param .u64 .ptr .align 1 _Z10add_kernelILx216EEvPfS0_S0_i_param_1,
	.param .u64 .ptr .align 1 _Z10add_kernelILx216EEvPfS0_S0_i_param_2,
	.param .u32 _Z10add_kernelILx216EEvPfS0_S0_i_param_3
)
{
	.reg .pred 	%p<2>;
	.reg .b32 	%r<6>;
	.reg .b32 	%f<4>;
	.reg .b64 	%rd<11>;

	ld.param.u64 	%rd1, [_Z10add_kernelILx216EEvPfS0_S0_i_param_0];
	ld.param.u64 	%rd2, [_Z10add_kernelILx216EEvPfS0_S0_i_param_1];
	ld.param.u64 	%rd3, [_Z10add_kernelILx216EEvPfS0_S0_i_param_2];
	ld.param.u32 	%r2, [_Z10add_kernelILx216EEvPfS0_S0_i_param_3];
	mov.u32 	%r3, %ctaid.x;
	mov.u32 	%r4, %ntid.x;
	mov.u32 	%r5, %tid.x;
	mad.lo.s32 	%r1, %r3, %r4, %r5;
	setp.ge.s32 	%p1, %r1, %r2;
	@%p1 bra 	$L__BB216_2;
	cvta.to.global.u64 	%rd4, %rd1;
	cvta.to.global.u64 	%rd5, %rd2;
	cvta.to.global.u64 	%rd6, %rd3;
	mul.wide.s32 	%rd7, %r1, 4;
	add.s64 	%rd8, %rd4, %rd7;
	ld.global.f32 	%f1, [%rd8];
	add.s64 	%rd9, %rd5, %rd7;
	ld.global.f32 	%f2, [%rd9];
	add.f32 	%f3, %f1, %f2;
	add.s64 	%rd10, %rd6, %rd7;
	st.global.f32 	[%rd10], %f3;
$L__BB216_2:
	ret;

}
	// .globl	_Z10add_kernelILx217EEvPfS0_S0_i
.visible .entry _Z10add_kernelILx217EEvPfS0_S0_i(
	.param .u64 .ptr .align 1 _Z10add_kernelILx217EEvPfS0_S0_i_param_0,
	.param .u64 .ptr .align 1 _Z10add_kernelILx217EEvPfS0_S0_i_param_1,
	.param .u64 .ptr .align 1 _Z10add_kernelILx217EEvPfS0_S0_i_param_2,
	.param .u32 _Z10add_kernelILx217EEvPfS0_S0_i_param_3
)
{
	.reg .pred 	%p<2>;
	.reg .b32 	%r<6>;
	.reg .b32 	%f<4>;
	.reg .b64 	%rd<11>;

	ld.param.u64 	%rd1, [_Z10add_kernelILx217EEvPfS0_S0_i_param_0];
	ld.param.u64 	%rd2, [_Z10add_kernelILx217EEvPfS0_S0_i_param_1];
	ld.param.u64 	%rd3, [_Z10add_kernelILx217EEvPfS0_S0_i_param_2];
	ld.param.u32 	%r2, [_Z10add_kernelILx217EEvPfS0_S0_i_param_3];
	mov.u32 	%r3, %ctaid.x;
	mov.u32 	%r4, %ntid.x;
	mov.u32 	%r5, %tid.x;
	mad.lo.s32 	%r1, %r3, %r4, %r5;
	setp.ge.s32 	%p1, %r1, %r2;
	@%p1 bra 	$L__BB217_2;
	cvta.to.global.u64 	%rd4, %rd1;
	cvta.to.global.u64 	%rd5, %rd2;
	cvta.to.global.u64 	%rd6, %rd3;
	mul.wide.s32 	%rd7, %r1, 4;
	add.s64 	%rd8, %rd4, %rd7;
	ld.global.f32 	%f1, [%rd8];
	add.s64 	%rd9, %rd5, %rd7;
	ld.global.f32 	%f2, [%rd9];
	add.f32 	%f3, %f1, %f2;
	add.s64 	%rd10, %rd6, %rd7;
	st.global.f32 	[%rd10], %f3;
$L__BB217_2:
	ret;

}
	// .globl	_Z10add_kernelILx218EEvPfS0_S0_i
.visible .entry _Z10add_kernelILx218EEvPfS0_S0_i(
	.param .u64 .ptr .align 1 _Z10add_kernelILx218EEvPfS0_S0_i_param_0,
	.param .u64 .ptr .align 1 _Z10add_kernelILx218EEvPfS0_S0_i_param_1,
	.param .u64 .ptr .align 1 _Z10add_kernelILx218EEvPfS0_S0_i_param_2,
	.param .u32 _Z10add_kernelILx218EEvPfS0_S0_i_param_3
)
{
	.reg .pred 	%p<2>;
	.reg .b32 	%r<6>;
	.reg .b32 	%f<4>;
	.reg .b64 	%rd<11>;

	ld.param.u64 	%rd1, [_Z10add_kernelILx218EEvPfS0_S0_i_param_0];
	ld.param.u64 	%rd2, [_Z10add_kernelILx218EEvPfS0_S0_i_param_1];
	ld.param.u64 	%rd3, [_Z10add_kernelILx218EEvPfS0_S0_i_param_2];
	ld.param.u32 	%r2, [_Z10add_kernelILx218EEvPfS0_S0_i_param_3];
	mov.u32 	%r3, %ctaid.x;
	mov.u32 	%r4, %ntid.x;
	mov.u32 	%r5, %tid.x;
	mad.lo.s32 	%r1, %r3, %r4, %r5;
	setp.ge.s32 	%p1, %r1, %r2;
	@%p1 bra 	$L__BB218_2;
	cvta.to.global.u64 	%rd4, %rd1;
	cvta.to.global.u64 	%rd5, %rd2;
	cvta.to.global.u64 	%rd6, %rd3;
	mul.wide.s32 	%rd7, %r1, 4;
	add.s64 	%rd8, %rd4, %rd7;
	ld.global.f32 	%f1, [%rd8];
	add.s64 	%rd9, %rd5, %rd7;
	ld.global.f32 	%f2, [%rd9];
	add.f32 	%f3, %f1, %f2;
	add.s64 	%rd10, %rd6, %rd7;
	st.global.f32 	[%rd10], %f3;
$L__BB218_2:
	ret;

}
	// .globl	_Z10add_kernelILx219EEvPfS0_S0_i
.visible .entry _Z10add_kernelILx219EEvPfS0_S0_i(
	.param .u64 .ptr .align 1 _Z10add_kernelILx219EEvPfS0_S0_i_param_0,
	.param .u64 .ptr .align 1 _Z10add_kernelILx219EEvPfS0_S0_i_param_1,
	.param .u64 .ptr .align 1 _Z10add_kernelILx219EEvPfS0_S0_i_param_2,
	.param .u32 _Z10add_kernelILx219EEvPfS0_S0_i_param_3
)
{
	.reg .pred 	%p<2>;
	.reg .b32 	%r<6>;
	.reg .b32 	%f<4>;
	.reg .b64 	%rd<11>;

	ld.param.u64 	%rd1, [_Z10add_kernelILx219EEvPfS0_S0_i_param_0];
	ld.param.u64 	%rd2, [_Z10add_kernelILx219EEvPfS0_S0_i_param_1];
	ld.param.u64 	%rd3, [_Z10add_kernelILx219EEvPfS0_S0_i_param_2];
	ld.param.u32 	%r2, [_Z10add_kernelILx219EEvPfS0_S0_i_param_3];
	mov.u32 	%r3, %ctaid.x;
	mov.u32 	%r4, %ntid.x;
	mov.u32 	%r5, %tid.x;
	mad.lo.s32 	%r1, %r3, %r4, %r5;
	setp.ge.s32 	%p1, %r1, %r2;
	@%p1 bra 	$L__BB219_2;
	cvta.to.global.u64 	%rd4, %rd1;
	cvta.to.global.u64 	%rd5, %rd2;
	cvta.to.global.u64 	%rd6, %rd3;
	mul.wide.s32 	%rd7, %r1, 4;
	add.s64 	%rd8, %rd4, %rd7;
	ld.global.f32 	%f1, [%rd8];
	add.s64 	%rd9, %rd5, %rd7;
	ld.global.f32 	%f2, [%rd9];
	add.f32 	%f3, %f1, %f2;
	add.s64 	%rd10, %rd6, %rd7;
	st.global.f32 	[%rd10], %f3;
$L__BB219_2:
	ret;

}
	// .globl	_Z10add_kernelILx220EEvPfS0_S0_i
.visible .entry _Z10add_kernelILx220EEvPfS0_S0_i(
	.param .u64 .ptr .align 1 _Z10add_kernelILx220EEvPfS0_S0_i_param_0,
	.param .u64 .ptr .align 1 _Z10add_kernelILx220EEvPfS0_S0_i_param_1,
	.param .u64 .ptr .align 1 _Z10add_kernelILx220EEvPfS0_S0_i_param_2,
	.param .u32 _Z10add_kernelILx220EEvPfS0_S0_i_param_3
)
{
	.reg .pred 	%p<2>;
	.reg .b32 	%r<6>;
	.reg .b32 	%f<4>;
	.reg .b64 	%rd<11>;

	ld.param.u64 	%rd1, [_Z10add_kernelILx220EEvPfS0_S0_i_param_0];
	ld.param.u64 	%rd2, [_Z10add_kernelILx220EEvPfS0_S0_i_param_1];
	ld.param.u64 	%rd3, [_Z10add_kernelILx220EEvPfS0_S0_i_param_2];
	ld.param.u32 	%r2, [_Z10add_kernelILx220EEvPfS0_S0_i_param_3];
	mov.u32 	%r3, %ctaid.x;
	mov.u32 	%r4, %ntid.x;
	mov.u32 	%r5, %tid.x;
	mad.lo.s32 	%r1, %r3, %r4, %r5;
	setp.ge.s32 	%p1, %r1, %r2;
	@%p1 bra 	$L__BB220_2;
	cvta.to.global.u64 	%rd4, %rd1;
	cvta.to.global.u64 	%rd5, %rd2;
	cvta.to.global.u64 	%rd6, %rd3;
	mul.wide.s32 	%rd7, %r1, 4;
	add.s64 	%rd8, %rd4, %rd7;
	ld.global.f32 	%f1, [%rd8];
	add.s64 	%rd9, %rd5, %rd7;
	ld.global.f32 	%f2, [%rd9];
	add.f32 	%f3, %f1, %f2;
	add.s64 	%rd10, %rd6, %rd7;
	st.global.f32 	[%rd10], %f3;
$L__BB220_2:
	ret;

}
	// .globl	_Z10add_kernelILx221EEvPfS0_S0_i
.visible .entry _Z10add_kernelILx221EEvPfS0_S0_i(
	.param .u64 .ptr .align 1 _Z10add_kernelILx221EEvPfS0_S0_i_param_0,
	.param .u64 .ptr .align 1 _Z10add_kernelILx221EEvPfS0_S0_i_param_1,
	.param .u64 .ptr .align 1 _Z10add_kernelILx221EEvPfS0_S0_i_param_2,
	.param .u32 _Z10add_kernelILx221EEvPfS0_S0_i_param_3
)
{
	.reg .pred 	%p<2>;
	.reg .b32 	%r<6>;
	.reg .b32 	%f<4>;
	.reg .b64 	%rd<11>;

	ld.param.u64 	%rd1, [_Z10add_kernelILx221EEvPfS0_S0_i_param_0];
	ld.param.u64 	%rd2, [_Z10add_kernelILx221EEvPfS0_S0_i_param_1];
	ld.param.u64 	%rd3, [_Z10add_kernelILx221EEvPfS0_S0_i_param_2];
	ld.param.u32 	%r2, [_Z10add_kernelILx221EEvPfS0_S0_i_param_3];
	mov.u32 	%r3, %ctaid.x;
	mov.u32 	%r4, %ntid.x;
	mov.u32 	%r5, %tid.x;
	mad.lo.s32 	%r1, %r3, %r4, %r5;
	setp.ge.s32 	%p1, %r1, %r2;
	@%p1 bra 	$L__BB221_2;
	cvta.to.global.u64 	%rd4, %rd1;
	cvta.to.global.u64 	%rd5, %rd2;
	cvta.to.global.u64 	%rd6, %rd3;
	mul.wide.s32 	%rd7, %r1, 4;
	add.s64 	%rd8, %rd4, %rd7;
	ld.global.f32 	%f1, [%rd8];
	add.s64 	%rd9, %rd5, %rd7;
	ld.global.f32 	%f2, [%rd9];
	add.f32 	%f3, %f1, %f2;
	add.s64 	%rd10, %rd6, %rd7;
	st.global.f32 	[%rd10], %f3;
$L__BB221_2:
	ret;

}
	// .globl	_Z10add_kernelILx222EEvPfS0_S0_i
.visible .entry _Z10add_kernelILx222EEvPfS0_S0_i(
	.param .u64 .ptr .align 1 _Z10add_kernelILx222EEvPfS0_S0_i_param_0,
	.param .u64 .ptr .align 1 _Z10add_kernelILx222EEvPfS0_S0_i_param_1,
	.param .u64 .ptr .align 1 _Z10add_kernelILx222EEvPfS0_S0_i_param_2,
	.param .u32 _Z10add_kernelILx222EEvPfS0_S0_i_param_3
)
{
	.reg .pred 	%p<2>;
	.reg .b32 	%r<6>;
	.reg .b32 	%f<4>;
	.reg .b64 	%rd<11>;

	ld.param.u64 	%rd1, [_Z10add_kernelILx222EEvPfS0_S0_i_param_0];
	ld.param.u64 	%rd2, [_Z10add_kernelILx222EEvPfS0_S0_i_param_1];
	ld.param.u64 	%rd3, [_Z10add_kernelILx222EEvPfS0_S0_i_param_2];
	ld.param.u32 	%r2, [_Z10add_kernelILx222EEvPfS0_S0_i_param_3];
	mov.u32 	%r3, %ctaid.x;
	mov.u32 	%r4, %ntid.x;
	mov.u32 	%r5, %tid.x;
	mad.lo.s32 	%r1, %r3, %r4, %r5;
	setp.ge.s32 	%p1, %r1, %r2;
	@%p1 bra 	$L__BB222_2;
	cvta.to.global.u64 	%rd4, %rd1;
	cvta.to.global.u64 	%rd5, %rd2;
	cvta.to.global.u64 	%rd6, %rd3;
	mul.wide.s32 	%rd7, %r1, 4;
	add.s64 	%rd8, %rd4, %rd7;
	ld.global.f32 	%f1, [%rd8];
	add.s64 	%rd9, %rd5, %rd7;
	ld.global.f32 	%f2, [%rd9];
	add.f32 	%f3, %f1, %f2;
	add.s64 	%rd10, %rd6, %rd7;
	st.global.f32 	[%rd10], %f3;
$L__BB222_2:
	ret;

}
	// .globl	_Z10add_kernelILx223EEvPfS0_S0_i
.visible .entry _Z10add_kernelILx223EEvPfS0_S0_i(
	.param .u64 .ptr .align 1 _Z10add_kernelILx223EEvPfS0_S0_i_param_0,
	.param .u64 .ptr .align 1 _Z10add_kernelILx223EEvPfS0_S0_i_param_1,
	.param .u64 .ptr .align 1 _Z10add_kernelILx223EEvPfS0_S0_i_param_2,
	.param .u32 _Z10add_kernelILx223EEvPfS0_S0_i_param_3
)
{
	.reg .pred 	%p<2>;
	.reg .b32 	%r<6>;
	.reg .b32 	%f<4>;
	.reg .b64 	%rd<11>;

	ld.param.u64 	%rd1, [_Z10add_kernelILx223EEvPfS0_S0_i_param_0];
	ld.param.u64 	%rd2, [_Z10add_kernelILx223EEvPfS0_S0_i_param_1];
	ld.param.u64 	%rd3, [_Z10add_kernelILx223EEvPfS0_S0_i_param_2];
	ld.param.u32 	%r2, [_Z10add_kernelILx223EEvPfS0_S0_i_param_3];
	mov.u32 	%r3, %ctaid.x;
	mov.u32 	%r4, %ntid.x;
	mov.u32 	%r5, %tid.x;
	mad.lo.s32 	%r1, %r3, %r4, %r5;
	setp.ge.s32 	%p1, %r1, %r2;
	@%p1 bra 	$L__BB223_2;
	cvta.to.global.u64 	%rd4, %rd1;
	cvta.to.global.u64 	%rd5, %rd2;
	cvta.to.global.u64 	%rd6, %rd3;
	mul.wide.s32 	%rd7, %r1, 4;
	add.s64 	%rd8, %rd4, %rd7;
	ld.global.f32 	%f1, [%rd8];
	add.s64 	%rd9, %rd5, %rd7;
	ld.global.f32 	%f2, [%rd9];
	add.f32 	%f3, %f1, %f2;
	add.s64 	%rd10, %rd6, %rd7;
	st.global.f32 	[%rd10], %f3;
$L__BB223_2:
	ret;

}
	// .globl	_Z10add_kernelILx224EEvPfS0_S0_i
.visible .entry _Z10add_kernelILx224EEvPfS0_S0_i(
	.param .u64 .ptr .align 1 _Z10add_kernelILx224EEvPfS0_S0_i_param_0,
	.param .u64 .ptr .align 1 _Z10add_kernelILx224EEvPfS0_S0_i_param_1,
	.param .u64 .ptr .align 1 _Z10add_kernelILx224EEvPfS0_S0_i_param_2,
	.param .u32 _Z10add_kernelILx224EEvPfS0_S0_i_param_3
)
{
	.reg .pred 	%p<2>;
	.reg .b32 	%r<6>;
	.reg .b32 	%f<4>;
	.reg .b64 	%rd<11>;

	ld.param.u64 	%rd1, [_Z10add_kernelILx224EEvPfS0_S0_i_param_0];
	ld.param.u64 	%rd2, [_Z10add_kernelILx224EEvPfS0_S0_i_param_1];
	ld.param.u64 	%rd3, [_Z10add_kernelILx224EEvPfS0_S0_i_param_2];
	ld.param.u32 	%r2, [_Z10add_kernelILx224EEvPfS0_S0_i_param_3];
	mov.u32 	%r3, %ctaid.x;
	mov.u32 	%r4, %ntid.x;
	mov.u32 	%r5, %tid.x;
	mad.lo.s32 	%r1, %r3, %r4, %r5;
	setp.ge.s32 	%p1, %r1, %r2;
	@%p1 bra 	$L__BB224_2;
	cvta.to.global.u64 	%rd4, %rd1;
	cvta.to.global.u64 	%rd5, %rd2;
	cvta.to.global.u64 	%rd6, %rd3;
	mul.wide.s32 	%rd7, %r1, 4;
	add.s64 	%rd8, %rd4, %rd7;
	ld.global.f32 	%f1, [%rd8];
	add.s64 	%rd9, %rd5, %rd7;
	ld.global.f32 	%f2, [%rd9];
	add.f32 	%f3, %f1, %f2;
	add.s64 	%rd10, %rd6, %rd7;
	st.global.f32 	[%rd10], %f3;
$L__BB224_2:
	ret;

}
	// .globl	_Z10add_kernelILx225EEvPfS0_S0_i
.visible .entry _Z10add_kernelILx225EEvPfS0_S0_i(
	.param .u64 .ptr .align 1 _Z10add_kernelILx225EEvPfS0_S0_i_param_0,
	.param .u64 .ptr .align 1 _Z10add_kernelILx225EEvPfS0_S0_i_param_1,
	.param .u64 .ptr .align 1 _Z10add_kernelILx225EEvPfS0_S0_i_param_2,
	.param .u32 _Z10add_kernelILx225EEvPfS0_S0_i_param_3
)
{
	.reg .pred 	%p<2>;
	.reg .b32 	%r<6>;
	.reg .b32 	%f<4>;
	.reg .b64 	%rd<11>;

	ld.param.u64 	%rd1, [_Z10add_kernelILx225EEvPfS0_S0_i_param_0];
	ld.param.u64 	%rd2, [_Z10add_kernelILx225EEvPfS0_S0_i_param_1];
	ld.param.u64 	%rd3, [_Z10add_kernelILx225EEvPfS0_S0_i_param_2];
	ld.param.u32 	%r2, [_Z10add_kernelILx225EEvPfS0_S0_i_param_3];
	mov.u32 	%r3, %ctaid.x;
	mov.u32 	%r4, %ntid.x;
	mov.u32 	%r5, %tid.x;
	mad.lo.s32 	%r1, %r3, %r4, %r5;
	setp.ge.s32 	%p1, %r1, %r2;
	@%p1 bra 	$L__BB225_2;
	cvta.to.global.u64 	%rd4, %rd1;
	cvta.to.global.u64 	%rd5, %rd2;
	cvta.to.global.u64 	%rd6, %rd3;
	mul.wide.s32 	%rd7, %r1, 4;
	add.s64 	%rd8, %rd4, %rd7;
	ld.global.f32 	%f1, [%rd8];
	add.s64 	%rd9, %rd5, %rd7;
	ld.global.f32 	%f2, [%rd9];
	add.f32 	%f3, %f1, %f2;
	add.s64 	%rd10, %rd6, %rd7;
	st.global.f32 	[%rd10], %f3;
$L__BB225_2:
	ret;

}
	// .globl	_Z10add_kernelILx226EEvPfS0_S0_i
.visible .entry _Z10add_kernelILx226EEvPfS0_S0_i(
	.param .u64 .ptr .align 1 _Z10add_kernelILx226EEvPfS0_S0_i_param_0,
	.param .u64 .ptr .align 1 _Z10add_kernelILx226EEvPfS0_S0_i_param_1,
	.param .u64 .ptr .align 1 _Z10add_kernelILx226EEvPfS0_S0_i_param_2,
	.param .u32 _Z10add_kernelILx226EEvPfS0_S0_i_param_3
)
{
	.reg .pred 	%p<2>;
	.reg .b32 	%r<6>;
	.reg .b32 	%f<4>;
	.reg .b64 	%rd<11>;

	ld.param.u64 	%rd1, [_Z10add_kernelILx226EEvPfS0_S0_i_param_0];
	ld.param.u64 	%rd2, [_Z10add_kernelILx226EEvPfS0_S0_i_param_1];
	ld.param.u64 	%rd3, [_Z10add_kernelILx226EEvPfS0_S0_i_param_2];
	ld.param.u32 	%r2, [_Z10add_kernelILx226EEvPfS0_S0_i_param_3];
	mov.u32 	%r3, %ctaid.x;
	mov.u32 	%r4, %ntid.x;
	mov.u32 	%r5, %tid.x;
	mad.lo.s32 	%r1, %r3, %r4, %r5;
	setp.ge.s32 	%p1, %r1, %r2;
	@%p1 bra 	$L__BB226_2;
	cvta.to.global.u64 	%rd4, %rd1;
	cvta.to.global.u64 	%rd5, %rd2;
	cvta.to.global.u64 	%rd6, %rd3;
	mul.wide.s32 	%rd7, %r1, 4;
	add.s64 	%rd8, %rd4, %rd7;
	ld.global.f32 	%f1, [%rd8];
	add.s64 	%rd9, %rd5, %rd7;
	ld.global.f32 	%f2, [%rd9];
	add.f32 	%f3, %f1, %f2;
	add.s64 	%rd10, %rd6, %rd7;
	st.global.f32 	[%rd10], %f3;
$L__BB226_2:
	ret;

}
	// .globl	_Z10add_kernelILx227EEvPfS0_S0_i
.visible .entry _Z10add_kernelILx227EEvPfS0_S0_i(
	.param .u64 .ptr .align 1 _Z10add_kernelILx227EEvPfS0_S0_i_param_0,
	.param .u64 .ptr .align 1 _Z10add_kernelILx227EEvPfS0_S0_i_param_1,
	.param .u64 .ptr .align 1 _Z10add_kernelILx227EEvPfS0_S0_i_param_2,
	.param .u32 _Z10add_kernelILx227EEvPfS0_S0_i_param_3
)
{
	.reg .pred 	%p<2>;
	.reg .b32 	%r<6>;
	.reg .b32 	%f<4>;
	.reg .b64 	%rd<11>;

	ld.param.u64 	%rd1, [_Z10add_kernelILx227EEvPfS0_S0_i_param_0];
	ld.param.u64 	%rd2, [_Z10add_kernelILx227EEvPfS0_S0_i_param_1];
	ld.param.u64 	%rd3, [_Z10add_kernelILx227EEvPfS0_S0_i_param_2];
	ld.param.u32 	%r2, [_Z10add_kernelILx227EEvPfS0_S0_i_param_3];
	mov.u32 	%r3, %ctaid.x;
	mov.u32 	%r4, %ntid.x;
	mov.u32 	%r5, %tid.x;
	mad.lo.s32 	%r1, %r3, %r4, %r5;
	setp.ge.s32 	%p1, %r1, %r2;
	@%p1 bra 	$L__BB227_2;
	cvta.to.global.u64 	%rd4, %rd1;
	cvta.to.global.u64 	%rd5, %rd2;
	cvta.to.global.u64 	%rd6, %rd3;
	mul.wide.s32 	%rd7, %r1, 4;
	add.s64 	%rd8, %rd4, %rd7;
	ld.global.f32 	%f1, [%rd8];
	add.s64 	%rd9, %rd5, %rd7;
	ld.global.f32 	%f2, [%rd9];
	add.f32 	%f3, %f1, %f2;
	add.s64 	%rd10, %rd6, %rd7;
	st.global.f32 	[%rd10], %f3;
$L__BB227_2:
	ret;

}
	// .globl	_Z10add_kernelILx228EEvPfS0_S0_i
.visible .entry _Z10add_kernelILx228EEvPfS0_S0_i(
	.param .u64 .ptr .align 1 _Z10add_kernelILx228EEvPfS0_S0_i_param_0,
	.param .u64 .ptr .align 1 _Z10add_kernelILx228EEvPfS0_S0_i_param_1,
	.param .u64 .ptr .align 1 _Z10add_kernelILx228EEvPfS0_S0_i_param_2,
	.param .u32 _Z10add_kernelILx228EEvPfS0_S0_i_param_3
)
{
	.reg .pred 	%p<2>;
	.reg .b32 	%r<6>;
	.reg .b32 	%f<4>;
	.reg .b64 	%rd<11>;

	ld.param.u64 	%rd1, [_Z10add_kernelILx228EEvPfS0_S0_i_param_0];
	ld.param.u64 	%rd2, [_Z10add_kernelILx228EEvPfS0_S0_i_param_1];
	ld.param.u64 	%rd3, [_Z10add_kernelILx228EEvPfS0_S0_i_param_2];
	ld.param.u32 	%r2, [_Z10add_kernelILx228EEvPfS0_S0_i_param_3];
	mov.u32 	%r3, %ctaid.x;
	mov.u32 	%r4, %ntid.x;
	mov.u32 	%r5, %tid.x;
	mad.lo.s32 	%r1, %r3, %r4, %r5;
	setp.ge.s32 	%p1, %r1, %r2;
	@%p1 bra 	$L__BB228_2;
	cvta.to.global.u64 	%rd4, %rd1;
	cvta.to.global.u64 	%rd5, %rd2;
	cvta.to.global.u64 	%rd6, %rd3;
	mul.wide.s32 	%rd7, %r1, 4;
	add.s64 	%rd8, %rd4, %rd7;
	ld.global.f32 	%f1, [%rd8];
	add.s64 	%rd9, %rd5, %rd7;
	ld.global.f32 	%f2, [%rd9];
	add.f32 	%f3, %f1, %f2;
	add.s64 	%rd10, %rd6, %rd7;
	st.global.f32 	[%rd10], %f3;
$L__BB228_2:
	ret;

}
	// .globl	_Z10add_kernelILx229EEvPfS0_S0_i
.visible .entry _Z10add_kernelILx229EEvPfS0_S0_i(
	.param .u64 .ptr .align 1 _Z10add_kernelILx229EEvPfS0_S0_i_param_0,
	.param .u64 .ptr .align 1 _Z10add_kernelILx229EEvPfS0_S0_i_param_1,
	.param .u64 .ptr .align 1 _Z10add_kernelILx229EEvPfS0_S0_i_param_2,
	.param .u32 _Z10add_kernelILx229EEvPfS0_S0_i_param_3
)
{
	.reg .pred 	%p<2>;
	.reg .b32 	%r<6>;
	.reg .b32 	%f<4>;
	.reg .b64 	%rd<11>;

	ld.param.u64 	%rd1, [_Z10add_kernelILx229EEvPfS0_S0_i_param_0];
	ld.param.u64 	%rd2, [_Z10add_kernelILx229EEvPfS0_S0_i_param_1];
	ld.param.u64 	%rd3, [_Z10add_kernelILx229EEvPfS0_S0_i_param_2];
	ld.param.u32 	%r2, [_Z10add_kernelILx229EEvPfS0_S0_i_param_3];
	mov.u32 	%r3, %ctaid.x;
	mov.u32 	%r4, %ntid.x;
	mov.u32 	%r5, %tid.x;
	mad.lo.s32 	%r1, %r3, %r4, %r5;
	setp.ge.s32 	%p1, %r1, %r2;
	@%p1 bra 	$L__BB229_2;
	cvta.to.global.u64 	%rd4, %rd1;
	cvta.to.global.u64 	%rd5, %rd2;
	cvta.to.global.u64 	%rd6, %rd3;
	mul.wide.s32 	%rd7, %r1, 4;
	add.s64 	%rd8, %rd4, %rd7;
	ld.global.f32 	%f1, [%rd8];
	add.s64 	%rd9, %rd5, %rd7;
	ld.global.f32 	%f2, [%rd9];
	add.f32 	%f3, %f1, %f2;
	add.s64 	%rd10, %rd6, %rd7;
	st.global.f32 	[%rd10], %f3;
$L__BB229_2:
	ret;

}
	// .globl	_Z10add_kernelILx230EEvPfS0_S0_i
.visible .entry _Z10add_kernelILx230EEvPfS0_S0_i(
	.param .u64 .ptr .align 1 _Z10add_kernelILx230EEvPfS0_S0_i_param_0,
	.param .u64 .ptr .align 1 _Z10add_kernelILx230EEvPfS0_S0_i_param_1,
	.param .u64 .ptr .align 1 _Z10add_kernelILx230EEvPfS0_S0_i_param_2,
	.param .u32 _Z10add_kernelILx230EEvPfS0_S0_i_param_3
)
{
	.reg .pred 	%p<2>;
	.reg .b32 	%r<6>;
	.reg .b32 	%f<4>;
	.reg .b64 	%rd<11>;

	ld.param.u64 	%rd1, [_Z10add_kernelILx230EEvPfS0_S0_i_param_0];
	ld.param.u64 	%rd2, [_Z10add_kernelILx230EEvPfS0_S0_i_param_1];
	ld.param.u64 	%rd3, [_Z10add_kernelILx230EEvPfS0_S0_i_param_2];
	ld.param.u32 	%r2, [_Z10add_kernelILx230EEvPfS0_S0_i_param_3];
	mov.u32 	%r3, %ctaid.x;
	mov.u32 	%r4, %ntid.x;
	mov.u32 	%r5, %tid.x;
	mad.lo.s32 	%r1, %r3, %r4, %r5;
	setp.ge.s32 	%p1, %r1, %r2;
	@%p1 bra 	$L__BB230_2;
	cvta.to.global.u64 	%rd4, %rd1;
	cvta.to.global.u64 	%rd5, %rd2;
	cvta.to.global.u64 	%rd6, %rd3;
	mul.wide.s32 	%rd7, %r1, 4;
	add.s64 	%rd8, %rd4, %rd7;
	ld.global.f32 	%f1, [%rd8];
	add.s64 	%rd9, %rd5, %rd7;
	ld.global.f32 	%f2, [%rd9];
	add.f32 	%f3, %f1, %f2;
	add.s64 	%rd10, %rd6, %rd7;
	st.global.f32 	[%rd10], %f3;
$L__BB230_2:
	ret;

}
	// .globl	_Z10add_kernelILx231EEvPfS0_S0_i
.visible .entry _Z10add_kernelILx231EEvPfS0_S0_i(
	.param .u64 .ptr .align 1 _Z10add_kernelILx231EEvPfS0_S0_i_param_0,
	.param .u64 .ptr .align 1 _Z10add_kernelILx231EEvPfS0_S0_i_param_1,
	.param .u64 .ptr .align 1 _Z10add_kernelILx231EEvPfS0_S0_i_param_2,
	.param .u32 _Z10add_kernelILx231EEvPfS0_S0_i_param_3
)
{
	.reg .pred 	%p<2>;
	.reg .b32 	%r<6>;
	.reg .b32 	%f<4>;
	.reg .b64 	%rd<11>;

	ld.param.u64 	%rd1, [_Z10add_kernelILx231EEvPfS0_S0_i_param_0];
	ld.param.u64 	%rd2, [_Z10add_kernelILx231EEvPfS0_S0_i_param_1];
	ld.param.u64 	%rd3, [_Z10add_kernelILx231EEvPfS0_S0_i_param_2];
	ld.param.u32 	%r2, [_Z10add_kernelILx231EEvPfS0_S0_i_param_3];
	mov.u32 	%r3, %ctaid.x;
	mov.u32 	%r4, %ntid.x;
	mov.u32 	%r5, %tid.x;
	mad.lo.s32 	%r1, %r3, %r4, %r5;
	setp.ge.s32 	%p1, %r1, %r2;
	@%p1 bra 	$L__BB231_2;
	cvta.to.global.u64 	%rd4, %rd1;
	cvta.to.global.u64 	%rd5, %rd2;
	cvta.to.global.u64 	%rd6, %rd3;
	mul.wide.s32 	%rd7, %r1, 4;
	add.s64 	%rd8, %rd4, %rd7;
	ld.global.f32 	%f1, [%rd8];
	add.s64 	%rd9, %rd5, %rd7;
	ld.global.f32 	%f2, [%rd9];
	add.f32 	%f3, %f1, %f2;
	add.s64 	%rd10, %rd6, %rd7;
	st.global.f32 	[%rd10], %f3;
$L__BB231_2:
	ret;

}
	// .globl	_Z10add_kernelILx232EEvPfS0_S0_i
.visible .entry _Z10add_kernelILx232EEvPfS0_S0_i(
	.param .u64 .ptr .align 1 _Z10add_kernelILx232EEvPfS0_S0_i_param_0,
	.param .u64 .ptr .align 1 _Z10add_kernelILx232EEvPfS0_S0_i_param_1,
	.param .u64 .ptr .align 1 _Z10add_kernelILx232EEvPfS0_S0_i_param_2,
	.param .u32 _Z10add_kernelILx232EEvPfS0_S0_i_param_3
)
{
	.reg .pred 	%p<2>;
	.reg .b32 	%r<6>;
	.reg .b32 	%f<4>;
	.reg .b64 	%rd<11>;

	ld.param.u64 	%rd1, [_Z10add_kernelILx232EEvPfS0_S0_i_param_0];
	ld.param.u64 	%rd2, [_Z10add_kernelILx232EEvPfS0_S0_i_param_1];
	ld.param.u64 	%rd3, [_Z10add_kernelILx232EEvPfS0_S0_i_param_2];
	ld.param.u32 	%r2, [_Z10add_kernelILx232EEvPfS0_S0_i_param_3];
	mov.u32 	%r3, %ctaid.x;
	mov.u32 	%r4, %ntid.x;
	mov.u32 	%r5, %tid.x;
	mad.lo.s32 	%r1, %r3, %r4, %r5;
	setp.ge.s32 	%p1, %r1, %r2;
	@%p1 bra 	$L__BB232_2;
	cvta.to.global.u64 	%rd4, %rd1;
	cvta.to.global.u64 	%rd5, %rd2;
	cvta.to.global.u64 	%rd6, %rd3;
	mul.wide.s32 	%rd7, %r1, 4;
	add.s64 	%rd8, %rd4, %rd7;
	ld.global.f32 	%f1, [%rd8];
	add.s64 	%rd9, %rd5, %rd7;
	ld.global.f32 	%f2, [%rd9];
	add.f32 	%f3, %f1, %f2;
	add.s64 	%rd10, %rd6, %rd7;
	st.global.f32 	[%rd10], %f3;
$L__BB232_2:
	ret;

}
	// .globl	_Z10add_kernelILx233EEvPfS0_S0_i
.visible .entry _Z10add_kernelILx233EEvPfS0_S0_i(
	.param .u64 .ptr .align 1 _Z10add_kernelILx233EEvPfS0_S0_i_param_0,
	.param .u64 .ptr .align 1 _Z10add_kernelILx233EEvPfS0_S0_i_param_1,
	.param .u64 .ptr .align 1 _Z10add_kernelILx233EEvPfS0_S0_i_param_2,
	.param .u32 _Z10add_kernelILx233EEvPfS0_S0_i_param_3
)
{
	.reg .pred 	%p<2>;
	.reg .b32 	%r<6>;
	.reg .b32 	%f<4>;
	.reg .b64 	%rd<11>;

	ld.param.u64 	%rd1, [_Z10add_kernelILx233EEvPfS0_S0_i_param_0];
	ld.param.u64 	%rd2, [_Z10add_kernelILx233EEvPfS0_S0_i_param_1];
	ld.param.u64 	%rd3, [_Z10add_kernelILx233EEvPfS0_S0_i_param_2];
	ld.param.u32 	%r2, [_Z10add_kernelILx233EEvPfS0_S0_i_param_3];
	mov.u32 	%r3, %ctaid.x;
	mov.u32 	%r4, %ntid.x;
	mov.u32 	%r5, %tid.x;
	mad.lo.s32 	%r1, %r3, %r4, %r5;
	setp.ge.s32 	%p1, %r1, %r2;
	@%p1 bra 	$L__BB233_2;
	cvta.to.global.u64 	%rd4, %rd1;
	cvta.to.global.u64 	%rd5, %rd2;
	cvta.to.global.u64 	%rd6, %rd3;
	mul.wide.s32 	%rd7, %r1, 4;
	add.s64 	%rd8, %rd4, %rd7;
	ld.global.f32 	%f1, [%rd8];
	add.s64 	%rd9, %rd5, %rd7;
	ld.global.f32 	%f2, [%rd9];
	add.f32 	%f3, %f1, %f2;
	add.s64 	%rd10, %rd6, %rd7;
	st.global.f32 	[%rd10], %f3;
$L__BB233_2:
	ret;

}
	// .globl	_Z10add_kernelILx234EEvPfS0_S0_i
.visible .entry _Z10add_kernelILx234EEvPfS0_S0_i(
	.param .u64 .ptr .align 1 _Z10add_kernelILx234EEvPfS0_S0_i_param_0,
	.param .u64 .ptr .align 1 _Z10add_kernelILx234EEvPfS0_S0_i_param_1,
	.param .u64 .ptr .align 1 _Z10add_kernelILx234EEvPfS0_S0_i_param_2,
	.param .u32 _Z10add_kernelILx234EEvPfS0_S0_i_param_3
)
{
	.reg .pred 	%p<2>;
	.reg .b32 	%r<6>;
	.reg .b32 	%f<4>;
	.reg .b64 	%rd<11>;

	ld.param.u64 	%rd1, [_Z10add_kernelILx234EEvPfS0_S0_i_param_0];
	ld.param.u64 	%rd2, [_Z10add_kernelILx234EEvPfS0_S0_i_param_1];
	ld.param.u64 	%rd3, [_Z10add_kernelILx234EEvPfS0_S0_i_param_2];
	ld.param.u32 	%r2, [_Z10add_kernelILx234EEvPfS0_S0_i_param_3];
	mov.u32 	%r3, %ctaid.x;
	mov.u32 	%r4, %ntid.x;
	mov.u32 	%r5, %tid.x;
	mad.lo.s32 	%r1, %r3, %r4, %r5;
	setp.ge.s32 	%p1, %r1, %r2;
	@%p1 bra 	$L__BB234_2;
	cvta.to.global.u64 	%rd4, %rd1;
	cvta.to.global.u64 	%rd5, %rd2;
	cvta.to.global.u64 	%rd6, %rd3;
	mul.wide.s32 	%rd7, %r1, 4;
	add.s64 	%rd8, %rd4, %rd7;
	ld.global.f32 	%f1, [%rd8];
	add.s64 	%rd9, %rd5, %rd7;
	ld.global.f32 	%f2, [%rd9];
	add.f32 	%f3, %f1, %f2;
	add.s64 	%rd10, %rd6, %rd7;
	st.global.f32 	[%rd10], %f3;
$L__BB234_2:
	ret;

}
	// .globl	_Z10add_kernelILx235EEvPfS0_S0_i
.visible .entry _Z10add_kernelILx235EEvPfS0_S0_i(
	.param .u64 .ptr .align 1 _Z10add_kernelILx235EEvPfS0_S0_i_param_0,
	.param .u64 .ptr .align 1 _Z10add_kernelILx235EEvPfS0_S0_i_param_1,
	.param .u64 .ptr .align 1 _Z10add_kernelILx235EEvPfS0_S0_i_param_2,
	.param .u32 _Z10add_kernelILx235EEvPfS0_S0_i_param_3
)
{
	.reg .pred 	%p<2>;
	.reg .b32 	%r<6>;
	.reg .b32 	%f<4>;
	.reg .b64 	%rd<11>;

	ld.param.u64 	%rd1, [_Z10add_kernelILx235EEvPfS0_S0_i_param_0];
	ld.param.u64 	%rd2, [_Z10add_kernelILx235EEvPfS0_S0_i_param_1];
	ld.param.u64 	%rd3, [_Z10add_kernelILx235EEvPfS0_S0_i_param_2];
	ld.param.u32 	%r2, [_Z10add_kernelILx235EEvPfS0_S0_i_param_3];
	mov.u32 	%r3, %ctaid.x;
	mov.u32 	%r4, %ntid.x;
	mov.u32 	%r5, %tid.x;
	mad.lo.s32 	%r1, %r3, %r4, %r5;
	setp.ge.s32 	%p1, %r1, %r2;
	@%p1 bra 	$L__BB235_2;
	cvta.to.global.u64 	%rd4, %rd1;
	cvta.to.global.u64 	%rd5, %rd2;
	cvta.to.global.u64 	%rd6, %rd3;
	mul.wide.s32 	%rd7, %r1, 4;
	add.s64 	%rd8, %rd4, %rd7;
	ld.global.f32 	%f1, [%rd8];
	add.s64 	%rd9, %rd5, %rd7;
	ld.global.f32 	%f2, [%rd9];
	add.f32 	%f3, %f1, %f2;
	add.s64 	%rd10, %rd6, %rd7;
	st.global.f32 	[%rd10], %f3;
$L__BB235_2:
	ret;

}
	// .globl	_Z10add_kernelILx236EEvPfS0_S0_i
.visible .entry _Z10add_kernelILx236EEvPfS0_S0_i(
	.param .u64 .ptr .align 1 _Z10add_kernelILx236EEvPfS0_S0_i_param_0,
	.param .u64 .ptr .align 1 _Z10add_kernelILx236EEvPfS0_S0_i_param_1,
	.param .u64 .ptr .align 1 _Z10add_kernelILx236EEvPfS0_S0_i_param_2,
	.param .u32 _Z10add_kernelILx236EEvPfS0_S0_i_param_3
)
{
	.reg .pred 	%p<2>;
	.reg .b32 	%r<6>;
	.reg .b32 	%f<4>;
	.reg .b64 	%rd<11>;

	ld.param.u64 	%rd1, [_Z10add_kernelILx236EEvPfS0_S0_i_param_0];
	ld.param.u64 	%rd2, [_Z10add_kernelILx236EEvPfS0_S0_i_param_1];
	ld.param.u64 	%rd3, [_Z10add_kernelILx236EEvPfS0_S0_i_param_2];
	ld.param.u32 	%r2, [_Z10add_kernelILx236EEvPfS0_S0_i_param_3];
	mov.u32 	%r3, %ctaid.x;
	mov.u32 	%r4, %ntid.x;
	mov.u32 	%r5, %tid.x;
	mad.lo.s32 	%r1, %r3, %r4, %r5;
	setp.ge.s32 	%p1, %r1, %r2;
	@%p1 bra 	$L__BB236_2;
	cvta.to.global.u64 	%rd4, %rd1;
	cvta.to.global.u64 	%rd5, %rd2;
	cvta.to.global.u64 	%rd6, %rd3;
	mul.wide.s32 	%rd7, %r1, 4;
	add.s64 	%rd8, %rd4, %rd7;
	ld.global.f32 	%f1, [%rd8];
	add.s64 	%rd9, %rd5, %rd7;
	ld.global.f32 	%f2, [%rd9];
	add.f32 	%f3, %f1, %f2;
	add.s64 	%rd10, %rd6, %rd7;
	st.global.f32 	[%rd10], %f3;
$L__BB236_2:
	ret;

}
	// .globl	_Z10add_kernelILx237EEvPfS0_S0_i
.visible .entry _Z10add_kernelILx237EEvPfS0_S0_i(
	.param .u64 .ptr .align 1 _Z10add_kernelILx237EEvPfS0_S0_i_param_0,
	.param .u64 .ptr .align 1 _Z10add_kernelILx237EEvPfS0_S0_i_param_1,
	.param .u64 .ptr .align 1 _Z10add_kernelILx237EEvPfS0_S0_i_param_2,
	.param .u32 _Z10add_kernelILx237EEvPfS0_S0_i_param_3
)
{
	.reg .pred 	%p<2>;
	.reg .b32 	%r<6>;
	.reg .b32 	%f<4>;
	.reg .b64 	%rd<11>;

	ld.param.u64 	%rd1, [_Z10add_kernelILx237EEvPfS0_S0_i_param_0];
	ld.param.u64 	%rd2, [_Z10add_kernelILx237EEvPfS0_S0_i_param_1];
	ld.param.u64 	%rd3, [_Z10add_kernelILx237EEvPfS0_S0_i_param_2];
	ld.param.u32 	%r2, [_Z10add_kernelILx237EEvPfS0_S0_i_param_3];
	mov.u32 	%r3, %ctaid.x;
	mov.u32 	%r4, %ntid.x;
	mov.u32 	%r5, %tid.x;
	mad.lo.s32 	%r1, %r3, %r4, %r5;
	setp.ge.s32 	%p1, %r1, %r2;
	@%p1 bra 	$L__BB237_2;
	cvta.to.global.u64 	%rd4, %rd1;
	cvta.to.global.u64 	%rd5, %rd2;
	cvta.to.global.u64 	%rd6, %rd3;
	mul.wide.s32 	%rd7, %r1, 4;
	add.s64 	%rd8, %rd4, %rd7;
	ld.global.f32 	%f1, [%rd8];
	add.s64 	%rd9, %rd5, %rd7;
	ld.global.f32 	%f2, [%rd9];
	add.f32 	%f3, %f1, %f2;
	add.s64 	%rd10, %rd6, %rd7;
	st.global.f32 	[%rd10], %f3;
$L__BB237_2:
	ret;

}
	// .globl	_Z10add_kernelILx238EEvPfS0_S0_i
.visible .entry _Z10add_kernelILx238EEvPfS0_S0_i(
	.param .u64 .ptr .align 1 _Z10add_kernelILx238EEvPfS0_S0_i_param_0,
	.param .u64 .ptr .align 1 _Z10add_kernelILx238EEvPfS0_S0_i_param_1,
	.param .u64 .ptr .align 1 _Z10add_kernelILx238EEvPfS0_S0_i_param_2,
	.param .u32 _Z10add_kernelILx238EEvPfS0_S0_i_param_3
)
{
	.reg .pred 	%p<2>;
	.reg .b32 	%r<6>;
	.reg .b32 	%f<4>;
	.reg .b64 	%rd<11>;

	ld.param.u64 	%rd1, [_Z10add_kernelILx238EEvPfS0_S0_i_param_0];
	ld.param.u64 	%rd2, [_Z10add_kernelILx238EEvPfS0_S0_i_param_1];
	ld.param.u64 	%rd3, [_Z10add_kernelILx238EEvPfS0_S0_i_param_2];
	ld.param.u32 	%r2, [_Z10add_kernelILx238EEvPfS0_S0_i_param_3];
	mov.u32 	%r3, %ctaid.x;
	mov.u32 	%r4, %ntid.x;
	mov.u32 	%r5, %tid.x;
	mad.lo.s32 	%r1, %r3, %r4, %r5;
	setp.ge.s32 	%p1, %r1, %r2;
	@%p1 bra 	$L__BB238_2;
	cvta.to.global.u64 	%rd4, %rd1;
	cvta.to.global.u64 	%rd5, %rd2;
	cvta.to.global.u64 	%rd6, %rd3;
	mul.wide.s32 	%rd7, %r1, 4;
	add.s64 	%rd8, %rd4, %rd7;
	ld.global.f32 	%f1, [%rd8];
	add.s64 	%rd9, %rd5, %rd7;
	ld.global.f32 	%f2, [%rd9];
	add.f32 	%f3, %f1, %f2;
	add.s64 	%rd10, %rd6, %rd7;
	st.global.f32 	[%rd10], %f3;
$L__BB238_2:
	ret;

}
	// .globl	_Z10add_kernelILx239EEvPfS0_S0_i
.visible .entry _Z10add_kernelILx239EEvPfS0_S0_i(
	.param .u64 .ptr .align 1 _Z10add_kernelILx239EEvPfS0_S0_i_param_0,
	.param .u64 .ptr .align 1 _Z10add_kernelILx239EEvPfS0_S0_i_param_1,
	.param .u64 .ptr .align 1 _Z10add_kernelILx239EEvPfS0_S0_i_param_2,
	.param .u32 _Z10add_kernelILx239EEvPfS0_S0_i_param_3
)
{
	.reg .pred 	%p<2>;
	.reg .b32 	%r<6>;
	.reg .b32 	%f<4>;
	.reg .b64 	%rd<11>;

	ld.param.u64 	%rd1, [_Z10add_kernelILx239EEvPfS0_S0_i_param_0];
	ld.param.u64 	%rd2, [_Z10add_kernelILx239EEvPfS0_S0_i_param_1];
	ld.param.u64 	%rd3, [_Z10add_kernelILx239EEvPfS0_S0_i_param_2];
	ld.param.u32 	%r2, [_Z10add_kernelILx239EEvPfS0_S0_i_param_3];
	mov.u32 	%r3, %ctaid.x;
	mov.u32 	%r4, %ntid.x;
	mov.u32 	%r5, %tid.x;
	mad.lo.s32 	%r1, %r3, %r4, %r5;
	setp.ge.s32 	%p1, %r1, %r2;
	@%p1 bra 	$L__BB239_2;
	cvta.to.global.u64 	%rd4, %rd1;
	cvta.to.global.u64 	%rd5, %rd2;
	cvta.to.global.u64 	%rd6, %rd3;
	mul.wide.s32 	%rd7, %r1, 4;
	add.s64 	%rd8, %rd4, %rd7;
	ld.global.f32 	%f1, [%rd8];
	add.s64 	%rd9, %rd5, %rd7;
	ld.global.f32 	%f2, [%rd9];
	add.f32 	%f3, %f1, %f2;
	add.s64 	%rd10, %rd6, %rd7;
	st.global.f32 	[%rd10], %f3;
$L__BB239_2:
	ret;

}
	// .globl	_Z10add_kernelILx240EEvPfS0_S0_i
.visible .entry _Z10add_kernelILx240EEvPfS0_S0_i(
	.param .u64 .ptr .align 1 _Z10add_kernelILx240EEvPfS0_S0_i_param_0,
	.param .u64 .ptr .align 1 _Z10add_kernelILx240EEvPfS0_S0_i_param_1,
	.param .u64 .ptr .align 1 _Z10add_kernelILx240EEvPfS0_S0_i_param_2,
	.param .u32 _Z10add_kernelILx240EEvPfS0_S0_i_param_3
)
{
	.reg .pred 	%p<2>;
	.reg .b32 	%r<6>;
	.reg .b32 	%f<4>;
	.reg .b64 	%rd<11>;

	ld.param.u64 	%rd1, [_Z10add_kernelILx240EEvPfS0_S0_i_param_0];
	ld.param.u64 	%rd2, [_Z10add_kernelILx240EEvPfS0_S0_i_param_1];
	ld.param.u64 	%rd3, [_Z10add_kernelILx240EEvPfS0_S0_i_param_2];
	ld.param.u32 	%r2, [_Z10add_kernelILx240EEvPfS0_S0_i_param_3];
	mov.u32 	%r3, %ctaid.x;
	mov.u32 	%r4, %ntid.x;
	mov.u32 	%r5, %tid.x;
	mad.lo.s32 	%r1, %r3, %r4, %r5;
	setp.ge.s32 	%p1, %r1, %r2;
	@%p1 bra 	$L__BB240_2;
	cvta.to.global.u64 	%rd4, %rd1;
	cvta.to.global.u64 	%rd5, %rd2;
	cvta.to.global.u64 	%rd6, %rd3;
	mul.wide.s32 	%rd7, %r1, 4;
	add.s64 	%rd8, %rd4, %rd7;
	ld.global.f32 	%f1, [%rd8];
	add.s64 	%rd9, %rd5, %rd7;
	ld.global.f32 	%f2, [%rd9];
	add.f32 	%f3, %f1, %f2;
	add.s64 	%rd10, %rd6, %rd7;
	st.global.f32 	[%rd10], %f3;
$L__BB240_2:
	ret;

}
	// .globl	_Z10add_kernelILx241EEvPfS0_S0_i
.visible .entry _Z10add_kernelILx241EEvPfS0_S0_i(
	.param .u64 .ptr .align 1 _Z10add_kernelILx241EEvPfS0_S0_i_param_0,
	.param .u64 .ptr .align 1 _Z10add_kernelILx241EEvPfS0_S0_i_param_1,
	.param .u64 .ptr .align 1 _Z10add_kernelILx241EEvPfS0_S0_i_param_2,
	.param .u32 _Z10add_kernelILx241EEvPfS0_S0_i_param_3
)
{
	.reg .pred 	%p<2>;
	.reg .b32 	%r<6>;
	.reg .b32 	%f<4>;
	.reg .b64 	%rd<11>;

	ld.param.u64 	%rd1, [_Z10add_kernelILx241EEvPfS0_S0_i_param_0];
	ld.param.u64 	%rd2, [_Z10add_kernelILx241EEvPfS0_S0_i_param_1];
	ld.param.u64 	%rd3, [_Z10add_kernelILx241EEvPfS0_S0_i_param_2];
	ld.param.u32 	%r2, [_Z10add_kernelILx241EEvPfS0_S0_i_param_3];
	mov.u32 	%r3, %ctaid.x;
	mov.u32 	%r4, %ntid.x;
	mov.u32 	%r5, %tid.x;
	mad.lo.s32 	%r1, %r3, %r4, %r5;
	setp.ge.s32 	%p1, %r1, %r2;
	@%p1 bra 	$L__BB241_2;
	cvta.to.global.u64 	%rd4, %rd1;
	cvta.to.global.u64 	%rd5, %rd2;
	cvta.to.global.u64 	%rd6, %rd3;
	mul.wide.s32 	%rd7, %r1, 4;
	add.s64 	%rd8, %rd4, %rd7;
	ld.global.f32 	%f1, [%rd8];
	add.s64 	%rd9, %rd5, %rd7;
	ld.global.f32 	%f2, [%rd9];
	add.f32 	%f3, %f1, %f2;
	add.s64 	%rd10, %rd6, %rd7;
	st.global.f32 	[%rd10], %f3;
$L__BB241_2:
	ret;

}
	// .globl	_Z10add_kernelILx242EEvPfS0_S0_i
.visible .entry _Z10add_kernelILx242EEvPfS0_S0_i(
	.param .u64 .ptr .align 1 _Z10add_kernelILx242EEvPfS0_S0_i_param_0,
	.param .u64 .ptr .align 1 _Z10add_kernelILx242EEvPfS0_S0_i_param_1,
	.param .u64 .ptr .align 1 _Z10add_kernelILx242EEvPfS0_S0_i_param_2,
	.param .u32 _Z10add_kernelILx242EEvPfS0_S0_i_param_3
)
{
	.reg .pred 	%p<2>;
	.reg .b32 	%r<6>;
	.reg .b32 	%f<4>;
	.reg .b64 	%rd<11>;

	ld.param.u64 	%rd1, [_Z10add_kernelILx242EEvPfS0_S0_i_param_0];
	ld.param.u64 	%rd2, [_Z10add_kernelILx242EEvPfS0_S0_i_param_1];
	ld.param.u64 	%rd3, [_Z10add_kernelILx242EEvPfS0_S0_i_param_2];
	ld.param.u32 	%r2, [_Z10add_kernelILx242EEvPfS0_S0_i_param_3];
	mov.u32 	%r3, %ctaid.x;
	mov.u32 	%r4, %ntid.x;
	mov.u32 	%r5, %tid.x;
	mad.lo.s32 	%r1, %r3, %r4, %r5;
	setp.ge.s32 	%p1, %r1, %r2;
	@%p1 bra 	$L__BB242_2;
	cvta.to.global.u64 	%rd4, %rd1;
	cvta.to.global.u64 	%rd5, %rd2;
	cvta.to.global.u64 	%rd6, %rd3;
	mul.wide.s32 	%rd7, %r1, 4;
	add.s64 	%rd8, %rd4, %rd7;
	ld.global.f32 	%f1, [%rd8];
	add.s64 	%rd9, %rd5, %rd7;
	ld.global.f32 	%f2, [%rd9];
	add.f32 	%f3, %f1, %f2;
	add.s64 	%rd10, %rd6, %rd7;
	st.global.f32 	[%rd10], %f3;
$L__BB242_2:
	ret;

}
	// .globl	_Z10add_kernelILx243EEvPfS0_S0_i
.visible .entry _Z10add_kernelILx243EEvPfS0_S0_i(
	.param .u64 .ptr .align 1 _Z10add_kernelILx243EEvPfS0_S0_i_param_0,
	.param .u64 .ptr .align 1 _Z10add_kernelILx243EEvPfS0_S0_i_param_1,
	.param .u64 .ptr .align 1 _Z10add_kernelILx243EEvPfS0_S0_i_param_2,
	.param .u32 _Z10add_kernelILx243EEvPfS0_S0_i_param_3
)
{
	.reg .pred 	%p<2>;
	.reg .b32 	%r<6>;
	.reg .b32 	%f<4>;
	.reg .b64 	%rd<11>;

	ld.param.u64 	%rd1, [_Z10add_kernelILx243EEvPfS0_S0_i_param_0];
	ld.param.u64 	%rd2, [_Z10add_kernelILx243EEvPfS0_S0_i_param_1];
	ld.param.u64 	%rd3, [_Z10add_kernelILx243EEvPfS0_S0_i_param_2];
	ld.param.u32 	%r2, [_Z10add_kernelILx243EEvPfS0_S0_i_param_3];
	mov.u32 	%r3, %ctaid.x;
	mov.u32 	%r4, %ntid.x;
	mov.u32 	%r5, %tid.x;
	mad.lo.s32 	%r1, %r3, %r4, %r5;
	setp.ge.s32 	%p1, %r1, %r2;
	@%p1 bra 	$L__BB243_2;
	cvta.to.global.u64 	%rd4, %rd1;
	cvta.to.global.u64 	%rd5, %rd2;
	cvta.to.global.u64 	%rd6, %rd3;
	mul.wide.s32 	%rd7, %r1, 4;
	add.s64 	%rd8, %rd4, %rd7;
	ld.global.f32 	%f1, [%rd8];
	add.s64 	%rd9, %rd5, %rd7;
	ld.global.f32 	%f2, [%rd9];
	add.f32 	%f3, %f1, %f2;
	add.s64 	%rd10, %rd6, %rd7;
	st.global.f32 	[%rd10], %f3;
$L__BB243_2:
	ret;

}
	// .globl	_Z10add_kernelILx244EEvPfS0_S0_i
.visible .entry _Z10add_kernelILx244EEvPfS0_S0_i(
	.param .u64 .ptr .align 1 _Z10add_kernelILx244EEvPfS0_S0_i_param_0,
	.param .u64 .ptr .align 1 _Z10add_kernelILx244EEvPfS0_S0_i_param_1,
	.param .u64 .ptr .align 1 _Z10add_kernelILx244EEvPfS0_S0_i_param_2,
	.param .u32 _Z10add_kernelILx244EEvPfS0_S0_i_param_3
)
{
	.reg .pred 	%p<2>;
	.reg .b32 	%r<6>;
	.reg .b32 	%f<4>;
	.reg .b64 	%rd<11>;

	ld.param.u64 	%rd1, [_Z10add_kernelILx244EEvPfS0_S0_i_param_0];
	ld.param.u64 	%rd2, [_Z10add_kernelILx244EEvPfS0_S0_i_param_1];
	ld.param.u64 	%rd3, [_Z10add_kernelILx244EEvPfS0_S0_i_param_2];
	ld.param.u32 	%r2, [_Z10add_kernelILx244EEvPfS0_S0_i_param_3];
	mov.u32 	%r3, %ctaid.x;
	mov.u32 	%r4, %ntid.x;
	mov.u32 	%r5, %tid.x;
	mad.lo.s32 	%r1, %r3, %r4, %r5;
	setp.ge.s32 	%p1, %r1, %r2;
	@%p1 bra 	$L__BB244_2;
	cvta.to.global.u64 	%rd4, %rd1;
	cvta.to.global.u64 	%rd5, %rd2;
	cvta.to.global.u64 	%rd6, %rd3;
	mul.wide.s32 	%rd7, %r1, 4;
	add.s64 	%rd8, %rd4, %rd7;
	ld.global.f32 	%f1, [%rd8];
	add.s64 	%rd9, %rd5, %rd7;
	ld.global.f32 	%f2, [%rd9];
	add.f32 	%f3, %f1, %f2;
	add.s64 	%rd10, %rd6, %rd7;
	st.global.f32 	[%rd10], %f3;
$L__BB244_2:
	ret;

}
	// .globl	_Z10add_kernelILx245EEvPfS0_S0_i
.visible .entry _Z10add_kernelILx245EEvPfS0_S0_i(
	.param .u64 .ptr .align 1 _Z10add_kernelILx245EEvPfS0_S0_i_param_0,
	.param .u64 .ptr .align 1 _Z10add_kernelILx245EEvPfS0_S0_i_param_1,
	.param .u64 .ptr .align 1 _Z10add_kernelILx245EEvPfS0_S0_i_param_2,
	.param .u32 _Z10add_kernelILx245EEvPfS0_S0_i_param_3
)
{
	.reg .pred 	%p<2>;
	.reg .b32 	%r<6>;
	.reg .b32 	%f<4>;
	.reg .b64 	%rd<11>;

	ld.param.u64 	%rd1, [_Z10add_kernelILx245EEvPfS0_S0_i_param_0];
	ld.param.u64 	%rd2, [_Z10add_kernelILx245EEvPfS0_S0_i_param_1];
	ld.param.u64 	%rd3, [_Z10add_kernelILx245EEvPfS0_S0_i_param_2];
	ld.param.u32 	%r2, [_Z10add_kernelILx245EEvPfS0_S0_i_param_3];
	mov.u32 	%r3, %ctaid.x;
	mov.u32 	%r4, %ntid.x;
	mov.u32 	%r5, %tid.x;
	mad.lo.s32 	%r1, %r3, %r4, %r5;
	setp.ge.s32 	%p1, %r1, %r2;
	@%p1 bra 	$L__BB245_2;
	cvta.to.global.u64 	%rd4, %rd1;
	cvta.to.global.u64 	%rd5, %rd2;
	cvta.to.global.u64 	%rd6, %rd3;
	mul.wide.s32 	%rd7, %r1, 4;
	add.s64 	%rd8, %rd4, %rd7;
	ld.global.f32 	%f1, [%rd8];
	add.s64 	%rd9, %rd5, %rd7;
	ld.global.f32 	%f2, [%rd9];
	add.f32 	%f3, %f1, %f2;
	add.s64 	%rd10, %rd6, %rd7;
	st.global.f32 	[%rd10], %f3;
$L__BB245_2:
	ret;

}
	// .globl	_Z10add_kernelILx246EEvPfS0_S0_i
.visible .entry _Z10add_kernelILx246EEvPfS0_S0_i(
	.param .u64 .ptr .align 1 _Z10add_kernelILx246EEvPfS0_S0_i_param_0,
	.param .u64 .ptr .align 1 _Z10add_kernelILx246EEvPfS0_S0_i_param_1,
	.param .u64 .ptr .align 1 _Z10add_kernelILx246EEvPfS0_S0_i_param_2,
	.param .u32 _Z10add_kernelILx246EEvPfS0_S0_i_param_3
)
{
	.reg .pred 	%p<2>;
	.reg .b32 	%r<6>;
	.reg .b32 	%f<4>;
	.reg .b64 	%rd<11>;

	ld.param.u64 	%rd1, [_Z10add_kernelILx246EEvPfS0_S0_i_param_0];
	ld.param.u64 	%rd2, [_Z10add_kernelILx246EEvPfS0_S0_i_param_1];
	ld.param.u64 	%rd3, [_Z10add_kernelILx246EEvPfS0_S0_i_param_2];
	ld.param.u32 	%r2, [_Z10add_kernelILx246EEvPfS0_S0_i_param_3];
	mov.u32 	%r3, %ctaid.x;
	mov.u32 	%r4, %ntid.x;
	mov.u32 	%r5, %tid.x;
	mad.lo.s32 	%r1, %r3, %r4, %r5;
	setp.ge.s32 	%p1, %r1, %r2;
	@%p1 bra 	$L__BB246_2;
	cvta.to.global.u64 	%rd4, %rd1;
	cvta.to.global.u64 	%rd5, %rd2;
	cvta.to.global.u64 	%rd6, %rd3;
	mul.wide.s32 	%rd7, %r1, 4;
	add.s64 	%rd8, %rd4, %rd7;
	ld.global.f32 	%f1, [%rd8];
	add.s64 	%rd9, %rd5, %rd7;
	ld.global.f32 	%f2, [%rd9];
	add.f32 	%f3, %f1, %f2;
	add.s64 	%rd10, %rd6, %rd7;
	st.global.f32 	[%rd10], %f3;
$L__BB246_2:
	ret;

}
	// .globl	_Z10add_kernelILx247EEvPfS0_S0_i
.visible .entry _Z10add_kernelILx247EEvPfS0_S0_i(
	.param .u64 .ptr .align 1 _Z10add_kernelILx247EEvPfS0_S0_i_param_0,
	.param .u64 .ptr .align 1 _Z10add_kernelILx247EEvPfS0_S0_i_param_1,
	.param .u64 .ptr .align 1 _Z10add_kernelILx247EEvPfS0_S0_i_param_2,
	.param .u32 _Z10add_kernelILx247EEvPfS0_S0_i_param_3
)
{
	.reg .pred 	%p<2>;
	.reg .b32 	%r<6>;
	.reg .b32 	%f<4>;
	.reg .b64 	%rd<11>;

	ld.param.u64 	%rd1, [_Z10add_kernelILx247EEvPfS0_S0_i_param_0];
	ld.param.u64 	%rd2, [_Z10add_kernelILx247EEvPfS0_S0_i_param_1];
	ld.param.u64 	%rd3, [_Z10add_kernelILx247EEvPfS0_S0_i_param_2];
	ld.param.u32 	%r2, [_Z10add_kernelILx247EEvPfS0_S0_i_param_3];
	mov.u32 	%r3, %ctaid.x;
	mov.u32 	%r4, %ntid.x;
	mov.u32 	%r5, %tid.x;
	mad.lo.s32 	%r1, %r3, %r4, %r5;
	setp.ge.s32 	%p1, %r1, %r2;
	@%p1 bra 	$L__BB247_2;
	cvta.to.global.u64 	%rd4, %rd1;
	cvta.to.global.u64 	%rd5, %rd2;
	cvta.to.global.u64 	%rd6, %rd3;
	mul.wide.s32 	%rd7, %r1, 4;
	add.s64 	%rd8, %rd4, %rd7;
	ld.global.f32 	%f1, [%rd8];
	add.s64 	%rd9, %rd5, %rd7;
	ld.global.f32 	%f2, [%rd9];
	add.f32 	%f3, %f1, %f2;
	add.s64 	%rd10, %rd6, %rd7;
	st.global.f32 	[%rd10], %f3;
$L__BB247_2:
	ret;

}
	// .globl	_Z10add_kernelILx248EEvPfS0_S0_i
.visible .entry _Z10add_kernelILx248EEvPfS0_S0_i(
	.param .u64 .ptr .align 1 _Z10add_kernelILx248EEvPfS0_S0_i_param_0,
	.param .u64 .ptr .align 1 _Z10add_kernelILx248EEvPfS0_S0_i_param_1,
	.param .u64 .ptr .align 1 _Z10add_kernelILx248EEvPfS0_S0_i_param_2,
	.param .u32 _Z10add_kernelILx248EEvPfS0_S0_i_param_3
)
{
	.reg .pred 	%p<2>;
	.reg .b32 	%r<6>;
	.reg .b32 	%f<4>;
	.reg .b64 	%rd<11>;

	ld.param.u64 	%rd1, [_Z10add_kernelILx248EEvPfS0_S0_i_param_0];
	ld.param.u64 	%rd2, [_Z10add_kernelILx248EEvPfS0_S0_i_param_1];
	ld.param.u64 	%rd3, [_Z10add_kernelILx248EEvPfS0_S0_i_param_2];
	ld.param.u32 	%r2, [_Z10add_kernelILx248EEvPfS0_S0_i_param_3];
	mov.u32 	%r3, %ctaid.x;
	mov.u32 	%r4, %ntid.x;
	mov.u32 	%r5, %tid.x;
	mad.lo.s32 	%r1, %r3, %r4, %r5;
	setp.ge.s32 	%p1, %r1, %r2;
	@%p1 bra 	$L__BB248_2;
	cvta.to.global.u64 	%rd4, %rd1;
	cvta.to.global.u64 	%rd5, %rd2;
	cvta.to.global.u64 	%rd6, %rd3;
	mul.wide.s32 	%rd7, %r1, 4;
	add.s64 	%rd8, %rd4, %rd7;
	ld.global.f32 	%f1, [%rd8];
	add.s64 	%rd9, %rd5, %rd7;
	ld.global.f32 	%f2, [%rd9];
	add.f32 	%f3, %f1, %f2;
	add.s64 	%rd10, %rd6, %rd7;
	st.global.f32 	[%rd10], %f3;
$L__BB248_2:
	ret;

}
	// .globl	_Z10add_kernelILx249EEvPfS0_S0_i
.visible .entry _Z10add_kernelILx249EEvPfS0_S0_i(
	.param .u64 .ptr .align 1 _Z10add_kernelILx249EEvPfS0_S0_i_param_0,
	.param .u64 .ptr .align 1 _Z10add_kernelILx249EEvPfS0_S0_i_param_1,
	.param .u64 .ptr .align 1 _Z10add_kernelILx249EEvPfS0_S0_i_param_2,
	.param .u32 _Z10add_kernelILx249EEvPfS0_S0_i_param_3
)
{
	.reg .pred 	%p<2>;
	.reg .b32 	%r<6>;
	.reg .b32 	%f<4>;
	.reg .b64 	%rd<11>;

	ld.param.u64 	%rd1, [_Z10add_kernelILx249EEvPfS0_S0_i_param_0];
	ld.param.u64 	%rd2, [_Z10add_kernelILx249EEvPfS0_S0_i_param_1];
	ld.param.u64 	%rd3, [_Z10add_kernelILx249EEvPfS0_S0_i_param_2];
	ld.param.u32 	%r2, [_Z10add_kernelILx249EEvPfS0_S0_i_param_3];
	mov.u32 	%r3, %ctaid.x;
	mov.u32 	%r4, %ntid.x;
	mov.u32 	%r5, %tid.x;
	mad.lo.s32 	%r1, %r3, %r4, %r5;
	setp.ge.s32 	%p1, %r1, %r2;
	@%p1 bra 	$L__BB249_2;
	cvta.to.global.u64 	%rd4, %rd1;
	cvta.to.global.u64 	%rd5, %rd2;
	cvta.to.global.u64 	%rd6, %rd3;
	mul.wide.s32 	%rd7, %r1, 4;
	add.s64 	%rd8, %rd4, %rd7;
	ld.global.f32 	%f1, [%rd8];
	add.s64 	%rd9, %rd5, %rd7;
	ld.global.f32 	%f2, [%rd9];
	add.f32 	%f3, %f1, %f2;
	add.s64 	%rd10, %rd6, %rd7;
	st.global.f32 	[%rd10], %f3;
$L__BB249_2:
	ret;

}
	// .globl	_Z10add_kernelILx250EEvPfS0_S0_i
.visible .entry _Z10add_kernelILx250EEvPfS0_S0_i(
	.param .u64 .ptr .align 1 _Z10add_kernelILx250EEvPfS0_S0_i_param_0,
	.param .u64 .ptr .align 1 _Z10add_kernelILx250EEvPfS0_S0_i_param_1,
	.param .u64 .ptr .align 1 _Z10add_kernelILx250EEvPfS0_S0_i_param_2,
	.param .u32 _Z10add_kernelILx250EEvPfS0_S0_i_param_3
)
{
	.reg .pred 	%p<2>;
	.reg .b32 	%r<6>;
	.reg .b32 	%f<4>;
	.reg .b64 	%rd<11>;

	ld.param.u64 	%rd1, [_Z10add_kernelILx250EEvPfS0_S0_i_param_0];
	ld.param.u64 	%rd2, [_Z10add_kernelILx250EEvPfS0_S0_i_param_1];
	ld.param.u64 	%rd3, [_Z10add_kernelILx250EEvPfS0_S0_i_param_2];
	ld.param.u32 	%r2, [_Z10add_kernelILx250EEvPfS0_S0_i_param_3];
	mov.u32 	%r3, %ctaid.x;
	mov.u32 	%r4, %ntid.x;
	mov.u32 	%r5, %tid.x;
	mad.lo.s32 	%r1, %r3, %r4, %r5;
	setp.ge.s32 	%p1, %r1, %r2;
	@%p1 bra 	$L__BB250_2;
	cvta.to.global.u64 	%rd4, %rd1;
	cvta.to.global.u64 	%rd5, %rd2;
	cvta.to.global.u64 	%rd6, %rd3;
	mul.wide.s32 	%rd7, %r1, 4;
	add.s64 	%rd8, %rd4, %rd7;
	ld.global.f32 	%f1, [%rd8];
	add.s64 	%rd9, %rd5, %rd7;
	ld.global.f32 	%f2, [%rd9];
	add.f32 	%f3, %f1, %f2;
	add.s64 	%rd10, %rd6, %rd7;
	st.global.f32 	[%rd10], %f3;
$L__BB250_2:
	ret;

}
	// .globl	_Z10add_kernelILx251EEvPfS0_S0_i
.visible .entry _Z10add_kernelILx251EEvPfS0_S0_i(
	.param .u64 .ptr .align 1 _Z10add_kernelILx251EEvPfS0_S0_i_param_0,
	.param .u64 .ptr .align 1 _Z10add_kernelILx251EEvPfS0_S0_i_param_1,
	.param .u64 .ptr .align 1 _Z10add_kernelILx251EEvPfS0_S0_i_param_2,
	.param .u32 _Z10add_kernelILx251EEvPfS0_S0_i_param_3
)
{
	.reg .pred 	%p<2>;
	.reg .b32 	%r<6>;
	.reg .b32 	%f<4>;
	.reg .b64 	%rd<11>;

	ld.param.u64 	%rd1, [_Z10add_kernelILx251EEvPfS0_S0_i_param_0];
	ld.param.u64 	%rd2, [_Z10add_kernelILx251EEvPfS0_S0_i_param_1];
	ld.param.u64 	%rd3, [_Z10add_kernelILx251EEvPfS0_S0_i_param_2];
	ld.param.u32 	%r2, [_Z10add_kernelILx251EEvPfS0_S0_i_param_3];
	mov.u32 	%r3, %ctaid.x;
	mov.u32 	%r4, %ntid.x;
	mov.u32 	%r5, %tid.x;
	mad.lo.s32 	%r1, %r3, %r4, %r5;
	setp.ge.s32 	%p1, %r1, %r2;
	@%p1 bra 	$L__BB251_2;
	cvta.to.global.u64 	%rd4, %rd1;
	cvta.to.global.u64 	%rd5, %rd2;
	cvta.to.global.u64 	%rd6, %rd3;
	mul.wide.s32 	%rd7, %r1, 4;
	add.s64 	%rd8, %rd4, %rd7;
	ld.global.f32 	%f1, [%rd8];
	add.s64 	%rd9, %rd5, %rd7;
	ld.global.f32 	%f2, [%rd9];
	add.f32 	%f3, %f1, %f2;
	add.s64 	%rd10, %rd6, %rd7;
	st.global.f32 	[%rd10], %f3;
$L__BB251_2:
	ret;

}
	// .globl	_Z10add_kernelILx252EEvPfS0_S0_i
.visible .entry _Z10add_kernelILx252EEvPfS0_S0_i(
	.param .u64 .ptr .align 1 _Z10add_kernelILx252EEvPfS0_S0_i_param_0,
	.param .u64 .ptr .align 1 _Z10add_kernelILx252EEvPfS0_S0_i_param_1,
	.param .u64 .ptr .align 1 _Z10add_kernelILx252EEvPfS0_S0_i_param_2,
	.param .u32 _Z10add_kernelILx252EEvPfS0_S0_i_param_3
)
{
	.reg .pred 	%p<2>;
	.reg .b32 	%r<6>;
	.reg .b32 	%f<4>;
	.reg .b64 	%rd<11>;

	ld.param.u64 	%rd1, [_Z10add_kernelILx252EEvPfS0_S0_i_param_0];
	ld.param.u64 	%rd2, [_Z10add_kernelILx252EEvPfS0_S0_i_param_1];
	ld.param.u64 	%rd3, [_Z10add_kernelILx252EEvPfS0_S0_i_param_2];
	ld.param.u32 	%r2, [_Z10add_kernelILx252EEvPfS0_S0_i_param_3];
	mov.u32 	%r3, %ctaid.x;
	mov.u32 	%r4, %ntid.x;
	mov.u32 	%r5, %tid.x;
	mad.lo.s32 	%r1, %r3, %r4, %r5;
	setp.ge.s32 	%p1, %r1, %r2;
	@%p1 bra 	$L__BB252_2;
	cvta.to.global.u64 	%rd4, %rd1;
	cvta.to.global.u64 	%rd5, %rd2;
	cvta.to.global.u64 	%rd6, %rd3;
	mul.wide.s32 	%rd7, %r1, 4;
	add.s64 	%rd8, %rd4, %rd7;
	ld.global.f32 	%f1, [%rd8];
	add.s64 	%rd9, %rd5, %rd7;
	ld.global.f32 	%f2, [%rd9];
	add.f32 	%f3, %f1, %f2;
	add.s64 	%rd10, %rd6, %rd7;
	st.global.f32 	[%rd10], %f3;
$L__BB252_2:
	ret;

}
	// .globl	_Z10add_kernelILx253EEvPfS0_S0_i
.visible .entry _Z10add_kernelILx253EEvPfS0_S0_i(
	.param .u64 .ptr .align 1 _Z10add_kernelILx253EEvPfS0_S0_i_param_0,
	.param .u64 .ptr .align 1 _Z10add_kernelILx253EEvPfS0_S0_i_param_1,
	.param .u64 .ptr .align 1 _Z10add_kernelILx253EEvPfS0_S0_i_param_2,
	.param .u32 _Z10add_kernelILx253EEvPfS0_S0_i_param_3
)
{
	.reg .pred 	%p<2>;
	.reg .b32 	%r<6>;
	.reg .b32 	%f<4>;
	.reg .b64 	%rd<11>;

	ld.param.u64 	%rd1, [_Z10add_kernelILx253EEvPfS0_S0_i_param_0];
	ld.param.u64 	%rd2, [_Z10add_kernelILx253EEvPfS0_S0_i_param_1];
	ld.param.u64 	%rd3, [_Z10add_kernelILx253EEvPfS0_S0_i_param_2];
	ld.param.u32 	%r2, [_Z10add_kernelILx253EEvPfS0_S0_i_param_3];
	mov.u32 	%r3, %ctaid.x;
	mov.u32 	%r4, %ntid.x;
	mov.u32 	%r5, %tid.x;
	mad.lo.s32 	%r1, %r3, %r4, %r5;
	setp.ge.s32 	%p1, %r1, %r2;
	@%p1 bra 	$L__BB253_2;
	cvta.to.global.u64 	%rd4, %rd1;
	cvta.to.global.u64 	%rd5, %rd2;
	cvta.to.global.u64 	%rd6, %rd3;
	mul.wide.s32 	%rd7, %r1, 4;
	add.s64 	%rd8, %rd4, %rd7;
	ld.global.f32 	%f1, [%rd8];
	add.s64 	%rd9, %rd5, %rd7;
	ld.global.f32 	%f2, [%rd9];
	add.f32 	%f3, %f1, %f2;
	add.s64 	%rd10, %rd6, %rd7;
	st.global.f32 	[%rd10], %f3;
$L__BB253_2:
	ret;

}
	// .globl	_Z10add_kernelILx254EEvPfS0_S0_i
.visible .entry _Z10add_kernelILx254EEvPfS0_S0_i(
	.param .u64 .ptr .align 1 _Z10add_kernelILx254EEvPfS0_S0_i_param_0,
	.param .u64 .ptr .align 1 _Z10add_kernelILx254EEvPfS0_S0_i_param_1,
	.param .u64 .ptr .align 1 _Z10add_kernelILx254EEvPfS0_S0_i_param_2,
	.param .u32 _Z10add_kernelILx254EEvPfS0_S0_i_param_3
)
{
	.reg .pred 	%p<2>;
	.reg .b32 	%r<6>;
	.reg .b32 	%f<4>;
	.reg .b64 	%rd<11>;

	ld.param.u64 	%rd1, [_Z10add_kernelILx254EEvPfS0_S0_i_param_0];
	ld.param.u64 	%rd2, [_Z10add_kernelILx254EEvPfS0_S0_i_param_1];
	ld.param.u64 	%rd3, [_Z10add_kernelILx254EEvPfS0_S0_i_param_2];
	ld.param.u32 	%r2, [_Z10add_kernelILx254EEvPfS0_S0_i_param_3];
	mov.u32 	%r3, %ctaid.x;
	mov.u32 	%r4, %ntid.x;
	mov.u32 	%r5, %tid.x;
	mad.lo.s32 	%r1, %r3, %r4, %r5;
	setp.ge.s32 	%p1, %r1, %r2;
	@%p1 bra 	$L__BB254_2;
	cvta.to.global.u64 	%rd4, %rd1;
	cvta.to.global.u64 	%rd5, %rd2;
	cvta.to.global.u64 	%rd6, %rd3;
	mul.wide.s32 	%rd7, %r1, 4;
	add.s64 	%rd8, %rd4, %rd7;
	ld.global.f32 	%f1, [%rd8];
	add.s64 	%rd9, %rd5, %rd7;
	ld.global.f32 	%f2, [%rd9];
	add.f32 	%f3, %f1, %f2;
	add.s64 	%rd10, %rd6, %rd7;
	st.global.f32 	[%rd10], %f3;
$L__BB254_2:
	ret;

}
	// .globl	_Z10add_kernelILx255EEvPfS0_S0_i
.visible .entry _Z10add_kernelILx255EEvPfS0_S0_i(
	.param .u64 .ptr .align 1 _Z10add_kernelILx255EEvPfS0_S0_i_param_0,
	.param .u64 .ptr .align 1 _Z10add_kernelILx255EEvPfS0_S0_i_param_1,
	.param .u64 .ptr .align 1 _Z10add_kernelILx255EEvPfS0_S0_i_param_2,
	.param .u32 _Z10add_kernelILx255EEvPfS0_S0_i_param_3
)
{
	.reg .pred 	%p<2>;
	.reg .b32 	%r<6>;
	.reg .b32 	%f<4>;
	.reg .b64 	%rd<11>;

	ld.param.u64 	%rd1, [_Z10add_kernelILx255EEvPfS0_S0_i_param_0];
	ld.param.u64 	%rd2, [_Z10add_kernelILx255EEvPfS0_S0_i_param_1];
	ld.param.u64 	%rd3, [_Z10add_kernelILx255EEvPfS0_S0_i_param_2];
	ld.param.u32 	%r2, [_Z10add_kernelILx255EEvPfS0_S0_i_param_3];
	mov.u32 	%r3, %ctaid.x;
	mov.u32 	%r4, %ntid.x;
	mov.u32 	%r5, %tid.x;
	mad.lo.s32 	%r1, %r3, %r4, %r5;
	setp.ge.s32 	%p1, %r1, %r2;
	@%p1 bra 	$L__BB255_2;
	cvta.to.global.u64 	%rd4, %rd1;
	cvta.to.global.u64 	%rd5, %rd2;
	cvta.to.global.u64 	%rd6, %rd3;
	mul.wide.s32 	%rd7, %r1, 4;
	add.s64 	%rd8, %rd4, %rd7;
	ld.global.f32 	%f1, [%rd8];
	add.s64 	%rd9, %rd5, %rd7;
	ld.global.f32 	%f2, [%rd9];
	add.f32 	%f3, %f1, %f2;
	add.s64 	%rd10, %rd6, %rd7;
	st.global.f32 	[%rd10], %f3;
$L__BB255_2:
	ret;

}
	// .globl	_Z10add_kernelILx256EEvPfS0_S0_i
.visible .entry _Z10add_kernelILx256EEvPfS0_S0_i(
	.param .u64 .ptr .align 1 _Z10add_kernelILx256EEvPfS0_S0_i_param_0,
	.param .u64 .ptr .align 1 _Z10add_kernelILx256EEvPfS0_S0_i_param_1,
	.param .u64 .ptr .align 1 _Z10add_kernelILx256EEvPfS0_S0_i_param_2,
	.param .u32 _Z10add_kernelILx256EEvPfS0_S0_i_param_3
)
{
	.reg .pred 	%p<2>;
	.reg .b32 	%r<6>;
	.reg .b32 	%f<4>;
	.reg .b64 	%rd<11>;

	ld.param.u64 	%rd1, [_Z10add_kernelILx256EEvPfS0_S0_i_param_0];
	ld.param.u64 	%rd2, [_Z10add_kernelILx256EEvPfS0_S0_i_param_1];
	ld.param.u64 	%rd3, [_Z10add_kernelILx256EEvPfS0_S0_i_param_2];
	ld.param.u32 	%r2, [_Z10add_kernelILx256EEvPfS0_S0_i_param_3];
	mov.u32 	%r3, %ctaid.x;
	mov.u32 	%r4, %ntid.x;
	mov.u32 	%r5, %tid.x;
	mad.lo.s32 	%r1, %r3, %r4, %r5;
	setp.ge.s32 	%p1, %r1, %r2;
	@%p1 bra 	$L__BB256_2;
	cvta.to.global.u64 	%rd4, %rd1;
	cvta.to.global.u64 	%rd5, %rd2;
	cvta.to.global.u64 	%rd6, %rd3;
	mul.wide.s32 	%rd7, %r1, 4;
	add.s64 	%rd8, %rd4, %rd7;
	ld.global.f32 	%f1, [%rd8];
	add.s64 	%rd9, %rd5, %rd7;
	ld.global.f32 	%f2, [%rd9];
	add.f32 	%f3, %f1, %f2;
	add.s64 	%rd10, %rd6, %rd7;
	st.global.f32 	[%rd10], %f3;
$L__BB256_2:
	ret;

}
	// .globl	_Z10add_kernelILx257EEvPfS0_S0_i
.visible .entry _Z10add_kernelILx257EEvPfS0_S0_i(
	.param .u64 .ptr .align 1 _Z10add_kernelILx257EEvPfS0_S0_i_param_0,
	.param .u64 .ptr .align 1 _Z10add_kernelILx257EEvPfS0_S0_i_param_1,
	.param .u64 .ptr .align 1 _Z10add_kernelILx257EEvPfS0_S0_i_param_2,
	.param .u32 _Z10add_kernelILx257EEvPfS0_S0_i_param_3
)
{
	.reg .pred 	%p<2>;
	.reg .b32 	%r<6>;
	.reg .b32 	%f<4>;
	.reg .b64 	%rd<11>;

	ld.param.u64 	%rd1, [_Z10add_kernelILx257EEvPfS0_S0_i_param_0];
	ld.param.u64 	%rd2, [_Z10add_kernelILx257EEvPfS0_S0_i_param_1];
	ld.param.u64 	%rd3, [_Z10add_kernelILx257EEvPfS0_S0_i_param_2];
	ld.param.u32 	%r2, [_Z10add_kernelILx257EEvPfS0_S0_i_param_3];
	mov.u32 	%r3, %ctaid.x;
	mov.u32 	%r4, %ntid.x;
	mov.u32 	%r5, %tid.x;
	mad.lo.s32 	%r1, %r3, %r4, %r5;
	setp.ge.s32 	%p1, %r1, %r2;
	@%p1 bra 	$L__BB257_2;
	cvta.to.global.u64 	%rd4, %rd1;
	cvta.to.global.u64 	%rd5, %rd2;
	cvta.to.global.u64 	%rd6, %rd3;
	mul.wide.s32 	%rd7, %r1, 4;
	add.s64 	%rd8, %rd4, %rd7;
	ld.global.f32 	%f1, [%rd8];
	add.s64 	%rd9, %rd5, %rd7;
	ld.global.f32 	%f2, [%rd9];
	add.f32 	%f3, %f1, %f2;
	add.s64 	%rd10, %rd6, %rd7;
	st.global.f32 	[%rd10], %f3;
$L__BB257_2:
	ret;

}
	// .globl	_Z10add_kernelILx258EEvPfS0_S0_i
.visible .entry _Z10add_kernelILx258EEvPfS0_S0_i(
	.param .u64 .ptr .align 1 _Z10add_kernelILx258EEvPfS0_S0_i_param_0,
	.param .u64 .ptr .align 1 _Z10add_kernelILx258EEvPfS0_S0_i_param_1,
	.param .u64 .ptr .align 1 _Z10add_kernelILx258EEvPfS0_S0_i_param_2,
	.param .u32 _Z10add_kernelILx258EEvPfS0_S0_i_param_3
)
{
	.reg .pred 	%p<2>;
	.reg .b32 	%r<6>;
	.reg .b32 	%f<4>;
	.reg .b64 	%rd<11>;

	ld.param.u64 	%rd1, [_Z10add_kernelILx258EEvPfS0_S0_i_param_0];
	ld.param.u64 	%rd2, [_Z10add_kernelILx258EEvPfS0_S0_i_param_1];
	ld.param.u64 	%rd3, [_Z10add_kernelILx258EEvPfS0_S0_i_param_2];
	ld.param.u32 	%r2, [_Z10add_kernelILx258EEvPfS0_S0_i_param_3];
	mov.u32 	%r3, %ctaid.x;
	mov.u32 	%r4, %ntid.x;
	mov.u32 	%r5, %tid.x;
	mad.lo.s32 	%r1, %r3, %r4, %r5;
	setp.ge.s32 	%p1, %r1, %r2;
	@%p1 bra 	$L__BB258_2;
	cvta.to.global.u64 	%rd4, %rd1;
	cvta.to.global.u64 	%rd5, %rd2;
	cvta.to.global.u64 	%rd6, %rd3;
	mul.wide.s32 	%rd7, %r1, 4;
	add.s64 	%rd8, %rd4, %rd7;
	ld.global.f32 	%f1, [%rd8];
	add.s64 	%rd9, %rd5, %rd7;
	ld.global.f32 	%f2, [%rd9];
	add.f32 	%f3, %f1, %f2;
	add.s64 	%rd10, %rd6, %rd7;
	st.global.f32 	[%rd10], %f3;
$L__BB258_2:
	ret;

}
	// .globl	_Z10add_kernelILx259EEvPfS0_S0_i
.visible .entry _Z10add_kernelILx259EEvPfS0_S0_i(
	.param .u64 .ptr .align 1 _Z10add_kernelILx259EEvPfS0_S0_i_param_0,
	.param .u64 .ptr .align 1 _Z10add_kernelILx259EEvPfS0_S0_i_param_1,
	.param .u64 .ptr .align 1 _Z10add_kernelILx259EEvPfS0_S0_i_param_2,
	.param .u32 _Z10add_kernelILx259EEvPfS0_S0_i_param_3
)
{
	.reg .pred 	%p<2>;
	.reg .b32 	%r<6>;
	.reg .b32 	%f<4>;
	.reg .b64 	%rd<11>;

	ld.param.u64 	%rd1, [_Z10add_kernelILx259EEvPfS0_S0_i_param_0];
	ld.param.u64 	%rd2, [_Z10add_kernelILx259EEvPfS0_S0_i_param_1];
	ld.param.u64 	%rd3, [_Z10add_kernelILx259EEvPfS0_S0_i_param_2];
	ld.param.u32 	%r2, [_Z10add_kernelILx259EEvPfS0_S0_i_param_3];
	mov.u32 	%r3, %ctaid.x;
	mov.u32 	%r4, %ntid.x;
	mov.u32 	%r5, %tid.x;
	mad.lo.s32 	%r1, %r3, %r4, %r5;
	setp.ge.s32 	%p1, %r1, %r2;
	@%p1 bra 	$L__BB259_2;
	cvta.to.global.u64 	%rd4, %rd1;
	cvta.to.global.u64 	%rd5, %rd2;
	cvta.to.global.u64 	%rd6, %rd3;
	mul.wide.s32 	%rd7, %r1, 4;
	add.s64 	%rd8, %rd4, %rd7;
	ld.global.f32 	%f1, [%rd8];
	add.s64 	%rd9, %rd5, %rd7;
	ld.global.f32 	%f2, [%rd9];
	add.f32 	%f3, %f1, %f2;
	add.s64 	%rd10, %rd6, %rd7;
	st.global.f32 	[%rd10], %f3;
$L__BB259_2:
	ret;

}
	// .globl	_Z10add_kernelILx260EEvPfS0_S0_i
.visible .entry _Z10add_kernelILx260EEvPfS0_S0_i(
	.param .u64 .ptr .align 1 _Z10add_kernelILx260EEvPfS0_S0_i_param_0,
	.param .u64 .ptr .align 1 _Z10add_kernelILx260EEvPfS0_S0_i_param_1,
	.param .u64 .ptr .align 1 _Z10add_kernelILx260EEvPfS0_S0_i_param_2,
	.param .u32 _Z10add_kernelILx260EEvPfS0_S0_i_param_3
)
{
	.reg .pred 	%p<2>;
	.reg .b32 	%r<6>;
	.reg .b32 	%f<4>;
	.reg .b64 	%rd<11>;

	ld.param.u64 	%rd1, [_Z10add_kernelILx260EEvPfS0_S0_i_param_0];
	ld.param.u64 	%rd2, [_Z10add_kernelILx260EEvPfS0_S0_i_param_1];
	ld.param.u64 	%rd3, [_Z10add_kernelILx260EEvPfS0_S0_i_param_2];
	ld.param.u32 	%r2, [_Z10add_kernelILx260EEvPfS0_S0_i_param_3];
	mov.u32 	%r3, %ctaid.x;
	mov.u32 	%r4, %ntid.x;
	mov.u32 	%r5, %tid.x;
	mad.lo.s32 	%r1, %r3, %r4, %r5;
	setp.ge.s32 	%p1, %r1, %r2;
	@%p1 bra 	$L__BB260_2;
	cvta.to.global.u64 	%rd4, %rd1;
	cvta.to.global.u64 	%rd5, %rd2;
	cvta.to.global.u64 	%rd6, %rd3;
	mul.wide.s32 	%rd7, %r1, 4;
	add.s64 	%rd8, %rd4, %rd7;
	ld.global.f32 	%f1, [%rd8];
	add.s64 	%rd9, %rd5, %rd7;
	ld.global.f32 	%f2, [%rd9];
	add.f32 	%f3, %f1, %f2;
	add.s64 	%rd10, %rd6, %rd7;
	st.global.f32 	[%rd10], %f3;
$L__BB260_2:
	ret;

}
	// .globl	_Z10add_kernelILx261EEvPfS0_S0_i
.visible .entry _Z10add_kernelILx261EEvPfS0_S0_i(
	.param .u64 .ptr .align 1 _Z10add_kernelILx261EEvPfS0_S0_i_param_0,
	.param .u64 .ptr .align 1 _Z10add_kernelILx261EEvPfS0_S0_i_param_1,
	.param .u64 .ptr .align 1 _Z10add_kernelILx261EEvPfS0_S0_i_param_2,
	.param .u32 _Z10add_kernelILx261EEvPfS0_S0_i_param_3
)
{
	.reg .pred 	%p<2>;
	.reg .b32 	%r<6>;
	.reg .b32 	%f<4>;
	.reg .b64 	%rd<11>;

	ld.param.u64 	%rd1, [_Z10add_kernelILx261EEvPfS0_S0_i_param_0];
	ld.param.u64 	%rd2, [_Z10add_kernelILx261EEvPfS0_S0_i_param_1];
	ld.param.u64 	%rd3, [_Z10add_kernelILx261EEvPfS0_S0_i_param_2];
	ld.param.u32 	%r2, [_Z10add_kernelILx261EEvPfS0_S0_i_param_3];
	mov.u32 	%r3, %ctaid.x;
	mov.u32 	%r4, %ntid.x;
	mov.u32 	%r5, %tid.x;
	mad.lo.s32 	%r1, %r3, %r4, %r5;
	setp.ge.s32 	%p1, %r1, %r2;
	@%p1 bra 	$L__BB261_2;
	cvta.to.global.u64 	%rd4, %rd1;
	cvta.to.global.u64 	%rd5, %rd2;
	cvta.to.global.u64 	%rd6, %rd3;
	mul.wide.s32 	%rd7, %r1, 4;
	add.s64 	%rd8, %rd4, %rd7;
	ld.global.f32 	%f1, [%rd8];
	add.s64 	%rd9, %rd5, %rd7;
	ld.global.f32 	%f2, [%rd9];
	add.f32 	%f3, %f1, %f2;
	add.s64 	%rd10, %rd6, %rd7;
	st.global.f32 	[%rd10], %f3;
$L__BB261_2:
	ret;

}
	// .globl	_Z10add_kernelILx262EEvPfS0_S0_i
.visible .entry _Z10add_kernelILx262EEvPfS0_S0_i(
	.param .u64 .ptr .align 1 _Z10add_kernelILx262EEvPfS0_S0_i_param_0,
	.param .u64 .ptr .align 1 _Z10add_kernelILx262EEvPfS0_S0_i_param_1,
	.param .u64 .ptr .align 1 _Z10add_kernelILx262EEvPfS0_S0_i_param_2,
	.param .u32 _Z10add_kernelILx262EEvPfS0_S0_i_param_3
)
{
	.reg .pred 	%p<2>;
	.reg .b32 	%r<6>;
	.reg .b32 	%f<4>;
	.reg .b64 	%rd<11>;

	ld.param.u64 	%rd1, [_Z10add_kernelILx262EEvPfS0_S0_i_param_0];
	ld.param.u64 	%rd2, [_Z10add_kernelILx262EEvPfS0_S0_i_param_1];
	ld.param.u64 	%rd3, [_Z10add_kernelILx262EEvPfS0_S0_i_param_2];
	ld.param.u32 	%r2, [_Z10add_kernelILx262EEvPfS0_S0_i_param_3];
	mov.u32 	%r3, %ctaid.x;
	mov.u32 	%r4, %ntid.x;
	mov.u32 	%r5, %tid.x;
	mad.lo.s32 	%r1, %r3, %r4, %r5;
	setp.ge.s32 	%p1, %r1, %r2;
	@%p1 bra 	$L__BB262_2;
	cvta.to.global.u64 	%rd4, %rd1;
	cvta.to.global.u64 	%rd5, %rd2;
	cvta.to.global.u64 	%rd6, %rd3;
	mul.wide.s32 	%rd7, %r1, 4;
	add.s64 	%rd8, %rd4, %rd7;
	ld.global.f32 	%f1, [%rd8];
	add.s64 	%rd9, %rd5, %rd7;
	ld.global.f32 	%f2, [%rd9];
	add.f32 	%f3, %f1, %f2;
	add.s64 	%rd10, %rd6, %rd7;
	st.global.f32 	[%rd10], %f3;
$L__BB262_2:
	ret;

}
	// .globl	_Z10add_kernelILx263EEvPfS0_S0_i
.visible .entry _Z10add_kernelILx263EEvPfS0_S0_i(
	.param .u64 .ptr .align 1 _Z10add_kernelILx263EEvPfS0_S0_i_param_0,
	.param .u64 .ptr .align 1 _Z10add_kernelILx263EEvPfS0_S0_i_param_1,
	.param .u64 .ptr .align 1 _Z10add_kernelILx263EEvPfS0_S0_i_param_2,
	.param .u32 _Z10add_kernelILx263EEvPfS0_S0_i_param_3
)
{
	.reg .pred 	%p<2>;
	.reg .b32 	%r<6>;
	.reg .b32 	%f<4>;
	.reg .b64 	%rd<11>;

	ld.param.u64 	%rd1, [_Z10add_kernelILx263EEvPfS0_S0_i_param_0];
	ld.param.u64 	%rd2, [_Z10add_kernelILx263EEvPfS0_S0_i_param_1];
	ld.param.u64 	%rd3, [_Z10add_kernelILx263EEvPfS0_S0_i_param_2];
	ld.param.u32 	%r2, [_Z10add_kernelILx263EEvPfS0_S0_i_param_3];
	mov.u32 	%r3, %ctaid.x;
	mov.u32 	%r4, %ntid.x;
	mov.u32 	%r5, %tid.x;
	mad.lo.s32 	%r1, %r3, %r4, %r5;
	setp.ge.s32 	%p1, %r1, %r2;
	@%p1 bra 	$L__BB263_2;
	cvta.to.global.u64 	%rd4, %rd1;
	cvta.to.global.u64 	%rd5, %rd2;
	cvta.to.global.u64 	%rd6, %rd3;
	mul.wide.s32 	%rd7, %r1, 4;
	add.s64 	%rd8, %rd4, %rd7;
	ld.global.f32 	%f1, [%rd8];
	add.s64 	%rd9, %rd5, %rd7;
	ld.global.f32 	%f2, [%rd9];
	add.f32 	%f3, %f1, %f2;
	add.s64 	%rd10, %rd6, %rd7;
	st.global.f32 	[%rd10], %f3;
$L__BB263_2:
	ret;

}
	// .globl	_Z10add_kernelILx264EEvPfS0_S0_i
.visible .entry _Z10add_kernelILx264EEvPfS0_S0_i(
	.param .u64 .ptr .align 1 _Z10add_kernelILx264EEvPfS0_S0_i_param_0,
	.param .u64 .ptr .align 1 _Z10add_kernelILx264EEvPfS0_S0_i_param_1,
	.param .u64 .ptr .align 1 _Z10add_kernelILx264EEvPfS0_S0_i_param_2,
	.param .u32 _Z10add_kernelILx264EEvPfS0_S0_i_param_3
)
{
	.reg .pred 	%p<2>;
	.reg .b32 	%r<6>;
	.reg .b32 	%f<4>;
	.reg .b64 	%rd<11>;

	ld.param.u64 	%rd1, [_Z10add_kernelILx264EEvPfS0_S0_i_param_0];
	ld.param.u64 	%rd2, [_Z10add_kernelILx264EEvPfS0_S0_i_param_1];
	ld.param.u64 	%rd3, [_Z10add_kernelILx264EEvPfS0_S0_i_param_2];
	ld.param.u32 	%r2, [_Z10add_kernelILx264EEvPfS0_S0_i_param_3];
	mov.u32 	%r3, %ctaid.x;
	mov.u32 	%r4, %ntid.x;
	mov.u32 	%r5, %tid.x;
	mad.lo.s32 	%r1, %r3, %r4, %r5;
	setp.ge.s32 	%p1, %r1, %r2;
	@%p1 bra 	$L__BB264_2;
	cvta.to.global.u64 	%rd4, %rd1;
	cvta.to.global.u64 	%rd5, %rd2;
	cvta.to.global.u64 	%rd6, %rd3;
	mul.wide.s32 	%rd7, %r1, 4;
	add.s64 	%rd8, %rd4, %rd7;
	ld.global.f32 	%f1, [%rd8];
	add.s64 	%rd9, %rd5, %rd7;
	ld.global.f32 	%f2, [%rd9];
	add.f32 	%f3, %f1, %f2;
	add.s64 	%rd10, %rd6, %rd7;
	st.global.f32 	[%rd10], %f3;
$L__BB264_2:
	ret;

}
	// .globl	_Z10add_kernelILx265EEvPfS0_S0_i
.visible .entry _Z10add_kernelILx265EEvPfS0_S0_i(
	.param .u64 .ptr .align 1 _Z10add_kernelILx265EEvPfS0_S0_i_param_0,
	.param .u64 .ptr .align 1 _Z10add_kernelILx265EEvPfS0_S0_i_param_1,
	.param .u64 .ptr .align 1 _Z10add_kernelILx265EEvPfS0_S0_i_param_2,
	.param .u32 _Z10add_kernelILx265EEvPfS0_S0_i_param_3
)
{
	.reg .pred 	%p<2>;
	.reg .b32 	%r<6>;
	.reg .b32 	%f<4>;
	.reg .b64 	%rd<11>;

	ld.param.u64 	%rd1, [_Z10add_kernelILx265EEvPfS0_S0_i_param_0];
	ld.param.u64 	%rd2, [_Z10add_kernelILx265EEvPfS0_S0_i_param_1];
	ld.param.u64 	%rd3, [_Z10add_kernelILx265EEvPfS0_S0_i_param_2];
	ld.param.u32 	%r2, [_Z10add_kernelILx265EEvPfS0_S0_i_param_3];
	mov.u32 	%r3, %ctaid.x;
	mov.u32 	%r4, %ntid.x;
	mov.u32 	%r5, %tid.x;
	mad.lo.s32 	%r1, %r3, %r4, %r5;
	setp.ge.s32 	%p1, %r1, %r2;
	@%p1 bra 	$L__BB265_2;
	cvta.to.global.u64 	%rd4, %rd1;
	cvta.to.global.u64 	%rd5, %rd2;
	cvta.to.global.u64 	%rd6, %rd3;
	mul.wide.s32 	%rd7, %r1, 4;
	add.s64 	%rd8, %rd4, %rd7;
	ld.global.f32 	%f1, [%rd8];
	add.s64 	%rd9, %rd5, %rd7;
	ld.global.f32 	%f2, [%rd9];
	add.f32 	%f3, %f1, %f2;
	add.s64 	%rd10, %rd6, %rd7;
	st.global.f32 	[%rd10], %f3;
$L__BB265_2:
	ret;

}
	// .globl	_Z10add_kernelILx266EEvPfS0_S0_i
.visible .entry _Z10add_kernelILx266EEvPfS0_S0_i(
	.param .u64 .ptr .align 1 _Z10add_kernelILx266EEvPfS0_S0_i_param_0,
	.param .u64 .ptr .align 1 _Z10add_kernelILx266EEvPfS0_S0_i_param_1,
	.param .u64 .ptr .align 1 _Z10add_kernelILx266EEvPfS0_S0_i_param_2,
	.param .u32 _Z10add_kernelILx266EEvPfS0_S0_i_param_3
)
{
	.reg .pred 	%p<2>;
	.reg .b32 	%r<6>;
	.reg .b32 	%f<4>;
	.reg .b64 	%rd<11>;

	ld.param.u64 	%rd1, [_Z10add_kernelILx266EEvPfS0_S0_i_param_0];
	ld.param.u64 	%rd2, [_Z10add_kernelILx266EEvPfS0_S0_i_param_1];
	ld.param.u64 	%rd3, [_Z10add_kernelILx266EEvPfS0_S0_i_param_2];
	ld.param.u32 	%r2, [_Z10add_kernelILx266EEvPfS0_S0_i_param_3];
	mov.u32 	%r3, %ctaid.x;
	mov.u32 	%r4, %ntid.x;
	mov.u32 	%r5, %tid.x;
	mad.lo.s32 	%r1, %r3, %r4, %r5;
	setp.ge.s32 	%p1, %r1, %r2;
	@%p1 bra 	$L__BB266_2;
	cvta.to.global.u64 	%rd4, %rd1;
	cvta.to.global.u64 	%rd5, %rd2;
	cvta.to.global.u64 	%rd6, %rd3;
	mul.wide.s32 	%rd7, %r1, 4;
	add.s64 	%rd8, %rd4, %rd7;
	ld.global.f32 	%f1, [%rd8];
	add.s64 	%rd9, %rd5, %rd7;
	ld.global.f32 	%f2, [%rd9];
	add.f32 	%f3, %f1, %f2;
	add.s64 	%rd10, %rd6, %rd7;
	st.global.f32 	[%rd10], %f3;
$L__BB266_2:
	ret;

}
	// .globl	_Z10add_kernelILx267EEvPfS0_S0_i
.visible .entry _Z10add_kernelILx267EEvPfS0_S0_i(
	.param .u64 .ptr .align 1 _Z10add_kernelILx267EEvPfS0_S0_i_param_0,
	.param .u64 .ptr .align 1 _Z10add_kernelILx267EEvPfS0_S0_i_param_1,
	.param .u64 .ptr .align 1 _Z10add_kernelILx267EEvPfS0_S0_i_param_2,
	.param .u32 _Z10add_kernelILx267EEvPfS0_S0_i_param_3
)
{
	.reg .pred 	%p<2>;
	.reg .b32 	%r<6>;
	.reg .b32 	%f<4>;
	.reg .b64 	%rd<11>;

	ld.param.u64 	%rd1, [_Z10add_kernelILx267EEvPfS0_S0_i_param_0];
	ld.param.u64 	%rd2, [_Z10add_kernelILx267EEvPfS0_S0_i_param_1];
	ld.param.u64 	%rd3, [_Z10add_kernelILx267EEvPfS0_S0_i_param_2];
	ld.param.u32 	%r2, [_Z10add_kernelILx267EEvPfS0_S0_i_param_3];
	mov.u32 	%r3, %ctaid.x;
	mov.u32 	%r4, %ntid.x;
	mov.u32 	%r5, %tid.x;
	mad.lo.s32 	%r1, %r3, %r4, %r5;
	setp.ge.s32 	%p1, %r1, %r2;
	@%p1 bra 	$L__BB267_2;
	cvta.to.global.u64 	%rd4, %rd1;
	cvta.to.global.u64 	%rd5, %rd2;
	cvta.to.global.u64 	%rd6, %rd3;
	mul.wide.s32 	%rd7, %r1, 4;
	add.s64 	%rd8, %rd4, %rd7;
	ld.global.f32 	%f1, [%rd8];
	add.s64 	%rd9, %rd5, %rd7;
	ld.global.f32 	%f2, [%rd9];
	add.f32 	%f3, %f1, %f2;
	add.s64 	%rd10, %rd6, %rd7;
	st.global.f32 	[%rd10], %f3;
$L__BB267_2:
	ret;

}
	// .globl	_Z10add_kernelILx268EEvPfS0_S0_i
.visible .entry _Z10add_kernelILx268EEvPfS0_S0_i(
	.param .u64 .ptr .align 1 _Z10add_kernelILx268EEvPfS0_S0_i_param_0,
	.param .u64 .ptr .align 1 _Z10add_kernelILx268EEvPfS0_S0_i_param_1,
	.param .u64 .ptr .align 1 _Z10add_kernelILx268EEvPfS0_S0_i_param_2,
	.param .u32 _Z10add_kernelILx268EEvPfS0_S0_i_param_3
)
{
	.reg .pred 	%p<2>;
	.reg .b32 	%r<6>;
	.reg .b32 	%f<4>;
	.reg .b64 	%rd<11>;

	ld.param.u64 	%rd1, [_Z10add_kernelILx268EEvPfS0_S0_i_param_0];
	ld.param.u64 	%rd2, [_Z10add_kernelILx268EEvPfS0_S0_i_param_1];
	ld.param.u64 	%rd3, [_Z10add_kernelILx268EEvPfS0_S0_i_param_2];
	ld.param.u32 	%r2, [_Z10add_kernelILx268EEvPfS0_S0_i_param_3];
	mov.u32 	%r3, %ctaid.x;
	mov.u32 	%r4, %ntid.x;
	mov.u32 	%r5, %tid.x;
	mad.lo.s32 	%r1, %r3, %r4, %r5;
	setp.ge.s32 	%p1, %r1, %r2;
	@%p1 bra 	$L__BB268_2;
	cvta.to.global.u64 	%rd4, %rd1;
	cvta.to.global.u64 	%rd5, %rd2;
	cvta.to.global.u64 	%rd6, %rd3;
	mul.wide.s32 	%rd7, %r1, 4;
	add.s64 	%rd8, %rd4, %rd7;
	ld.global.f32 	%f1, [%rd8];
	add.s64 	%rd9, %rd5, %rd7;
	ld.global.f32 	%f2, [%rd9];
	add.f32 	%f3, %f1, %f2;
	add.s64 	%rd10, %rd6, %rd7;
	st.global.f32 	[%rd10], %f3;
$L__BB268_2:
	ret;

}
	// .globl	_Z10add_kernelILx269EEvPfS0_S0_i
.visible .entry _Z10add_kernelILx269EEvPfS0_S0_i(
	.param .u64 .ptr .align 1 _Z10add_kernelILx269EEvPfS0_S0_i_param_0,
	.param .u64 .ptr .align 1 _Z10add_kernelILx269EEvPfS0_S0_i_param_1,
	.param .u64 .ptr .align 1 _Z10add_kernelILx269EEvPfS0_S0_i_param_2,
	.param .u32 _Z10add_kernelILx269EEvPfS0_S0_i_param_3
)
{
	.reg .pred 	%p<2>;
	.reg .b32 	%r<6>;
	.reg .b32 	%f<4>;
	.reg .b64 	%rd<11>;

	ld.param.u64 	%rd1, [_Z10add_kernelILx269EEvPfS0_S0_i_param_0];
	ld.param.u64 	%rd2, [_Z10add_kernelILx269EEvPfS0_S0_i_param_1];
	ld.param.u64 	%rd3, [_Z10add_kernelILx269EEvPfS0_S0_i_param_2];
	ld.param.u32 	%r2, [_Z10add_kernelILx269EEvPfS0_S0_i_param_3];
	mov.u32 	%r3, %ctaid.x;
	mov.u32 	%r4, %ntid.x;
	mov.u32 	%r5, %tid.x;
	mad.lo.s32 	%r1, %r3, %r4, %r5;
	setp.ge.s32 	%p1, %r1, %r2;
	@%p1 bra 	$L__BB269_2;
	cvta.to.global.u64 	%rd4, %rd1;
	cvta.to.global.u64 	%rd5, %rd2;
	cvta.to.global.u64 	%rd6, %rd3;
	mul.wide.s32 	%rd7, %r1, 4;
	add.s64 	%rd8, %rd4, %rd7;
	ld.global.f32 	%f1, [%rd8];
	add.s64 	%rd9, %rd5, %rd7;
	ld.global.f32 	%f2, [%rd9];
	add.f32 	%f3, %f1, %f2;
	add.s64 	%rd10, %rd6, %rd7;
	st.global.f32 	[%rd10], %f3;
$L__BB269_2:
	ret;

}
	// .globl	_Z10add_kernelILx270EEvPfS0_S0_i
.visible .entry _Z10add_kernelILx270EEvPfS0_S0_i(
	.param .u64 .ptr .align 1 _Z10add_kernelILx270EEvPfS0_S0_i_param_0,
	.param .u64 .ptr .align 1 _Z10add_kernelILx270EEvPfS0_S0_i_param_1,
	.param .u64 .ptr .align 1 _Z10add_kernelILx270EEvPfS0_S0_i_param_2,
	.param .u32 _Z10add_kernelILx270EEvPfS0_S0_i_param_3
)
{
	.reg .pred 	%p<2>;
	.reg .b32 	%r<6>;
	.reg .b32 	%f<4>;
	.reg .b64 	%rd<11>;

	ld.param.u64 	%rd1, [_Z10add_kernelILx270EEvPfS0_S0_i_param_0];
	ld.param.u64 	%rd2, [_Z10add_kernelILx270EEvPfS0_S0_i_param_1];
	ld.param.u64 	%rd3, [_Z10add_kernelILx270EEvPfS0_S0_i_param_2];
	ld.param.u32 	%r2, [_Z10add_kernelILx270EEvPfS0_S0_i_param_3];
	mov.u32 	%r3, %ctaid.x;
	mov.u32 	%r4, %ntid.x;
	mov.u32 	%r5, %tid.x;
	mad.lo.s32 	%r1, %r3, %r4, %r5;
	setp.ge.s32 	%p1, %r1, %r2;
	@%p1 bra 	$L__BB270_2;
	cvta.to.global.u64 	%rd4, %rd1;
	cvta.to.global.u64 	%rd5, %rd2;
	cvta.to.global.u64 	%rd6, %rd3;
	mul.wide.s32 	%rd7, %r1, 4;
	add.s64 	%rd8, %rd4, %rd7;
	ld.global.f32 	%f1, [%rd8];
	add.s64 	%rd9, %rd5, %rd7;
	ld.global.f32 	%f2, [%rd9];
	add.f32 	%f3, %f1, %f2;
	add.s64 	%rd10, %rd6, %rd7;
	st.global.f32 	[%rd10], %f3;
$L__BB270_2:
	ret;

}
	// .globl	_Z10add_kernelILx271EEvPfS0_S0_i
.visible .entry _Z10add_kernelILx271EEvPfS0_S0_i(
	.param .u64 .ptr .align 1 _Z10add_kernelILx271EEvPfS0_S0_i_param_0,
	.param .u64 .ptr .align 1 _Z10add_kernelILx271EEvPfS0_S0_i_param_1,
	.param .u64 .ptr .align 1 _Z10add_kernelILx271EEvPfS0_S0_i_param_2,
	.param .u32 _Z10add_kernelILx271EEvPfS0_S0_i_param_3
)
{
	.reg .pred 	%p<2>;
	.reg .b32 	%r<6>;
	.reg .b32 	%f<4>;
	.reg .b64 	%rd<11>;

	ld.param.u64 	%rd1, [_Z10add_kernelILx271EEvPfS0_S0_i_param_0];
	ld.param.u64 	%rd2, [_Z10add_kernelILx271EEvPfS0_S0_i_param_1];
	ld.param.u64 	%rd3, [_Z10add_kernelILx271EEvPfS0_S0_i_param_2];
	ld.param.u32 	%r2, [_Z10add_kernelILx271EEvPfS0_S0_i_param_3];
	mov.u32 	%r3, %ctaid.x;
	mov.u32 	%r4, %ntid.x;
	mov.u32 	%r5, %tid.x;
	mad.lo.s32 	%r1, %r3, %r4, %r5;
	setp.ge.s32 	%p1, %r1, %r2;
	@%p1 bra 	$L__BB271_2;
	cvta.to.global.u64 	%rd4, %rd1;
	cvta.to.global.u64 	%rd5, %rd2;
	cvta.to.global.u64 	%rd6, %rd3;
	mul.wide.s32 	%rd7, %r1, 4;
	add.s64 	%rd8, %rd4, %rd7;
	ld.global.f32 	%f1, [%rd8];
	add.s64 	%rd9, %rd5, %rd7;
	ld.global.f32 	%f2, [%rd9];
	add.f32 	%f3, %f1, %f2;
	add.s64 	%rd10, %rd6, %rd7;
	st.global.f32 	[%rd10], %f3;
$L__BB271_2:
	ret;

}
	// .globl	_Z10add_kernelILx272EEvPfS0_S0_i
.visible .entry _Z10add_kernelILx272EEvPfS0_S0_i(
	.param .u64 .ptr .align 1 _Z10add_kernelILx272EEvPfS0_S0_i_param_0,
	.param .u64 .ptr .align 1 _Z10add_kernelILx272EEvPfS0_S0_i_param_1,
	.param .u64 .ptr .align 1 _Z10add_kernelILx272EEvPfS0_S0_i_param_2,
	.param .u32 _Z10add_kernelILx272EEvPfS0_S0_i_param_3
)
{
	.reg .pred 	%p<2>;
	.reg .b32 	%r<6>;
	.reg .b32 	%f<4>;
	.reg .b64 	%rd<11>;

	ld.param.u64 	%rd1, [_Z10add_kernelILx272EEvPfS0_S0_i_param_0];
	ld.param.u64 	%rd2, [_Z10add_kernelILx272EEvPfS0_S0_i_param_1];
	ld.param.u64 	%rd3, [_Z10add_kernelILx272EEvPfS0_S0_i_param_2];
	ld.param.u32 	%r2, [_Z10add_kernelILx272EEvPfS0_S0_i_param_3];
	mov.u32 	%r3, %ctaid.x;
	mov.u32 	%r4, %ntid.x;
	mov.u32 	%r5, %tid.x;
	mad.lo.s32 	%r1, %r3, %r4, %r5;
	setp.ge.s32 	%p1, %r1, %r2;
	@%p1 bra 	$L__BB272_2;
	cvta.to.global.u64 	%rd4, %rd1;
	cvta.to.global.u64 	%rd5, %rd2;
	cvta.to.global.u64 	%rd6, %rd3;
	mul.wide.s32 	%rd7, %r1, 4;
	add.s64 	%rd8, %rd4, %rd7;
	ld.global.f32 	%f1, [%rd8];
	add.s64 	%rd9, %rd5, %rd7;
	ld.global.f32 	%f2, [%rd9];
	add.f32 	%f3, %f1, %f2;
	add.s64 	%rd10, %rd6, %rd7;
	st.global.f32 	[%rd10], %f3;
$L__BB272_2:
	ret;

}
	// .globl	_Z10add_kernelILx273EEvPfS0_S0_i
.visible .entry _Z10add_kernelILx273EEvPfS0_S0_i(
	.param .u64 .ptr .align 1 _Z10add_kernelILx273EEvPfS0_S0_i_param_0,
	.param .u64 .ptr .align 1 _Z10add_kernelILx273EEvPfS0_S0_i_param_1,
	.param .u64 .ptr .align 1 _Z10add_kernelILx273EEvPfS0_S0_i_param_2,
	.param .u32 _Z10add_kernelILx273EEvPfS0_S0_i_param_3
)
{
	.reg .pred 	%p<2>;
	.reg .b32 	%r<6>;
	.reg .b32 	%f<4>;
	.reg .b64 	%rd<11>;

	ld.param.u64 	%rd1, [_Z10add_kernelILx273EEvPfS0_S0_i_param_0];
	ld.param.u64 	%rd2, [_Z10add_kernelILx273EEvPfS0_S0_i_param_1];
	ld.param.u64 	%rd3, [_Z10add_kernelILx273EEvPfS0_S0_i_param_2];
	ld.param.u32 	%r2, [_Z10add_kernelILx273EEvPfS0_S0_i_param_3];
	mov.u32 	%r3, %ctaid.x;
	mov.u32 	%r4, %ntid.x;
	mov.u32 	%r5, %tid.x;
	mad.lo.s32 	%r1, %r3, %r4, %r5;
	setp.ge.s32 	%p1, %r1, %r2;
	@%p1 bra 	$L__BB273_2;
	cvta.to.global.u64 	%rd4, %rd1;
	cvta.to.global.u64 	%rd5, %rd2;
	cvta.to.global.u64 	%rd6, %rd3;
	mul.wide.s32 	%rd7, %r1, 4;
	add.s64 	%rd8, %rd4, %rd7;
	ld.global.f32 	%f1, [%rd8];
	add.s64 	%rd9, %rd5, %rd7;
	ld.global.f32 	%f2, [%rd9];
	add.f32 	%f3, %f1, %f2;
	add.s64 	%rd10, %rd6, %rd7;
	st.global.f32 	[%rd10], %f3;
$L__BB273_2:
	ret;

}
	// .globl	_Z10add_kernelILx274EEvPfS0_S0_i
.visible .entry _Z10add_kernelILx274EEvPfS0_S0_i(
	.param .u64 .ptr .align 1 _Z10add_kernelILx274EEvPfS0_S0_i_param_0,
	.param .u64 .ptr .align 1 _Z10add_kernelILx274EEvPfS0_S0_i_param_1,
	.param .u64 .ptr .align 1 _Z10add_kernelILx274EEvPfS0_S0_i_param_2,
	.param .u32 _Z10add_kernelILx274EEvPfS0_S0_i_param_3
)
{
	.reg .pred 	%p<2>;
	.reg .b32 	%r<6>;
	.reg .b32 	%f<4>;
	.reg .b64 	%rd<11>;

	ld.param.u64 	%rd1, [_Z10add_kernelILx274EEvPfS0_S0_i_param_0];
	ld.param.u64 	%rd2, [_Z10add_kernelILx274EEvPfS0_S0_i_param_1];
	ld.param.u64 	%rd3, [_Z10add_kernelILx274EEvPfS0_S0_i_param_2];
	ld.param.u32 	%r2, [_Z10add_kernelILx274EEvPfS0_S0_i_param_3];
	mov.u32 	%r3, %ctaid.x;
	mov.u32 	%r4, %ntid.x;
	mov.u32 	%r5, %tid.x;
	mad.lo.s32 	%r1, %r3, %r4, %r5;
	setp.ge.s32 	%p1, %r1, %r2;
	@%p1 bra 	$L__BB274_2;
	cvta.to.global.u64 	%rd4, %rd1;
	cvta.to.global.u64 	%rd5, %rd2;
	cvta.to.global.u64 	%rd6, %rd3;
	mul.wide.s32 	%rd7, %r1, 4;
	add.s64 	%rd8, %rd4, %rd7;
	ld.global.f32 	%f1, [%rd8];
	add.s64 	%rd9, %rd5, %rd7;
	ld.global.f32 	%f2, [%rd9];
	add.f32 	%f3, %f1, %f2;
	add.s64 	%rd10, %rd6, %rd7;
	st.global.f32 	[%rd10], %f3;
$L__BB274_2:
	ret;

}
	// .globl	_Z10add_kernelILx275EEvPfS0_S0_i
.visible .entry _Z10add_kernelILx275EEvPfS0_S0_i(
	.param .u64 .ptr .align 1 _Z10add_kernelILx275EEvPfS0_S0_i_param_0,
	.param .u64 .ptr .align 1 _Z10add_kernelILx275EEvPfS0_S0_i_param_1,
	.param .u64 .ptr .align 1 _Z10add_kernelILx275EEvPfS0_S0_i_param_2,
	.param .u32 _Z10add_kernelILx275EEvPfS0_S0_i_param_3
)
{
	.reg .pred 	%p<2>;
	.reg .b32 	%r<6>;
	.reg .b32 	%f<4>;
	.reg .b64 	%rd<11>;

	ld.param.u64 	%rd1, [_Z10add_kernelILx275EEvPfS0_S0_i_param_0];
	ld.param.u64 	%rd2, [_Z10add_kernelILx275EEvPfS0_S0_i_param_1];
	ld.param.u64 	%rd3, [_Z10add_kernelILx275EEvPfS0_S0_i_param_2];
	ld.param.u32 	%r2, [_Z10add_kernelILx275EEvPfS0_S0_i_param_3];
	mov.u32 	%r3, %ctaid.x;
	mov.u32 	%r4, %ntid.x;
	mov.u32 	%r5, %tid.x;
	mad.lo.s32 	%r1, %r3, %r4, %r5;
	setp.ge.s32 	%p1, %r1, %r2;
	@%p1 bra 	$L__BB275_2;
	cvta.to.global.u64 	%rd4, %rd1;
	cvta.to.global.u64 	%rd5, %rd2;
	cvta.to.global.u64 	%rd6, %rd3;
	mul.wide.s32 	%rd7, %r1, 4;
	add.s64 	%rd8, %rd4, %rd7;
	ld.global.f32 	%f1, [%rd8];
	add.s64 	%rd9, %rd5, %rd7;
	ld.global.f32 	%f2, [%rd9];
	add.f32 	%f3, %f1, %f2;
	add.s64 	%rd10, %rd6, %rd7;
	st.global.f32 	[%rd10], %f3;
$L__BB275_2:
	ret;

}
	// .globl	_Z10add_kernelILx276EEvPfS0_S0_i
.visible .entry _Z10add_kernelILx276EEvPfS0_S0_i(
	.param .u64 .ptr .align 1 _Z10add_kernelILx276EEvPfS0_S0_i_param_0,
	.param .u64 .ptr .align 1 _Z10add_kernelILx276EEvPfS0_S0_i_param_1,
	.param .u64 .ptr .align 1 _Z10add_kernelILx276EEvPfS0_S0_i_param_2,
	.param .u32 _Z10add_kernelILx276EEvPfS0_S0_i_param_3
)
{
	.reg .pred 	%p<2>;
	.reg .b32 	%r<6>;
	.reg .b32 	%f<4>;
	.reg .b64 	%rd<11>;

	ld.param.u64 	%rd1, [_Z10add_kernelILx276EEvPfS0_S0_i_param_0];
	ld.param.u64 	%rd2, [_Z10add_kernelILx276EEvPfS0_S0_i_param_1];
	ld.param.u64 	%rd3, [_Z10add_kernelILx276EEvPfS0_S0_i_param_2];
	ld.param.u32 	%r2, [_Z10add_kernelILx276EEvPfS0_S0_i_param_3];
	mov.u32 	%r3, %ctaid.x;
	mov.u32 	%r4, %ntid.x;
	mov.u32 	%r5, %tid.x;
	mad.lo.s32 	%r1, %r3, %r4, %r5;
	setp.ge.s32 	%p1, %r1, %r2;
	@%p1 bra 	$L__BB276_2;
	cvta.to.global.u64 	%rd4, %rd1;
	cvta.to.global.u64 	%rd5, %rd2;
	cvta.to.global.u64 	%rd6, %rd3;
	mul.wide.s32 	%rd7, %r1, 4;
	add.s64 	%rd8, %rd4, %rd7;
	ld.global.f32 	%f1, [%rd8];
	add.s64 	%rd9, %rd5, %rd7;
	ld.global.f32 	%f2, [%rd9];
	add.f32 	%f3, %f1, %f2;
	add.s64 	%rd10, %rd6, %rd7;
	st.global.f32 	[%rd10], %f3;
$L__BB276_2:
	ret;

}
	// .globl	_Z10add_kernelILx277EEvPfS0_S0_i
.visible .entry _Z10add_kernelILx277EEvPfS0_S0_i(
	.param .u64 .ptr .align 1 _Z10add_kernelILx277EEvPfS0_S0_i_param_0,
	.param .u64 .ptr .align 1 _Z10add_kernelILx277EEvPfS0_S0_i_param_1,
	.param .u64 .ptr .align 1 _Z10add_kernelILx277EEvPfS0_S0_i_param_2,
	.param .u32 _Z10add_kernelILx277EEvPfS0_S0_i_param_3
)
{
	.reg .pred 	%p<2>;
	.reg .b32 	%r<6>;
	.reg .b32 	%f<4>;
	.reg .b64 	%rd<11>;

	ld.param.u64 	%rd1, [_Z10add_kernelILx277EEvPfS0_S0_i_param_0];
	ld.param.u64 	%rd2, [_Z10add_kernelILx277EEvPfS0_S0_i_param_1];
	ld.param.u64 	%rd3, [_Z10add_kernelILx277EEvPfS0_S0_i_param_2];
	ld.param.u32 	%r2, [_Z10add_kernelILx277EEvPfS0_S0_i_param_3];
	mov.u32 	%r3, %ctaid.x;
	mov.u32 	%r4, %ntid.x;
	mov.u32 	%r5, %tid.x;
	mad.lo.s32 	%r1, %r3, %r4, %r5;
	setp.ge.s32 	%p1, %r1, %r2;
	@%p1 bra 	$L__BB277_2;
	cvta.to.global.u64 	%rd4, %rd1;
	cvta.to.global.u64 	%rd5, %rd2;
	cvta.to.global.u64 	%rd6, %rd3;
	mul.wide.s32 	%rd7, %r1, 4;
	add.s64 	%rd8, %rd4, %rd7;
	ld.global.f32 	%f1, [%rd8];
	add.s64 	%rd9, %rd5, %rd7;
	ld.global.f32 	%f2, [%rd9];
	add.f32 	%f3, %f1, %f2;
	add.s64 	%rd10, %rd6, %rd7;
	st.global.f32 	[%rd10], %f3;
$L__BB277_2:
	ret;

}
	// .globl	_Z10add_kernelILx278EEvPfS0_S0_i
.visible .entry _Z10add_kernelILx278EEvPfS0_S0_i(
	.param .u64 .ptr .align 1 _Z10add_kernelILx278EEvPfS0_S0_i_param_0,
	.param .u64 .ptr .align 1 _Z10add_kernelILx278EEvPfS0_S0_i_param_1,
	.param .u64 .ptr .align 1 _Z10add_kernelILx278EEvPfS0_S0_i_param_2,
	.param .u32 _Z10add_kernelILx278EEvPfS0_S0_i_param_3
)
{
	.reg .pred 	%p<2>;
	.reg .b32 	%r<6>;
	.reg .b32 	%f<4>;
	.reg .b64 	%rd<11>;

	ld.param.u64 	%rd1, [_Z10add_kernelILx278EEvPfS0_S0_i_param_0];
	ld.param.u64 	%rd2, [_Z10add_kernelILx278EEvPfS0_S0_i_param_1];
	ld.param.u64 	%rd3, [_Z10add_kernelILx278EEvPfS0_S0_i_param_2];
	ld.param.u32 	%r2, [_Z10add_kernelILx278EEvPfS0_S0_i_param_3];
	mov.u32 	%r3, %ctaid.x;
	mov.u32 	%r4, %ntid.x;
	mov.u32 	%r5, %tid.x;
	mad.lo.s32 	%r1, %r3, %r4, %r5;
	setp.ge.s32 	%p1, %r1, %r2;
	@%p1 bra 	$L__BB278_2;
	cvta.to.global.u64 	%rd4, %rd1;
	cvta.to.global.u64 	%rd5, %rd2;
	cvta.to.global.u64 	%rd6, %rd3;
	mul.wide.s32 	%rd7, %r1, 4;
	add.s64 	%rd8, %rd4, %rd7;
	ld.global.f32 	%f1, [%rd8];
	add.s64 	%rd9, %rd5, %rd7;
	ld.global.f32 	%f2, [%rd9];
	add.f32 	%f3, %f1, %f2;
	add.s64 	%rd10, %rd6, %rd7;
	st.global.f32 	[%rd10], %f3;
$L__BB278_2:
	ret;

}
	// .globl	_Z10add_kernelILx279EEvPfS0_S0_i
.visible .entry _Z10add_kernelILx279EEvPfS0_S0_i(
	.param .u64 .ptr .align 1 _Z10add_kernelILx279EEvPfS0_S0_i_param_0,
	.param .u64 .ptr .align 1 _Z10add_kernelILx279EEvPfS0_S0_i_param_1,
	.param .u64 .ptr .align 1 _Z10add_kernelILx279EEvPfS0_S0_i_param_2,
	.param .u32 _Z10add_kernelILx279EEvPfS0_S0_i_param_3
)
{
	.reg .pred 	%p<2>;
	.reg .b32 	%r<6>;
	.reg .b32 	%f<4>;
	.reg .b64 	%rd<11>;

	ld.param.u64 	%rd1, [_Z10add_kernelILx279EEvPfS0_S0_i_param_0];
	ld.param.u64 	%rd2, [_Z10add_kernelILx279EEvPfS0_S0_i_param_1];
	ld.param.u64 	%rd3, [_Z10add_kernelILx279EEvPfS0_S0_i_param_2];
	ld.param.u32 	%r2, [_Z10add_kernelILx279EEvPfS0_S0_i_param_3];
	mov.u32 	%r3, %ctaid.x;
	mov.u32 	%r4, %ntid.x;
	mov.u32 	%r5, %tid.x;
	mad.lo.s32 	%r1, %r3, %r4, %r5;
	setp.ge.s32 	%p1, %r1, %r2;
	@%p1 bra 	$L__BB279_2;
	cvta.to.global.u64 	%rd4, %rd1;
	cvta.to.global.u64 	%rd5, %rd2;
	cvta.to.global.u64 	%rd6, %rd3;
	mul.wide.s32 	%rd7, %r1, 4;
	add.s64 	%rd8, %rd4, %rd7;
	ld.global.f32 	%f1, [%rd8];
	add.s64 	%rd9, %rd5, %rd7;
	ld.global.f32 	%f2, [%rd9];
	add.f32 	%f3, %f1, %f2;
	add.s64 	%rd10, %rd6, %rd7;
	st.global.f32 	[%rd10], %f3;
$L__BB279_2:
	ret;

}
	// .globl	_Z10add_kernelILx280EEvPfS0_S0_i
.visible .entry _Z10add_kernelILx280EEvPfS0_S0_i(
	.param .u64 .ptr .align 1 _Z10add_kernelILx280EEvPfS0_S0_i_param_0,
	.param .u64 .ptr .align 1 _Z10add_kernelILx280EEvPfS0_S0_i_param_1,
	.param .u64 .ptr .align 1 _Z10add_kernelILx280EEvPfS0_S0_i_param_2,
	.param .u32 _Z10add_kernelILx280EEvPfS0_S0_i_param_3
)
{
	.reg .pred 	%p<2>;
	.reg .b32 	%r<6>;
	.reg .b32 	%f<4>;
	.reg .b64 	%rd<11>;

	ld.param.u64 	%rd1, [_Z10add_kernelILx280EEvPfS0_S0_i_param_0];
	ld.param.u64 	%rd2, [_Z10add_kernelILx280EEvPfS0_S0_i_param_1];
	ld.param.u64 	%rd3, [_Z10add_kernelILx280EEvPfS0_S0_i_param_2];
	ld.param.u32 	%r2, [_Z10add_kernelILx280EEvPfS0_S0_i_param_3];
	mov.u32 	%r3, %ctaid.x;
	mov.u32 	%r4, %ntid.x;
	mov.u32 	%r5, %tid.x;
	mad.lo.s32 	%r1, %r3, %r4, %r5;
	setp.ge.s32 	%p1, %r1, %r2;
	@%p1 bra 	$L__BB280_2;
	cvta.to.global.u64 	%rd4, %rd1;
	cvta.to.global.u64 	%rd5, %rd2;
	cvta.to.global.u64 	%rd6, %rd3;
	mul.wide.s32 	%rd7, %r1, 4;
	add.s64 	%rd8, %rd4, %rd7;
	ld.global.f32 	%f1, [%rd8];
	add.s64 	%rd9, %rd5, %rd7;
	ld.global.f32 	%f2, [%rd9];
	add.f32 	%f3, %f1, %f2;
	add.s64 	%rd10, %rd6, %rd7;
	st.global.f32 	[%rd10], %f3;
$L__BB280_2:
	ret;

}
	// .globl	_Z10add_kernelILx281EEvPfS0_S0_i
.visible .entry _Z10add_kernelILx281EEvPfS0_S0_i(
	.param .u64 .ptr .align 1 _Z10add_kernelILx281EEvPfS0_S0_i_param_0,
	.param .u64 .ptr .align 1 _Z10add_kernelILx281EEvPfS0_S0_i_param_1,
	.param .u64 .ptr .align 1 _Z10add_kernelILx281EEvPfS0_S0_i_param_2,
	.param .u32 _Z10add_kernelILx281EEvPfS0_S0_i_param_3
)
{
	.reg .pred 	%p<2>;
	.reg .b32 	%r<6>;
	.reg .b32 	%f<4>;
	.reg .b64 	%rd<11>;

	ld.param.u64 	%rd1, [_Z10add_kernelILx281EEvPfS0_S0_i_param_0];
	ld.param.u64 	%rd2, [_Z10add_kernelILx281EEvPfS0_S0_i_param_1];
	ld.param.u64 	%rd3, [_Z10add_kernelILx281EEvPfS0_S0_i_param_2];
	ld.param.u32 	%r2, [_Z10add_kernelILx281EEvPfS0_S0_i_param_3];
	mov.u32 	%r3, %ctaid.x;
	mov.u32 	%r4, %ntid.x;
	mov.u32 	%r5, %tid.x;
	mad.lo.s32 	%r1, %r3, %r4, %r5;
	setp.ge.s32 	%p1, %r1, %r2;
	@%p1 bra 	$L__BB281_2;
	cvta.to.global.u64 	%rd4, %rd1;
	cvta.to.global.u64 	%rd5, %rd2;
	cvta.to.global.u64 	%rd6, %rd3;
	mul.wide.s32 	%rd7, %r1, 4;
	add.s64 	%rd8, %rd4, %rd7;
	ld.global.f32 	%f1, [%rd8];
	add.s64 	%rd9, %rd5, %rd7;
	ld.global.f32 	%f2, [%rd9];
	add.f32 	%f3, %f1, %f2;
	add.s64 	%rd10, %rd6, %rd7;
	st.global.f32 	[%rd10], %f3;
$L__BB281_2:
	ret;

}
	// .globl	_Z10add_kernelILx282EEvPfS0_S0_i
.visible .entry _Z10add_kernelILx282EEvPfS0_S0_i(
	.param .u64 .ptr .align 1 _Z10add_kernelILx282EEvPfS0_S0_i_param_0,
	.param .u64 .ptr .align 1 _Z10add_kernelILx282EEvPfS0_S0_i_param_1,
	.param .u64 .ptr .align 1 _Z10add_kernelILx282EEvPfS0_S0_i_param_2,
	.param .u32 _Z10add_kernelILx282EEvPfS0_S0_i_param_3
)
{
	.reg .pred 	%p<2>;
	.reg .b32 	%r<6>;
	.reg .b32 	%f<4>;
	.reg .b64 	%rd<11>;

	ld.param.u64 	%rd1, [_Z10add_kernelILx282EEvPfS0_S0_i_param_0];
	ld.param.u64 	%rd2, [_Z10add_kernelILx282EEvPfS0_S0_i_param_1];
	ld.param.u64 	%rd3, [_Z10add_kernelILx282EEvPfS0_S0_i_param_2];
	ld.param.u32 	%r2, [_Z10add_kernelILx282EEvPfS0_S0_i_param_3];
	mov.u32 	%r3, %ctaid.x;
	mov.u32 	%r4, %ntid.x;
	mov.u32 	%r5, %tid.x;
	mad.lo.s32 	%r1, %r3, %r4, %r5;
	setp.ge.s32 	%p1, %r1, %r2;
	@%p1 bra 	$L__BB282_2;
	cvta.to.global.u64 	%rd4, %rd1;
	cvta.to.global.u64 	%rd5, %rd2;
	cvta.to.global.u64 	%rd6, %rd3;
	mul.wide.s32 	%rd7, %r1, 4;
	add.s64 	%rd8, %rd4, %rd7;
	ld.global.f32 	%f1, [%rd8];
	add.s64 	%rd9, %rd5, %rd7;
	ld.global.f32 	%f2, [%rd9];
	add.f32 	%f3, %f1, %f2;
	add.s64 	%rd10, %rd6, %rd7;
	st.global.f32 	[%rd10], %f3;
$L__BB282_2:
	ret;

}
	// .globl	_Z10add_kernelILx283EEvPfS0_S0_i
.visible .entry _Z10add_kernelILx283EEvPfS0_S0_i(
	.param .u64 .ptr .align 1 _Z10add_kernelILx283EEvPfS0_S0_i_param_0,
	.param .u64 .ptr .align 1 _Z10add_kernelILx283EEvPfS0_S0_i_param_1,
	.param .u64 .ptr .align 1 _Z10add_kernelILx283EEvPfS0_S0_i_param_2,
	.param .u32 _Z10add_kernelILx283EEvPfS0_S0_i_param_3
)
{
	.reg .pred 	%p<2>;
	.reg .b32 	%r<6>;
	.reg .b32 	%f<4>;
	.reg .b64 	%rd<11>;

	ld.param.u64 	%rd1, [_Z10add_kernelILx283EEvPfS0_S0_i_param_0];
	ld.param.u64 	%rd2, [_Z10add_kernelILx283EEvPfS0_S0_i_param_1];
	ld.param.u64 	%rd3, [_Z10add_kernelILx283EEvPfS0_S0_i_param_2];
	ld.param.u32 	%r2, [_Z10add_kernelILx283EEvPfS0_S0_i_param_3];
	mov.u32 	%r3, %ctaid.x;
	mov.u32 	%r4, %ntid.x;
	mov.u32 	%r5, %tid.x;
	mad.lo.s32 	%r1, %r3, %r4, %r5;
	setp.ge.s32 	%p1, %r1, %r2;
	@%p1 bra 	$L__BB283_2;
	cvta.to.global.u64 	%rd4, %rd1;
	cvta.to.global.u64 	%rd5, %rd2;
	cvta.to.global.u64 	%rd6, %rd3;
	mul.wide.s32 	%rd7, %r1, 4;
	add.s64 	%rd8, %rd4, %rd7;
	ld.global.f32 	%f1, [%rd8];
	add.s64 	%rd9, %rd5, %rd7;
	ld.global.f32 	%f2, [%rd9];
	add.f32 	%f3, %f1, %f2;
	add.s64 	%rd10, %rd6, %rd7;
	st.global.f32 	[%rd10], %f3;
$L__BB283_2:
	ret;

}
	// .globl	_Z10add_kernelILx284EEvPfS0_S0_i
.visible .entry _Z10add_kernelILx284EEvPfS0_S0_i(
	.param .u64 .ptr .align 1 _Z10add_kernelILx284EEvPfS0_S0_i_param_0,
	.param .u64 .ptr .align 1 _Z10add_kernelILx284EEvPfS0_S0_i_param_1,
	.param .u64 .ptr .align 1 _Z10add_kernelILx284EEvPfS0_S0_i_param_2,
	.param .u32 _Z10add_kernelILx284EEvPfS0_S0_i_param_3
)
{
	.reg .pred 	%p<2>;
	.reg .b32 	%r<6>;
	.reg .b32 	%f<4>;
	.reg .b64 	%rd<11>;

	ld.param.u64 	%rd1, [_Z10add_kernelILx284EEvPfS0_S0_i_param_0];
	ld.param.u64 	%rd2, [_Z10add_kernelILx284EEvPfS0_S0_i_param_1];
	ld.param.u64 	%rd3, [_Z10add_kernelILx284EEvPfS0_S0_i_param_2];
	ld.param.u32 	%r2, [_Z10add_kernelILx284EEvPfS0_S0_i_param_3];
	mov.u32 	%r3, %ctaid.x;
	mov.u32 	%r4, %ntid.x;
	mov.u32 	%r5, %tid.x;
	mad.lo.s32 	%r1, %r3, %r4, %r5;
	setp.ge.s32 	%p1, %r1, %r2;
	@%p1 bra 	$L__BB284_2;
	cvta.to.global.u64 	%rd4, %rd1;
	cvta.to.global.u64 	%rd5, %rd2;
	cvta.to.global.u64 	%rd6, %rd3;
	mul.wide.s32 	%rd7, %r1, 4;
	add.s64 	%rd8, %rd4, %rd7;
	ld.global.f32 	%f1, [%rd8];
	add.s64 	%rd9, %rd5, %rd7;
	ld.global.f32 	%f2, [%rd9];
	add.f32 	%f3, %f1, %f2;
	add.s64 	%rd10, %rd6, %rd7;
	st.global.f32 	[%rd10], %f3;
$L__BB284_2:
	ret;

}
	// .globl	_Z10add_kernelILx285EEvPfS0_S0_i
.visible .entry _Z10add_kernelILx285EEvPfS0_S0_i(
	.param .u64 .ptr .align 1 _Z10add_kernelILx285EEvPfS0_S0_i_param_0,
	.param .u64 .ptr .align 1 _Z10add_kernelILx285EEvPfS0_S0_i_param_1,
	.param .u64 .ptr .align 1 _Z10add_kernelILx285EEvPfS0_S0_i_param_2,
	.param .u32 _Z10add_kernelILx285EEvPfS0_S0_i_param_3
)
{
	.reg .pred 	%p<2>;
	.reg .b32 	%r<6>;
	.reg .b32 	%f<4>;
	.reg .b64 	%rd<11>;

	ld.param.u64 	%rd1, [_Z10add_kernelILx285EEvPfS0_S0_i_param_0];
	ld.param.u64 	%rd2, [_Z10add_kernelILx285EEvPfS0_S0_i_param_1];
	ld.param.u64 	%rd3, [_Z10add_kernelILx285EEvPfS0_S0_i_param_2];
	ld.param.u32 	%r2, [_Z10add_kernelILx285EEvPfS0_S0_i_param_3];
	mov.u32 	%r3, %ctaid.x;
	mov.u32 	%r4, %ntid.x;
	mov.u32 	%r5, %tid.x;
	mad.lo.s32 	%r1, %r3, %r4, %r5;
	setp.ge.s32 	%p1, %r1, %r2;
	@%p1 bra 	$L__BB285_2;
	cvta.to.global.u64 	%rd4, %rd1;
	cvta.to.global.u64 	%rd5, %rd2;
	cvta.to.global.u64 	%rd6, %rd3;
	mul.wide.s32 	%rd7, %r1, 4;
	add.s64 	%rd8, %rd4, %rd7;
	ld.global.f32 	%f1, [%rd8];
	add.s64 	%rd9, %rd5, %rd7;
	ld.global.f32 	%f2, [%rd9];
	add.f32 	%f3, %f1, %f2;
	add.s64 	%rd10, %rd6, %rd7;
	st.global.f32 	[%rd10], %f3;
$L__BB285_2:
	ret;

}
	// .globl	_Z10add_kernelILx286EEvPfS0_S0_i
.visible .entry _Z10add_kernelILx286EEvPfS0_S0_i(
	.param .u64 .ptr .align 1 _Z10add_kernelILx286EEvPfS0_S0_i_param_0,
	.param .u64 .ptr .align 1 _Z10add_kernelILx286EEvPfS0_S0_i_param_1,
	.param .u64 .ptr .align 1 _Z10add_kernelILx286EEvPfS0_S0_i_param_2,
	.param .u32 _Z10add_kernelILx286EEvPfS0_S0_i_param_3
)
{
	.reg .pred 	%p<2>;
	.reg .b32 	%r<6>;
	.reg .b32 	%f<4>;
	.reg .b64 	%rd<11>;

	ld.param.u64 	%rd1, [_Z10add_kernelILx286EEvPfS0_S0_i_param_0];
	ld.param.u64 	%rd2, [_Z10add_kernelILx286EEvPfS0_S0_i_param_1];
	ld.param.u64 	%rd3, [_Z10add_kernelILx286EEvPfS0_S0_i_param_2];
	ld.param.u32 	%r2, [_Z10add_kernelILx286EEvPfS0_S0_i_param_3];
	mov.u32 	%r3, %ctaid.x;
	mov.u32 	%r4, %ntid.x;
	mov.u32 	%r5, %tid.x;
	mad.lo.s32 	%r1, %r3, %r4, %r5;
	setp.ge.s32 	%p1, %r1, %r2;
	@%p1 bra 	$L__BB286_2;
	cvta.to.global.u64 	%rd4, %rd1;
	cvta.to.global.u64 	%rd5, %rd2;
	cvta.to.global.u64 	%rd6, %rd3;
	mul.wide.s32 	%rd7, %r1, 4;
	add.s64 	%rd8, %rd4, %rd7;
	ld.global.f32 	%f1, [%rd8];
	add.s64 	%rd9, %rd5, %rd7;
	ld.global.f32 	%f2, [%rd9];
	add.f32 	%f3, %f1, %f2;
	add.s64 	%rd10, %rd6, %rd7;
	st.global.f32 	[%rd10], %f3;
$L__BB286_2:
	ret;

}
	// .globl	_Z10add_kernelILx287EEvPfS0_S0_i
.visible .entry _Z10add_kernelILx287EEvPfS0_S0_i(
	.param .u64 .ptr .align 1 _Z10add_kernelILx287EEvPfS0_S0_i_param_0,
	.param .u64 .ptr .align 1 _Z10add_kernelILx287EEvPfS0_S0_i_param_1,
	.param .u64 .ptr .align 1 _Z10add_kernelILx287EEvPfS0_S0_i_param_2,
	.param .u32 _Z10add_kernelILx287EEvPfS0_S0_i_param_3
)
{
	.reg .pred 	%p<2>;
	.reg .b32 	%r<6>;
	.reg .b32 	%f<4>;
	.reg .b64 	%rd<11>;

	ld.param.u64 	%rd1, [_Z10add_kernelILx287EEvPfS0_S0_i_param_0];
	ld.param.u64 	%rd2, [_Z10add_kernelILx287EEvPfS0_S0_i_param_1];
	ld.param.u64 	%rd3, [_Z10add_kernelILx287EEvPfS0_S0_i_param_2];
	ld.param.u32 	%r2, [_Z10add_kernelILx287EEvPfS0_S0_i_param_3];
	mov.u32 	%r3, %ctaid.x;
	mov.u32 	%r4, %ntid.x;
	mov.u32 	%r5, %tid.x;
	mad.lo.s32 	%r1, %r3, %r4, %r5;
	setp.ge.s32 	%p1, %r1, %r2;
	@%p1 bra 	$L__BB287_2;
	cvta.to.global.u64 	%rd4, %rd1;
	cvta.to.global.u64 	%rd5, %rd2;
	cvta.to.global.u64 	%rd6, %rd3;
	mul.wide.s32 	%rd7, %r1, 4;
	add.s64 	%rd8, %rd4, %rd7;
	ld.global.f32 	%f1, [%rd8];
	add.s64 	%rd9, %rd5, %rd7;
	ld.global.f32 	%f2, [%rd9];
	add.f32 	%f3, %f1, %f2;
	add.s64 	%rd10, %rd6, %rd7;
	st.global.f32 	[%rd10], %f3;
$L__BB287_2:
	ret;

}
	// .globl	_Z10add_kernelILx288EEvPfS0_S0_i
.visible .entry _Z10add_kernelILx288EEvPfS0_S0_i(
	.param .u64 .ptr .align 1 _Z10add_kernelILx288EEvPfS0_S0_i_param_0,
	.param .u64 .ptr .align 1 _Z10add_kernelILx288EEvPfS0_S0_i_param_1,
	.param .u64 .ptr .align 1 _Z10add_kernelILx288EEvPfS0_S0_i_param_2,
	.param .u32 _Z10add_kernelILx288EEvPfS0_S0_i_param_3
)
{
	.reg .pred 	%p<2>;
	.reg .b32 	%r<6>;
	.reg .b32 	%f<4>;
	.reg .b64 	%rd<11>;

	ld.param.u64 	%rd1, [_Z10add_kernelILx288EEvPfS0_S0_i_param_0];
	ld.param.u64 	%rd2, [_Z10add_kernelILx288EEvPfS0_S0_i_param_1];
	ld.param.u64 	%rd3, [_Z10add_kernelILx288EEvPfS0_S0_i_param_2];
	ld.param.u32 	%r2, [_Z10add_kernelILx288EEvPfS0_S0_i_param_3];
	mov.u32 	%r3, %ctaid.x;
	mov.u32 	%r4, %ntid.x;
	mov.u32 	%r5, %tid.x;
	mad.lo.s32 	%r1, %r3, %r4, %r5;
	setp.ge.s32 	%p1, %r1, %r2;
	@%p1 bra 	$L__BB288_2;
	cvta.to.global.u64 	%rd4, %rd1;
	cvta.to.global.u64 	%rd5, %rd2;
	cvta.to.global.u64 	%rd6, %rd3;
	mul.wide.s32 	%rd7, %r1, 4;
	add.s64 	%rd8, %rd4, %rd7;
	ld.global.f32 	%f1, [%rd8];
	add.s64 	%rd9, %rd5, %rd7;
	ld.global.f32 	%f2, [%rd9];
	add.f32 	%f3, %f1, %f2;
	add.s64 	%rd10, %rd6, %rd7;
	st.global.f32 	[%rd10], %f3;
$L__BB288_2:
	ret;

}
	// .globl	_Z10add_kernelILx289EEvPfS0_S0_i
.visible .entry _Z10add_kernelILx289EEvPfS0_S0_i(
	.param .u64 .ptr .align 1 _Z10add_kernelILx289EEvPfS0_S0_i_param_0,
	.param .u64 .ptr .align 1 _Z10add_kernelILx289EEvPfS0_S0_i_param_1,
	.param .u64 .ptr .align 1 _Z10add_kernelILx289EEvPfS0_S0_i_param_2,
	.param .u32 _Z10add_kernelILx289EEvPfS0_S0_i_param_3
)
{
	.reg .pred 	%p<2>;
	.reg .b32 	%r<6>;
	.reg .b32 	%f<4>;
	.reg .b64 	%rd<11>;

	ld.param.u64 	%rd1, [_Z10add_kernelILx289EEvPfS0_S0_i_param_0];
	ld.param.u64 	%rd2, [_Z10add_kernelILx289EEvPfS0_S0_i_param_1];
	ld.param.u64 	%rd3, [_Z10add_kernelILx289EEvPfS0_S0_i_param_2];
	ld.param.u32 	%r2, [_Z10add_kernelILx289EEvPfS0_S0_i_param_3];
	mov.u32 	%r3, %ctaid.x;
	mov.u32 	%r4, %ntid.x;
	mov.u32 	%r5, %tid.x;
	mad.lo.s32 	%r1, %r3, %r4, %r5;
	setp.ge.s32 	%p1, %r1, %r2;
	@%p1 bra 	$L__BB289_2;
	cvta.to.global.u64 	%rd4, %rd1;
	cvta.to.global.u64 	%rd5, %rd2;
	cvta.to.global.u64 	%rd6, %rd3;
	mul.wide.s32 	%rd7, %r1, 4;
	add.s64 	%rd8, %rd4, %rd7;
	ld.global.f32 	%f1, [%rd8];
	add.s64 	%rd9, %rd5, %rd7;
	ld.global.f32 	%f2, [%rd9];
	add.f32 	%f3, %f1, %f2;
	add.s64 	%rd10, %rd6, %rd7;
	st.global.f32 	[%rd10], %f3;
$L__BB289_2:
	ret;

}
	// .globl	_Z10add_kernelILx290EEvPfS0_S0_i
.visible .entry _Z10add_kernelILx290EEvPfS0_S0_i(
	.param .u64 .ptr .align 1 _Z10add_kernelILx290EEvPfS0_S0_i_param_0,
	.param .u64 .ptr .align 1 _Z10add_kernelILx290EEvPfS0_S0_i_param_1,
	.param .u64 .ptr .align 1 _Z10add_kernelILx290EEvPfS0_S0_i_param_2,
	.param .u32 _Z10add_kernelILx290EEvPfS0_S0_i_param_3
)
{
	.reg .pred 	%p<2>;
	.reg .b32 	%r<6>;
	.reg .b32 	%f<4>;
	.reg .b64 	%rd<11>;

	ld.param.u64 	%rd1, [_Z10add_kernelILx290EEvPfS0_S0_i_param_0];
	ld.param.u64 	%rd2, [_Z10add_kernelILx290EEvPfS0_S0_i_param_1];
	ld.param.u64 	%rd3, [_Z10add_kernelILx290EEvPfS0_S0_i_param_2];
	ld.param.u32 	%r2, [_Z10add_kernelILx290EEvPfS0_S0_i_param_3];
	mov.u32 	%r3, %ctaid.x;
	mov.u32 	%r4, %ntid.x;
	mov.u32 	%r5, %tid.x;
	mad.lo.s32 	%r1, %r3, %r4, %r5;
	setp.ge.s32 	%p1, %r1, %r2;
	@%p1 bra 	$L__BB290_2;
	cvta.to.global.u64 	%rd4, %rd1;
	cvta.to.global.u64 	%rd5, %rd2;
	cvta.to.global.u64 	%rd6, %rd3;
	mul.wide.s32 	%rd7, %r1, 4;
	add.s64 	%rd8, %rd4, %rd7;
	ld.global.f32 	%f1, [%rd8];
	add.s64 	%rd9, %rd5, %rd7;
	ld.global.f32 	%f2, [%rd9];
	add.f32 	%f3, %f1, %f2;
	add.s64 	%rd10, %rd6, %rd7;
	st.global.f32 	[%rd10], %f3;
$L__BB290_2:
	ret;

}
	// .globl	_Z10add_kernelILx291EEvPfS0_S0_i
.visible .entry _Z10add_kernelILx291EEvPfS0_S0_i(
	.param .u64 .ptr .align 1 _Z10add_kernelILx291EEvPfS0_S0_i_param_0,
	.param .u64 .ptr .align 1 _Z10add_kernelILx291EEvPfS0_S0_i_param_1,
	.param .u64 .ptr .align 1 _Z10add_kernelILx291EEvPfS0_S0_i_param_2,
	.param .u32 _Z10add_kernelILx291EEvPfS0_S0_i_param_3
)
{
	.reg .pred 	%p<2>;
	.reg .b32 	%r<6>;
	.reg .b32 	%f<4>;
	.reg .b64 	%rd<11>;

	ld.param.u64 	%rd1, [_Z10add_kernelILx291EEvPfS0_S0_i_param_0];
	ld.param.u64 	%rd2, [_Z10add_kernelILx291EEvPfS0_S0_i_param_1];
	ld.param.u64 	%rd3, [_Z10add_kernelILx291EEvPfS0_S0_i_param_2];
	ld.param.u32 	%r2, [_Z10add_kernelILx291EEvPfS0_S0_i_param_3];
	mov.u32 	%r3, %ctaid.x;
	mov.u32 	%r4, %ntid.x;
	mov.u32 	%r5, %tid.x;
	mad.lo.s32 	%r1, %r3, %r4, %r5;
	setp.ge.s32 	%p1, %r1, %r2;
	@%p1 bra 	$L__BB291_2;
	cvta.to.global.u64 	%rd4, %rd1;
	cvta.to.global.u64 	%rd5, %rd2;
	cvta.to.global.u64 	%rd6, %rd3;
	mul.wide.s32 	%rd7, %r1, 4;
	add.s64 	%rd8, %rd4, %rd7;
	ld.global.f32 	%f1, [%rd8];
	add.s64 	%rd9, %rd5, %rd7;
	ld.global.f32 	%f2, [%rd9];
	add.f32 	%f3, %f1, %f2;
	add.s64 	%rd10, %rd6, %rd7;
	st.global.f32 	[%rd10], %f3;
$L__BB291_2:
	ret;

}
	// .globl	_Z10add_kernelILx292EEvPfS0_S0_i
.visible .entry _Z10add_kernelILx292EEvPfS0_S0_i(
	.param .u64 .ptr .align 1 _Z10add_kernelILx292EEvPfS0_S0_i_param_0,
	.param .u64 .ptr .align 1 _Z10add_kernelILx292EEvPfS0_S0_i_param_1,
	.param .u64 .ptr .align 1 _Z10add_kernelILx292EEvPfS0_S0_i_param_2,
	.param .u32 _Z10add_kernelILx292EEvPfS0_S0_i_param_3
)
{
	.reg .pred 	%p<2>;
	.reg .b32 	%r<6>;
	.reg .b32 	%f<4>;
	.reg .b64 	%rd<11>;

	ld.param.u64 	%rd1, [_Z10add_kernelILx292EEvPfS0_S0_i_param_0];
	ld.param.u64 	%rd2, [_Z10add_kernelILx292EEvPfS0_S0_i_param_1];
	ld.param.u64 	%rd3, [_Z10add_kernelILx292EEvPfS0_S0_i_param_2];
	ld.param.u32 	%r2, [_Z10add_kernelILx292EEvPfS0_S0_i_param_3];
	mov.u32 	%r3, %ctaid.x;
	mov.u32 	%r4, %ntid.x;
	mov.u32 	%r5, %tid.x;
	mad.lo.s32 	%r1, %r3, %r4, %r5;
	setp.ge.s32 	%p1, %r1, %r2;
	@%p1 bra 	$L__BB292_2;
	cvta.to.global.u64 	%rd4, %rd1;
	cvta.to.global.u64 	%rd5, %rd2;
	cvta.to.global.u64 	%rd6, %rd3;
	mul.wide.s32 	%rd7, %r1, 4;
	add.s64 	%rd8, %rd4, %rd7;
	ld.global.f32 	%f1, [%rd8];
	add.s64 	%rd9, %rd5, %rd7;
	ld.global.f32 	%f2, [%rd9];
	add.f32 	%f3, %f1, %f2;
	add.s64 	%rd10, %rd6, %rd7;
	st.global.f32 	[%rd10], %f3;
$L__BB292_2:
	ret;

}
	// .globl	_Z10add_kernelILx293EEvPfS0_S0_i
.visible .entry _Z10add_kernelILx293EEvPfS0_S0_i(
	.param .u64 .ptr .align 1 _Z10add_kernelILx293EEvPfS0_S0_i_param_0,
	.param .u64 .ptr .align 1 _Z10add_kernelILx293EEvPfS0_S0_i_param_1,
	.param .u64 .ptr .align 1 _Z10add_kernelILx293EEvPfS0_S0_i_param_2,
	.param .u32 _Z10add_kernelILx293EEvPfS0_S0_i_param_3
)
{
	.reg .pred 	%p<2>;
	.reg .b32 	%r<6>;
	.reg .b32 	%f<4>;
	.reg .b64 	%rd<11>;

	ld.param.u64 	%rd1, [_Z10add_kernelILx293EEvPfS0_S0_i_param_0];
	ld.param.u64 	%rd2, [_Z10add_kernelILx293EEvPfS0_S0_i_param_1];
	ld.param.u64 	%rd3, [_Z10add_kernelILx293EEvPfS0_S0_i_param_2];
	ld.param.u32 	%r2, [_Z10add_kernelILx293EEvPfS0_S0_i_param_3];
	mov.u32 	%r3, %ctaid.x;
	mov.u32 	%r4, %ntid.x;
	mov.u32 	%r5, %tid.x;
	mad.lo.s32 	%r1, %r3, %r4, %r5;
	setp.ge.s32 	%p1, %r1, %r2;
	@%p1 bra 	$L__BB293_2;
	cvta.to.global.u64 	%rd4, %rd1;
	cvta.to.global.u64 	%rd5, %rd2;
	cvta.to.global.u64 	%rd6, %rd3;
	mul.wide.s32 	%rd7, %r1, 4;
	add.s64 	%rd8, %rd4, %rd7;
	ld.global.f32 	%f1, [%rd8];
	add.s64 	%rd9, %rd5, %rd7;
	ld.global.f32 	%f2, [%rd9];
	add.f32 	%f3, %f1, %f2;
	add.s64 	%rd10, %rd6, %rd7;
	st.global.f32 	[%rd10], %f3;
$L__BB293_2:
	ret;

}
	// .globl	_Z10add_kernelILx294EEvPfS0_S0_i
.visible .entry _Z10add_kernelILx294EEvPfS0_S0_i(
	.param .u64 .ptr .align 1 _Z10add_kernelILx294EEvPfS0_S0_i_param_0,
	.param .u64 .ptr .align 1 _Z10add_kernelILx294EEvPfS0_S0_i_param_1,
	.param .u64 .ptr .align 1 _Z10add_kernelILx294EEvPfS0_S0_i_param_2,
	.param .u32 _Z10add_kernelILx294EEvPfS0_S0_i_param_3
)
{
	.reg .pred 	%p<2>;
	.reg .b32 	%r<6>;
	.reg .b32 	%f<4>;
	.reg .b64 	%rd<11>;

	ld.param.u64 	%rd1, [_Z10add_kernelILx294EEvPfS0_S0_i_param_0];
	ld.param.u64 	%rd2, [_Z10add_kernelILx294EEvPfS0_S0_i_param_1];
	ld.param.u64 	%rd3, [_Z10add_kernelILx294EEvPfS0_S0_i_param_2];
	ld.param.u32 	%r2, [_Z10add_kernelILx294EEvPfS0_S0_i_param_3];
	mov.u32 	%r3, %ctaid.x;
	mov.u32 	%r4, %ntid.x;
	mov.u32 	%r5, %tid.x;
	mad.lo.s32 	%r1, %r3, %r4, %r5;
	setp.ge.s32 	%p1, %r1, %r2;
	@%p1 bra 	$L__BB294_2;
	cvta.to.global.u64 	%rd4, %rd1;
	cvta.to.global.u64 	%rd5, %rd2;
	cvta.to.global.u64 	%rd6, %rd3;
	mul.wide.s32 	%rd7, %r1, 4;
	add.s64 	%rd8, %rd4, %rd7;
	ld.global.f32 	%f1, [%rd8];
	add.s64 	%rd9, %rd5, %rd7;
	ld.global.f32 	%f2, [%rd9];
	add.f32 	%f3, %f1, %f2;
	add.s64 	%rd10, %rd6, %rd7;
	st.global.f32 	[%rd10], %f3;
$L__BB294_2:
	ret;

}
	// .globl	_Z10add_kernelILx295EEvPfS0_S0_i
.visible .entry _Z10add_kernelILx295EEvPfS0_S0_i(
	.param .u64 .ptr .align 1 _Z10add_kernelILx295EEvPfS0_S0_i_param_0,
	.param .u64 .ptr .align 1 _Z10add_kernelILx295EEvPfS0_S0_i_param_1,
	.param .u64 .ptr .align 1 _Z10add_kernelILx295EEvPfS0_S0_i_param_2,
	.param .u32 _Z10add_kernelILx295EEvPfS0_S0_i_param_3
)
{
	.reg .pred 	%p<2>;
	.reg .b32 	%r<6>;
	.reg .b32 	%f<4>;
	.reg .b64 	%rd<11>;

	ld.param.u64 	%rd1, [_Z10add_kernelILx295EEvPfS0_S0_i_param_0];
	ld.param.u64 	%rd2, [_Z10add_kernelILx295EEvPfS0_S0_i_param_1];
	ld.param.u64 	%rd3, [_Z10add_kernelILx295EEvPfS0_S0_i_param_2];
	ld.param.u32 	%r2, [_Z10add_kernelILx295EEvPfS0_S0_i_param_3];
	mov.u32 	%r3, %ctaid.x;
	mov.u32 	%r4, %ntid.x;
	mov.u32 	%r5, %tid.x;
	mad.lo.s32 	%r1, %r3, %r4, %r5;
	setp.ge.s32 	%p1, %r1, %r2;
	@%p1 bra 	$L__BB295_2;
	cvta.to.global.u64 	%rd4, %rd1;
	cvta.to.global.u64 	%rd5, %rd2;
	cvta.to.global.u64 	%rd6, %rd3;
	mul.wide.s32 	%rd7, %r1, 4;
	add.s64 	%rd8, %rd4, %rd7;
	ld.global.f32 	%f1, [%rd8];
	add.s64 	%rd9, %rd5, %rd7;
	ld.global.f32 	%f2, [%rd9];
	add.f32 	%f3, %f1, %f2;
	add.s64 	%rd10, %rd6, %rd7;
	st.global.f32 	[%rd10], %f3;
$L__BB295_2:
	ret;

}
	// .globl	_Z10add_kernelILx296EEvPfS0_S0_i
.visible .entry _Z10add_kernelILx296EEvPfS0_S0_i(
	.param .u64 .ptr .align 1 _Z10add_kernelILx296EEvPfS0_S0_i_param_0,
	.param .u64 .ptr .align 1 _Z10add_kernelILx296EEvPfS0_S0_i_param_1,
	.param .u64 .ptr .align 1 _Z10add_kernelILx296EEvPfS0_S0_i_param_2,
	.param .u32 _Z10add_kernelILx296EEvPfS0_S0_i_param_3
)
{
	.reg .pred 	%p<2>;
	.reg .b32 	%r<6>;
	.reg .b32 	%f<4>;
	.reg .b64 	%rd<11>;

	ld.param.u64 	%rd1, [_Z10add_kernelILx296EEvPfS0_S0_i_param_0];
	ld.param.u64 	%rd2, [_Z10add_kernelILx296EEvPfS0_S0_i_param_1];
	ld.param.u64 	%rd3, [_Z10add_kernelILx296EEvPfS0_S0_i_param_2];
	ld.param.u32 	%r2, [_Z10add_kernelILx296EEvPfS0_S0_i_param_3];
	mov.u32 	%r3, %ctaid.x;
	mov.u32 	%r4, %ntid.x;
	mov.u32 	%r5, %tid.x;
	mad.lo.s32 	%r1, %r3, %r4, %r5;
	setp.ge.s32 	%p1, %r1, %r2;
	@%p1 bra 	$L__BB296_2;
	cvta.to.global.u64 	%rd4, %rd1;
	cvta.to.global.u64 	%rd5, %rd2;
	cvta.to.global.u64 	%rd6, %rd3;
	mul.wide.s32 	%rd7, %r1, 4;
	add.s64 	%rd8, %rd4, %rd7;
	ld.global.f32 	%f1, [%rd8];
	add.s64 	%rd9, %rd5, %rd7;
	ld.global.f32 	%f2, [%rd9];
	add.f32 	%f3, %f1, %f2;
	add.s64 	%rd10, %rd6, %rd7;
	st.global.f32 	[%rd10], %f3;
$L__BB296_2:
	ret;

}
	// .globl	_Z10add_kernelILx297EEvPfS0_S0_i
.visible .entry _Z10add_kernelILx297EEvPfS0_S0_i(
	.param .u64 .ptr .align 1 _Z10add_kernelILx297EEvPfS0_S0_i_param_0,
	.param .u64 .ptr .align 1 _Z10add_kernelILx297EEvPfS0_S0_i_param_1,
	.param .u64 .ptr .align 1 _Z10add_kernelILx297EEvPfS0_S0_i_param_2,
	.param .u32 _Z10add_kernelILx297EEvPfS0_S0_i_param_3
)
{
	.reg .pred 	%p<2>;
	.reg .b32 	%r<6>;
	.reg .b32 	%f<4>;
	.reg .b64 	%rd<11>;

	ld.param.u64 	%rd1, [_Z10add_kernelILx297EEvPfS0_S0_i_param_0];
	ld.param.u64 	%rd2, [_Z10add_kernelILx297EEvPfS0_S0_i_param_1];
	ld.param.u64 	%rd3, [_Z10add_kernelILx297EEvPfS0_S0_i_param_2];
	ld.param.u32 	%r2, [_Z10add_kernelILx297EEvPfS0_S0_i_param_3];
	mov.u32 	%r3, %ctaid.x;
	mov.u32 	%r4, %ntid.x;
	mov.u32 	%r5, %tid.x;
	mad.lo.s32 	%r1, %r3, %r4, %r5;
	setp.ge.s32 	%p1, %r1, %r2;
	@%p1 bra 	$L__BB297_2;
	cvta.to.global.u64 	%rd4, %rd1;
	cvta.to.global.u64 	%rd5, %rd2;
	cvta.to.global.u64 	%rd6, %rd3;
	mul.wide.s32 	%rd7, %r1, 4;
	add.s64 	%rd8, %rd4, %rd7;
	ld.global.f32 	%f1, [%rd8];
	add.s64 	%rd9, %rd5, %rd7;
	ld.global.f32 	%f2, [%rd9];
	add.f32 	%f3, %f1, %f2;
	add.s64 	%rd10, %rd6, %rd7;
	st.global.f32 	[%rd10], %f3;
$L__BB297_2:
	ret;

}
	// .globl	_Z10add_kernelILx298EEvPfS0_S0_i
.visible .entry _Z10add_kernelILx298EEvPfS0_S0_i(
	.param .u64 .ptr .align 1 _Z10add_kernelILx298EEvPfS0_S0_i_param_0,
	.param .u64 .ptr .align 1 _Z10add_kernelILx298EEvPfS0_S0_i_param_1,
	.param .u64 .ptr .align 1 _Z10add_kernelILx298EEvPfS0_S0_i_param_2,
	.param .u32 _Z10add_kernelILx298EEvPfS0_S0_i_param_3
)
{
	.reg .pred 	%p<2>;
	.reg .b32 	%r<6>;
	.reg .b32 	%f<4>;
	.reg .b64 	%rd<11>;

	ld.param.u64 	%rd1, [_Z10add_kernelILx298EEvPfS0_S0_i_param_0];
	ld.param.u64 	%rd2, [_Z10add_kernelILx298EEvPfS0_S0_i_param_1];
	ld.param.u64 	%rd3, [_Z10add_kernelILx298EEvPfS0_S0_i_param_2];
	ld.param.u32 	%r2, [_Z10add_kernelILx298EEvPfS0_S0_i_param_3];
	mov.u32 	%r3, %ctaid.x;
	mov.u32 	%r4, %ntid.x;
	mov.u32 	%r5, %tid.x;
	mad.lo.s32 	%r1, %r3, %r4, %r5;
	setp.ge.s32 	%p1, %r1, %r2;
	@%p1 bra 	$L__BB298_2;
	cvta.to.global.u64 	%rd4, %rd1;
	cvta.to.global.u64 	%rd5, %rd2;
	cvta.to.global.u64 	%rd6, %rd3;
	mul.wide.s32 	%rd7, %r1, 4;
	add.s64 	%rd8, %rd4, %rd7;
	ld.global.f32 	%f1, [%rd8];
	add.s64 	%rd9, %rd5, %rd7;
	ld.global.f32 	%f2, [%rd9];
	add.f32 	%f3, %f1, %f2;
	add.s64 	%rd10, %rd6, %rd7;
	st.global.f32 	[%rd10], %f3;
$L__BB298_2:
	ret;

}
	// .globl	_Z10add_kernelILx299EEvPfS0_S0_i
.visible .entry _Z10add_kernelILx299EEvPfS0_S0_i(
	.param .u64 .ptr .align 1 _Z10add_kernelILx299EEvPfS0_S0_i_param_0,
	.param .u64 .ptr .align 1 _Z10add_kernelILx299EEvPfS0_S0_i_param_1,
	.param .u64 .ptr .align 1 _Z10add_kernelILx299EEvPfS0_S0_i_param_2,
	.param .u32 _Z10add_kernelILx299EEvPfS0_S0_i_param_3
)
{
	.reg .pred 	%p<2>;
	.reg .b32 	%r<6>;
	.reg .b32 	%f<4>;
	.reg .b64 	%rd<11>;

	ld.param.u64 	%rd1, [_Z10add_kernelILx299EEvPfS0_S0_i_param_0];
	ld.param.u64 	%rd2, [_Z10add_kernelILx299EEvPfS0_S0_i_param_1];
	ld.param.u64 	%rd3, [_Z10add_kernelILx299EEvPfS0_S0_i_param_2];
	ld.param.u32 	%r2, [_Z10add_kernelILx299EEvPfS0_S0_i_param_3];
	mov.u32 	%r3, %ctaid.x;
	mov.u32 	%r4, %ntid.x;
	mov.u32 	%r5, %tid.x;
	mad.lo.s32 	%r1, %r3, %r4, %r5;
	setp.ge.s32 	%p1, %r1, %r2;
	@%p1 bra 	$L__BB299_2;
	cvta.to.global.u64 	%rd4, %rd1;
	cvta.to.global.u64 	%rd5, %rd2;
	cvta.to.global.u64 	%rd6, %rd3;
	mul.wide.s32 	%rd7, %r1, 4;
	add.s64 	%rd8, %rd4, %rd7;
	ld.global.f32 	%f1, [%rd8];
	add.s64 	%rd9, %rd5, %rd7;
	ld.global.f32 	%f2, [%rd9];
	add.f32 	%f3, %f1, %f2;
	add.s64 	%rd10, %rd6, %rd7;
	st.global.f32 	[%rd10], %f3;
$L__BB299_2:
	ret;

}
	// .globl	_Z10add_kernelILx300EEvPfS0_S0_i
.visible .entry _Z10add_kernelILx300EEvPfS0_S0_i(
	.param .u64 .ptr .align 1 _Z10add_kernelILx300EEvPfS0_S0_i_param_0,
	.param .u64 .ptr .align 1 _Z10add_kernelILx300EEvPfS0_S0_i_param_1,
	.param .u64 .ptr .align 1 _Z10add_kernelILx300EEvPfS0_S0_i_param_2,
	.param .u32 _Z10add_kernelILx300EEvPfS0_S0_i_param_3
)
{
	.reg .pred 	%p<2>;
	.reg .b32 	%r<6>;
	.reg .b32 	%f<4>;
	.reg .b64 	%rd<11>;

	ld.param.u64 	%rd1, [_Z10add_kernelILx300EEvPfS0_S0_i_param_0];
	ld.param.u64 	%rd2, [_Z10add_kernelILx300EEvPfS0_S0_i_param_1];
	ld.param.u64 	%rd3, [_Z10add_kernelILx300EEvPfS0_S0_i_param_2];
	ld.param.u32 	%r2, [_Z10add_kernelILx300EEvPfS0_S0_i_param_3];
	mov.u32 	%r3, %ctaid.x;
	mov.u32 	%r4, %ntid.x;
	mov.u32 	%r5, %tid.x;
	mad.lo.s32 	%r1, %r3, %r4, %r5;
	setp.ge.s32 	%p1, %r1, %r2;
	@%p1 bra 	$L__BB300_2;
	cvta.to.global.u64 	%rd4, %rd1;
	cvta.to.global.u64 	%rd5, %rd2;
	cvta.to.global.u64 	%rd6, %rd3;
	mul.wide.s32 	%rd7, %r1, 4;
	add.s64 	%rd8, %rd4, %rd7;
	ld.global.f32 	%f1, [%rd8];
	add.s64 	%rd9, %rd5, %rd7;
	ld.global.f32 	%f2, [%rd9];
	add.f32 	%f3, %f1, %f2;
	add.s64 	%rd10, %rd6, %rd7;
	st.global.f32 	[%rd10], %f3;
$L__BB300_2:
	ret;

}
	// .globl	_Z10add_kernelILx301EEvPfS0_S0_i
.visible .entry _Z10add_kernelILx301EEvPfS0_S0_i(
	.param .u64 .ptr .align 1 _Z10add_kernelILx301EEvPfS0_S0_i_param_0,
	.param .u64 .ptr .align 1 _Z10add_kernelILx301EEvPfS0_S0_i_param_1,
	.param .u64 .ptr .align 1 _Z10add_kernelILx301EEvPfS0_S0_i_param_2,
	.param .u32 _Z10add_kernelILx301EEvPfS0_S0_i_param_3
)
{
	.reg .pred 	%p<2>;
	.reg .b32 	%r<6>;
	.reg .b32 	%f<4>;
	.reg .b64 	%rd<11>;

	ld.param.u64 	%rd1, [_Z10add_kernelILx301EEvPfS0_S0_i_param_0];
	ld.param.u64 	%rd2, [_Z10add_kernelILx301EEvPfS0_S0_i_param_1];
	ld.param.u64 	%rd3, [_Z10add_kernelILx301EEvPfS0_S0_i_param_2];
	ld.param.u32 	%r2, [_Z10add_kernelILx301EEvPfS0_S0_i_param_3];
	mov.u32 	%r3, %ctaid.x;
	mov.u32 	%r4, %ntid.x;
	mov.u32 	%r5, %tid.x;
	mad.lo.s32 	%r1, %r3, %r4, %r5;
	setp.ge.s32 	%p1, %r1, %r2;
	@%p1 bra 	$L__BB301_2;
	cvta.to.global.u64 	%rd4, %rd1;
	cvta.to.global.u64 	%rd5, %rd2;
	cvta.to.global.u64 	%rd6, %rd3;
	mul.wide.s32 	%rd7, %r1, 4;
	add.s64 	%rd8, %rd4, %rd7;
	ld.global.f32 	%f1, [%rd8];
	add.s64 	%rd9, %rd5, %rd7;
	ld.global.f32 	%f2, [%rd9];
	add.f32 	%f3, %f1, %f2;
	add.s64 	%rd10, %rd6, %rd7;
	st.global.f32 	[%rd10], %f3;
$L__BB301_2:
	ret;

}
	// .globl	_Z10add_kernelILx302EEvPfS0_S0_i
.visible .entry _Z10add_kernelILx302EEvPfS0_S0_i(
	.param .u64 .ptr .align 1 _Z10add_kernelILx302EEvPfS0_S0_i_param_0,
	.param .u64 .ptr .align 1 _Z10add_kernelILx302EEvPfS0_S0_i_param_1,
	.param .u64 .ptr .align 1 _Z10add_kernelILx302EEvPfS0_S0_i_param_2,
	.param .u32 _Z10add_kernelILx302EEvPfS0_S0_i_param_3
)
{
	.reg .pred 	%p<2>;
	.reg .b32 	%r<6>;
	.reg .b32 	%f<4>;
	.reg .b64 	%rd<11>;

	ld.param.u64 	%rd1, [_Z10add_kernelILx302EEvPfS0_S0_i_param_0];
	ld.param.u64 	%rd2, [_Z10add_kernelILx302EEvPfS0_S0_i_param_1];
	ld.param.u64 	%rd3, [_Z10add_kernelILx302EEvPfS0_S0_i_param_2];
	ld.param.u32 	%r2, [_Z10add_kernelILx302EEvPfS0_S0_i_param_3];
	mov.u32 	%r3, %ctaid.x;
	mov.u32 	%r4, %ntid.x;
	mov.u32 	%r5, %tid.x;
	mad.lo.s32 	%r1, %r3, %r4, %r5;
	setp.ge.s32 	%p1, %r1, %r2;
	@%p1 bra 	$L__BB302_2;
	cvta.to.global.u64 	%rd4, %rd1;
	cvta.to.global.u64 	%rd5, %rd2;
	cvta.to.global.u64 	%rd6, %rd3;
	mul.wide.s32 	%rd7, %r1, 4;
	add.s64 	%rd8, %rd4, %rd7;
	ld.global.f32 	%f1, [%rd8];
	add.s64 	%rd9, %rd5, %rd7;
	ld.global.f32 	%f2, [%rd9];
	add.f32 	%f3, %f1, %f2;
	add.s64 	%rd10, %rd6, %rd7;
	st.global.f32 	[%rd10], %f3;
$L__BB302_2:
	ret;

}
	// .globl	_Z10add_kernelILx303EEvPfS0_S0_i
.visible .entry _Z10add_kernelILx303EEvPfS0_S0_i(
	.param .u64 .ptr .align 1 _Z10add_kernelILx303EEvPfS0_S0_i_param_0,
	.param .u64 .ptr .align 1 _Z10add_kernelILx303EEvPfS0_S0_i_param_1,
	.param .u64 .ptr .align 1 _Z10add_kernelILx303EEvPfS0_S0_i_param_2,
	.param .u32 _Z10add_kernelILx303EEvPfS0_S0_i_param_3
)
{
	.reg .pred 	%p<2>;
	.reg .b32 	%r<6>;
	.reg .b32 	%f<4>;
	.reg .b64 	%rd<11>;

	ld.param.u64 	%rd1, [_Z10add_kernelILx303EEvPfS0_S0_i_param_0];
	ld.param.u64 	%rd2, [_Z10add_kernelILx303EEvPfS0_S0_i_param_1];
	ld.param.u64 	%rd3, [_Z10add_kernelILx303EEvPfS0_S0_i_param_2];
	ld.param.u32 	%r2, [_Z10add_kernelILx303EEvPfS0_S0_i_param_3];
	mov.u32 	%r3, %ctaid.x;
	mov.u32 	%r4, %ntid.x;
	mov.u32 	%r5, %tid.x;
	mad.lo.s32 	%r1, %r3, %r4, %r5;
	setp.ge.s32 	%p1, %r1, %r2;
	@%p1 bra 	$L__BB303_2;
	cvta.to.global.u64 	%rd4, %rd1;
	cvta.to.global.u64 	%rd5, %rd2;
	cvta.to.global.u64 	%rd6, %rd3;
	mul.wide.s32 	%rd7, %r1, 4;
	add.s64 	%rd8, %rd4, %rd7;
	ld.global.f32 	%f1, [%rd8];
	add.s64 	%rd9, %rd5, %rd7;
	ld.global.f32 	%f2, [%rd9];
	add.f32 	%f3, %f1, %f2;
	add.s64 	%rd10, %rd6, %rd7;
	st.global.f32 	[%rd10], %f3;
$L__BB303_2:
	ret;

}
	// .globl	_Z10add_kernelILx304EEvPfS0_S0_i
.visible .entry _Z10add_kernelILx304EEvPfS0_S0_i(
	.param .u64 .ptr .align 1 _Z10add_kernelILx304EEvPfS0_S0_i_param_0,
	.param .u64 .ptr .align 1 _Z10add_kernelILx304EEvPfS0_S0_i_param_1,
	.param .u64 .ptr .align 1 _Z10add_kernelILx304EEvPfS0_S0_i_param_2,
	.param .u32 _Z10add_kernelILx304EEvPfS0_S0_i_param_3
)
{
	.reg .pred 	%p<2>;
	.reg .b32 	%r<6>;
	.reg .b32 	%f<4>;
	.reg .b64 	%rd<11>;

	ld.param.u64 	%rd1, [_Z10add_kernelILx304EEvPfS0_S0_i_param_0];
	ld.param.u64 	%rd2, [_Z10add_kernelILx304EEvPfS0_S0_i_param_1];
	ld.param.u64 	%rd3, [_Z10add_kernelILx304EEvPfS0_S0_i_param_2];
	ld.param.u32 	%r2, [_Z10add_kernelILx304EEvPfS0_S0_i_param_3];
	mov.u32 	%r3, %ctaid.x;
	mov.u32 	%r4, %ntid.x;
	mov.u32 	%r5, %tid.x;
	mad.lo.s32 	%r1, %r3, %r4, %r5;
	setp.ge.s32 	%p1, %r1, %r2;
	@%p1 bra 	$L__BB304_2;
	cvta.to.global.u64 	%rd4, %rd1;
	cvta.to.global.u64 	%rd5, %rd2;
	cvta.to.global.u64 	%rd6, %rd3;
	mul.wide.s32 	%rd7, %r1, 4;
	add.s64 	%rd8, %rd4, %rd7;
	ld.global.f32 	%f1, [%rd8];
	add.s64 	%rd9, %rd5, %rd7;
	ld.global.f32 	%f2, [%rd9];
	add.f32 	%f3, %f1, %f2;
	add.s64 	%rd10, %rd6, %rd7;
	st.global.f32 	[%rd10], %f3;
$L__BB304_2:
	ret;

}
	// .globl	_Z10add_kernelILx305EEvPfS0_S0_i
.visible .entry _Z10add_kernelILx305EEvPfS0_S0_i(
	.param .u64 .ptr .align 1 _Z10add_kernelILx305EEvPfS0_S0_i_param_0,
	.param .u64 .ptr .align 1 _Z10add_kernelILx305EEvPfS0_S0_i_param_1,
	.param .u64 .ptr .align 1 _Z10add_kernelILx305EEvPfS0_S0_i_param_2,
	.param .u32 _Z10add_kernelILx305EEvPfS0_S0_i_param_3
)
{
	.reg .pred 	%p<2>;
	.reg .b32 	%r<6>;
	.reg .b32 	%f<4>;
	.reg .b64 	%rd<11>;

	ld.param.u64 	%rd1, [_Z10add_kernelILx305EEvPfS0_S0_i_param_0];
	ld.param.u64 	%rd2, [_Z10add_kernelILx305EEvPfS0_S0_i_param_1];
	ld.param.u64 	%rd3, [_Z10add_kernelILx305EEvPfS0_S0_i_param_2];
	ld.param.u32 	%r2, [_Z10add_kernelILx305EEvPfS0_S0_i_param_3];
	mov.u32 	%r3, %ctaid.x;
	mov.u32 	%r4, %ntid.x;
	mov.u32 	%r5, %tid.x;
	mad.lo.s32 	%r1, %r3, %r4, %r5;
	setp.ge.s32 	%p1, %r1, %r2;
	@%p1 bra 	$L__BB305_2;
	cvta.to.global.u64 	%rd4, %rd1;
	cvta.to.global.u64 	%rd5, %rd2;
	cvta.to.global.u64 	%rd6, %rd3;
	mul.wide.s32 	%rd7, %r1, 4;
	add.s64 	%rd8, %rd4, %rd7;
	ld.global.f32 	%f1, [%rd8];
	add.s64 	%rd9, %rd5, %rd7;
	ld.global.f32 	%f2, [%rd9];
	add.f32 	%f3, %f1, %f2;
	add.s64 	%rd10, %rd6, %rd7;
	st.global.f32 	[%rd10], %f3;
$L__BB305_2:
	ret;

}
	// .globl	_Z10add_kernelILx306EEvPfS0_S0_i
.visible .entry _Z10add_kernelILx306EEvPfS0_S0_i(
	.param .u64 .ptr .align 1 _Z10add_kernelILx306EEvPfS0_S0_i_param_0,
	.param .u64 .ptr .align 1 _Z10add_kernelILx306EEvPfS0_S0_i_param_1,
	.param .u64 .ptr .align 1 _Z10add_kernelILx306EEvPfS0_S0_i_param_2,
	.param .u32 _Z10add_kernelILx306EEvPfS0_S0_i_param_3
)
{
	.reg .pred 	%p<2>;
	.reg .b32 	%r<6>;
	.reg .b32 	%f<4>;
	.reg .b64 	%rd<11>;

	ld.param.u64 	%rd1, [_Z10add_kernelILx306EEvPfS0_S0_i_param_0];
	ld.param.u64 	%rd2, [_Z10add_kernelILx306EEvPfS0_S0_i_param_1];
	ld.param.u64 	%rd3, [_Z10add_kernelILx306EEvPfS0_S0_i_param_2];
	ld.param.u32 	%r2, [_Z10add_kernelILx306EEvPfS0_S0_i_param_3];
	mov.u32 	%r3, %ctaid.x;
	mov.u32 	%r4, %ntid.x;
	mov.u32 	%r5, %tid.x;
	mad.lo.s32 	%r1, %r3, %r4, %r5;
	setp.ge.s32 	%p1, %r1, %r2;
	@%p1 bra 	$L__BB306_2;
	cvta.to.global.u64 	%rd4, %rd1;
	cvta.to.global.u64 	%rd5, %rd2;
	cvta.to.global.u64 	%rd6, %rd3;
	mul.wide.s32 	%rd7, %r1, 4;
	add.s64 	%rd8, %rd4, %rd7;
	ld.global.f32 	%f1, [%rd8];
	add.s64 	%rd9, %rd5, %rd7;
	ld.global.f32 	%f2, [%rd9];
	add.f32 	%f3, %f1, %f2;
	add.s64 	%rd10, %rd6, %rd7;
	st.global.f32 	[%rd10], %f3;
$L__BB306_2:
	ret;

}
	// .globl	_Z10add_kernelILx307EEvPfS0_S0_i
.visible .entry _Z10add_kernelILx307EEvPfS0_S0_i(
	.param .u64 .ptr .align 1 _Z10add_kernelILx307EEvPfS0_S0_i_param_0,
	.param .u64 .ptr .align 1 _Z10add_kernelILx307EEvPfS0_S0_i_param_1,
	.param .u64 .ptr .align 1 _Z10add_kernelILx307EEvPfS0_S0_i_param_2,
	.param .u32 _Z10add_kernelILx307EEvPfS0_S0_i_param_3
)
{
	.reg .pred 	%p<2>;
	.reg .b32 	%r<6>;
	.reg .b32 	%f<4>;
	.reg .b64 	%rd<11>;

	ld.param.u64 	%rd1, [_Z10add_kernelILx307EEvPfS0_S0_i_param_0];
	ld.param.u64 	%rd2, [_Z10add_kernelILx307EEvPfS0_S0_i_param_1];
	ld.param.u64 	%rd3, [_Z10add_kernelILx307EEvPfS0_S0_i_param_2];
	ld.param.u32 	%r2, [_Z10add_kernelILx307EEvPfS0_S0_i_param_3];
	mov.u32 	%r3, %ctaid.x;
	mov.u32 	%r4, %ntid.x;
	mov.u32 	%r5, %tid.x;
	mad.lo.s32 	%r1, %r3, %r4, %r5;
	setp.ge.s32 	%p1, %r1, %r2;
	@%p1 bra 	$L__BB307_2;
	cvta.to.global.u64 	%rd4, %rd1;
	cvta.to.global.u64 	%rd5, %rd2;
	cvta.to.global.u64 	%rd6, %rd3;
	mul.wide.s32 	%rd7, %r1, 4;
	add.s64 	%rd8, %rd4, %rd7;
	ld.global.f32 	%f1, [%rd8];
	add.s64 	%rd9, %rd5, %rd7;
	ld.global.f32 	%f2, [%rd9];
	add.f32 	%f3, %f1, %f2;
	add.s64 	%rd10, %rd6, %rd7;
	st.global.f32 	[%rd10], %f3;
$L__BB307_2:
	ret;

}
	// .globl	_Z10add_kernelILx308EEvPfS0_S0_i
.visible .entry _Z10add_kernelILx308EEvPfS0_S0_i(
	.param .u64 .ptr .align 1 _Z10add_kernelILx308EEvPfS0_S0_i_param_0,
	.param .u64 .ptr .align 1 _Z10add_kernelILx308EEvPfS0_S0_i_param_1,
	.param .u64 .ptr .align 1 _Z10add_kernelILx308EEvPfS0_S0_i_param_2,
	.param .u32 _Z10add_kernelILx308EEvPfS0_S0_i_param_3
)
{
	.reg .pred 	%p<2>;
	.reg .b32 	%r<6>;
	.reg .b32 	%f<4>;
	.reg .b64 	%rd<11>;

	ld.param.u64 	%rd1, [_Z10add_kernelILx308EEvPfS0_S0_i_param_0];
	ld.param.u64 	%rd2, [_Z10add_kernelILx308EEvPfS0_S0_i_param_1];
	ld.param.u64 	%rd3, [_Z10add_kernelILx308EEvPfS0_S0_i_param_2];
	ld.param.u32 	%r2, [_Z10add_kernelILx308EEvPfS0_S0_i_param_3];
	mov.u32 	%r3, %ctaid.x;
	mov.u32 	%r4, %ntid.x;
	mov.u32 	%r5, %tid.x;
	mad.lo.s32 	%r1, %r3, %r4, %r5;
	setp.ge.s32 	%p1, %r1, %r2;
	@%p1 bra 	$L__BB308_2;
	cvta.to.global.u64 	%rd4, %rd1;
	cvta.to.global.u64 	%rd5, %rd2;
	cvta.to.global.u64 	%rd6, %rd3;
	mul.wide.s32 	%rd7, %r1, 4;
	add.s64 	%rd8, %rd4, %rd7;
	ld.global.f32 	%f1, [%rd8];
	add.s64 	%rd9, %rd5, %rd7;
	ld.global.f32 	%f2, [%rd9];
	add.f32 	%f3, %f1, %f2;
	add.s64 	%rd10, %rd6, %rd7;
	st.global.f32 	[%rd10], %f3;
$L__BB308_2:
	ret;

}
	// .globl	_Z10add_kernelILx309EEvPfS0_S0_i
.visible .entry _Z10add_kernelILx309EEvPfS0_S0_i(
	.param .u64 .ptr .align 1 _Z10add_kernelILx309EEvPfS0_S0_i_param_0,
	.param .u64 .ptr .align 1 _Z10add_kernelILx309EEvPfS0_S0_i_param_1,
	.param .u64 .ptr .align 1 _Z10add_kernelILx309EEvPfS0_S0_i_param_2,
	.param .u32 _Z10add_kernelILx309EEvPfS0_S0_i_param_3
)
{
	.reg .pred 	%p<2>;
	.reg .b32 	%r<6>;
	.reg .b32 	%f<4>;
	.reg .b64 	%rd<11>;

	ld.param.u64 	%rd1, [_Z10add_kernelILx309EEvPfS0_S0_i_param_0];
	ld.param.u64 	%rd2, [_Z10add_kernelILx309EEvPfS0_S0_i_param_1];
	ld.param.u64 	%rd3, [_Z10add_kernelILx309EEvPfS0_S0_i_param_2];
	ld.param.u32 	%r2, [_Z10add_kernelILx309EEvPfS0_S0_i_param_3];
	mov.u32 	%r3, %ctaid.x;
	mov.u32 	%r4, %ntid.x;
	mov.u32 	%r5, %tid.x;
	mad.lo.s32 	%r1, %r3, %r4, %r5;
	setp.ge.s32 	%p1, %r1, %r2;
	@%p1 bra 	$L__BB309_2;
	cvta.to.global.u64 	%rd4, %rd1;
	cvta.to.global.u64 	%rd5, %rd2;
	cvta.to.global.u64 	%rd6, %rd3;
	mul.wide.s32 	%rd7, %r1, 4;
	add.s64 	%rd8, %rd4, %rd7;
	ld.global.f32 	%f1, [%rd8];
	add.s64 	%rd9, %rd5, %rd7;
	ld.global.f32 	%f2, [%rd9];
	add.f32 	%f3, %f1, %f2;
	add.s64 	%rd10, %rd6, %rd7;
	st.global.f32 	[%rd10], %f3;
$L__BB309_2:
	ret;

}
	// .globl	_Z10add_kernelILx310EEvPfS0_S0_i
.visible .entry _Z10add_kernelILx310EEvPfS0_S0_i(
	.param .u64 .ptr .align 1 _Z10add_kernelILx310EEvPfS0_S0_i_param_0,
	.param .u64 .ptr .align 1 _Z10add_kernelILx310EEvPfS0_S0_i_param_1,
	.param .u64 .ptr .align 1 _Z10add_kernelILx310EEvPfS0_S0_i_param_2,
	.param .u32 _Z10add_kernelILx310EEvPfS0_S0_i_param_3
)
{
	.reg .pred 	%p<2>;
	.reg .b32 	%r<6>;
	.reg .b32 	%f<4>;
	.reg .b64 	%rd<11>;

	ld.param.u64 	%rd1, [_Z10add_kernelILx310EEvPfS0_S0_i_param_0];
	ld.param.u64 	%rd2, [_Z10add_kernelILx310EEvPfS0_S0_i_param_1];
	ld.param.u64 	%rd3, [_Z10add_kernelILx310EEvPfS0_S0_i_param_2];
	ld.param.u32 	%r2, [_Z10add_kernelILx310EEvPfS0_S0_i_param_3];
	mov.u32 	%r3, %ctaid.x;
	mov.u32 	%r4, %ntid.x;
	mov.u32 	%r5, %tid.x;
	mad.lo.s32 	%r1, %r3, %r4, %r5;
	setp.ge.s32 	%p1, %r1, %r2;
	@%p1 bra 	$L__BB310_2;
	cvta.to.global.u64 	%rd4, %rd1;
	cvta.to.global.u64 	%rd5, %rd2;
	cvta.to.global.u64 	%rd6, %rd3;
	mul.wide.s32 	%rd7, %r1, 4;
	add.s64 	%rd8, %rd4, %rd7;
	ld.global.f32 	%f1, [%rd8];
	add.s64 	%rd9, %rd5, %rd7;
	ld.global.f32 	%f2, [%rd9];
	add.f32 	%f3, %f1, %f2;
	add.s64 	%rd10, %rd6, %rd7;
	st.global.f32 	[%rd10], %f3;
$L__BB310_2:
	ret;

}
	// .globl	_Z10add_kernelILx311EEvPfS0_S0_i
.visible .entry _Z10add_kernelILx311EEvPfS0_S0_i(
	.param .u64 .ptr .align 1 _Z10add_kernelILx311EEvPfS0_S0_i_param_0,
	.param .u64 .ptr .align 1 _Z10add_kernelILx311EEvPfS0_S0_i_param_1,
	.param .u64 .ptr .align 1 _Z10add_kernelILx311EEvPfS0_S0_i_param_2,
	.param .u32 _Z10add_kernelILx311EEvPfS0_S0_i_param_3
)
{
	.reg .pred 	%p<2>;
	.reg .b32 	%r<6>;
	.reg .b32 	%f<4>;
	.reg .b64 	%rd<11>;

	ld.param.u64 	%rd1, [_Z10add_kernelILx311EEvPfS0_S0_i_param_0];
	ld.param.u64 	%rd2, [_Z10add_kernelILx311EEvPfS0_S0_i_param_1];
	ld.param.u64 	%rd3, [_Z10add_kernelILx311EEvPfS0_S0_i_param_2];
	ld.param.u32 	%r2, [_Z10add_kernelILx311EEvPfS0_S0_i_param_3];
	mov.u32 	%r3, %ctaid.x;
	mov.u32 	%r4, %ntid.x;
	mov.u32 	%r5, %tid.x;
	mad.lo.s32 	%r1, %r3, %r4, %r5;
	setp.ge.s32 	%p1, %r1, %r2;
	@%p1 bra 	$L__BB311_2;
	cvta.to.global.u64 	%rd4, %rd1;
	cvta.to.global.u64 	%rd5, %rd2;
	cvta.to.global.u64 	%rd6, %rd3;
	mul.wide.s32 	%rd7, %r1, 4;
	add.s64 	%rd8, %rd4, %rd7;
	ld.global.f32 	%f1, [%rd8];
	add.s64 	%rd9, %rd5, %rd7;
	ld.global.f32 	%f2, [%rd9];
	add.f32 	%f3, %f1, %f2;
	add.s64 	%rd10, %rd6, %rd7;
	st.global.f32 	[%rd10], %f3;
$L__BB311_2:
	ret;

}
	// .globl	_Z10add_kernelILx312EEvPfS0_S0_i
.visible .entry _Z10add_kernelILx312EEvPfS0_S0_i(
	.param .u64 .ptr .align 1 _Z10add_kernelILx312EEvPfS0_S0_i_param_0,
	.param .u64 .ptr .align 1 _Z10add_kernelILx312EEvPfS0_S0_i_param_1,
	.param .u64 .ptr .align 1 _Z10add_kernelILx312EEvPfS0_S0_i_param_2,
	.param .u32 _Z10add_kernelILx312EEvPfS0_S0_i_param_3
)
{
	.reg .pred 	%p<2>;
	.reg .b32 	%r<6>;
	.reg .b32 	%f<4>;
	.reg .b64 	%rd<11>;

	ld.param.u64 	%rd1, [_Z10add_kernelILx312EEvPfS0_S0_i_param_0];
	ld.param.u64 	%rd2, [_Z10add_kernelILx312EEvPfS0_S0_i_param_1];
	ld.param.u64 	%rd3, [_Z10add_kernelILx312EEvPfS0_S0_i_param_2];
	ld.param.u32 	%r2, [_Z10add_kernelILx312EEvPfS0_S0_i_param_3];
	mov.u32 	%r3, %ctaid.x;
	mov.u32 	%r4, %ntid.x;
	mov.u32 	%r5, %tid.x;
	mad.lo.s32 	%r1, %r3, %r4, %r5;
	setp.ge.s32 	%p1, %r1, %r2;
	@%p1 bra 	$L__BB312_2;
	cvta.to.global.u64 	%rd4, %rd1;
	cvta.to.global.u64 	%rd5, %rd2;
	cvta.to.global.u64 	%rd6, %rd3;
	mul.wide.s32 	%rd7, %r1, 4;
	add.s64 	%rd8, %rd4, %rd7;
	ld.global.f32 	%f1, [%rd8];
	add.s64 	%rd9, %rd5, %rd7;
	ld.global.f32 	%f2, [%rd9];
	add.f32 	%f3, %f1, %f2;
	add.s64 	%rd10, %rd6, %rd7;
	st.global.f32 	[%rd10], %f3;
$L__BB312_2:
	ret;

}
	// .globl	_Z10add_kernelILx313EEvPfS0_S0_i
.visible .entry _Z10add_kernelILx313EEvPfS0_S0_i(
	.param .u64 .ptr .align 1 _Z10add_kernelILx313EEvPfS0_S0_i_param_0,
	.param .u64 .ptr .align 1 _Z10add_kernelILx313EEvPfS0_S0_i_param_1,
	.param .u64 .ptr .align 1 _Z10add_kernelILx313EEvPfS0_S0_i_param_2,
	.param .u32 _Z10add_kernelILx313EEvPfS0_S0_i_param_3
)
{
	.reg .pred 	%p<2>;
	.reg .b32 	%r<6>;
	.reg .b32 	%f<4>;
	.reg .b64 	%rd<11>;

	ld.param.u64 	%rd1, [_Z10add_kernelILx313EEvPfS0_S0_i_param_0];
	ld.param.u64 	%rd2, [_Z10add_kernelILx313EEvPfS0_S0_i_param_1];
	ld.param.u64 	%rd3, [_Z10add_kernelILx313EEvPfS0_S0_i_param_2];
	ld.param.u32 	%r2, [_Z10add_kernelILx313EEvPfS0_S0_i_param_3];
	mov.u32 	%r3, %ctaid.x;
	mov.u32 	%r4, %ntid.x;
	mov.u32 	%r5, %tid.x;
	mad.lo.s32 	%r1, %r3, %r4, %r5;
	setp.ge.s32 	%p1, %r1, %r2;
	@%p1 bra 	$L__BB313_2;
	cvta.to.global.u64 	%rd4, %rd1;
	cvta.to.global.u64 	%rd5, %rd2;
	cvta.to.global.u64 	%rd6, %rd3;
	mul.wide.s32 	%rd7, %r1, 4;
	add.s64 	%rd8, %rd4, %rd7;
	ld.global.f32 	%f1, [%rd8];
	add.s64 	%rd9, %rd5, %rd7;
	ld.global.f32 	%f2, [%rd9];
	add.f32 	%f3, %f1, %f2;
	add.s64 	%rd10, %rd6, %rd7;
	st.global.f32 	[%rd10], %f3;
$L__BB313_2:
	ret;

}
	// .globl	_Z10add_kernelILx314EEvPfS0_S0_i
.visible .entry _Z10add_kernelILx314EEvPfS0_S0_i(
	.param .u64 .ptr .align 1 _Z10add_kernelILx314EEvPfS0_S0_i_param_0,
	.param .u64 .ptr .align 1 _Z10add_kernelILx314EEvPfS0_S0_i_param_1,
	.param .u64 .ptr .align 1 _Z10add_kernelILx314EEvPfS0_S0_i_param_2,
	.param .u32 _Z10add_kernelILx314EEvPfS0_S0_i_param_3
)
{
	.reg .pred 	%p<2>;
	.reg .b32 	%r<6>;
	.reg .b32 	%f<4>;
	.reg .b64 	%rd<11>;

	ld.param.u64 	%rd1, [_Z10add_kernelILx314EEvPfS0_S0_i_param_0];
	ld.param.u64 	%rd2, [_Z10add_kernelILx314EEvPfS0_S0_i_param_1];
	ld.param.u64 	%rd3, [_Z10add_kernelILx314EEvPfS0_S0_i_param_2];
	ld.param.u32 	%r2, [_Z10add_kernelILx314EEvPfS0_S0_i_param_3];
	mov.u32 	%r3, %ctaid.x;
	mov.u32 	%r4, %ntid.x;
	mov.u32 	%r5, %tid.x;
	mad.lo.s32 	%r1, %r3, %r4, %r5;
	setp.ge.s32 	%p1, %r1, %r2;
	@%p1 bra 	$L__BB314_2;
	cvta.to.global.u64 	%rd4, %rd1;
	cvta.to.global.u64 	%rd5, %rd2;
	cvta.to.global.u64 	%rd6, %rd3;
	mul.wide.s32 	%rd7, %r1, 4;
	add.s64 	%rd8, %rd4, %rd7;
	ld.global.f32 	%f1, [%rd8];
	add.s64 	%rd9, %rd5, %rd7;
	ld.global.f32 	%f2, [%rd9];
	add.f32 	%f3, %f1, %f2;
	add.s64 	%rd10, %rd6, %rd7;
	st.global.f32 	[%rd10], %f3;
$L__BB314_2:
	ret;

}
	// .globl	_Z10add_kernelILx315EEvPfS0_S0_i
.visible .entry _Z10add_kernelILx315EEvPfS0_S0_i(
	.param .u64 .ptr .align 1 _Z10add_kernelILx315EEvPfS0_S0_i_param_0,
	.param .u64 .ptr .align 1 _Z10add_kernelILx315EEvPfS0_S0_i_param_1,
	.param .u64 .ptr .align 1 _Z10add_kernelILx315EEvPfS0_S0_i_param_2,
	.param .u32 _Z10add_kernelILx315EEvPfS0_S0_i_param_3
)
{
	.reg .pred 	%p<2>;
	.reg .b32 	%r<6>;
	.reg .b32 	%f<4>;
	.reg .b64 	%rd<11>;

	ld.param.u64 	%rd1, [_Z10add_kernelILx315EEvPfS0_S0_i_param_0];
	ld.param.u64 	%rd2, [_Z10add_kernelILx315EEvPfS0_S0_i_param_1];
	ld.param.u64 	%rd3, [_Z10add_kernelILx315EEvPfS0_S0_i_param_2];
	ld.param.u32 	%r2, [_Z10add_kernelILx315EEvPfS0_S0_i_param_3];
	mov.u32 	%r3, %ctaid.x;
	mov.u32 	%r4, %ntid.x;
	mov.u32 	%r5, %tid.x;
	mad.lo.s32 	%r1, %r3, %r4, %r5;
	setp.ge.s32 	%p1, %r1, %r2;
	@%p1 bra 	$L__BB315_2;
	cvta.to.global.u64 	%rd4, %rd1;
	cvta.to.global.u64 	%rd5, %rd2;
	cvta.to.global.u64 	%rd6, %rd3;
	mul.wide.s32 	%rd7, %r1, 4;
	add.s64 	%rd8, %rd4, %rd7;
	ld.global.f32 	%f1, [%rd8];
	add.s64 	%rd9, %rd5, %rd7;
	ld.global.f32 	%f2, [%rd9];
	add.f32 	%f3, %f1, %f2;
	add.s64 	%rd10, %rd6, %rd7;
	st.global.f32 	[%rd10], %f3;
$L__BB315_2:
	ret;

}
	// .globl	_Z10add_kernelILx316EEvPfS0_S0_i
.visible .entry _Z10add_kernelILx316EEvPfS0_S0_i(
	.param .u64 .ptr .align 1 _Z10add_kernelILx316EEvPfS0_S0_i_param_0,
	.param .u64 .ptr .align 1 _Z10add_kernelILx316EEvPfS0_S0_i_param_1,
	.param .u64 .ptr .align 1 _Z10add_kernelILx316EEvPfS0_S0_i_param_2,
	.param .u32 _Z10add_kernelILx316EEvPfS0_S0_i_param_3
)
{
	.reg .pred 	%p<2>;
	.reg .b32 	%r<6>;
	.reg .b32 	%f<4>;
	.reg .b64 	%rd<11>;

	ld.param.u64 	%rd1, [_Z10add_kernelILx316EEvPfS0_S0_i_param_0];
	ld.param.u64 	%rd2, [_Z10add_kernelILx316EEvPfS0_S0_i_param_1];
	ld.param.u64 	%rd3, [_Z10add_kernelILx316EEvPfS0_S0_i_param_2];
	ld.param.u32 	%r2, [_Z10add_kernelILx316EEvPfS0_S0_i_param_3];
	mov.u32 	%r3, %ctaid.x;
	mov.u32 	%r4, %ntid.x;
	mov.u32 	%r5, %tid.x;
	mad.lo.s32 	%r1, %r3, %r4, %r5;
	setp.ge.s32 	%p1, %r1, %r2;
	@%p1 bra 	$L__BB316_2;
	cvta.to.global.u64 	%rd4, %rd1;
	cvta.to.global.u64 	%rd5, %rd2;
	cvta.to.global.u64 	%rd6, %rd3;
	mul.wide.s32 	%rd7, %r1, 4;
	add.s64 	%rd8, %rd4, %rd7;
	ld.global.f32 	%f1, [%rd8];
	add.s64 	%rd9, %rd5, %rd7;
	ld.global.f32 	%f2, [%rd9];
	add.f32 	%f3, %f1, %f2;
	add.s64 	%rd10, %rd6, %rd7;
	st.global.f32 	[%rd10], %f3;
$L__BB316_2:
	ret;

}
	// .globl	_Z10add_kernelILx317EEvPfS0_S0_i
.visible .entry _Z10add_kernelILx317EEvPfS0_S0_i(
	.param .u64 .ptr .align 1 _Z10add_kernelILx317EEvPfS0_S0_i_param_0,
	.param .u64 .ptr .align 1 _Z10add_kernelILx317EEvPfS0_S0_i_param_1,
	.param .u64 .ptr .align 1 _Z10add_kernelILx317EEvPfS0_S0_i_param_2,
	.param .u32 _Z10add_kernelILx317EEvPfS0_S0_i_param_3
)
{
	.reg .pred 	%p<2>;
	.reg .b32 	%r<6>;
	.reg .b32 	%f<4>;
	.reg .b64 	%rd<11>;

	ld.param.u64 	%rd1, [_Z10add_kernelILx317EEvPfS0_S0_i_param_0];
	ld.param.u64 	%rd2, [_Z10add_kernelILx317EEvPfS0_S0_i_param_1];
	ld.param.u64 	%rd3, [_Z10add_kernelILx317EEvPfS0_S0_i_param_2];
	ld.param.u32 	%r2, [_Z10add_kernelILx317EEvPfS0_S0_i_param_3];
	mov.u32 	%r3, %ctaid.x;
	mov.u32 	%r4, %ntid.x;
	mov.u32 	%r5, %tid.x;
	mad.lo.s32 	%r1, %r3, %r4, %r5;
	setp.ge.s32 	%p1, %r1, %r2;
	@%p1 bra 	$L__BB317_2;
	cvta.to.global.u64 	%rd4, %rd1;
	cvta.to.global.u64 	%rd5, %rd2;
	cvta.to.global.u64 	%rd6, %rd3;
	mul.wide.s32 	%rd7, %r1, 4;
	add.s64 	%rd8, %rd4, %rd7;
	ld.global.f32 	%f1, [%rd8];
	add.s64 	%rd9, %rd5, %rd7;
	ld.global.f32 	%f2, [%rd9];
	add.f32 	%f3, %f1, %f2;
	add.s64 	%rd10, %rd6, %rd7;
	st.global.f32 	[%rd10], %f3;
$L__BB317_2:
	ret;

}
	// .globl	_Z10add_kernelILx318EEvPfS0_S0_i
.visible .entry _Z10add_kernelILx318EEvPfS0_S0_i(
	.param .u64 .ptr .align 1 _Z10add_kernelILx318EEvPfS0_S0_i_param_0,
	.param .u64 .ptr .align 1 _Z10add_kernelILx318EEvPfS0_S0_i_param_1,
	.param .u64 .ptr .align 1 _Z10add_kernelILx318EEvPfS0_S0_i_param_2,
	.param .u32 _Z10add_kernelILx318EEvPfS0_S0_i_param_3
)
{
	.reg .pred 	%p<2>;
	.reg .b32 	%r<6>;
	.reg .b32 	%f<4>;
	.reg .b64 	%rd<11>;

	ld.param.u64 	%rd1, [_Z10add_kernelILx318EEvPfS0_S0_i_param_0];
	ld.param.u64 	%rd2, [_Z10add_kernelILx318EEvPfS0_S0_i_param_1];
	ld.param.u64 	%rd3, [_Z10add_kernelILx318EEvPfS0_S0_i_param_2];
	ld.param.u32 	%r2, [_Z10add_kernelILx318EEvPfS0_S0_i_param_3];
	mov.u32 	%r3, %ctaid.x;
	mov.u32 	%r4, %ntid.x;
	mov.u32 	%r5, %tid.x;
	mad.lo.s32 	%r1, %r3, %r4, %r5;
	setp.ge.s32 	%p1, %r1, %r2;
	@%p1 bra 	$L__BB318_2;
	cvta.to.global.u64 	%rd4, %rd1;
	cvta.to.global.u64 	%rd5, %rd2;
	cvta.to.global.u64 	%rd6, %rd3;
	mul.wide.s32 	%rd7, %r1, 4;
	add.s64 	%rd8, %rd4, %rd7;
	ld.global.f32 	%f1, [%rd8];
	add.s64 	%rd9, %rd5, %rd7;
	ld.global.f32 	%f2, [%rd9];
	add.f32 	%f3, %f1, %f2;
	add.s64 	%rd10, %rd6, %rd7;
	st.global.f32 	[%rd10], %f3;
$L__BB318_2:
	ret;

}
	// .globl	_Z10add_kernelILx319EEvPfS0_S0_i
.visible .entry _Z10add_kernelILx319EEvPfS0_S0_i(
	.param .u64 .ptr .align 1 _Z10add_kernelILx319EEvPfS0_S0_i_param_0,
	.param .u64 .ptr .align 1 _Z10add_kernelILx319EEvPfS0_S0_i_param_1,
	.param .u64 .ptr .align 1 _Z10add_kernelILx319EEvPfS0_S0_i_param_2,
	.param .u32 _Z10add_kernelILx319EEvPfS0_S0_i_param_3
)
{
	.reg .pred 	%p<2>;
	.reg .b32 	%r<6>;
	.reg .b32 	%f<4>;
	.reg .b64 	%rd<11>;

	ld.param.u64 	%rd1, [_Z10add_kernelILx319EEvPfS0_S0_i_param_0];
	ld.param.u64 	%rd2, [_Z10add_kernelILx319EEvPfS0_S0_i_param_1];
	ld.param.u64 	%rd3, [_Z10add_kernelILx319EEvPfS0_S0_i_param_2];
	ld.param.u32 	%r2, [_Z10add_kernelILx319EEvPfS0_S0_i_param_3];
	mov.u32 	%r3, %ctaid.x;
	mov.u32 	%r4, %ntid.x;
	mov.u32 	%r5, %tid.x;
	mad.lo.s32 	%r1, %r3, %r4, %r5;
	setp.ge.s32 	%p1, %r1, %r2;
	@%p1 bra 	$L__BB319_2;
	cvta.to.global.u64 	%rd4, %rd1;
	cvta.to.global.u64 	%rd5, %rd2;
	cvta.to.global.u64 	%rd6, %rd3;
	mul.wide.s32 	%rd7, %r1, 4;
	add.s64 	%rd8, %rd4, %rd7;
	ld.global.f32 	%f1, [%rd8];
	add.s64 	%rd9, %rd5, %rd7;
	ld.global.f32 	%f2, [%rd9];
	add.f32 	%f3, %f1, %f2;
	add.s64 	%rd10, %rd6, %rd7;
	st.global.f32 	[%rd10], %f3;
$L__BB319_2:
	ret;

}
	// .globl	_Z10add_kernelILx320EEvPfS0_S0_i
.visible .entry _Z10add_kernelILx320EEvPfS0_S0_i(
	.param .u64 .ptr .align 1 _Z10add_kernelILx320EEvPfS0_S0_i_param_0,
	.param .u64 .ptr .align 1 _Z10add_kernelILx320EEvPfS0_S0_i_param_1,
	.param .u64 .ptr .align 1 _Z10add_kernelILx320EEvPfS0_S0_i_param_2,
	.param .u32 _Z10add_kernelILx320EEvPfS0_S0_i_param_3
)
{
	.reg .pred 	%p<2>;
	.reg .b32 	%r<6>;
	.reg .b32 	%f<4>;
	.reg .b64 	%rd<11>;

	ld.param.u64 	%rd1, [_Z10add_kernelILx320EEvPfS0_S0_i_param_0];
	ld.param.u64 	%rd2, [_Z10add_kernelILx320EEvPfS0_S0_i_param_1];
	ld.param.u64 	%rd3, [_Z10add_kernelILx320EEvPfS0_S0_i_param_2];
	ld.param.u32 	%r2, [_Z10add_kernelILx320EEvPfS0_S0_i_param_3];
	mov.u32 	%r3, %ctaid.x;
	mov.u32 	%r4, %ntid.x;
	mov.u32 	%r5, %tid.x;
	mad.lo.s32 	%r1, %r3, %r4, %r5;
	setp.ge.s32 	%p1, %r1, %r2;
	@%p1 bra 	$L__BB320_2;
	cvta.to.global.u64 	%rd4, %rd1;
	cvta.to.global.u64 	%rd5, %rd2;
	cvta.to.global.u64 	%rd6, %rd3;
	mul.wide.s32 	%rd7, %r1, 4;
	add.s64 	%rd8, %rd4, %rd7;
	ld.global.f32 	%f1, [%rd8];
	add.s64 	%rd9, %rd5, %rd7;
	ld.global.f32 	%f2, [%rd9];
	add.f32 	%f3, %f1, %f2;
	add.s64 	%rd10, %rd6, %rd7;
	st.global.f32 	[%rd10], %f3;
$L__BB320_2:
	ret;

}
	// .globl	_Z10add_kernelILx321EEvPfS0_S0_i
.visible .entry _Z10add_kernelILx321EEvPfS0_S0_i(
	.param .u64 .ptr .align 1 _Z10add_kernelILx321EEvPfS0_S0_i_param_0,
	.param .u64 .ptr .align 1 _Z10add_kernelILx321EEvPfS0_S0_i_param_1,
	.param .u64 .ptr .align 1 _Z10add_kernelILx321EEvPfS0_S0_i_param_2,
	.param .u32 _Z10add_kernelILx321EEvPfS0_S0_i_param_3
)
{
	.reg .pred 	%p<2>;
	.reg .b32 	%r<6>;
	.reg .b32 	%f<4>;
	.reg .b64 	%rd<11>;

	ld.param.u64 	%rd1, [_Z10add_kernelILx321EEvPfS0_S0_i_param_0];
	ld.param.u64 	%rd2, [_Z10add_kernelILx321EEvPfS0_S0_i_param_1];
	ld.param.u64 	%rd3, [_Z10add_kernelILx321EEvPfS0_S0_i_param_2];
	ld.param.u32 	%r2, [_Z10add_kernelILx321EEvPfS0_S0_i_param_3];
	mov.u32 	%r3, %ctaid.x;
	mov.u32 	%r4, %ntid.x;
	mov.u32 	%r5, %tid.x;
	mad.lo.s32 	%r1, %r3, %r4, %r5;
	setp.ge.s32 	%p1, %r1, %r2;
	@%p1 bra 	$L__BB321_2;
	cvta.to.global.u64 	%rd4, %rd1;
	cvta.to.global.u64 	%rd5, %rd2;
	cvta.to.global.u64 	%rd6, %rd3;
	mul.wide.s32 	%rd7, %r1, 4;
	add.s64 	%rd8, %rd4, %rd7;
	ld.global.f32 	%f1, [%rd8];
	add.s64 	%rd9, %rd5, %rd7;
	ld.global.f32 	%f2, [%rd9];
	add.f32 	%f3, %f1, %f2;
	add.s64 	%rd10, %rd6, %rd7;
	st.global.f32 	[%rd10], %f3;
$L__BB321_2:
	ret;

}
	// .globl	_Z10add_kernelILx322EEvPfS0_S0_i
.visible .entry _Z10add_kernelILx322EEvPfS0_S0_i(
	.param .u64 .ptr .align 1 _Z10add_kernelILx322EEvPfS0_S0_i_param_0,
	.param .u64 .ptr .align 1 _Z10add_kernelILx322EEvPfS0_S0_i_param_1,
	.param .u64 .ptr .align 1 _Z10add_kernelILx322EEvPfS0_S0_i_param_2,
	.param .u32 _Z10add_kernelILx322EEvPfS0_S0_i_param_3
)
{
	.reg .pred 	%p<2>;
	.reg .b32 	%r<6>;
	.reg .b32 	%f<4>;
	.reg .b64 	%rd<11>;

	ld.param.u64 	%rd1, [_Z10add_kernelILx322EEvPfS0_S0_i_param_0];
	ld.param.u64 	%rd2, [_Z10add_kernelILx322EEvPfS0_S0_i_param_1];
	ld.param.u64 	%rd3, [_Z10add_kernelILx322EEvPfS0_S0_i_param_2];
	ld.param.u32 	%r2, [_Z10add_kernelILx322EEvPfS0_S0_i_param_3];
	mov.u32 	%r3, %ctaid.x;
	mov.u32 	%r4, %ntid.x;
	mov.u32 	%r5, %tid.x;
	mad.lo.s32 	%r1, %r3, %r4, %r5;
	setp.ge.s32 	%p1, %r1, %r2;
	@%p1 bra 	$L__BB322_2;
	cvta.to.global.u64 	%rd4, %rd1;
	cvta.to.global.u64 	%rd5, %rd2;
	cvta.to.global.u64 	%rd6, %rd3;
	mul.wide.s32 	%rd7, %r1, 4;
	add.s64 	%rd8, %rd4, %rd7;
	ld.global.f32 	%f1, [%rd8];
	add.s64 	%rd9, %rd5, %rd7;
	ld.global.f32 	%f2, [%rd9];
	add.f32 	%f3, %f1, %f2;
	add.s64 	%rd10, %rd6, %rd7;
	st.global.f32 	[%rd10], %f3;
$L__BB322_2:
	ret;

}
	// .globl	_Z10add_kernelILx323EEvPfS0_S0_i
.visible .entry _Z10add_kernelILx323EEvPfS0_S0_i(
	.param .u64 .ptr .align 1 _Z10add_kernelILx323EEvPfS0_S0_i_param_0,
	.param .u64 .ptr .align 1 _Z10add_kernelILx323EEvPfS0_S0_i_param_1,
	.param .u64 .ptr .align 1 _Z10add_kernelILx323EEvPfS0_S0_i_param_2,
	.param .u32 _Z10add_kernelILx323EEvPfS0_S0_i_param_3
)
{
	.reg .pred 	%p<2>;
	.reg .b32 	%r<6>;
	.reg .b32 	%f<4>;
	.reg .b64 	%rd<11>;

	ld.param.u64 	%rd1, [_Z10add_kernelILx323EEvPfS0_S0_i_param_0];
	ld.param.u64 	%rd2, [_Z10add_kernelILx323EEvPfS0_S0_i_param_1];
	ld.param.u64 	%rd3, [_Z10add_kernelILx323EEvPfS0_S0_i_param_2];
	ld.param.u32 	%r2, [_Z10add_kernelILx323EEvPfS0_S0_i_param_3];
	mov.u32 	%r3, %ctaid.x;
	mov.u32 	%r4, %ntid.x;
	mov.u32 	%r5, %tid.x;
	mad.lo.s32 	%r1, %r3, %r4, %r5;
	setp.ge.s32 	%p1, %r1, %r2;
	@%p1 bra 	$L__BB323_2;
	cvta.to.global.u64 	%rd4, %rd1;
	cvta.to.global.u64 	%rd5, %rd2;
	cvta.to.global.u64 	%rd6, %rd3;
	mul.wide.s32 	%rd7, %r1, 4;
	add.s64 	%rd8, %rd4, %rd7;
	ld.global.f32 	%f1, [%rd8];
	add.s64 	%rd9, %rd5, %rd7;
	ld.global.f32 	%f2, [%rd9];
	add.f32 	%f3, %f1, %f2;
	add.s64 	%rd10, %rd6, %rd7;
	st.global.f32 	[%rd10], %f3;
$L__BB323_2:
	ret;

}
	// .globl	_Z10add_kernelILx324EEvPfS0_S0_i
.visible .entry _Z10add_kernelILx324EEvPfS0_S0_i(
	.param .u64 .ptr .align 1 _Z10add_kernelILx324EEvPfS0_S0_i_param_0,
	.param .u64 .ptr .align 1 _Z10add_kernelILx324EEvPfS0_S0_i_param_1,
	.param .u64 .ptr .align 1 _Z10add_kernelILx324EEvPfS0_S0_i_param_2,
	.param .u32 _Z10add_kernelILx324EEvPfS0_S0_i_param_3
)
{
	.reg .pred 	%p<2>;
	.reg .b32 	%r<6>;
	.reg .b32 	%f<4>;
	.reg .b64 	%rd<11>;

	ld.param.u64 	%rd1, [_Z10add_kernelILx324EEvPfS0_S0_i_param_0];
	ld.param.u64 	%rd2, [_Z10add_kernelILx324EEvPfS0_S0_i_param_1];
	ld.param.u64 	%rd3, [_Z10add_kernelILx324EEvPfS0_S0_i_param_2];
	ld.param.u32 	%r2, [_Z10add_kernelILx324EEvPfS0_S0_i_param_3];
	mov.u32 	%r3, %ctaid.x;
	mov.u32 	%r4, %ntid.x;
	mov.u32 	%r5, %tid.x;
	mad.lo.s32 	%r1, %r3, %r4, %r5;
	setp.ge.s32 	%p1, %r1, %r2;
	@%p1 bra 	$L__BB324_2;
	cvta.to.global.u64 	%rd4, %rd1;
	cvta.to.global.u64 	%rd5, %rd2;
	cvta.to.global.u64 	%rd6, %rd3;
	mul.wide.s32 	%rd7, %r1, 4;
	add.s64 	%rd8, %rd4, %rd7;
	ld.global.f32 	%f1, [%rd8];
	add.s64 	%rd9, %rd5, %rd7;
	ld.global.f32 	%f2, [%rd9];
	add.f32 	%f3, %f1, %f2;
	add.s64 	%rd10, %rd6, %rd7;
	st.global.f32 	[%rd10], %f3;
$L__BB324_2:
	ret;

}
	// .globl	_Z10add_kernelILx325EEvPfS0_S0_i
.visible .entry _Z10add_kernelILx325EEvPfS0_S0_i(
	.param .u64 .ptr .align 1 _Z10add_kernelILx325EEvPfS0_S0_i_param_0,
	.param .u64 .ptr .align 1 _Z10add_kernelILx325EEvPfS0_S0_i_param_1,
	.param .u64 .ptr .align 1 _Z10add_kernelILx325EEvPfS0_S0_i_param_2,
	.param .u32 _Z10add_kernelILx325EEvPfS0_S0_i_param_3
)
{
	.reg .pred 	%p<2>;
	.reg .b32 	%r<6>;
	.reg .b32 	%f<4>;
	.reg .b64 	%rd<11>;

	ld.param.u64 	%rd1, [_Z10add_kernelILx325EEvPfS0_S0_i_param_0];
	ld.param.u64 	%rd2, [_Z10add_kernelILx325EEvPfS0_S0_i_param_1];
	ld.param.u64 	%rd3, [_Z10add_kernelILx325EEvPfS0_S0_i_param_2];
	ld.param.u32 	%r2, [_Z10add_kernelILx325EEvPfS0_S0_i_param_3];
	mov.u32 	%r3, %ctaid.x;
	mov.u32 	%r4, %ntid.x;
	mov.u32 	%r5, %tid.x;
	mad.lo.s32 	%r1, %r3, %r4, %r5;
	setp.ge.s32 	%p1, %r1, %r2;
	@%p1 bra 	$L__BB325_2;
	cvta.to.global.u64 	%rd4, %rd1;
	cvta.to.global.u64 	%rd5, %rd2;
	cvta.to.global.u64 	%rd6, %rd3;
	mul.wide.s32 	%rd7, %r1, 4;
	add.s64 	%rd8, %rd4, %rd7;
	ld.global.f32 	%f1, [%rd8];
	add.s64 	%rd9, %rd5, %rd7;
	ld.global.f32 	%f2, [%rd9];
	add.f32 	%f3, %f1, %f2;
	add.s64 	%rd10, %rd6, %rd7;
	st.global.f32 	[%rd10], %f3;
$L__BB325_2:
	ret;

}
	// .globl	_Z10add_kernelILx326EEvPfS0_S0_i
.visible .entry _Z10add_kernelILx326EEvPfS0_S0_i(
	.param .u64 .ptr .align 1 _Z10add_kernelILx326EEvPfS0_S0_i_param_0,
	.param .u64 .ptr .align 1 _Z10add_kernelILx326EEvPfS0_S0_i_param_1,
	.param .u64 .ptr .align 1 _Z10add_kernelILx326EEvPfS0_S0_i_param_2,
	.param .u32 _Z10add_kernelILx326EEvPfS0_S0_i_param_3
)
{
	.reg .pred 	%p<2>;
	.reg .b32 	%r<6>;
	.reg .b32 	%f<4>;
	.reg .b64 	%rd<11>;

	ld.param.u64 	%rd1, [_Z10add_kernelILx326EEvPfS0_S0_i_param_0];
	ld.param.u64 	%rd2, [_Z10add_kernelILx326EEvPfS0_S0_i_param_1];
	ld.param.u64 	%rd3, [_Z10add_kernelILx326EEvPfS0_S0_i_param_2];
	ld.param.u32 	%r2, [_Z10add_kernelILx326EEvPfS0_S0_i_param_3];
	mov.u32 	%r3, %ctaid.x;
	mov.u32 	%r4, %ntid.x;
	mov.u32 	%r5, %tid.x;
	mad.lo.s32 	%r1, %r3, %r4, %r5;
	setp.ge.s32 	%p1, %r1, %r2;
	@%p1 bra 	$L__BB326_2;
	cvta.to.global.u64 	%rd4, %rd1;
	cvta.to.global.u64 	%rd5, %rd2;
	cvta.to.global.u64 	%rd6, %rd3;
	mul.wide.s32 	%rd7, %r1, 4;
	add.s64 	%rd8, %rd4, %rd7;
	ld.global.f32 	%f1, [%rd8];
	add.s64 	%rd9, %rd5, %rd7;
	ld.global.f32 	%f2, [%rd9];
	add.f32 	%f3, %f1, %f2;
	add.s64 	%rd10, %rd6, %rd7;
	st.global.f32 	[%rd10], %f3;
$L__BB326_2:
	ret;

}
	// .globl	_Z10add_kernelILx327EEvPfS0_S0_i
.visible .entry _Z10add_kernelILx327EEvPfS0_S0_i(
	.param .u64 .ptr .align 1 _Z10add_kernelILx327EEvPfS0_S0_i_param_0,
	.param .u64 .ptr .align 1 _Z10add_kernelILx327EEvPfS0_S0_i_param_1,
	.param .u64 .ptr .align 1 _Z10add_kernelILx327EEvPfS0_S0_i_param_2,
	.param .u32 _Z10add_kernelILx327EEvPfS0_S0_i_param_3
)
{
	.reg .pred 	%p<2>;
	.reg .b32 	%r<6>;
	.reg .b32 	%f<4>;
	.reg .b64 	%rd<11>;

	ld.param.u64 	%rd1, [_Z10add_kernelILx327EEvPfS0_S0_i_param_0];
	ld.param.u64 	%rd2, [_Z10add_kernelILx327EEvPfS0_S0_i_param_1];
	ld.param.u64 	%rd3, [_Z10add_kernelILx327EEvPfS0_S0_i_param_2];
	ld.param.u32 	%r2, [_Z10add_kernelILx327EEvPfS0_S0_i_param_3];
	mov.u32 	%r3, %ctaid.x;
	mov.u32 	%r4, %ntid.x;
	mov.u32 	%r5, %tid.x;
	mad.lo.s32 	%r1, %r3, %r4, %r5;
	setp.ge.s32 	%p1, %r1, %r2;
	@%p1 bra 	$L__BB327_2;
	cvta.to.global.u64 	%rd4, %rd1;
	cvta.to.global.u64 	%rd5, %rd2;
	cvta.to.global.u64 	%rd6, %rd3;
	mul.wide.s32 	%rd7, %r1, 4;
	add.s64 	%rd8, %rd4, %rd7;
	ld.global.f32 	%f1, [%rd8];
	add.s64 	%rd9, %rd5, %rd7;
	ld.global.f32 	%f2, [%rd9];
	add.f32 	%f3, %f1, %f2;
	add.s64 	%rd10, %rd6, %rd7;
	st.global.f32 	[%rd10], %f3;
$L__BB327_2:
	ret;

}
	// .globl	_Z10add_kernelILx328EEvPfS0_S0_i
.visible .entry _Z10add_kernelILx328EEvPfS0_S0_i(
	.param .u64 .ptr .align 1 _Z10add_kernelILx328EEvPfS0_S0_i_param_0,
	.param .u64 .ptr .align 1 _Z10add_kernelILx328EEvPfS0_S0_i_param_1,
	.param .u64 .ptr .align 1 _Z10add_kernelILx328EEvPfS0_S0_i_param_2,
	.param .u32 _Z10add_kernelILx328EEvPfS0_S0_i_param_3
)
{
	.reg .pred 	%p<2>;
	.reg .b32 	%r<6>;
	.reg .b32 	%f<4>;
	.reg .b64 	%rd<11>;

	ld.param.u64 	%rd1, [_Z10add_kernelILx328EEvPfS0_S0_i_param_0];
	ld.param.u64 	%rd2, [_Z10add_kernelILx328EEvPfS0_S0_i_param_1];
	ld.param.u64 	%rd3, [_Z10add_kernelILx328EEvPfS0_S0_i_param_2];
	ld.param.u32 	%r2, [_Z10add_kernelILx328EEvPfS0_S0_i_param_3];
	mov.u32 	%r3, %ctaid.x;
	mov.u32 	%r4, %ntid.x;
	mov.u32 	%r5, %tid.x;
	mad.lo.s32 	%r1, %r3, %r4, %r5;
	setp.ge.s32 	%p1, %r1, %r2;
	@%p1 bra 	$L__BB328_2;
	cvta.to.global.u64 	%rd4, %rd1;
	cvta.to.global.u64 	%rd5, %rd2;
	cvta.to.global.u64 	%rd6, %rd3;
	mul.wide.s32 	%rd7, %r1, 4;
	add.s64 	%rd8, %rd4, %rd7;
	ld.global.f32 	%f1, [%rd8];
	add.s64 	%rd9, %rd5, %rd7;
	ld.global.f32 	%f2, [%rd9];
	add.f32 	%f3, %f1, %f2;
	add.s64 	%rd10, %rd6, %rd7;
	st.global.f32 	[%rd10], %f3;
$L__BB328_2:
	ret;

}
	// .globl	_Z10add_kernelILx329EEvPfS0_S0_i
.visible .entry _Z10add_kernelILx329EEvPfS0_S0_i(
	.param .u64 .ptr .align 1 _Z10add_kernelILx329EEvPfS0_S0_i_param_0,
	.param .u64 .ptr .align 1 _Z10add_kernelILx329EEvPfS0_S0_i_param_1,
	.param .u64 .ptr .align 1 _Z10add_kernelILx329EEvPfS0_S0_i_param_2,
	.param .u32 _Z10add_kernelILx329EEvPfS0_S0_i_param_3
)
{
	.reg .pred 	%p<2>;
	.reg .b32 	%r<6>;
	.reg .b32 	%f<4>;
	.reg .b64 	%rd<11>;

	ld.param.u64 	%rd1, [_Z10add_kernelILx329EEvPfS0_S0_i_param_0];
	ld.param.u64 	%rd2, [_Z10add_kernelILx329EEvPfS0_S0_i_param_1];
	ld.param.u64 	%rd3, [_Z10add_kernelILx329EEvPfS0_S0_i_param_2];
	ld.param.u32 	%r2, [_Z10add_kernelILx329EEvPfS0_S0_i_param_3];
	mov.u32 	%r3, %ctaid.x;
	mov.u32 	%r4, %ntid.x;
	mov.u32 	%r5, %tid.x;
	mad.lo.s32 	%r1, %r3, %r4, %r5;
	setp.ge.s32 	%p1, %r1, %r2;
	@%p1 bra 	$L__BB329_2;
	cvta.to.global.u64 	%rd4, %rd1;
	cvta.to.global.u64 	%rd5, %rd2;
	cvta.to.global.u64 	%rd6, %rd3;
	mul.wide.s32 	%rd7, %r1, 4;
	add.s64 	%rd8, %rd4, %rd7;
	ld.global.f32 	%f1, [%rd8];
	add.s64 	%rd9, %rd5, %rd7;
	ld.global.f32 	%f2, [%rd9];
	add.f32 	%f3, %f1, %f2;
	add.s64 	%rd10, %rd6, %rd7;
	st.global.f32 	[%rd10], %f3;
$L__BB329_2:
	ret;

}
	// .globl	_Z10add_kernelILx330EEvPfS0_S0_i
.visible .entry _Z10add_kernelILx330EEvPfS0_S0_i(
	.param .u64 .ptr .align 1 _Z10add_kernelILx330EEvPfS0_S0_i_param_0,
	.param .u64 .ptr .align 1 _Z10add_kernelILx330EEvPfS0_S0_i_param_1,
	.param .u64 .ptr .align 1 _Z10add_kernelILx330EEvPfS0_S0_i_param_2,
	.param .u32 _Z10add_kernelILx330EEvPfS0_S0_i_param_3
)
{
	.reg .pred 	%p<2>;
	.reg .b32 	%r<6>;
	.reg .b32 	%f<4>;
	.reg .b64 	%rd<11>;

	ld.param.u64 	%rd1, [_Z10add_kernelILx330EEvPfS0_S0_i_param_0];
	ld.param.u64 	%rd2, [_Z10add_kernelILx330EEvPfS0_S0_i_param_1];
	ld.param.u64 	%rd3, [_Z10add_kernelILx330EEvPfS0_S0_i_param_2];
	ld.param.u32 	%r2, [_Z10add_kernelILx330EEvPfS0_S0_i_param_3];
	mov.u32 	%r3, %ctaid.x;
	mov.u32 	%r4, %ntid.x;
	mov.u32 	%r5, %tid.x;
	mad.lo.s32 	%r1, %r3, %r4, %r5;
	setp.ge.s32 	%p1, %r1, %r2;
	@%p1 bra 	$L__BB330_2;
	cvta.to.global.u64 	%rd4, %rd1;
	cvta.to.global.u64 	%rd5, %rd2;
	cvta.to.global.u64 	%rd6, %rd3;
	mul.wide.s32 	%rd7, %r1, 4;
	add.s64 	%rd8, %rd4, %rd7;
	ld.global.f32 	%f1, [%rd8];
	add.s64 	%rd9, %rd5, %rd7;
	ld.global.f32 	%f2, [%rd9];
	add.f32 	%f3, %f1, %f2;
	add.s64 	%rd10, %rd6, %rd7;
	st.global.f32 	[%rd10], %f3;
$L__BB330_2:
	ret;

}
	// .globl	_Z10add_kernelILx331EEvPfS0_S0_i
.visible .entry _Z10add_kernelILx331EEvPfS0_S0_i(
	.param .u64 .ptr .align 1 _Z10add_kernelILx331EEvPfS0_S0_i_param_0,
	.param .u64 .ptr .align 1 _Z10add_kernelILx331EEvPfS0_S0_i_param_1,
	.param .u64 .ptr .align 1 _Z10add_kernelILx331EEvPfS0_S0_i_param_2,
	.param .u32 _Z10add_kernelILx331EEvPfS0_S0_i_param_3
)
{
	.reg .pred 	%p<2>;
	.reg .b32 	%r<6>;
	.reg .b32 	%f<4>;
	.reg .b64 	%rd<11>;

	ld.param.u64 	%rd1, [_Z10add_kernelILx331EEvPfS0_S0_i_param_0];
	ld.param.u64 	%rd2, [_Z10add_kernelILx331EEvPfS0_S0_i_param_1];
	ld.param.u64 	%rd3, [_Z10add_kernelILx331EEvPfS0_S0_i_param_2];
	ld.param.u32 	%r2, [_Z10add_kernelILx331EEvPfS0_S0_i_param_3];
	mov.u32 	%r3, %ctaid.x;
	mov.u32 	%r4, %ntid.x;
	mov.u32 	%r5, %tid.x;
	mad.lo.s32 	%r1, %r3, %r4, %r5;
	setp.ge.s32 	%p1, %r1, %r2;
	@%p1 bra 	$L__BB331_2;
	cvta.to.global.u64 	%rd4, %rd1;
	cvta.to.global.u64 	%rd5, %rd2;
	cvta.to.global.u64 	%rd6, %rd3;
	mul.wide.s32 	%rd7, %r1, 4;
	add.s64 	%rd8, %rd4, %rd7;
	ld.global.f32 	%f1, [%rd8];
	add.s64 	%rd9, %rd5, %rd7;
	ld.global.f32 	%f2, [%rd9];
	add.f32 	%f3, %f1, %f2;
	add.s64 	%rd10, %rd6, %rd7;
	st.global.f32 	[%rd10], %f3;
$L__BB331_2:
	ret;

}
	// .globl	_Z10add_kernelILx332EEvPfS0_S0_i
.visible .entry _Z10add_kernelILx332EEvPfS0_S0_i(
	.param .u64 .ptr .align 1 _Z10add_kernelILx332EEvPfS0_S0_i_param_0,
	.param .u64 .ptr .align 1 _Z10add_kernelILx332EEvPfS0_S0_i_param_1,
	.param .u64 .ptr .align 1 _Z10add_kernelILx332EEvPfS0_S0_i_param_2,
	.param .u32 _Z10add_kernelILx332EEvPfS0_S0_i_param_3
)
{
	.reg .pred 	%p<2>;
	.reg .b32 	%r<6>;
	.reg .b32 	%f<4>;
	.reg .b64 	%rd<11>;

	ld.param.u64 	%rd1, [_Z10add_kernelILx332EEvPfS0_S0_i_param_0];
	ld.param.u64 	%rd2, [_Z10add_kernelILx332EEvPfS0_S0_i_param_1];
	ld.param.u64 	%rd3, [_Z10add_kernelILx332EEvPfS0_S0_i_param_2];
	ld.param.u32 	%r2, [_Z10add_kernelILx332EEvPfS0_S0_i_param_3];
	mov.u32 	%r3, %ctaid.x;
	mov.u32 	%r4, %ntid.x;
	mov.u32 	%r5, %tid.x;
	mad.lo.s32 	%r1, %r3, %r4, %r5;
	setp.ge.s32 	%p1, %r1, %r2;
	@%p1 bra 	$L__BB332_2;
	cvta.to.global.u64 	%rd4, %rd1;
	cvta.to.global.u64 	%rd5, %rd2;
	cvta.to.global.u64 	%rd6, %rd3;
	mul.wide.s32 	%rd7, %r1, 4;
	add.s64 	%rd8, %rd4, %rd7;
	ld.global.f32 	%f1, [%rd8];
	add.s64 	%rd9, %rd5, %rd7;
	ld.global.f32 	%f2, [%rd9];
	add.f32 	%f3, %f1, %f2;
	add.s64 	%rd10, %rd6, %rd7;
	st.global.f32 	[%rd10], %f3;
$L__BB332_2:
	ret;

}
	// .globl	_Z10add_kernelILx333EEvPfS0_S0_i
.visible .entry _Z10add_kernelILx333EEvPfS0_S0_i(
	.param .u64 .ptr .align 1 _Z10add_kernelILx333EEvPfS0_S0_i_param_0,
	.param .u64 .ptr .align 1 _Z10add_kernelILx333EEvPfS0_S0_i_param_1,
	.param .u64 .ptr .align 1 _Z10add_kernelILx333EEvPfS0_S0_i_param_2,
	.param .u32 _Z10add_kernelILx333EEvPfS0_S0_i_param_3
)
{
	.reg .pred 	%p<2>;
	.reg .b32 	%r<6>;
	.reg .b32 	%f<4>;
	.reg .b64 	%rd<11>;

	ld.param.u64 	%rd1, [_Z10add_kernelILx333EEvPfS0_S0_i_param_0];
	ld.param.u64 	%rd2, [_Z10add_kernelILx333EEvPfS0_S0_i_param_1];
	ld.param.u64 	%rd3, [_Z10add_kernelILx333EEvPfS0_S0_i_param_2];
	ld.param.u32 	%r2, [_Z10add_kernelILx333EEvPfS0_S0_i_param_3];
	mov.u32 	%r3, %ctaid.x;
	mov.u32 	%r4, %ntid.x;
	mov.u32 	%r5, %tid.x;
	mad.lo.s32 	%r1, %r3, %r4, %r5;
	setp.ge.s32 	%p1, %r1, %r2;
	@%p1 bra 	$L__BB333_2;
	cvta.to.global.u64 	%rd4, %rd1;
	cvta.to.global.u64 	%rd5, %rd2;
	cvta.to.global.u64 	%rd6, %rd3;
	mul.wide.s32 	%rd7, %r1, 4;
	add.s64 	%rd8, %rd4, %rd7;
	ld.global.f32 	%f1, [%rd8];
	add.s64 	%rd9, %rd5, %rd7;
	ld.global.f32 	%f2, [%rd9];
	add.f32 	%f3, %f1, %f2;
	add.s64 	%rd10, %rd6, %rd7;
	st.global.f32 	[%rd10], %f3;
$L__BB333_2:
	ret;

}
	// .globl	_Z10add_kernelILx334EEvPfS0_S0_i
.visible .entry _Z10add_kernelILx334EEvPfS0_S0_i(
	.param .u64 .ptr .align 1 _Z10add_kernelILx334EEvPfS0_S0_i_param_0,
	.param .u64 .ptr .align 1 _Z10add_kernelILx334EEvPfS0_S0_i_param_1,
	.param .u64 .ptr .align 1 _Z10add_kernelILx334EEvPfS0_S0_i_param_2,
	.param .u32 _Z10add_kernelILx334EEvPfS0_S0_i_param_3
)
{
	.reg .pred 	%p<2>;
	.reg .b32 	%r<6>;
	.reg .b32 	%f<4>;
	.reg .b64 	%rd<11>;

	ld.param.u64 	%rd1, [_Z10add_kernelILx334EEvPfS0_S0_i_param_0];
	ld.param.u64 	%rd2, [_Z10add_kernelILx334EEvPfS0_S0_i_param_1];
	ld.param.u64 	%rd3, [_Z10add_kernelILx334EEvPfS0_S0_i_param_2];
	ld.param.u32 	%r2, [_Z10add_kernelILx334EEvPfS0_S0_i_param_3];
	mov.u32 	%r3, %ctaid.x;
	mov.u32 	%r4, %ntid.x;
	mov.u32 	%r5, %tid.x;
	mad.lo.s32 	%r1, %r3, %r4, %r5;
	setp.ge.s32 	%p1, %r1, %r2;
	@%p1 bra 	$L__BB334_2;
	cvta.to.global.u64 	%rd4, %rd1;
	cvta.to.global.u64 	%rd5, %rd2;
	cvta.to.global.u64 	%rd6, %rd3;
	mul.wide.s32 	%rd7, %r1, 4;
	add.s64 	%rd8, %rd4, %rd7;
	ld.global.f32 	%f1, [%rd8];
	add.s64 	%rd9, %rd5, %rd7;
	ld.global.f32 	%f2, [%rd9];
	add.f32 	%f3, %f1, %f2;
	add.s64 	%rd10, %rd6, %rd7;
	st.global.f32 	[%rd10], %f3;
$L__BB334_2:
	ret;

}
	// .globl	_Z10add_kernelILx335EEvPfS0_S0_i
.visible .entry _Z10add_kernelILx335EEvPfS0_S0_i(
	.param .u64 .ptr .align 1 _Z10add_kernelILx335EEvPfS0_S0_i_param_0,
	.param .u64 .ptr .align 1 _Z10add_kernelILx335EEvPfS0_S0_i_param_1,
	.param .u64 .ptr .align 1 _Z10add_kernelILx335EEvPfS0_S0_i_param_2,
	.param .u32 _Z10add_kernelILx335EEvPfS0_S0_i_param_3
)
{
	.reg .pred 	%p<2>;
	.reg .b32 	%r<6>;
	.reg .b32 	%f<4>;
	.reg .b64 	%rd<11>;

	ld.param.u64 	%rd1, [_Z10add_kernelILx335EEvPfS0_S0_i_param_0];
	ld.param.u64 	%rd2, [_Z10add_kernelILx335EEvPfS0_S0_i_param_1];
	ld.param.u64 	%rd3, [_Z10add_kernelILx335EEvPfS0_S0_i_param_2];
	ld.param.u32 	%r2, [_Z10add_kernelILx335EEvPfS0_S0_i_param_3];
	mov.u32 	%r3, %ctaid.x;
	mov.u32 	%r4, %ntid.x;
	mov.u32 	%r5, %tid.x;
	mad.lo.s32 	%r1, %r3, %r4, %r5;
	setp.ge.s32 	%p1, %r1, %r2;
	@%p1 bra 	$L__BB335_2;
	cvta.to.global.u64 	%rd4, %rd1;
	cvta.to.global.u64 	%rd5, %rd2;
	cvta.to.global.u64 	%rd6, %rd3;
	mul.wide.s32 	%rd7, %r1, 4;
	add.s64 	%rd8, %rd4, %rd7;
	ld.global.f32 	%f1, [%rd8];
	add.s64 	%rd9, %rd5, %rd7;
	ld.global.f32 	%f2, [%rd9];
	add.f32 	%f3, %f1, %f2;
	add.s64 	%rd10, %rd6, %rd7;
	st.global.f32 	[%rd10], %f3;
$L__BB335_2:
	ret;

}
	// .globl	_Z10add_kernelILx336EEvPfS0_S0_i
.visible .entry _Z10add_kernelILx336EEvPfS0_S0_i(
	.param .u64 .ptr .align 1 _Z10add_kernelILx336EEvPfS0_S0_i_param_0,
	.param .u64 .ptr .align 1 _Z10add_kernelILx336EEvPfS0_S0_i_param_1,
	.param .u64 .ptr .align 1 _Z10add_kernelILx336EEvPfS0_S0_i_param_2,
	.param .u32 _Z10add_kernelILx336EEvPfS0_S0_i_param_3
)
{
	.reg .pred 	%p<2>;
	.reg .b32 	%r<6>;
	.reg .b32 	%f<4>;
	.reg .b64 	%rd<11>;

	ld.param.u64 	%rd1, [_Z10add_kernelILx336EEvPfS0_S0_i_param_0];
	ld.param.u64 	%rd2, [_Z10add_kernelILx336EEvPfS0_S0_i_param_1];
	ld.param.u64 	%rd3, [_Z10add_kernelILx336EEvPfS0_S0_i_param_2];
	ld.param.u32 	%r2, [_Z10add_kernelILx336EEvPfS0_S0_i_param_3];
	mov.u32 	%r3, %ctaid.x;
	mov.u32 	%r4, %ntid.x;
	mov.u32 	%r5, %tid.x;
	mad.lo.s32 	%r1, %r3, %r4, %r5;
	setp.ge.s32 	%p1, %r1, %r2;
	@%p1 bra 	$L__BB336_2;
	cvta.to.global.u64 	%rd4, %rd1;
	cvta.to.global.u64 	%rd5, %rd2;
	cvta.to.global.u64 	%rd6, %rd3;
	mul.wide.s32 	%rd7, %r1, 4;
	add.s64 	%rd8, %rd4, %rd7;
	ld.global.f32 	%f1, [%rd8];
	add.s64 	%rd9, %rd5, %rd7;
	ld.global.f32 	%f2, [%rd9];
	add.f32 	%f3, %f1, %f2;
	add.s64 	%rd10, %rd6, %rd7;
	st.global.f32 	[%rd10], %f3;
$L__BB336_2:
	ret;

}
	// .globl	_Z10add_kernelILx337EEvPfS0_S0_i
.visible .entry _Z10add_kernelILx337EEvPfS0_S0_i(
	.param .u64 .ptr .align 1 _Z10add_kernelILx337EEvPfS0_S0_i_param_0,
	.param .u64 .ptr .align 1 _Z10add_kernelILx337EEvPfS0_S0_i_param_1,
	.param .u64 .ptr .align 1 _Z10add_kernelILx337EEvPfS0_S0_i_param_2,
	.param .u32 _Z10add_kernelILx337EEvPfS0_S0_i_param_3
)
{
	.reg .pred 	%p<2>;
	.reg .b32 	%r<6>;
	.reg .b32 	%f<4>;
	.reg .b64 	%rd<11>;

	ld.param.u64 	%rd1, [_Z10add_kernelILx337EEvPfS0_S0_i_param_0];
	ld.param.u64 	%rd2, [_Z10add_kernelILx337EEvPfS0_S0_i_param_1];
	ld.param.u64 	%rd3, [_Z10add_kernelILx337EEvPfS0_S0_i_param_2];
	ld.param.u32 	%r2, [_Z10add_kernelILx337EEvPfS0_S0_i_param_3];
	mov.u32 	%r3, %ctaid.x;
	mov.u32 	%r4, %ntid.x;
	mov.u32 	%r5, %tid.x;
	mad.lo.s32 	%r1, %r3, %r4, %r5;
	setp.ge.s32 	%p1, %r1, %r2;
	@%p1 bra 	$L__BB337_2;
	cvta.to.global.u64 	%rd4, %rd1;
	cvta.to.global.u64 	%rd5, %rd2;
	cvta.to.global.u64 	%rd6, %rd3;
	mul.wide.s32 	%rd7, %r1, 4;
	add.s64 	%rd8, %rd4, %rd7;
	ld.global.f32 	%f1, [%rd8];
	add.s64 	%rd9, %rd5, %rd7;
	ld.global.f32 	%f2, [%rd9];
	add.f32 	%f3, %f1, %f2;
	add.s64 	%rd10, %rd6, %rd7;
	st.global.f32 	[%rd10], %f3;
$L__BB337_2:
	ret;

}
	// .globl	_Z10add_kernelILx338EEvPfS0_S0_i
.visible .entry _Z10add_kernelILx338EEvPfS0_S0_i(
	.param .u64 .ptr .align 1 _Z10add_kernelILx338EEvPfS0_S0_i_param_0,
	.param .u64 .ptr .align 1 _Z10add_kernelILx338EEvPfS0_S0_i_param_1,
	.param .u64 .ptr .align 1 _Z10add_kernelILx338EEvPfS0_S0_i_param_2,
	.param .u32 _Z10add_kernelILx338EEvPfS0_S0_i_param_3
)
{
	.reg .pred 	%p<2>;
	.reg .b32 	%r<6>;
	.reg .b32 	%f<4>;
	.reg .b64 	%rd<11>;

	ld.param.u64 	%rd1, [_Z10add_kernelILx338EEvPfS0_S0_i_param_0];
	ld.param.u64 	%rd2, [_Z10add_kernelILx338EEvPfS0_S0_i_param_1];
	ld.param.u64 	%rd3, [_Z10add_kernelILx338EEvPfS0_S0_i_param_2];
	ld.param.u32 	%r2, [_Z10add_kernelILx338EEvPfS0_S0_i_param_3];
	mov.u32 	%r3, %ctaid.x;
	mov.u32 	%r4, %ntid.x;
	mov.u32 	%r5, %tid.x;
	mad.lo.s32 	%r1, %r3, %r4, %r5;
	setp.ge.s32 	%p1, %r1, %r2;
	@%p1 bra 	$L__BB338_2;
	cvta.to.global.u64 	%rd4, %rd1;
	cvta.to.global.u64 	%rd5, %rd2;
	cvta.to.global.u64 	%rd6, %rd3;
	mul.wide.s32 	%rd7, %r1, 4;
	add.s64 	%rd8, %rd4, %rd7;
	ld.global.f32 	%f1, [%rd8];
	add.s64 	%rd9, %rd5, %rd7;
	ld.global.f32 	%f2, [%rd9];
	add.f32 	%f3, %f1, %f2;
	add.s64 	%rd10, %rd6, %rd7;
	st.global.f32 	[%rd10], %f3;
$L__BB338_2:
	ret;

}
	// .globl	_Z10add_kernelILx339EEvPfS0_S0_i
.visible .entry _Z10add_kernelILx339EEvPfS0_S0_i(
	.param .u64 .ptr .align 1 _Z10add_kernelILx339EEvPfS0_S0_i_param_0,
	.param .u64 .ptr .align 1 _Z10add_kernelILx339EEvPfS0_S0_i_param_1,
	.param .u64 .ptr .align 1 _Z10add_kernelILx339EEvPfS0_S0_i_param_2,
	.param .u32 _Z10add_kernelILx339EEvPfS0_S0_i_param_3
)
{
	.reg .pred 	%p<2>;
	.reg .b32 	%r<6>;
	.reg .b32 	%f<4>;
	.reg .b64 	%rd<11>;

	ld.param.u64 	%rd1, [_Z10add_kernelILx339EEvPfS0_S0_i_param_0];
	ld.param.u64 	%rd2, [_Z10add_kernelILx339EEvPfS0_S0_i_param_1];
	ld.param.u64 	%rd3, [_Z10add_kernelILx339EEvPfS0_S0_i_param_2];
	ld.param.u32 	%r2, [_Z10add_kernelILx339EEvPfS0_S0_i_param_3];
	mov.u32 	%r3, %ctaid.x;
	mov.u32 	%r4, %ntid.x;
	mov.u32 	%r5, %tid.x;
	mad.lo.s32 	%r1, %r3, %r4, %r5;
	setp.ge.s32 	%p1, %r1, %r2;
	@%p1 bra 	$L__BB339_2;
	cvta.to.global.u64 	%rd4, %rd1;
	cvta.to.global.u64 	%rd5, %rd2;
	cvta.to.global.u64 	%rd6, %rd3;
	mul.wide.s32 	%rd7, %r1, 4;
	add.s64 	%rd8, %rd4, %rd7;
	ld.global.f32 	%f1, [%rd8];
	add.s64 	%rd9, %rd5, %rd7;
	ld.global.f32 	%f2, [%rd9];
	add.f32 	%f3, %f1, %f2;
	add.s64 	%rd10, %rd6, %rd7;
	st.global.f32 	[%rd10], %f3;
$L__BB339_2:
	ret;

}
	// .globl	_Z10add_kernelILx340EEvPfS0_S0_i
.visible .entry _Z10add_kernelILx340EEvPfS0_S0_i(
	.param .u64 .ptr .align 1 _Z10add_kernelILx340EEvPfS0_S0_i_param_0,
	.param .u64 .ptr .align 1 _Z10add_kernelILx340EEvPfS0_S0_i_param_1,
	.param .u64 .ptr .align 1 _Z10add_kernelILx340EEvPfS0_S0_i_param_2,
	.param .u32 _Z10add_kernelILx340EEvPfS0_S0_i_param_3
)
{
	.reg .pred 	%p<2>;
	.reg .b32 	%r<6>;
	.reg .b32 	%f<4>;
	.reg .b64 	%rd<11>;

	ld.param.u64 	%rd1, [_Z10add_kernelILx340EEvPfS0_S0_i_param_0];
	ld.param.u64 	%rd2, [_Z10add_kernelILx340EEvPfS0_S0_i_param_1];
	ld.param.u64 	%rd3, [_Z10add_kernelILx340EEvPfS0_S0_i_param_2];
	ld.param.u32 	%r2, [_Z10add_kernelILx340EEvPfS0_S0_i_param_3];
	mov.u32 	%r3, %ctaid.x;
	mov.u32 	%r4, %ntid.x;
	mov.u32 	%r5, %tid.x;
	mad.lo.s32 	%r1, %r3, %r4, %r5;
	setp.ge.s32 	%p1, %r1, %r2;
	@%p1 bra 	$L__BB340_2;
	cvta.to.global.u64 	%rd4, %rd1;
	cvta.to.global.u64 	%rd5, %rd2;
	cvta.to.global.u64 	%rd6, %rd3;
	mul.wide.s32 	%rd7, %r1, 4;
	add.s64 	%rd8, %rd4, %rd7;
	ld.global.f32 	%f1, [%rd8];
	add.s64 	%rd9, %rd5, %rd7;
	ld.global.f32 	%f2, [%rd9];
	add.f32 	%f3, %f1, %f2;
	add.s64 	%rd10, %rd6, %rd7;
	st.global.f32 	[%rd10], %f3;
$L__BB340_2:
	ret;

}
	// .globl	_Z10add_kernelILx341EEvPfS0_S0_i
.visible .entry _Z10add_kernelILx341EEvPfS0_S0_i(
	.param .u64 .ptr .align 1 _Z10add_kernelILx341EEvPfS0_S0_i_param_0,
	.param .u64 .ptr .align 1 _Z10add_kernelILx341EEvPfS0_S0_i_param_1,
	.param .u64 .ptr .align 1 _Z10add_kernelILx341EEvPfS0_S0_i_param_2,
	.param .u32 _Z10add_kernelILx341EEvPfS0_S0_i_param_3
)
{
	.reg .pred 	%p<2>;
	.reg .b32 	%r<6>;
	.reg .b32 	%f<4>;
	.reg .b64 	%rd<11>;

	ld.param.u64 	%rd1, [_Z10add_kernelILx341EEvPfS0_S0_i_param_0];
	ld.param.u64 	%rd2, [_Z10add_kernelILx341EEvPfS0_S0_i_param_1];
	ld.param.u64 	%rd3, [_Z10add_kernelILx341EEvPfS0_S0_i_param_2];
	ld.param.u32 	%r2, [_Z10add_kernelILx341EEvPfS0_S0_i_param_3];
	mov.u32 	%r3, %ctaid.x;
	mov.u32 	%r4, %ntid.x;
	mov.u32 	%r5, %tid.x;
	mad.lo.s32 	%r1, %r3, %r4, %r5;
	setp.ge.s32 	%p1, %r1, %r2;
	@%p1 bra 	$L__BB341_2;
	cvta.to.global.u64 	%rd4, %rd1;
	cvta.to.global.u64 	%rd5, %rd2;
	cvta.to.global.u64 	%rd6, %rd3;
	mul.wide.s32 	%rd7, %r1, 4;
	add.s64 	%rd8, %rd4, %rd7;
	ld.global.f32 	%f1, [%rd8];
	add.s64 	%rd9, %rd5, %rd7;
	ld.global.f32 	%f2, [%rd9];
	add.f32 	%f3, %f1, %f2;
	add.s64 	%rd10, %rd6, %rd7;
	st.global.f32 	[%rd10], %f3;
$L__BB341_2:
	ret;

}
	// .globl	_Z10add_kernelILx342EEvPfS0_S0_i
.visible .entry _Z10add_kernelILx342EEvPfS0_S0_i(
	.param .u64 .ptr .align 1 _Z10add_kernelILx342EEvPfS0_S0_i_param_0,
	.param .u64 .ptr .align 1 _Z10add_kernelILx342EEvPfS0_S0_i_param_1,
	.param .u64 .ptr .align 1 _Z10add_kernelILx342EEvPfS0_S0_i_param_2,
	.param .u32 _Z10add_kernelILx342EEvPfS0_S0_i_param_3
)
{
	.reg .pred 	%p<2>;
	.reg .b32 	%r<6>;
	.reg .b32 	%f<4>;
	.reg .b64 	%rd<11>;

	ld.param.u64 	%rd1, [_Z10add_kernelILx342EEvPfS0_S0_i_param_0];
	ld.param.u64 	%rd2, [_Z10add_kernelILx342EEvPfS0_S0_i_param_1];
	ld.param.u64 	%rd3, [_Z10add_kernelILx342EEvPfS0_S0_i_param_2];
	ld.param.u32 	%r2, [_Z10add_kernelILx342EEvPfS0_S0_i_param_3];
	mov.u32 	%r3, %ctaid.x;
	mov.u32 	%r4, %ntid.x;
	mov.u32 	%r5, %tid.x;
	mad.lo.s32 	%r1, %r3, %r4, %r5;
	setp.ge.s32 	%p1, %r1, %r2;
	@%p1 bra 	$L__BB342_2;
	cvta.to.global.u64 	%rd4, %rd1;
	cvta.to.global.u64 	%rd5, %rd2;
	cvta.to.global.u64 	%rd6, %rd3;
	mul.wide.s32 	%rd7, %r1, 4;
	add.s64 	%rd8, %rd4, %rd7;
	ld.global.f32 	%f1, [%rd8];
	add.s64 	%rd9, %rd5, %rd7;
	ld.global.f32 	%f2, [%rd9];
	add.f32 	%f3, %f1, %f2;
	add.s64 	%rd10, %rd6, %rd7;
	st.global.f32 	[%rd10], %f3;
$L__BB342_2:
	ret;

}
	// .globl	_Z10add_kernelILx343EEvPfS0_S0_i
.visible .entry _Z10add_kernelILx343EEvPfS0_S0_i(
	.param .u64 .ptr .align 1 _Z10add_kernelILx343EEvPfS0_S0_i_param_0,
	.param .u64 .ptr .align 1 _Z10add_kernelILx343EEvPfS0_S0_i_param_1,
	.param .u64 .ptr .align 1 _Z10add_kernelILx343EEvPfS0_S0_i_param_2,
	.param .u32 _Z10add_kernelILx343EEvPfS0_S0_i_param_3
)
{
	.reg .pred 	%p<2>;
	.reg .b32 	%r<6>;
	.reg .b32 	%f<4>;
	.reg .b64 	%rd<11>;

	ld.param.u64 	%rd1, [_Z10add_kernelILx343EEvPfS0_S0_i_param_0];
	ld.param.u64 	%rd2, [_Z10add_kernelILx343EEvPfS0_S0_i_param_1];
	ld.param.u64 	%rd3, [_Z10add_kernelILx343EEvPfS0_S0_i_param_2];
	ld.param.u32 	%r2, [_Z10add_kernelILx343EEvPfS0_S0_i_param_3];
	mov.u32 	%r3, %ctaid.x;
	mov.u32 	%r4, %ntid.x;
	mov.u32 	%r5, %tid.x;
	mad.lo.s32 	%r1, %r3, %r4, %r5;
	setp.ge.s32 	%p1, %r1, %r2;
	@%p1 bra 	$L__BB343_2;
	cvta.to.global.u64 	%rd4, %rd1;
	cvta.to.global.u64 	%rd5, %rd2;
	cvta.to.global.u64 	%rd6, %rd3;
	mul.wide.s32 	%rd7, %r1, 4;
	add.s64 	%rd8, %rd4, %rd7;
	ld.global.f32 	%f1, [%rd8];
	add.s64 	%rd9, %rd5, %rd7;
	ld.global.f32 	%f2, [%rd9];
	add.f32 	%f3, %f1, %f2;
	add.s64 	%rd10, %rd6, %rd7;
	st.global.f32 	[%rd10], %f3;
$L__BB343_2:
	ret;

}
	// .globl	_Z10add_kernelILx344EEvPfS0_S0_i
.visible .entry _Z10add_kernelILx344EEvPfS0_S0_i(
	.param .u64 .ptr .align 1 _Z10add_kernelILx344EEvPfS0_S0_i_param_0,
	.param .u64 .ptr .align 1 _Z10add_kernelILx344EEvPfS0_S0_i_param_1,
	.param .u64 .ptr .align 1 _Z10add_kernelILx344EEvPfS0_S0_i_param_2,
	.param .u32 _Z10add_kernelILx344EEvPfS0_S0_i_param_3
)
{
	.reg .pred 	%p<2>;
	.reg .b32 	%r<6>;
	.reg .b32 	%f<4>;
	.reg .b64 	%rd<11>;

	ld.param.u64 	%rd1, [_Z10add_kernelILx344EEvPfS0_S0_i_param_0];
	ld.param.u64 	%rd2, [_Z10add_kernelILx344EEvPfS0_S0_i_param_1];
	ld.param.u64 	%rd3, [_Z10add_kernelILx344EEvPfS0_S0_i_param_2];
	ld.param.u32 	%r2, [_Z10add_kernelILx344EEvPfS0_S0_i_param_3];
	mov.u32 	%r3, %ctaid.x;
	mov.u32 	%r4, %ntid.x;
	mov.u32 	%r5, %tid.x;
	mad.lo.s32 	%r1, %r3, %r4, %r5;
	setp.ge.s32 	%p1, %r1, %r2;
	@%p1 bra 	$L__BB344_2;
	cvta.to.global.u64 	%rd4, %rd1;
	cvta.to.global.u64 	%rd5, %rd2;
	cvta.to.global.u64 	%rd6, %rd3;
	mul.wide.s32 	%rd7, %r1, 4;
	add.s64 	%rd8, %rd4, %rd7;
	ld.global.f32 	%f1, [%rd8];
	add.s64 	%rd9, %rd5, %rd7;
	ld.global.f32 	%f2, [%rd9];
	add.f32 	%f3, %f1, %f2;
	add.s64 	%rd10, %rd6, %rd7;
	st.global.f32 	[%rd10], %f3;
$L__BB344_2:
	ret;

}
	// .globl	_Z10add_kernelILx345EEvPfS0_S0_i
.visible .entry _Z10add_kernelILx345EEvPfS0_S0_i(
	.param .u64 .ptr .align 1 _Z10add_kernelILx345EEvPfS0_S0_i_param_0,
	.param .u64 .ptr .align 1 _Z10add_kernelILx345EEvPfS0_S0_i_param_1,
	.param .u64 .ptr .align 1 _Z10add_kernelILx345EEvPfS0_S0_i_param_2,
	.param .u32 _Z10add_kernelILx345EEvPfS0_S0_i_param_3
)
{
	.reg .pred 	%p<2>;
	.reg .b32 	%r<6>;
	.reg .b32 	%f<4>;
	.reg .b64 	%rd<11>;

	ld.param.u64 	%rd1, [_Z10add_kernelILx345EEvPfS0_S0_i_param_0];
	ld.param.u64 	%rd2, [_Z10add_kernelILx345EEvPfS0_S0_i_param_1];
	ld.param.u64 	%rd3, [_Z10add_kernelILx345EEvPfS0_S0_i_param_2];
	ld.param.u32 	%r2, [_Z10add_kernelILx345EEvPfS0_S0_i_param_3];
	mov.u32 	%r3, %ctaid.x;
	mov.u32 	%r4, %ntid.x;
	mov.u32 	%r5, %tid.x;
	mad.lo.s32 	%r1, %r3, %r4, %r5;
	setp.ge.s32 	%p1, %r1, %r2;
	@%p1 bra 	$L__BB345_2;
	cvta.to.global.u64 	%rd4, %rd1;
	cvta.to.global.u64 	%rd5, %rd2;
	cvta.to.global.u64 	%rd6, %rd3;
	mul.wide.s32 	%rd7, %r1, 4;
	add.s64 	%rd8, %rd4, %rd7;
	ld.global.f32 	%f1, [%rd8];
	add.s64 	%rd9, %rd5, %rd7;
	ld.global.f32 	%f2, [%rd9];
	add.f32 	%f3, %f1, %f2;
	add.s64 	%rd10, %rd6, %rd7;
	st.global.f32 	[%rd10], %f3;
$L__BB345_2:
	ret;

}
	// .globl	_Z10add_kernelILx346EEvPfS0_S0_i
.visible .entry _Z10add_kernelILx346EEvPfS0_S0_i(
	.param .u64 .ptr .align 1 _Z10add_kernelILx346EEvPfS0_S0_i_param_0,
	.param .u64 .ptr .align 1 _Z10add_kernelILx346EEvPfS0_S0_i_param_1,
	.param .u64 .ptr .align 1 _Z10add_kernelILx346EEvPfS0_S0_i_param_2,
	.param .u32 _Z10add_kernelILx346EEvPfS0_S0_i_param_3
)
{
	.reg .pred 	%p<2>;
	.reg .b32 	%r<6>;
	.reg .b32 	%f<4>;
	.reg .b64 	%rd<11>;

	ld.param.u64 	%rd1, [_Z10add_kernelILx346EEvPfS0_S0_i_param_0];
	ld.param.u64 	%rd2, [_Z10add_kernelILx346EEvPfS0_S0_i_param_1];
	ld.param.u64 	%rd3, [_Z10add_kernelILx346EEvPfS0_S0_i_param_2];
	ld.param.u32 	%r2, [_Z10add_kernelILx346EEvPfS0_S0_i_param_3];
	mov.u32 	%r3, %ctaid.x;
	mov.u32 	%r4, %ntid.x;
	mov.u32 	%r5, %tid.x;
	mad.lo.s32 	%r1, %r3, %r4, %r5;
	setp.ge.s32 	%p1, %r1, %r2;
	@%p1 bra 	$L__BB346_2;
	cvta.to.global.u64 	%rd4, %rd1;
	cvta.to.global.u64 	%rd5, %rd2;
	cvta.to.global.u64 	%rd6, %rd3;
	mul.wide.s32 	%rd7, %r1, 4;
	add.s64 	%rd8, %rd4, %rd7;
	ld.global.f32 	%f1, [%rd8];
	add.s64 	%rd9, %rd5, %rd7;
	ld.global.f32 	%f2, [%rd9];
	add.f32 	%f3, %f1, %f2;
	add.s64 	%rd10, %rd6, %rd7;
	st.global.f32 	[%rd10], %f3;
$L__BB346_2:
	ret;

}
	// .globl	_Z10add_kernelILx347EEvPfS0_S0_i
.visible .entry _Z10add_kernelILx347EEvPfS0_S0_i(
	.param .u64 .ptr .align 1 _Z10add_kernelILx347EEvPfS0_S0_i_param_0,
	.param .u64 .ptr .align 1 _Z10add_kernelILx347EEvPfS0_S0_i_param_1,
	.param .u64 .ptr .align 1 _Z10add_kernelILx347EEvPfS0_S0_i_param_2,
	.param .u32 _Z10add_kernelILx347EEvPfS0_S0_i_param_3
)
{
	.reg .pred 	%p<2>;
	.reg .b32 	%r<6>;
	.reg .b32 	%f<4>;
	.reg .b64 	%rd<11>;

	ld.param.u64 	%rd1, [_Z10add_kernelILx347EEvPfS0_S0_i_param_0];
	ld.param.u64 	%rd2, [_Z10add_kernelILx347EEvPfS0_S0_i_param_1];
	ld.param.u64 	%rd3, [_Z10add_kernelILx347EEvPfS0_S0_i_param_2];
	ld.param.u32 	%r2, [_Z10add_kernelILx347EEvPfS0_S0_i_param_3];
	mov.u32 	%r3, %ctaid.x;
	mov.u32 	%r4, %ntid.x;
	mov.u32 	%r5, %tid.x;
	mad.lo.s32 	%r1, %r3, %r4, %r5;
	setp.ge.s32 	%p1, %r1, %r2;
	@%p1 bra 	$L__BB347_2;
	cvta.to.global.u64 	%rd4, %rd1;
	cvta.to.global.u64 	%rd5, %rd2;
	cvta.to.global.u64 	%rd6, %rd3;
	mul.wide.s32 	%rd7, %r1, 4;
	add.s64 	%rd8, %rd4, %rd7;
	ld.global.f32 	%f1, [%rd8];
	add.s64 	%rd9, %rd5, %rd7;
	ld.global.f32 	%f2, [%rd9];
	add.f32 	%f3, %f1, %f2;
	add.s64 	%rd10, %rd6, %rd7;
	st.global.f32 	[%rd10], %f3;
$L__BB347_2:
	ret;

}
	// .globl	_Z10add_kernelILx348EEvPfS0_S0_i
.visible .entry _Z10add_kernelILx348EEvPfS0_S0_i(
	.param .u64 .ptr .align 1 _Z10add_kernelILx348EEvPfS0_S0_i_param_0,
	.param .u64 .ptr .align 1 _Z10add_kernelILx348EEvPfS0_S0_i_param_1,
	.param .u64 .ptr .align 1 _Z10add_kernelILx348EEvPfS0_S0_i_param_2,
	.param .u32 _Z10add_kernelILx348EEvPfS0_S0_i_param_3
)
{
	.reg .pred 	%p<2>;
	.reg .b32 	%r<6>;
	.reg .b32 	%f<4>;
	.reg .b64 	%rd<11>;

	ld.param.u64 	%rd1, [_Z10add_kernelILx348EEvPfS0_S0_i_param_0];
	ld.param.u64 	%rd2, [_Z10add_kernelILx348EEvPfS0_S0_i_param_1];
	ld.param.u64 	%rd3, [_Z10add_kernelILx348EEvPfS0_S0_i_param_2];
	ld.param.u32 	%r2, [_Z10add_kernelILx348EEvPfS0_S0_i_param_3];
	mov.u32 	%r3, %ctaid.x;
	mov.u32 	%r4, %ntid.x;
	mov.u32 	%r5, %tid.x;
	mad.lo.s32 	%r1, %r3, %r4, %r5;
	setp.ge.s32 	%p1, %r1, %r2;
	@%p1 bra 	$L__BB348_2;
	cvta.to.global.u64 	%rd4, %rd1;
	cvta.to.global.u64 	%rd5, %rd2;
	cvta.to.global.u64 	%rd6, %rd3;
	mul.wide.s32 	%rd7, %r1, 4;
	add.s64 	%rd8, %rd4, %rd7;
	ld.global.f32 	%f1, [%rd8];
	add.s64 	%rd9, %rd5, %rd7;
	ld.global.f32 	%f2, [%rd9];
	add.f32 	%f3, %f1, %f2;
	add.s64 	%rd10, %rd6, %rd7;
	st.global.f32 	[%rd10], %f3;
$L__BB348_2:
	ret;

}
	// .globl	_Z10add_kernelILx349EEvPfS0_S0_i
.visible .entry _Z10add_kernelILx349EEvPfS0_S0_i(
	.param .u64 .ptr .align 1 _Z10add_kernelILx349EEvPfS0_S0_i_param_0,
	.param .u64 .ptr .align 1 _Z10add_kernelILx349EEvPfS0_S0_i_param_1,
	.param .u64 .ptr .align 1 _Z10add_kernelILx349EEvPfS0_S0_i_param_2,
	.param .u32 _Z10add_kernelILx349EEvPfS0_S0_i_param_3
)
{
	.reg .pred 	%p<2>;
	.reg .b32 	%r<6>;
	.reg .b32 	%f<4>;
	.reg .b64 	%rd<11>;

	ld.param.u64 	%rd1, [_Z10add_kernelILx349EEvPfS0_S0_i_param_0];
	ld.param.u64 	%rd2, [_Z10add_kernelILx349EEvPfS0_S0_i_param_1];
	ld.param.u64 	%rd3, [_Z10add_kernelILx349EEvPfS0_S0_i_param_2];
	ld.param.u32 	%r2, [_Z10add_kernelILx349EEvPfS0_S0_i_param_3];
	mov.u32 	%r3, %ctaid.x;
	mov.u32 	%r4, %ntid.x;
	mov.u32 	%r5, %tid.x;
	mad.lo.s32 	%r1, %r3, %r4, %r5;
	setp.ge.s32 	%p1, %r1, %r2;
	@%p1 bra 	$L__BB349_2;
	cvta.to.global.u64 	%rd4, %rd1;
	cvta.to.global.u64 	%rd5, %rd2;
	cvta.to.global.u64 	%rd6, %rd3;
	mul.wide.s32 	%rd7, %r1, 4;
	add.s64 	%rd8, %rd4, %rd7;
	ld.global.f32 	%f1, [%rd8];
	add.s64 	%rd9, %rd5, %rd7;
	ld.global.f32 	%f2, [%rd9];
	add.f32 	%f3, %f1, %f2;
	add.s64 	%rd10, %rd6, %rd7;
	st.global.f32 	[%rd10], %f3;
$L__BB349_2:
	ret;

}
	// .globl	_Z10add_kernelILx350EEvPfS0_S0_i
.visible .entry _Z10add_kernelILx350EEvPfS0_S0_i(
	.param .u64 .ptr .align 1 _Z10add_kernelILx350EEvPfS0_S0_i_param_0,
	.param .u64 .ptr .align 1 _Z10add_kernelILx350EEvPfS0_S0_i_param_1,
	.param .u64 .ptr .align 1 _Z10add_kernelILx350EEvPfS0_S0_i_param_2,
	.param .u32 _Z10add_kernelILx350EEvPfS0_S0_i_param_3
)
{
	.reg .pred 	%p<2>;
	.reg .b32 	%r<6>;
	.reg .b32 	%f<4>;
	.reg .b64 	%rd<11>;

	ld.param.u64 	%rd1, [_Z10add_kernelILx350EEvPfS0_S0_i_param_0];
	ld.param.u64 	%rd2, [_Z10add_kernelILx350EEvPfS0_S0_i_param_1];
	ld.param.u64 	%rd3, [_Z10add_kernelILx350EEvPfS0_S0_i_param_2];
	ld.param.u32 	%r2, [_Z10add_kernelILx350EEvPfS0_S0_i_param_3];
	mov.u32 	%r3, %ctaid.x;
	mov.u32 	%r4, %ntid.x;
	mov.u32 	%r5, %tid.x;
	mad.lo.s32 	%r1, %r3, %r4, %r5;
	setp.ge.s32 	%p1, %r1, %r2;
	@%p1 bra 	$L__BB350_2;
	cvta.to.global.u64 	%rd4, %rd1;
	cvta.to.global.u64 	%rd5, %rd2;
	cvta.to.global.u64 	%rd6, %rd3;
	mul.wide.s32 	%rd7, %r1, 4;
	add.s64 	%rd8, %rd4, %rd7;
	ld.global.f32 	%f1, [%rd8];
	add.s64 	%rd9, %rd5, %rd7;
	ld.global.f32 	%f2, [%rd9];
	add.f32 	%f3, %f1, %f2;
	add.s64 	%rd10, %rd6, %rd7;
	st.global.f32 	[%rd10], %f3;
$L__BB350_2:
	ret;

}
	// .globl	_Z10add_kernelILx351EEvPfS0_S0_i
.visible .entry _Z10add_kernelILx351EEvPfS0_S0_i(
	.param .u64 .ptr .align 1 _Z10add_kernelILx351EEvPfS0_S0_i_param_0,
	.param .u64 .ptr .align 1 _Z10add_kernelILx351EEvPfS0_S0_i_param_1,
	.param .u64 .ptr .align 1 _Z10add_kernelILx351EEvPfS0_S0_i_param_2,
	.param .u32 _Z10add_kernelILx351EEvPfS0_S0_i_param_3
)
{
	.reg .pred 	%p<2>;
	.reg .b32 	%r<6>;
	.reg .b32 	%f<4>;
	.reg .b64 	%rd<11>;

	ld.param.u64 	%rd1, [_Z10add_kernelILx351EEvPfS0_S0_i_param_0];
	ld.param.u64 	%rd2, [_Z10add_kernelILx351EEvPfS0_S0_i_param_1];
	ld.param.u64 	%rd3, [_Z10add_kernelILx351EEvPfS0_S0_i_param_2];
	ld.param.u32 	%r2, [_Z10add_kernelILx351EEvPfS0_S0_i_param_3];
	mov.u32 	%r3, %ctaid.x;
	mov.u32 	%r4, %ntid.x;
	mov.u32 	%r5, %tid.x;
	mad.lo.s32 	%r1, %r3, %r4, %r5;
	setp.ge.s32 	%p1, %r1, %r2;
	@%p1 bra 	$L__BB351_2;
	cvta.to.global.u64 	%rd4, %rd1;
	cvta.to.global.u64 	%rd5, %rd2;
	cvta.to.global.u64 	%rd6, %rd3;
	mul.wide.s32 	%rd7, %r1, 4;
	add.s64 	%rd8, %rd4, %rd7;
	ld.global.f32 	%f1, [%rd8];
	add.s64 	%rd9, %rd5, %rd7;
	ld.global.f32 	%f2, [%rd9];
	add.f32 	%f3, %f1, %f2;
	add.s64 	%rd10, %rd6, %rd7;
	st.global.f32 	[%rd10], %f3;
$L__BB351_2:
	ret;

}
	// .globl	_Z10add_kernelILx352EEvPfS0_S0_i
.visible .entry _Z10add_kernelILx352EEvPfS0_S0_i(
	.param .u64 .ptr .align 1 _Z10add_kernelILx352EEvPfS0_S0_i_param_0,
	.param .u64 .ptr .align 1 _Z10add_kernelILx352EEvPfS0_S0_i_param_1,
	.param .u64 .ptr .align 1 _Z10add_kernelILx352EEvPfS0_S0_i_param_2,
	.param .u32 _Z10add_kernelILx352EEvPfS0_S0_i_param_3
)
{
	.reg .pred 	%p<2>;
	.reg .b32 	%r<6>;
	.reg .b32 	%f<4>;
	.reg .b64 	%rd<11>;

	ld.param.u64 	%rd1, [_Z10add_kernelILx352EEvPfS0_S0_i_param_0];
	ld.param.u64 	%rd2, [_Z10add_kernelILx352EEvPfS0_S0_i_param_1];
	ld.param.u64 	%rd3, [_Z10add_kernelILx352EEvPfS0_S0_i_param_2];
	ld.param.u32 	%r2, [_Z10add_kernelILx352EEvPfS0_S0_i_param_3];
	mov.u32 	%r3, %ctaid.x;
	mov.u32 	%r4, %ntid.x;
	mov.u32 	%r5, %tid.x;
	mad.lo.s32 	%r1, %r3, %r4, %r5;
	setp.ge.s32 	%p1, %r1, %r2;
	@%p1 bra 	$L__BB352_2;
	cvta.to.global.u64 	%rd4, %rd1;
	cvta.to.global.u64 	%rd5, %rd2;
	cvta.to.global.u64 	%rd6, %rd3;
	mul.wide.s32 	%rd7, %r1, 4;
	add.s64 	%rd8, %rd4, %rd7;
	ld.global.f32 	%f1, [%rd8];
	add.s64 	%rd9, %rd5, %rd7;
	ld.global.f32 	%f2, [%rd9];
	add.f32 	%f3, %f1, %f2;
	add.s64 	%rd10, %rd6, %rd7;
	st.global.f32 	[%rd10], %f3;
$L__BB352_2:
	ret;

}
	// .globl	_Z10add_kernelILx353EEvPfS0_S0_i
.visible .entry _Z10add_kernelILx353EEvPfS0_S0_i(
	.param .u64 .ptr .align 1 _Z10add_kernelILx353EEvPfS0_S0_i_param_0,
	.param .u64 .ptr .align 1 _Z10add_kernelILx353EEvPfS0_S0_i_param_1,
	.param .u64 .ptr .align 1 _Z10add_kernelILx353EEvPfS0_S0_i_param_2,
	.param .u32 _Z10add_kernelILx353EEvPfS0_S0_i_param_3
)
{
	.reg .pred 	%p<2>;
	.reg .b32 	%r<6>;
	.reg .b32 	%f<4>;
	.reg .b64 	%rd<11>;

	ld.param.u64 	%rd1, [_Z10add_kernelILx353EEvPfS0_S0_i_param_0];
	ld.param.u64 	%rd2, [_Z10add_kernelILx353EEvPfS0_S0_i_param_1];
	ld.param.u64 	%rd3, [_Z10add_kernelILx353EEvPfS0_S0_i_param_2];
	ld.param.u32 	%r2, [_Z10add_kernelILx353EEvPfS0_S0_i_param_3];
	mov.u32 	%r3, %ctaid.x;
	mov.u32 	%r4, %ntid.x;
	mov.u32 	%r5, %tid.x;
	mad.lo.s32 	%r1, %r3, %r4, %r5;
	setp.ge.s32 	%p1, %r1, %r2;
	@%p1 bra 	$L__BB353_2;
	cvta.to.global.u64 	%rd4, %rd1;
	cvta.to.global.u64 	%rd5, %rd2;
	cvta.to.global.u64 	%rd6, %rd3;
	mul.wide.s32 	%rd7, %r1, 4;
	add.s64 	%rd8, %rd4, %rd7;
	ld.global.f32 	%f1, [%rd8];
	add.s64 	%rd9, %rd5, %rd7;
	ld.global.f32 	%f2, [%rd9];
	add.f32 	%f3, %f1, %f2;
	add.s64 	%rd10, %rd6, %rd7;
	st.global.f32 	[%rd10], %f3;
$L__BB353_2:
	ret;

}
	// .globl	_Z10add_kernelILx354EEvPfS0_S0_i
.visible .entry _Z10add_kernelILx354EEvPfS0_S0_i(
	.param .u64 .ptr .align 1 _Z10add_kernelILx354EEvPfS0_S0_i_param_0,
	.param .u64 .ptr .align 1 _Z10add_kernelILx354EEvPfS0_S0_i_param_1,
	.param .u64 .ptr .align 1 _Z10add_kernelILx354EEvPfS0_S0_i_param_2,
	.param .u32 _Z10add_kernelILx354EEvPfS0_S0_i_param_3
)
{
	.reg .pred 	%p<2>;
	.reg .b32 	%r<6>;
	.reg .b32 	%f<4>;
	.reg .b64 	%rd<11>;

	ld.param.u64 	%rd1, [_Z10add_kernelILx354EEvPfS0_S0_i_param_0];
	ld.param.u64 	%rd2, [_Z10add_kernelILx354EEvPfS0_S0_i_param_1];
	ld.param.u64 	%rd3, [_Z10add_kernelILx354EEvPfS0_S0_i_param_2];
	ld.param.u32 	%r2, [_Z10add_kernelILx354EEvPfS0_S0_i_param_3];
	mov.u32 	%r3, %ctaid.x;
	mov.u32 	%r4, %ntid.x;
	mov.u32 	%r5, %tid.x;
	mad.lo.s32 	%r1, %r3, %r4, %r5;
	setp.ge.s32 	%p1, %r1, %r2;
	@%p1 bra 	$L__BB354_2;
	cvta.to.global.u64 	%rd4, %rd1;
	cvta.to.global.u64 	%rd5, %rd2;
	cvta.to.global.u64 	%rd6, %rd3;
	mul.wide.s32 	%rd7, %r1, 4;
	add.s64 	%rd8, %rd4, %rd7;
	ld.global.f32 	%f1, [%rd8];
	add.s64 	%rd9, %rd5, %rd7;
	ld.global.f32 	%f2, [%rd9];
	add.f32 	%f3, %f1, %f2;
	add.s64 	%rd10, %rd6, %rd7;
	st.global.f32 	[%rd10], %f3;
$L__BB354_2:
	ret;

}
	// .globl	_Z10add_kernelILx355EEvPfS0_S0_i
.visible .entry _Z10add_kernelILx355EEvPfS0_S0_i(
	.param .u64 .ptr .align 1 _Z10add_kernelILx355EEvPfS0_S0_i_param_0,
	.param .u64 .ptr .align 1 _Z10add_kernelILx355EEvPfS0_S0_i_param_1,
	.param .u64 .ptr .align 1 _Z10add_kernelILx355EEvPfS0_S0_i_param_2,
	.param .u32 _Z10add_kernelILx355EEvPfS0_S0_i_param_3
)
{
	.reg .pred 	%p<2>;
	.reg .b32 	%r<6>;
	.reg .b32 	%f<4>;
	.reg .b64 	%rd<11>;

	ld.param.u64 	%rd1, [_Z10add_kernelILx355EEvPfS0_S0_i_param_0];
	ld.param.u64 	%rd2, [_Z10add_kernelILx355EEvPfS0_S0_i_param_1];
	ld.param.u64 	%rd3, [_Z10add_kernelILx355EEvPfS0_S0_i_param_2];
	ld.param.u32 	%r2, [_Z10add_kernelILx355EEvPfS0_S0_i_param_3];
	mov.u32 	%r3, %ctaid.x;
	mov.u32 	%r4, %ntid.x;
	mov.u32 	%r5, %tid.x;
	mad.lo.s32 	%r1, %r3, %r4, %r5;
	setp.ge.s32 	%p1, %r1, %r2;
	@%p1 bra 	$L__BB355_2;
	cvta.to.global.u64 	%rd4, %rd1;
	cvta.to.global.u64 	%rd5, %rd2;
	cvta.to.global.u64 	%rd6, %rd3;
	mul.wide.s32 	%rd7, %r1, 4;
	add.s64 	%rd8, %rd4, %rd7;
	ld.global.f32 	%f1, [%rd8];
	add.s64 	%rd9, %rd5, %rd7;
	ld.global.f32 	%f2, [%rd9];
	add.f32 	%f3, %f1, %f2;
	add.s64 	%rd10, %rd6, %rd7;
	st.global.f32 	[%rd10], %f3;
$L__BB355_2:
	ret;

}
	// .globl	_Z10add_kernelILx356EEvPfS0_S0_i
.visible .entry _Z10add_kernelILx356EEvPfS0_S0_i(
	.param .u64 .ptr .align 1 _Z10add_kernelILx356EEvPfS0_S0_i_param_0,
	.param .u64 .ptr .align 1 _Z10add_kernelILx356EEvPfS0_S0_i_param_1,
	.param .u64 .ptr .align 1 _Z10add_kernelILx356EEvPfS0_S0_i_param_2,
	.param .u32 _Z10add_kernelILx356EEvPfS0_S0_i_param_3
)
{
	.reg .pred 	%p<2>;
	.reg .b32 	%r<6>;
	.reg .b32 	%f<4>;
	.reg .b64 	%rd<11>;

	ld.param.u64 	%rd1, [_Z10add_kernelILx356EEvPfS0_S0_i_param_0];
	ld.param.u64 	%rd2, [_Z10add_kernelILx356EEvPfS0_S0_i_param_1];
	ld.param.u64 	%rd3, [_Z10add_kernelILx356EEvPfS0_S0_i_param_2];
	ld.param.u32 	%r2, [_Z10add_kernelILx356EEvPfS0_S0_i_param_3];
	mov.u32 	%r3, %ctaid.x;
	mov.u32 	%r4, %ntid.x;
	mov.u32 	%r5, %tid.x;
	mad.lo.s32 	%r1, %r3, %r4, %r5;
	setp.ge.s32 	%p1, %r1, %r2;
	@%p1 bra 	$L__BB356_2;
	cvta.to.global.u64 	%rd4, %rd1;
	cvta.to.global.u64 	%rd5, %rd2;
	cvta.to.global.u64 	%rd6, %rd3;
	mul.wide.s32 	%rd7, %r1, 4;
	add.s64 	%rd8, %rd4, %rd7;
	ld.global.f32 	%f1, [%rd8];
	add.s64 	%rd9, %rd5, %rd7;
	ld.global.f32 	%f2, [%rd9];
	add.f32 	%f3, %f1, %f2;
	add.s64 	%rd10, %rd6, %rd7;
	st.global.f32 	[%rd10], %f3;
$L__BB356_2:
	ret;

}
	// .globl	_Z10add_kernelILx357EEvPfS0_S0_i
.visible .entry _Z10add_kernelILx357EEvPfS0_S0_i(
	.param .u64 .ptr .align 1 _Z10add_kernelILx357EEvPfS0_S0_i_param_0,
	.param .u64 .ptr .align 1 _Z10add_kernelILx357EEvPfS0_S0_i_param_1,
	.param .u64 .ptr .align 1 _Z10add_kernelILx357EEvPfS0_S0_i_param_2,
	.param .u32 _Z10add_kernelILx357EEvPfS0_S0_i_param_3
)
{
	.reg .pred 	%p<2>;
	.reg .b32 	%r<6>;
	.reg .b32 	%f<4>;
	.reg .b64 	%rd<11>;

	ld.param.u64 	%rd1, [_Z10add_kernelILx357EEvPfS0_S0_i_param_0];
	ld.param.u64 	%rd2, [_Z10add_kernelILx357EEvPfS0_S0_i_param_1];
	ld.param.u64 	%rd3, [_Z10add_kernelILx357EEvPfS0_S0_i_param_2];
	ld.param.u32 	%r2, [_Z10add_kernelILx357EEvPfS0_S0_i_param_3];
	mov.u32 	%r3, %ctaid.x;
	mov.u32 	%r4, %ntid.x;
	mov.u32 	%r5, %tid.x;
	mad.lo.s32 	%r1, %r3, %r4, %r5;
	setp.ge.s32 	%p1, %r1, %r2;
	@%p1 bra 	$L__BB357_2;
	cvta.to.global.u64 	%rd4, %rd1;
	cvta.to.global.u64 	%rd5, %rd2;
	cvta.to.global.u64 	%rd6, %rd3;
	mul.wide.s32 	%rd7, %r1, 4;
	add.s64 	%rd8, %rd4, %rd7;
	ld.global.f32 	%f1, [%rd8];
	add.s64 	%rd9, %rd5, %rd7;
	ld.global.f32 	%f2, [%rd9];
	add.f32 	%f3, %f1, %f2;
	add.s64 	%rd10, %rd6, %rd7;
	st.global.f32 	[%rd10], %f3;
$L__BB357_2:
	ret;

}
	// .globl	_Z10add_kernelILx358EEvPfS0_S0_i
.visible .entry _Z10add_kernelILx358EEvPfS0_S0_i(
	.param .u64 .ptr .align 1 _Z10add_kernelILx358EEvPfS0_S0_i_param_0,
	.param .u64 .ptr .align 1 _Z10add_kernelILx358EEvPfS0_S0_i_param_1,
	.param .u64 .ptr .align 1 _Z10add_kernelILx358EEvPfS0_S0_i_param_2,
	.param .u32 _Z10add_kernelILx358EEvPfS0_S0_i_param_3
)
{
	.reg .pred 	%p<2>;
	.reg .b32 	%r<6>;
	.reg .b32 	%f<4>;
	.reg .b64 	%rd<11>;

	ld.param.u64 	%rd1, [_Z10add_kernelILx358EEvPfS0_S0_i_param_0];
	ld.param.u64 	%rd2, [_Z10add_kernelILx358EEvPfS0_S0_i_param_1];
	ld.param.u64 	%rd3, [_Z10add_kernelILx358EEvPfS0_S0_i_param_2];
	ld.param.u32 	%r2, [_Z10add_kernelILx358EEvPfS0_S0_i_param_3];
	mov.u32 	%r3, %ctaid.x;
	mov.u32 	%r4, %ntid.x;
	mov.u32 	%r5, %tid.x;
	mad.lo.s32 	%r1, %r3, %r4, %r5;
	setp.ge.s32 	%p1, %r1, %r2;
	@%p1 bra 	$L__BB358_2;
	cvta.to.global.u64 	%rd4, %rd1;
	cvta.to.global.u64 	%rd5, %rd2;
	cvta.to.global.u64 	%rd6, %rd3;
	mul.wide.s32 	%rd7, %r1, 4;
	add.s64 	%rd8, %rd4, %rd7;
	ld.global.f32 	%f1, [%rd8];
	add.s64 	%rd9, %rd5, %rd7;
	ld.global.f32 	%f2, [%rd9];
	add.f32 	%f3, %f1, %f2;
	add.s64 	%rd10, %rd6, %rd7;
	st.global.f32 	[%rd10], %f3;
$L__BB358_2:
	ret;

}
	// .globl	_Z10add_kernelILx359EEvPfS0_S0_i
.visible .entry _Z10add_kernelILx359EEvPfS0_S0_i(
	.param .u64 .ptr .align 1 _Z10add_kernelILx359EEvPfS0_S0_i_param_0,
	.param .u64 .ptr .align 1 _Z10add_kernelILx359EEvPfS0_S0_i_param_1,
	.param .u64 .ptr .align 1 _Z10add_kernelILx359EEvPfS0_S0_i_param_2,
	.param .u32 _Z10add_kernelILx359EEvPfS0_S0_i_param_3
)
{
	.reg .pred 	%p<2>;
	.reg .b32 	%r<6>;
	.reg .b32 	%f<4>;
	.reg .b64 	%rd<11>;

	ld.param.u64 	%rd1, [_Z10add_kernelILx359EEvPfS0_S0_i_param_0];
	ld.param.u64 	%rd2, [_Z10add_kernelILx359EEvPfS0_S0_i_param_1];
	ld.param.u64 	%rd3, [_Z10add_kernelILx359EEvPfS0_S0_i_param_2];
	ld.param.u32 	%r2, [_Z10add_kernelILx359EEvPfS0_S0_i_param_3];
	mov.u32 	%r3, %ctaid.x;
	mov.u32 	%r4, %ntid.x;
	mov.u32 	%r5, %tid.x;
	mad.lo.s32 	%r1, %r3, %r4, %r5;
	setp.ge.s32 	%p1, %r1, %r2;
	@%p1 bra 	$L__BB359_2;
	cvta.to.global.u64 	%rd4, %rd1;
	cvta.to.global.u64 	%rd5, %rd2;
	cvta.to.global.u64 	%rd6, %rd3;
	mul.wide.s32 	%rd7, %r1, 4;
	add.s64 	%rd8, %rd4, %rd7;
	ld.global.f32 	%f1, [%rd8];
	add.s64 	%rd9, %rd5, %rd7;
	ld.global.f32 	%f2, [%rd9];
	add.f32 	%f3, %f1, %f2;
	add.s64 	%rd10, %rd6, %rd7;
	st.global.f32 	[%rd10], %f3;
$L__BB359_2:
	ret;

}
	// .globl	_Z10add_kernelILx360EEvPfS0_S0_i
.visible .entry _Z10add_kernelILx360EEvPfS0_S0_i(
	.param .u64 .ptr .align 1 _Z10add_kernelILx360EEvPfS0_S0_i_param_0,
	.param .u64 .ptr .align 1 _Z10add_kernelILx360EEvPfS0_S0_i_param_1,
	.param .u64 .ptr .align 1 _Z10add_kernelILx360EEvPfS0_S0_i_param_2,
	.param .u32 _Z10add_kernelILx360EEvPfS0_S0_i_param_3
)
{
	.reg .pred 	%p<2>;
	.reg .b32 	%r<6>;
	.reg .b32 	%f<4>;
	.reg .b64 	%rd<11>;

	ld.param.u64 	%rd1, [_Z10add_kernelILx360EEvPfS0_S0_i_param_0];
	ld.param.u64 	%rd2, [_Z10add_kernelILx360EEvPfS0_S0_i_param_1];
	ld.param.u64 	%rd3, [_Z10add_kernelILx360EEvPfS0_S0_i_param_2];
	ld.param.u32 	%r2, [_Z10add_kernelILx360EEvPfS0_S0_i_param_3];
	mov.u32 	%r3, %ctaid.x;
	mov.u32 	%r4, %ntid.x;
	mov.u32 	%r5, %tid.x;
	mad.lo.s32 	%r1, %r3, %r4, %r5;
	setp.ge.s32 	%p1, %r1, %r2;
	@%p1 bra 	$L__BB360_2;
	cvta.to.global.u64 	%rd4, %rd1;
	cvta.to.global.u64 	%rd5, %rd2;
	cvta.to.global.u64 	%rd6, %rd3;
	mul.wide.s32 	%rd7, %r1, 4;
	add.s64 	%rd8, %rd4, %rd7;
	ld.global.f32 	%f1, [%rd8];
	add.s64 	%rd9, %rd5, %rd7;
	ld.global.f32 	%f2, [%rd9];
	add.f32 	%f3, %f1, %f2;
	add.s64 	%rd10, %rd6, %rd7;
	st.global.f32 	[%rd10], %f3;
$L__BB360_2:
	ret;

}
	// .globl	_Z10add_kernelILx361EEvPfS0_S0_i
.visible .entry _Z10add_kernelILx361EEvPfS0_S0_i(
	.param .u64 .ptr .align 1 _Z10add_kernelILx361EEvPfS0_S0_i_param_0,
	.param .u64 .ptr .align 1 _Z10add_kernelILx361EEvPfS0_S0_i_param_1,
	.param .u64 .ptr .align 1 _Z10add_kernelILx361EEvPfS0_S0_i_param_2,
	.param .u32 _Z10add_kernelILx361EEvPfS0_S0_i_param_3
)
{
	.reg .pred 	%p<2>;
	.reg .b32 	%r<6>;
	.reg .b32 	%f<4>;
	.reg .b64 	%rd<11>;

	ld.param.u64 	%rd1, [_Z10add_kernelILx361EEvPfS0_S0_i_param_0];
	ld.param.u64 	%rd2, [_Z10add_kernelILx361EEvPfS0_S0_i_param_1];
	ld.param.u64 	%rd3, [_Z10add_kernelILx361EEvPfS0_S0_i_param_2];
	ld.param.u32 	%r2, [_Z10add_kernelILx361EEvPfS0_S0_i_param_3];
	mov.u32 	%r3, %ctaid.x;
	mov.u32 	%r4, %ntid.x;
	mov.u32 	%r5, %tid.x;
	mad.lo.s32 	%r1, %r3, %r4, %r5;
	setp.ge.s32 	%p1, %r1, %r2;
	@%p1 bra 	$L__BB361_2;
	cvta.to.global.u64 	%rd4, %rd1;
	cvta.to.global.u64 	%rd5, %rd2;
	cvta.to.global.u64 	%rd6, %rd3;
	mul.wide.s32 	%rd7, %r1, 4;
	add.s64 	%rd8, %rd4, %rd7;
	ld.global.f32 	%f1, [%rd8];
	add.s64 	%rd9, %rd5, %rd7;
	ld.global.f32 	%f2, [%rd9];
	add.f32 	%f3, %f1, %f2;
	add.s64 	%rd10, %rd6, %rd7;
	st.global.f32 	[%rd10], %f3;
$L__BB361_2:
	ret;

}
	// .globl	_Z10add_kernelILx362EEvPfS0_S0_i
.visible .entry _Z10add_kernelILx362EEvPfS0_S0_i(
	.param .u64 .ptr .align 1 _Z10add_kernelILx362EEvPfS0_S0_i_param_0,
	.param .u64 .ptr .align 1 _Z10add_kernelILx362EEvPfS0_S0_i_param_1,
	.param .u64 .ptr .align 1 _Z10add_kernelILx362EEvPfS0_S0_i_param_2,
	.param .u32 _Z10add_kernelILx362EEvPfS0_S0_i_param_3
)
{
	.reg .pred 	%p<2>;
	.reg .b32 	%r<6>;
	.reg .b32 	%f<4>;
	.reg .b64 	%rd<11>;

	ld.param.u64 	%rd1, [_Z10add_kernelILx362EEvPfS0_S0_i_param_0];
	ld.param.u64 	%rd2, [_Z10add_kernelILx362EEvPfS0_S0_i_param_1];
	ld.param.u64 	%rd3, [_Z10add_kernelILx362EEvPfS0_S0_i_param_2];
	ld.param.u32 	%r2, [_Z10add_kernelILx362EEvPfS0_S0_i_param_3];
	mov.u32 	%r3, %ctaid.x;
	mov.u32 	%r4, %ntid.x;
	mov.u32 	%r5, %tid.x;
	mad.lo.s32 	%r1, %r3, %r4, %r5;
	setp.ge.s32 	%p1, %r1, %r2;
	@%p1 bra 	$L__BB362_2;
	cvta.to.global.u64 	%rd4, %rd1;
	cvta.to.global.u64 	%rd5, %rd2;
	cvta.to.global.u64 	%rd6, %rd3;
	mul.wide.s32 	%rd7, %r1, 4;
	add.s64 	%rd8, %rd4, %rd7;
	ld.global.f32 	%f1, [%rd8];
	add.s64 	%rd9, %rd5, %rd7;
	ld.global.f32 	%f2, [%rd9];
	add.f32 	%f3, %f1, %f2;
	add.s64 	%rd10, %rd6, %rd7;
	st.global.f32 	[%rd10], %f3;
$L__BB362_2:
	ret;

}
	// .globl	_Z10add_kernelILx363EEvPfS0_S0_i
.visible .entry _Z10add_kernelILx363EEvPfS0_S0_i(
	.param .u64 .ptr .align 1 _Z10add_kernelILx363EEvPfS0_S0_i_param_0,
	.param .u64 .ptr .align 1 _Z10add_kernelILx363EEvPfS0_S0_i_param_1,
	.param .u64 .ptr .align 1 _Z10add_kernelILx363EEvPfS0_S0_i_param_2,
	.param .u32 _Z10add_kernelILx363EEvPfS0_S0_i_param_3
)
{
	.reg .pred 	%p<2>;
	.reg .b32 	%r<6>;
	.reg .b32 	%f<4>;
	.reg .b64 	%rd<11>;

	ld.param.u64 	%rd1, [_Z10add_kernelILx363EEvPfS0_S0_i_param_0];
	ld.param.u64 	%rd2, [_Z10add_kernelILx363EEvPfS0_S0_i_param_1];
	ld.param.u64 	%rd3, [_Z10add_kernelILx363EEvPfS0_S0_i_param_2];
	ld.param.u32 	%r2, [_Z10add_kernelILx363EEvPfS0_S0_i_param_3];
	mov.u32 	%r3, %ctaid.x;
	mov.u32 	%r4, %ntid.x;
	mov.u32 	%r5, %tid.x;
	mad.lo.s32 	%r1, %r3, %r4, %r5;
	setp.ge.s32 	%p1, %r1, %r2;
	@%p1 bra 	$L__BB363_2;
	cvta.to.global.u64 	%rd4, %rd1;
	cvta.to.global.u64 	%rd5, %rd2;
	cvta.to.global.u64 	%rd6, %rd3;
	mul.wide.s32 	%rd7, %r1, 4;
	add.s64 	%rd8, %rd4, %rd7;
	ld.global.f32 	%f1, [%rd8];
	add.s64 	%rd9, %rd5, %rd7;
	ld.global.f32 	%f2, [%rd9];
	add.f32 	%f3, %f1, %f2;
	add.s64 	%rd10, %rd6, %rd7;
	st.global.f32 	[%rd10], %f3;
$L__BB363_2:
	ret;

}
	// .globl	_Z10add_kernelILx364EEvPfS0_S0_i
.visible .entry _Z10add_kernelILx364EEvPfS0_S0_i(
	.param .u64 .ptr .align 1 _Z10add_kernelILx364EEvPfS0_S0_i_param_0,
	.param .u64 .ptr .align 1 _Z10add_kernelILx364EEvPfS0_S0_i_param_1,
	.param .u64 .ptr .align 1 _Z10add_kernelILx364EEvPfS0_S0_i_param_2,
	.param .u32 _Z10add_kernelILx364EEvPfS0_S0_i_param_3
)
{
	.reg .pred 	%p<2>;
	.reg .b32 	%r<6>;
	.reg .b32 	%f<4>;
	.reg .b64 	%rd<11>;

	ld.param.u64 	%rd1, [_Z10add_kernelILx364EEvPfS0_S0_i_param_0];
	ld.param.u64 	%rd2, [_Z10add_kernelILx364EEvPfS0_S0_i_param_1];
	ld.param.u64 	%rd3, [_Z10add_kernelILx364EEvPfS0_S0_i_param_2];
	ld.param.u32 	%r2, [_Z10add_kernelILx364EEvPfS0_S0_i_param_3];
	mov.u32 	%r3, %ctaid.x;
	mov.u32 	%r4, %ntid.x;
	mov.u32 	%r5, %tid.x;
	mad.lo.s32 	%r1, %r3, %r4, %r5;
	setp.ge.s32 	%p1, %r1, %r2;
	@%p1 bra 	$L__BB364_2;
	cvta.to.global.u64 	%rd4, %rd1;
	cvta.to.global.u64 	%rd5, %rd2;
	cvta.to.global.u64 	%rd6, %rd3;
	mul.wide.s32 	%rd7, %r1, 4;
	add.s64 	%rd8, %rd4, %rd7;
	ld.global.f32 	%f1, [%rd8];
	add.s64 	%rd9, %rd5, %rd7;
	ld.global.f32 	%f2, [%rd9];
	add.f32 	%f3, %f1, %f2;
	add.s64 	%rd10, %rd6, %rd7;
	st.global.f32 	[%rd10], %f3;
$L__BB364_2:
	ret;

}
	// .globl	_Z10add_kernelILx365EEvPfS0_S0_i
.visible .entry _Z10add_kernelILx365EEvPfS0_S0_i(
	.param .u64 .ptr .align 1 _Z10add_kernelILx365EEvPfS0_S0_i_param_0,
	.param .u64 .ptr .align 1 _Z10add_kernelILx365EEvPfS0_S0_i_param_1,
	.param .u64 .ptr .align 1 _Z10add_kernelILx365EEvPfS0_S0_i_param_2,
	.param .u32 _Z10add_kernelILx365EEvPfS0_S0_i_param_3
)
{
	.reg .pred 	%p<2>;
	.reg .b32 	%r<6>;
	.reg .b32 	%f<4>;
	.reg .b64 	%rd<11>;

	ld.param.u64 	%rd1, [_Z10add_kernelILx365EEvPfS0_S0_i_param_0];
	ld.param.u64 	%rd2, [_Z10add_kernelILx365EEvPfS0_S0_i_param_1];
	ld.param.u64 	%rd3, [_Z10add_kernelILx365EEvPfS0_S0_i_param_2];
	ld.param.u32 	%r2, [_Z10add_kernelILx365EEvPfS0_S0_i_param_3];
	mov.u32 	%r3, %ctaid.x;
	mov.u32 	%r4, %ntid.x;
	mov.u32 	%r5, %tid.x;
	mad.lo.s32 	%r1, %r3, %r4, %r5;
	setp.ge.s32 	%p1, %r1, %r2;
	@%p1 bra 	$L__BB365_2;
	cvta.to.global.u64 	%rd4, %rd1;
	cvta.to.global.u64 	%rd5, %rd2;
	cvta.to.global.u64 	%rd6, %rd3;
	mul.wide.s32 	%rd7, %r1, 4;
	add.s64 	%rd8, %rd4, %rd7;
	ld.global.f32 	%f1, [%rd8];
	add.s64 	%rd9, %rd5, %rd7;
	ld.global.f32 	%f2, [%rd9];
	add.f32 	%f3, %f1, %f2;
	add.s64 	%rd10, %rd6, %rd7;
	st.global.f32 	[%rd10], %f3;
$L__BB365_2:
	ret;

}
	// .globl	_Z10add_kernelILx366EEvPfS0_S0_i
.visible .entry _Z10add_kernelILx366EEvPfS0_S0_i(
	.param .u64 .ptr .align 1 _Z10add_kernelILx366EEvPfS0_S0_i_param_0,
	.param .u64 .ptr .align 1 _Z10add_kernelILx366EEvPfS0_S0_i_param_1,
	.param .u64 .ptr .align 1 _Z10add_kernelILx366EEvPfS0_S0_i_param_2,
	.param .u32 _Z10add_kernelILx366EEvPfS0_S0_i_param_3
)
{
	.reg .pred 	%p<2>;
	.reg .b32 	%r<6>;
	.reg .b32 	%f<4>;
	.reg .b64 	%rd<11>;

	ld.param.u64 	%rd1, [_Z10add_kernelILx366EEvPfS0_S0_i_param_0];
	ld.param.u64 	%rd2, [_Z10add_kernelILx366EEvPfS0_S0_i_param_1];
	ld.param.u64 	%rd3, [_Z10add_kernelILx366EEvPfS0_S0_i_param_2];
	ld.param.u32 	%r2, [_Z10add_kernelILx366EEvPfS0_S0_i_param_3];
	mov.u32 	%r3, %ctaid.x;
	mov.u32 	%r4, %ntid.x;
	mov.u32 	%r5, %tid.x;
	mad.lo.s32 	%r1, %r3, %r4, %r5;
	setp.ge.s32 	%p1, %r1, %r2;
	@%p1 bra 	$L__BB366_2;
	cvta.to.global.u64 	%rd4, %rd1;
	cvta.to.global.u64 	%rd5, %rd2;
	cvta.to.global.u64 	%rd6, %rd3;
	mul.wide.s32 	%rd7, %r1, 4;
	add.s64 	%rd8, %rd4, %rd7;
	ld.global.f32 	%f1, [%rd8];
	add.s64 	%rd9, %rd5, %rd7;
	ld.global.f32 	%f2, [%rd9];
	add.f32 	%f3, %f1, %f2;
	add.s64 	%rd10, %rd6, %rd7;
	st.global.f32 	[%rd10], %f3;
$L__BB366_2:
	ret;

}
	// .globl	_Z10add_kernelILx367EEvPfS0_S0_i
.visible .entry _Z10add_kernelILx367EEvPfS0_S0_i(
	.param .u64 .ptr .align 1 _Z10add_kernelILx367EEvPfS0_S0_i_param_0,
	.param .u64 .ptr .align 1 _Z10add_kernelILx367EEvPfS0_S0_i_param_1,
	.param .u64 .ptr .align 1 _Z10add_kernelILx367EEvPfS0_S0_i_param_2,
	.param .u32 _Z10add_kernelILx367EEvPfS0_S0_i_param_3
)
{
	.reg .pred 	%p<2>;
	.reg .b32 	%r<6>;
	.reg .b32 	%f<4>;
	.reg .b64 	%rd<11>;

	ld.param.u64 	%rd1, [_Z10add_kernelILx367EEvPfS0_S0_i_param_0];
	ld.param.u64 	%rd2, [_Z10add_kernelILx367EEvPfS0_S0_i_param_1];
	ld.param.u64 	%rd3, [_Z10add_kernelILx367EEvPfS0_S0_i_param_2];
	ld.param.u32 	%r2, [_Z10add_kernelILx367EEvPfS0_S0_i_param_3];
	mov.u32 	%r3, %ctaid.x;
	mov.u32 	%r4, %ntid.x;
	mov.u32 	%r5, %tid.x;
	mad.lo.s32 	%r1, %r3, %r4, %r5;
	setp.ge.s32 	%p1, %r1, %r2;
	@%p1 bra 	$L__BB367_2;
	cvta.to.global.u64 	%rd4, %rd1;
	cvta.to.global.u64 	%rd5, %rd2;
	cvta.to.global.u64 	%rd6, %rd3;
	mul.wide.s32 	%rd7, %r1, 4;
	add.s64 	%rd8, %rd4, %rd7;
	ld.global.f32 	%f1, [%rd8];
	add.s64 	%rd9, %rd5, %rd7;
	ld.global.f32 	%f2, [%rd9];
	add.f32 	%f3, %f1, %f2;
	add.s64 	%rd10, %rd6, %rd7;
	st.global.f32 	[%rd10], %f3;
$L__BB367_2:
	ret;

}
	// .globl	_Z10add_kernelILx368EEvPfS0_S0_i
.visible .entry _Z10add_kernelILx368EEvPfS0_S0_i(
	.param .u64 .ptr .align 1 _Z10add_kernelILx368EEvPfS0_S0_i_param_0,
	.param .u64 .ptr .align 1 _Z10add_kernelILx368EEvPfS0_S0_i_param_1,
	.param .u64 .ptr .align 1 _Z10add_kernelILx368EEvPfS0_S0_i_param_2,
	.param .u32 _Z10add_kernelILx368EEvPfS0_S0_i_param_3
)
{
	.reg .pred 	%p<2>;
	.reg .b32 	%r<6>;
	.reg .b32 	%f<4>;
	.reg .b64 	%rd<11>;

	ld.param.u64 	%rd1, [_Z10add_kernelILx368EEvPfS0_S0_i_param_0];
	ld.param.u64 	%rd2, [_Z10add_kernelILx368EEvPfS0_S0_i_param_1];
	ld.param.u64 	%rd3, [_Z10add_kernelILx368EEvPfS0_S0_i_param_2];
	ld.param.u32 	%r2, [_Z10add_kernelILx368EEvPfS0_S0_i_param_3];
	mov.u32 	%r3, %ctaid.x;
	mov.u32 	%r4, %ntid.x;
	mov.u32 	%r5, %tid.x;
	mad.lo.s32 	%r1, %r3, %r4, %r5;
	setp.ge.s32 	%p1, %r1, %r2;
	@%p1 bra 	$L__BB368_2;
	cvta.to.global.u64 	%rd4, %rd1;
	cvta.to.global.u64 	%rd5, %rd2;
	cvta.to.global.u64 	%rd6, %rd3;
	mul.wide.s32 	%rd7, %r1, 4;
	add.s64 	%rd8, %rd4, %rd7;
	ld.global.f32 	%f1, [%rd8];
	add.s64 	%rd9, %rd5, %rd7;
	ld.global.f32 	%f2, [%rd9];
	add.f32 	%f3, %f1, %f2;
	add.s64 	%rd10, %rd6, %rd7;
	st.global.f32 	[%rd10], %f3;
$L__BB368_2:
	ret;

}
	// .globl	_Z10add_kernelILx369EEvPfS0_S0_i
.visible .entry _Z10add_kernelILx369EEvPfS0_S0_i(
	.param .u64 .ptr .align 1 _Z10add_kernelILx369EEvPfS0_S0_i_param_0,
	.param .u64 .ptr .align 1 _Z10add_kernelILx369EEvPfS0_S0_i_param_1,
	.param .u64 .ptr .align 1 _Z10add_kernelILx369EEvPfS0_S0_i_param_2,
	.param .u32 _Z10add_kernelILx369EEvPfS0_S0_i_param_3
)
{
	.reg .pred 	%p<2>;
	.reg .b32 	%r<6>;
	.reg .b32 	%f<4>;
	.reg .b64 	%rd<11>;

	ld.param.u64 	%rd1, [_Z10add_kernelILx369EEvPfS0_S0_i_param_0];
	ld.param.u64 	%rd2, [_Z10add_kernelILx369EEvPfS0_S0_i_param_1];
	ld.param.u64 	%rd3, [_Z10add_kernelILx369EEvPfS0_S0_i_param_2];
	ld.param.u32 	%r2, [_Z10add_kernelILx369EEvPfS0_S0_i_param_3];
	mov.u32 	%r3, %ctaid.x;
	mov.u32 	%r4, %ntid.x;
	mov.u32 	%r5, %tid.x;
	mad.lo.s32 	%r1, %r3, %r4, %r5;
	setp.ge.s32 	%p1, %r1, %r2;
	@%p1 bra 	$L__BB369_2;
	cvta.to.global.u64 	%rd4, %rd1;
	cvta.to.global.u64 	%rd5, %rd2;
	cvta.to.global.u64 	%rd6, %rd3;
	mul.wide.s32 	%rd7, %r1, 4;
	add.s64 	%rd8, %rd4, %rd7;
	ld.global.f32 	%f1, [%rd8];
	add.s64 	%rd9, %rd5, %rd7;
	ld.global.f32 	%f2, [%rd9];
	add.f32 	%f3, %f1, %f2;
	add.s64 	%rd10, %rd6, %rd7;
	st.global.f32 	[%rd10], %f3;
$L__BB369_2:
	ret;

}
	// .globl	_Z10add_kernelILx370EEvPfS0_S0_i
.visible .entry _Z10add_kernelILx370EEvPfS0_S0_i(
	.param .u64 .ptr .align 1 _Z10add_kernelILx370EEvPfS0_S0_i_param_0,
	.param .u64 .ptr .align 1 _Z10add_kernelILx370EEvPfS0_S0_i_param_1,
	.param .u64 .ptr .align 1 _Z10add_kernelILx370EEvPfS0_S0_i_param_2,
	.param .u32 _Z10add_kernelILx370EEvPfS0_S0_i_param_3
)
{
	.reg .pred 	%p<2>;
	.reg .b32 	%r<6>;
	.reg .b32 	%f<4>;
	.reg .b64 	%rd<11>;

	ld.param.u64 	%rd1, [_Z10add_kernelILx370EEvPfS0_S0_i_param_0];
	ld.param.u64 	%rd2, [_Z10add_kernelILx370EEvPfS0_S0_i_param_1];
	ld.param.u64 	%rd3, [_Z10add_kernelILx370EEvPfS0_S0_i_param_2];
	ld.param.u32 	%r2, [_Z10add_kernelILx370EEvPfS0_S0_i_param_3];
	mov.u32 	%r3, %ctaid.x;
	mov.u32 	%r4, %ntid.x;
	mov.u32 	%r5, %tid.x;
	mad.lo.s32 	%r1, %r3, %r4, %r5;
	setp.ge.s32 	%p1, %r1, %r2;
	@%p1 bra 	$L__BB370_2;
	cvta.to.global.u64 	%rd4, %rd1;
	cvta.to.global.u64 	%rd5, %rd2;
	cvta.to.global.u64 	%rd6, %rd3;
	mul.wide.s32 	%rd7, %r1, 4;
	add.s64 	%rd8, %rd4, %rd7;
	ld.global.f32 	%f1, [%rd8];
	add.s64 	%rd9, %rd5, %rd7;
	ld.global.f32 	%f2, [%rd9];
	add.f32 	%f3, %f1, %f2;
	add.s64 	%rd10, %rd6, %rd7;
	st.global.f32 	[%rd10], %f3;
$L__BB370_2:
	ret;

}
	// .globl	_Z10add_kernelILx371EEvPfS0_S0_i
.visible .entry _Z10add_kernelILx371EEvPfS0_S0_i(
	.param .u64 .ptr .align 1 _Z10add_kernelILx371EEvPfS0_S0_i_param_0,
	.param .u64 .ptr .align 1 _Z10add_kernelILx371EEvPfS0_S0_i_param_1,
	.param .u64 .ptr .align 1 _Z10add_kernelILx371EEvPfS0_S0_i_param_2,
	.param .u32 _Z10add_kernelILx371EEvPfS0_S0_i_param_3
)
{
	.reg .pred 	%p<2>;
	.reg .b32 	%r<6>;
	.reg .b32 	%f<4>;
	.reg .b64 	%rd<11>;

	ld.param.u64 	%rd1, [_Z10add_kernelILx371EEvPfS0_S0_i_param_0];
	ld.param.u64 	%rd2, [_Z10add_kernelILx371EEvPfS0_S0_i_param_1];
	ld.param.u64 	%rd3, [_Z10add_kernelILx371EEvPfS0_S0_i_param_2];
	ld.param.u32 	%r2, [_Z10add_kernelILx371EEvPfS0_S0_i_param_3];
	mov.u32 	%r3, %ctaid.x;
	mov.u32 	%r4, %ntid.x;
	mov.u32 	%r5, %tid.x;
	mad.lo.s32 	%r1, %r3, %r4, %r5;
	setp.ge.s32 	%p1, %r1, %r2;
	@%p1 bra 	$L__BB371_2;
	cvta.to.global.u64 	%rd4, %rd1;
	cvta.to.global.u64 	%rd5, %rd2;
	cvta.to.global.u64 	%rd6, %rd3;
	mul.wide.s32 	%rd7, %r1, 4;
	add.s64 	%rd8, %rd4, %rd7;
	ld.global.f32 	%f1, [%rd8];
	add.s64 	%rd9, %rd5, %rd7;
	ld.global.f32 	%f2, [%rd9];
	add.f32 	%f3, %f1, %f2;
	add.s64 	%rd10, %rd6, %rd7;
	st.global.f32 	[%rd10], %f3;
$L__BB371_2:
	ret;

}
	// .globl	_Z10add_kernelILx372EEvPfS0_S0_i
.visible .entry _Z10add_kernelILx372EEvPfS0_S0_i(
	.param .u64 .ptr .align 1 _Z10add_kernelILx372EEvPfS0_S0_i_param_0,
	.param .u64 .ptr .align 1 _Z10add_kernelILx372EEvPfS0_S0_i_param_1,
	.param .u64 .ptr .align 1 _Z10add_kernelILx372EEvPfS0_S0_i_param_2,
	.param .u32 _Z10add_kernelILx372EEvPfS0_S0_i_param_3
)
{
	.reg .pred 	%p<2>;
	.reg .b32 	%r<6>;
	.reg .b32 	%f<4>;
	.reg .b64 	%rd<11>;

	ld.param.u64 	%rd1, [_Z10add_kernelILx372EEvPfS0_S0_i_param_0];
	ld.param.u64 	%rd2, [_Z10add_kernelILx372EEvPfS0_S0_i_param_1];
	ld.param.u64 	%rd3, [_Z10add_kernelILx372EEvPfS0_S0_i_param_2];
	ld.param.u32 	%r2, [_Z10add_kernelILx372EEvPfS0_S0_i_param_3];
	mov.u32 	%r3, %ctaid.x;
	mov.u32 	%r4, %ntid.x;
	mov.u32 	%r5, %tid.x;
	mad.lo.s32 	%r1, %r3, %r4, %r5;
	setp.ge.s32 	%p1, %r1, %r2;
	@%p1 bra 	$L__BB372_2;
	cvta.to.global.u64 	%rd4, %rd1;
	cvta.to.global.u64 	%rd5, %rd2;
	cvta.to.global.u64 	%rd6, %rd3;
	mul.wide.s32 	%rd7, %r1, 4;
	add.s64 	%rd8, %rd4, %rd7;
	ld.global.f32 	%f1, [%rd8];
	add.s64 	%rd9, %rd5, %rd7;
	ld.global.f32 	%f2, [%rd9];
	add.f32 	%f3, %f1, %f2;
	add.s64 	%rd10, %rd6, %rd7;
	st.global.f32 	[%rd10], %f3;
$L__BB372_2:
	ret;

}
	// .globl	_Z10add_kernelILx373EEvPfS0_S0_i
.visible .entry _Z10add_kernelILx373EEvPfS0_S0_i(
	.param .u64 .ptr .align 1 _Z10add_kernelILx373EEvPfS0_S0_i_param_0,
	.param .u64 .ptr .align 1 _Z10add_kernelILx373EEvPfS0_S0_i_param_1,
	.param .u64 .ptr .align 1 _Z10add_kernelILx373EEvPfS0_S0_i_param_2,
	.param .u32 _Z10add_kernelILx373EEvPfS0_S0_i_param_3
)
{
	.reg .pred 	%p<2>;
	.reg .b32 	%r<6>;
	.reg .b32 	%f<4>;
	.reg .b64 	%rd<11>;

	ld.param.u64 	%rd1, [_Z10add_kernelILx373EEvPfS0_S0_i_param_0];
	ld.param.u64 	%rd2, [_Z10add_kernelILx373EEvPfS0_S0_i_param_1];
	ld.param.u64 	%rd3, [_Z10add_kernelILx373EEvPfS0_S0_i_param_2];
	ld.param.u32 	%r2, [_Z10add_kernelILx373EEvPfS0_S0_i_param_3];
	mov.u32 	%r3, %ctaid.x;
	mov.u32 	%r4, %ntid.x;
	mov.u32 	%r5, %tid.x;
	mad.lo.s32 	%r1, %r3, %r4, %r5;
	setp.ge.s32 	%p1, %r1, %r2;
	@%p1 bra 	$L__BB373_2;
	cvta.to.global.u64 	%rd4, %rd1;
	cvta.to.global.u64 	%rd5, %rd2;
	cvta.to.global.u64 	%rd6, %rd3;
	mul.wide.s32 	%rd7, %r1, 4;
	add.s64 	%rd8, %rd4, %rd7;
	ld.global.f32 	%f1, [%rd8];
	add.s64 	%rd9, %rd5, %rd7;
	ld.global.f32 	%f2, [%rd9];
	add.f32 	%f3, %f1, %f2;
	add.s64 	%rd10, %rd6, %rd7;
	st.global.f32 	[%rd10], %f3;
$L__BB373_2:
	ret;

}
	// .globl	_Z10add_kernelILx374EEvPfS0_S0_i
.visible .entry _Z10add_kernelILx374EEvPfS0_S0_i(
	.param .u64 .ptr .align 1 _Z10add_kernelILx374EEvPfS0_S0_i_param_0,
	.param .u64 .ptr .align 1 _Z10add_kernelILx374EEvPfS0_S0_i_param_1,
	.param .u64 .ptr .align 1 _Z10add_kernelILx374EEvPfS0_S0_i_param_2,
	.param .u32 _Z10add_kernelILx374EEvPfS0_S0_i_param_3
)
{
	.reg .pred 	%p<2>;
	.reg .b32 	%r<6>;
	.reg .b32 	%f<4>;
	.reg .b64 	%rd<11>;

	ld.param.u64 	%rd1, [_Z10add_kernelILx374EEvPfS0_S0_i_param_0];
	ld.param.u64 	%rd2, [_Z10add_kernelILx374EEvPfS0_S0_i_param_1];
	ld.param.u64 	%rd3, [_Z10add_kernelILx374EEvPfS0_S0_i_param_2];
	ld.param.u32 	%r2, [_Z10add_kernelILx374EEvPfS0_S0_i_param_3];
	mov.u32 	%r3, %ctaid.x;
	mov.u32 	%r4, %ntid.x;
	mov.u32 	%r5, %tid.x;
	mad.lo.s32 	%r1, %r3, %r4, %r5;
	setp.ge.s32 	%p1, %r1, %r2;
	@%p1 bra 	$L__BB374_2;
	cvta.to.global.u64 	%rd4, %rd1;
	cvta.to.global.u64 	%rd5, %rd2;
	cvta.to.global.u64 	%rd6, %rd3;
	mul.wide.s32 	%rd7, %r1, 4;
	add.s64 	%rd8, %rd4, %rd7;
	ld.global.f32 	%f1, [%rd8];
	add.s64 	%rd9, %rd5, %rd7;
	ld.global.f32 	%f2, [%rd9];
	add.f32 	%f3, %f1, %f2;
	add.s64 	%rd10, %rd6, %rd7;
	st.global.f32 	[%rd10], %f3;
$L__BB374_2:
	ret;

}
	// .globl	_Z10add_kernelILx375EEvPfS0_S0_i
.visible .entry _Z10add_kernelILx375EEvPfS0_S0_i(
	.param .u64 .ptr .align 1 _Z10add_kernelILx375EEvPfS0_S0_i_param_0,
	.param .u64 .ptr .align 1 _Z10add_kernelILx375EEvPfS0_S0_i_param_1,
	.param .u64 .ptr .align 1 _Z10add_kernelILx375EEvPfS0_S0_i_param_2,
	.param .u32 _Z10add_kernelILx375EEvPfS0_S0_i_param_3
)
{
	.reg .pred 	%p<2>;
	.reg .b32 	%r<6>;
	.reg .b32 	%f<4>;
	.reg .b64 	%rd<11>;

	ld.param.u64 	%rd1, [_Z10add_kernelILx375EEvPfS0_S0_i_param_0];
	ld.param.u64 	%rd2, [_Z10add_kernelILx375EEvPfS0_S0_i_param_1];
	ld.param.u64 	%rd3, [_Z10add_kernelILx375EEvPfS0_S0_i_param_2];
	ld.param.u32 	%r2, [_Z10add_kernelILx375EEvPfS0_S0_i_param_3];
	mov.u32 	%r3, %ctaid.x;
	mov.u32 	%r4, %ntid.x;
	mov.u32 	%r5, %tid.x;
	mad.lo.s32 	%r1, %r3, %r4, %r5;
	setp.ge.s32 	%p1, %r1, %r2;
	@%p1 bra 	$L__BB375_2;
	cvta.to.global.u64 	%rd4, %rd1;
	cvta.to.global.u64 	%rd5, %rd2;
	cvta.to.global.u64 	%rd6, %rd3;
	mul.wide.s32 	%rd7, %r1, 4;
	add.s64 	%rd8, %rd4, %rd7;
	ld.global.f32 	%f1, [%rd8];
	add.s64 	%rd9, %rd5, %rd7;
	ld.global.f32 	%f2, [%rd9];
	add.f32 	%f3, %f1, %f2;
	add.s64 	%rd10, %rd6, %rd7;
	st.global.f32 	[%rd10], %f3;
$L__BB375_2:
	ret;

}
	// .globl	_Z10add_kernelILx376EEvPfS0_S0_i
.visible .entry _Z10add_kernelILx376EEvPfS0_S0_i(
	.param .u64 .ptr .align 1 _Z10add_kernelILx376EEvPfS0_S0_i_param_0,
	.param .u64 .ptr .align 1 _Z10add_kernelILx376EEvPfS0_S0_i_param_1,
	.param .u64 .ptr .align 1 _Z10add_kernelILx376EEvPfS0_S0_i_param_2,
	.param .u32 _Z10add_kernelILx376EEvPfS0_S0_i_param_3
)
{
	.reg .pred 	%p<2>;
	.reg .b32 	%r<6>;
	.reg .b32 	%f<4>;
	.reg .b64 	%rd<11>;

	ld.param.u64 	%rd1, [_Z10add_kernelILx376EEvPfS0_S0_i_param_0];
	ld.param.u64 	%rd2, [_Z10add_kernelILx376EEvPfS0_S0_i_param_1];
	ld.param.u64 	%rd3, [_Z10add_kernelILx376EEvPfS0_S0_i_param_2];
	ld.param.u32 	%r2, [_Z10add_kernelILx376EEvPfS0_S0_i_param_3];
	mov.u32 	%r3, %ctaid.x;
	mov.u32 	%r4, %ntid.x;
	mov.u32 	%r5, %tid.x;
	mad.lo.s32 	%r1, %r3, %r4, %r5;
	setp.ge.s32 	%p1, %r1, %r2;
	@%p1 bra 	$L__BB376_2;
	cvta.to.global.u64 	%rd4, %rd1;
	cvta.to.global.u64 	%rd5, %rd2;
	cvta.to.global.u64 	%rd6, %rd3;
	mul.wide.s32 	%rd7, %r1, 4;
	add.s64 	%rd8, %rd4, %rd7;
	ld.global.f32 	%f1, [%rd8];
	add.s64 	%rd9, %rd5, %rd7;
	ld.global.f32 	%f2, [%rd9];
	add.f32 	%f3, %f1, %f2;
	add.s64 	%rd10, %rd6, %rd7;
	st.global.f32 	[%rd10], %f3;
$L__BB376_2:
	ret;

}
	// .globl	_Z10add_kernelILx377EEvPfS0_S0_i
.visible .entry _Z10add_kernelILx377EEvPfS0_S0_i(
	.param .u64 .ptr .align 1 _Z10add_kernelILx377EEvPfS0_S0_i_param_0,
	.param .u64 .ptr .align 1 _Z10add_kernelILx377EEvPfS0_S0_i_param_1,
	.param .u64 .ptr .align 1 _Z10add_kernelILx377EEvPfS0_S0_i_param_2,
	.param .u32 _Z10add_kernelILx377EEvPfS0_S0_i_param_3
)
{
	.reg .pred 	%p<2>;
	.reg .b32 	%r<6>;
	.reg .b32 	%f<4>;
	.reg .b64 	%rd<11>;

	ld.param.u64 	%rd1, [_Z10add_kernelILx377EEvPfS0_S0_i_param_0];
	ld.param.u64 	%rd2, [_Z10add_kernelILx377EEvPfS0_S0_i_param_1];
	ld.param.u64 	%rd3, [_Z10add_kernelILx377EEvPfS0_S0_i_param_2];
	ld.param.u32 	%r2, [_Z10add_kernelILx377EEvPfS0_S0_i_param_3];
	mov.u32 	%r3, %ctaid.x;
	mov.u32 	%r4, %ntid.x;
	mov.u32 	%r5, %tid.x;
	mad.lo.s32 	%r1, %r3, %r4, %r5;
	setp.ge.s32 	%p1, %r1, %r2;
	@%p1 bra 	$L__BB377_2;
	cvta.to.global.u64 	%rd4, %rd1;
	cvta.to.global.u64 	%rd5, %rd2;
	cvta.to.global.u64 	%rd6, %rd3;
	mul.wide.s32 	%rd7, %r1, 4;
	add.s64 	%rd8, %rd4, %rd7;
	ld.global.f32 	%f1, [%rd8];
	add.s64 	%rd9, %rd5, %rd7;
	ld.global.f32 	%f2, [%rd9];
	add.f32 	%f3, %f1, %f2;
	add.s64 	%rd10, %rd6, %rd7;
	st.global.f32 	[%rd10], %f3;
$L__BB377_2:
	ret;

}
	// .globl	_Z10add_kernelILx378EEvPfS0_S0_i
.visible .entry _Z10add_kernelILx378EEvPfS0_S0_i(
	.param .u64 .ptr .align 1 _Z10add_kernelILx378EEvPfS0_S0_i_param_0,
	.param .u64 .ptr .align 1 _Z10add_kernelILx378EEvPfS0_S0_i_param_1,
	.param .u64 .ptr .align 1 _Z10add_kernelILx378EEvPfS0_S0_i_param_2,
	.param .u32 _Z10add_kernelILx378EEvPfS0_S0_i_param_3
)
{
	.reg .pred 	%p<2>;
	.reg .b32 	%r<6>;
	.reg .b32 	%f<4>;
	.reg .b64 	%rd<11>;

	ld.param.u64 	%rd1, [_Z10add_kernelILx378EEvPfS0_S0_i_param_0];
	ld.param.u64 	%rd2, [_Z10add_kernelILx378EEvPfS0_S0_i_param_1];
	ld.param.u64 	%rd3, [_Z10add_kernelILx378EEvPfS0_S0_i_param_2];
	ld.param.u32 	%r2, [_Z10add_kernelILx378EEvPfS0_S0_i_param_3];
	mov.u32 	%r3, %ctaid.x;
	mov.u32 	%r4, %ntid.x;
	mov.u32 	%r5, %tid.x;
	mad.lo.s32 	%r1, %r3, %r4, %r5;
	setp.ge.s32 	%p1, %r1, %r2;
	@%p1 bra 	$L__BB378_2;
	cvta.to.global.u64 	%rd4, %rd1;
	cvta.to.global.u64 	%rd5, %rd2;
	cvta.to.global.u64 	%rd6, %rd3;
	mul.wide.s32 	%rd7, %r1, 4;
	add.s64 	%rd8, %rd4, %rd7;
	ld.global.f32 	%f1, [%rd8];
	add.s64 	%rd9, %rd5, %rd7;
	ld.global.f32 	%f2, [%rd9];
	add.f32 	%f3, %f1, %f2;
	add.s64 	%rd10, %rd6, %rd7;
	st.global.f32 	[%rd10], %f3;
$L__BB378_2:
	ret;

}
	// .globl	_Z10add_kernelILx379EEvPfS0_S0_i
.visible .entry _Z10add_kernelILx379EEvPfS0_S0_i(
	.param .u64 .ptr .align 1 _Z10add_kernelILx379EEvPfS0_S0_i_param_0,
	.param .u64 .ptr .align 1 _Z10add_kernelILx379EEvPfS0_S0_i_param_1,
	.param .u64 .ptr .align 1 _Z10add_kernelILx379EEvPfS0_S0_i_param_2,
	.param .u32 _Z10add_kernelILx379EEvPfS0_S0_i_param_3
)
{
	.reg .pred 	%p<2>;
	.reg .b32 	%r<6>;
	.reg .b32 	%f<4>;
	.reg .b64 	%rd<11>;

	ld.param.u64 	%rd1, [_Z10add_kernelILx379EEvPfS0_S0_i_param_0];
	ld.param.u64 	%rd2, [_Z10add_kernelILx379EEvPfS0_S0_i_param_1];
	ld.param.u64 	%rd3, [_Z10add_kernelILx379EEvPfS0_S0_i_param_2];
	ld.param.u32 	%r2, [_Z10add_kernelILx379EEvPfS0_S0_i_param_3];
	mov.u32 	%r3, %ctaid.x;
	mov.u32 	%r4, %ntid.x;
	mov.u32 	%r5, %tid.x;
	mad.lo.s32 	%r1, %r3, %r4, %r5;
	setp.ge.s32 	%p1, %r1, %r2;
	@%p1 bra 	$L__BB379_2;
	cvta.to.global.u64 	%rd4, %rd1;
	cvta.to.global.u64 	%rd5, %rd2;
	cvta.to.global.u64 	%rd6, %rd3;
	mul.wide.s32 	%rd7, %r1, 4;
	add.s64 	%rd8, %rd4, %rd7;
	ld.global.f32 	%f1, [%rd8];
	add.s64 	%rd9, %rd5, %rd7;
	ld.global.f32 	%f2, [%rd9];
	add.f32 	%f3, %f1, %f2;
	add.s64 	%rd10, %rd6, %rd7;
	st.global.f32 	[%rd10], %f3;
$L__BB379_2:
	ret;

}
	// .globl	_Z10add_kernelILx380EEvPfS0_S0_i
.visible .entry _Z10add_kernelILx380EEvPfS0_S0_i(
	.param .u64 .ptr .align 1 _Z10add_kernelILx380EEvPfS0_S0_i_param_0,
	.param .u64 .ptr .align 1 _Z10add_kernelILx380EEvPfS0_S0_i_param_1,
	.param .u64 .ptr .align 1 _Z10add_kernelILx380EEvPfS0_S0_i_param_2,
	.param .u32 _Z10add_kernelILx380EEvPfS0_S0_i_param_3
)
{
	.reg .pred 	%p<2>;
	.reg .b32 	%r<6>;
	.reg .b32 	%f<4>;
	.reg .b64 	%rd<11>;

	ld.param.u64 	%rd1, [_Z10add_kernelILx380EEvPfS0_S0_i_param_0];
	ld.param.u64 	%rd2, [_Z10add_kernelILx380EEvPfS0_S0_i_param_1];
	ld.param.u64 	%rd3, [_Z10add_kernelILx380EEvPfS0_S0_i_param_2];
	ld.param.u32 	%r2, [_Z10add_kernelILx380EEvPfS0_S0_i_param_3];
	mov.u32 	%r3, %ctaid.x;
	mov.u32 	%r4, %ntid.x;
	mov.u32 	%r5, %tid.x;
	mad.lo.s32 	%r1, %r3, %r4, %r5;
	setp.ge.s32 	%p1, %r1, %r2;
	@%p1 bra 	$L__BB380_2;
	cvta.to.global.u64 	%rd4, %rd1;
	cvta.to.global.u64 	%rd5, %rd2;
	cvta.to.global.u64 	%rd6, %rd3;
	mul.wide.s32 	%rd7, %r1, 4;
	add.s64 	%rd8, %rd4, %rd7;
	ld.global.f32 	%f1, [%rd8];
	add.s64 	%rd9, %rd5, %rd7;
	ld.global.f32 	%f2, [%rd9];
	add.f32 	%f3, %f1, %f2;
	add.s64 	%rd10, %rd6, %rd7;
	st.global.f32 	[%rd10], %f3;
$L__BB380_2:
	ret;

}
	// .globl	_Z10add_kernelILx381EEvPfS0_S0_i
.visible .entry _Z10add_kernelILx381EEvPfS0_S0_i(
	.param .u64 .ptr .align 1 _Z10add_kernelILx381EEvPfS0_S0_i_param_0,
	.param .u64 .ptr .align 1 _Z10add_kernelILx381EEvPfS0_S0_i_param_1,
	.param .u64 .ptr .align 1 _Z10add_kernelILx381EEvPfS0_S0_i_param_2,
	.param .u32 _Z10add_kernelILx381EEvPfS0_S0_i_param_3
)
{
	.reg .pred 	%p<2>;
	.reg .b32 	%r<6>;
	.reg .b32 	%f<4>;
	.reg .b64 	%rd<11>;

	ld.param.u64 	%rd1, [_Z10add_kernelILx381EEvPfS0_S0_i_param_0];
	ld.param.u64 	%rd2, [_Z10add_kernelILx381EEvPfS0_S0_i_param_1];
	ld.param.u64 	%rd3, [_Z10add_kernelILx381EEvPfS0_S0_i_param_2];
	ld.param.u32 	%r2, [_Z10add_kernelILx381EEvPfS0_S0_i_param_3];
	mov.u32 	%r3, %ctaid.x;
	mov.u32 	%r4, %ntid.x;
	mov.u32 	%r5, %tid.x;
	mad.lo.s32 	%r1, %r3, %r4, %r5;
	setp.ge.s32 	%p1, %r1, %r2;
	@%p1 bra 	$L__BB381_2;
	cvta.to.global.u64 	%rd4, %rd1;
	cvta.to.global.u64 	%rd5, %rd2;
	cvta.to.global.u64 	%rd6, %rd3;
	mul.wide.s32 	%rd7, %r1, 4;
	add.s64 	%rd8, %rd4, %rd7;
	ld.global.f32 	%f1, [%rd8];
	add.s64 	%rd9, %rd5, %rd7;
	ld.global.f32 	%f2, [%rd9];
	add.f32 	%f3, %f1, %f2;
	add.s64 	%rd10, %rd6, %rd7;
	st.global.f32 	[%rd10], %f3;
$L__BB381_2:
	ret;

}
	// .globl	_Z10add_kernelILx382EEvPfS0_S0_i
.visible .entry _Z10add_kernelILx382EEvPfS0_S0_i(
	.param .u64 .ptr .align 1 _Z10add_kernelILx382EEvPfS0_S0_i_param_0,
	.param .u64 .ptr .align 1 _Z10add_kernelILx382EEvPfS0_S0_i_param_1,
	.param .u64 .ptr .align 1 _Z10add_kernelILx382EEvPfS0_S0_i_param_2,
	.param .u32 _Z10add_kernelILx382EEvPfS0_S0_i_param_3
)
{
	.reg .pred 	%p<2>;
	.reg .b32 	%r<6>;
	.reg .b32 	%f<4>;
	.reg .b64 	%rd<11>;

	ld.param.u64 	%rd1, [_Z10add_kernelILx382EEvPfS0_S0_i_param_0];
	ld.param.u64 	%rd2, [_Z10add_kernelILx382EEvPfS0_S0_i_param_1];
	ld.param.u64 	%rd3, [_Z10add_kernelILx382EEvPfS0_S0_i_param_2];
	ld.param.u32 	%r2, [_Z10add_kernelILx382EEvPfS0_S0_i_param_3];
	mov.u32 	%r3, %ctaid.x;
	mov.u32 	%r4, %ntid.x;
	mov.u32 	%r5, %tid.x;
	mad.lo.s32 	%r1, %r3, %r4, %r5;
	setp.ge.s32 	%p1, %r1, %r2;
	@%p1 bra 	$L__BB382_2;
	cvta.to.global.u64 	%rd4, %rd1;
	cvta.to.global.u64 	%rd5, %rd2;
	cvta.to.global.u64 	%rd6, %rd3;
	mul.wide.s32 	%rd7, %r1, 4;
	add.s64 	%rd8, %rd4, %rd7;
	ld.global.f32 	%f1, [%rd8];
	add.s64 	%rd9, %rd5, %rd7;
	ld.global.f32 	%f2, [%rd9];
	add.f32 	%f3, %f1, %f2;
	add.s64 	%rd10, %rd6, %rd7;
	st.global.f32 	[%rd10], %f3;
$L__BB382_2:
	ret;

}
	// .globl	_Z10add_kernelILx383EEvPfS0_S0_i
.visible .entry _Z10add_kernelILx383EEvPfS0_S0_i(
	.param .u64 .ptr .align 1 _Z10add_kernelILx383EEvPfS0_S0_i_param_0,
	.param .u64 .ptr .align 1 _Z10add_kernelILx383EEvPfS0_S0_i_param_1,
	.param .u64 .ptr .align 1 _Z10add_kernelILx383EEvPfS0_S0_i_param_2,
	.param .u32 _Z10add_kernelILx383EEvPfS0_S0_i_param_3
)
{
	.reg .pred 	%p<2>;
	.reg .b32 	%r<6>;
	.reg .b32 	%f<4>;
	.reg .b64 	%rd<11>;

	ld.param.u64 	%rd1, [_Z10add_kernelILx383EEvPfS0_S0_i_param_0];
	ld.param.u64 	%rd2, [_Z10add_kernelILx383EEvPfS0_S0_i_param_1];
	ld.param.u64 	%rd3, [_Z10add_kernelILx383EEvPfS0_S0_i_param_2];
	ld.param.u32 	%r2, [_Z10add_kernelILx383EEvPfS0_S0_i_param_3];
	mov.u32 	%r3, %ctaid.x;
	mov.u32 	%r4, %ntid.x;
	mov.u32 	%r5, %tid.x;
	mad.lo.s32 	%r1, %r3, %r4, %r5;
	setp.ge.s32 	%p1, %r1, %r2;
	@%p1 bra 	$L__BB383_2;
	cvta.to.global.u64 	%rd4, %rd1;
	cvta.to.global.u64 	%rd5, %rd2;
	cvta.to.global.u64 	%rd6, %rd3;
	mul.wide.s32 	%rd7, %r1, 4;
	add.s64 	%rd8, %rd4, %rd7;
	ld.global.f32 	%f1, [%rd8];
	add.s64 	%rd9, %rd5, %rd7;
	ld.global.f32 	%f2, [%rd9];
	add.f32 	%f3, %f1, %f2;
	add.s64 	%rd10, %rd6, %rd7;
	st.global.f32 	[%rd10], %f3;
$L__BB383_2:
	ret;

}
	// .globl	_Z10add_kernelILx384EEvPfS0_S0_i
.visible .entry _Z10add_kernelILx384EEvPfS0_S0_i(
	.param .u64 .ptr .align 1 _Z10add_kernelILx384EEvPfS0_S0_i_param_0,
	.param .u64 .ptr .align 1 _Z10add_kernelILx384EEvPfS0_S0_i_param_1,
	.param .u64 .ptr .align 1 _Z10add_kernelILx384EEvPfS0_S0_i_param_2,
	.param .u32 _Z10add_kernelILx384EEvPfS0_S0_i_param_3
)
{
	.reg .pred 	%p<2>;
	.reg .b32 	%r<6>;
	.reg .b32 	%f<4>;
	.reg .b64 	%rd<11>;

	ld.param.u64 	%rd1, [_Z10add_kernelILx384EEvPfS0_S0_i_param_0];
	ld.param.u64 	%rd2, [_Z10add_kernelILx384EEvPfS0_S0_i_param_1];
	ld.param.u64 	%rd3, [_Z10add_kernelILx384EEvPfS0_S0_i_param_2];
	ld.param.u32 	%r2, [_Z10add_kernelILx384EEvPfS0_S0_i_param_3];
	mov.u32 	%r3, %ctaid.x;
	mov.u32 	%r4, %ntid.x;
	mov.u32 	%r5, %tid.x;
	mad.lo.s32 	%r1, %r3, %r4, %r5;
	setp.ge.s32 	%p1, %r1, %r2;
	@%p1 bra 	$L__BB384_2;
	cvta.to.global.u64 	%rd4, %rd1;
	cvta.to.global.u64 	%rd5, %rd2;
	cvta.to.global.u64 	%rd6, %rd3;
	mul.wide.s32 	%rd7, %r1, 4;
	add.s64 	%rd8, %rd4, %rd7;
	ld.global.f32 	%f1, [%rd8];
	add.s64 	%rd9, %rd5, %rd7;
	ld.global.f32 	%f2, [%rd9];
	add.f32 	%f3, %f1, %f2;
	add.s64 	%rd10, %rd6, %rd7;
	st.global.f32 	[%rd10], %f3;
$L__BB384_2:
	ret;

}
	// .globl	_Z10add_kernelILx385EEvPfS0_S0_i
.visible .entry _Z10add_kernelILx385EEvPfS0_S0_i(
	.param .u64 .ptr .align 1 _Z10add_kernelILx385EEvPfS0_S0_i_param_0,
	.param .u64 .ptr .align 1 _Z10add_kernelILx385EEvPfS0_S0_i_param_1,
	.param .u64 .ptr .align 1 _Z10add_kernelILx385EEvPfS0_S0_i_param_2,
	.param .u32 _Z10add_kernelILx385EEvPfS0_S0_i_param_3
)
{
	.reg .pred 	%p<2>;
	.reg .b32 	%r<6>;
	.reg .b32 	%f<4>;
	.reg .b64 	%rd<11>;

	ld.param.u64 	%rd1, [_Z10add_kernelILx385EEvPfS0_S0_i_param_0];
	ld.param.u64 	%rd2, [_Z10add_kernelILx385EEvPfS0_S0_i_param_1];
	ld.param.u64 	%rd3, [_Z10add_kernelILx385EEvPfS0_S0_i_param_2];
	ld.param.u32 	%r2, [_Z10add_kernelILx385EEvPfS0_S0_i_param_3];
	mov.u32 	%r3, %ctaid.x;
	mov.u32 	%r4, %ntid.x;
	mov.u32 	%r5, %tid.x;
	mad.lo.s32 	%r1, %r3, %r4, %r5;
	setp.ge.s32 	%p1, %r1, %r2;
	@%p1 bra 	$L__BB385_2;
	cvta.to.global.u64 	%rd4, %rd1;
	cvta.to.global.u64 	%rd5, %rd2;
	cvta.to.global.u64 	%rd6, %rd3;
	mul.wide.s32 	%rd7, %r1, 4;
	add.s64 	%rd8, %rd4, %rd7;
	ld.global.f32 	%f1, [%rd8];
	add.s64 	%rd9, %rd5, %rd7;
	ld.global.f32 	%f2, [%rd9];
	add.f32 	%f3, %f1, %f2;
	add.s64 	%rd10, %rd6, %rd7;
	st.global.f32 	[%rd10], %f3;
$L__BB385_2:
	ret;

}
	// .globl	_Z10add_kernelILx386EEvPfS0_S0_i
.visible .entry _Z10add_kernelILx386EEvPfS0_S0_i(
	.param .u64 .ptr .align 1 _Z10add_kernelILx386EEvPfS0_S0_i_param_0,
	.param .u64 .ptr .align 1 _Z10add_kernelILx386EEvPfS0_S0_i_param_1,
	.param .u64 .ptr .align 1 _Z10add_kernelILx386EEvPfS0_S0_i_param_2,
	.param .u32 _Z10add_kernelILx386EEvPfS0_S0_i_param_3
)
{
	.reg .pred 	%p<2>;
	.reg .b32 	%r<6>;
	.reg .b32 	%f<4>;
	.reg .b64 	%rd<11>;

	ld.param.u64 	%rd1, [_Z10add_kernelILx386EEvPfS0_S0_i_param_0];
	ld.param.u64 	%rd2, [_Z10add_kernelILx386EEvPfS0_S0_i_param_1];
	ld.param.u64 	%rd3, [_Z10add_kernelILx386EEvPfS0_S0_i_param_2];
	ld.param.u32 	%r2, [_Z10add_kernelILx386EEvPfS0_S0_i_param_3];
	mov.u32 	%r3, %ctaid.x;
	mov.u32 	%r4, %ntid.x;
	mov.u32 	%r5, %tid.x;
	mad.lo.s32 	%r1, %r3, %r4, %r5;
	setp.ge.s32 	%p1, %r1, %r2;
	@%p1 bra 	$L__BB386_2;
	cvta.to.global.u64 	%rd4, %rd1;
	cvta.to.global.u64 	%rd5, %rd2;
	cvta.to.global.u64 	%rd6, %rd3;
	mul.wide.s32 	%rd7, %r1, 4;
	add.s64 	%rd8, %rd4, %rd7;
	ld.global.f32 	%f1, [%rd8];
	add.s64 	%rd9, %rd5, %rd7;
	ld.global.f32 	%f2, [%rd9];
	add.f32 	%f3, %f1, %f2;
	add.s64 	%rd10, %rd6, %rd7;
	st.global.f32 	[%rd10], %f3;
$L__BB386_2:
	ret;

}
	// .globl	_Z10add_kernelILx387EEvPfS0_S0_i
.visible .entry _Z10add_kernelILx387EEvPfS0_S0_i(
	.param .u64 .ptr .align 1 _Z10add_kernelILx387EEvPfS0_S0_i_param_0,
	.param .u64 .ptr .align 1 _Z10add_kernelILx387EEvPfS0_S0_i_param_1,
	.param .u64 .ptr .align 1 _Z10add_kernelILx387EEvPfS0_S0_i_param_2,
	.param .u32 _Z10add_kernelILx387EEvPfS0_S0_i_param_3
)
{
	.reg .pred 	%p<2>;
	.reg .b32 	%r<6>;
	.reg .b32 	%f<4>;
	.reg .b64 	%rd<11>;

	ld.param.u64 	%rd1, [_Z10add_kernelILx387EEvPfS0_S0_i_param_0];
	ld.param.u64 	%rd2, [_Z10add_kernelILx387EEvPfS0_S0_i_param_1];
	ld.param.u64 	%rd3, [_Z10add_kernelILx387EEvPfS0_S0_i_param_2];
	ld.param.u32 	%r2, [_Z10add_kernelILx387EEvPfS0_S0_i_param_3];
	mov.u32 	%r3, %ctaid.x;
	mov.u32 	%r4, %ntid.x;
	mov.u32 	%r5, %tid.x;
	mad.lo.s32 	%r1, %r3, %r4, %r5;
	setp.ge.s32 	%p1, %r1, %r2;
	@%p1 bra 	$L__BB387_2;
	cvta.to.global.u64 	%rd4, %rd1;
	cvta.to.global.u64 	%rd5, %rd2;
	cvta.to.global.u64 	%rd6, %rd3;
	mul.wide.s32 	%rd7, %r1, 4;
	add.s64 	%rd8, %rd4, %rd7;
	ld.global.f32 	%f1, [%rd8];
	add.s64 	%rd9, %rd5, %rd7;
	ld.global.f32 	%f2, [%rd9];
	add.f32 	%f3, %f1, %f2;
	add.s64 	%rd10, %rd6, %rd7;
	st.global.f32 	[%rd10], %f3;
$L__BB387_2:
	ret;

}
	// .globl	_Z10add_kernelILx388EEvPfS0_S0_i
.visible .entry _Z10add_kernelILx388EEvPfS0_S0_i(
	.param .u64 .ptr .align 1 _Z10add_kernelILx388EEvPfS0_S0_i_param_0,
	.param .u64 .ptr .align 1 _Z10add_kernelILx388EEvPfS0_S0_i_param_1,
	.param .u64 .ptr .align 1 _Z10add_kernelILx388EEvPfS0_S0_i_param_2,
	.param .u32 _Z10add_kernelILx388EEvPfS0_S0_i_param_3
)
{
	.reg .pred 	%p<2>;
	.reg .b32 	%r<6>;
	.reg .b32 	%f<4>;
	.reg .b64 	%rd<11>;

	ld.param.u64 	%rd1, [_Z10add_kernelILx388EEvPfS0_S0_i_param_0];
	ld.param.u64 	%rd2, [_Z10add_kernelILx388EEvPfS0_S0_i_param_1];
	ld.param.u64 	%rd3, [_Z10add_kernelILx388EEvPfS0_S0_i_param_2];
	ld.param.u32 	%r2, [_Z10add_kernelILx388EEvPfS0_S0_i_param_3];
	mov.u32 	%r3, %ctaid.x;
	mov.u32 	%r4, %ntid.x;
	mov.u32 	%r5, %tid.x;
	mad.lo.s32 	%r1, %r3, %r4, %r5;
	setp.ge.s32 	%p1, %r1, %r2;
	@%p1 bra 	$L__BB388_2;
	cvta.to.global.u64 	%rd4, %rd1;
	cvta.to.global.u64 	%rd5, %rd2;
	cvta.to.global.u64 	%rd6, %rd3;
	mul.wide.s32 	%rd7, %r1, 4;
	add.s64 	%rd8, %rd4, %rd7;
	ld.global.f32 	%f1, [%rd8];
	add.s64 	%rd9, %rd5, %rd7;
	ld.global.f32 	%f2, [%rd9];
	add.f32 	%f3, %f1, %f2;
	add.s64 	%rd10, %rd6, %rd7;
	st.global.f32 	[%rd10], %f3;
$L__BB388_2:
	ret;

}
	// .globl	_Z10add_kernelILx389EEvPfS0_S0_i
.visible .entry _Z10add_kernelILx389EEvPfS0_S0_i(
	.param .u64 .ptr .align 1 _Z10add_kernelILx389EEvPfS0_S0_i_param_0,
	.param .u64 .ptr .align 1 _Z10add_kernelILx389EEvPfS0_S0_i_param_1,
	.param .u64 .ptr .align 1 _Z10add_kernelILx389EEvPfS0_S0_i_param_2,
	.param .u32 _Z10add_kernelILx389EEvPfS0_S0_i_param_3
)
{
	.reg .pred 	%p<2>;
	.reg .b32 	%r<6>;
	.reg .b32 	%f<4>;
	.reg .b64 	%rd<11>;

	ld.param.u64 	%rd1, [_Z10add_kernelILx389EEvPfS0_S0_i_param_0];
	ld.param.u64 	%rd2, [_Z10add_kernelILx389EEvPfS0_S0_i_param_1];
	ld.param.u64 	%rd3, [_Z10add_kernelILx389EEvPfS0_S0_i_param_2];
	ld.param.u32 	%r2, [_Z10add_kernelILx389EEvPfS0_S0_i_param_3];
	mov.u32 	%r3, %ctaid.x;
	mov.u32 	%r4, %ntid.x;
	mov.u32 	%r5, %tid.x;
	mad.lo.s32 	%r1, %r3, %r4, %r5;
	setp.ge.s32 	%p1, %r1, %r2;
	@%p1 bra 	$L__BB389_2;
	cvta.to.global.u64 	%rd4, %rd1;
	cvta.to.global.u64 	%rd5, %rd2;
	cvta.to.global.u64 	%rd6, %rd3;
	mul.wide.s32 	%rd7, %r1, 4;
	add.s64 	%rd8, %rd4, %rd7;
	ld.global.f32 	%f1, [%rd8];
	add.s64 	%rd9, %rd5, %rd7;
	ld.global.f32 	%f2, [%rd9];
	add.f32 	%f3, %f1, %f2;
	add.s64 	%rd10, %rd6, %rd7;
	st.global.f32 	[%rd10], %f3;
$L__BB389_2:
	ret;

}
	// .globl	_Z10add_kernelILx390EEvPfS0_S0_i
.visible .entry _Z10add_kernelILx390EEvPfS0_S0_i(
	.param .u64 .ptr .align 1 _Z10add_kernelILx390EEvPfS0_S0_i_param_0,
	.param .u64 .ptr .align 1 _Z10add_kernelILx390EEvPfS0_S0_i_param_1,
	.param .u64 .ptr .align 1 _Z10add_kernelILx390EEvPfS0_S0_i_param_2,
	.param .u32 _Z10add_kernelILx390EEvPfS0_S0_i_param_3
)
{
	.reg .pred 	%p<2>;
	.reg .b32 	%r<6>;
	.reg .b32 	%f<4>;
	.reg .b64 	%rd<11>;

	ld.param.u64 	%rd1, [_Z10add_kernelILx390EEvPfS0_S0_i_param_0];
	ld.param.u64 	%rd2, [_Z10add_kernelILx390EEvPfS0_S0_i_param_1];
	ld.param.u64 	%rd3, [_Z10add_kernelILx390EEvPfS0_S0_i_param_2];
	ld.param.u32 	%r2, [_Z10add_kernelILx390EEvPfS0_S0_i_param_3];
	mov.u32 	%r3, %ctaid.x;
	mov.u32 	%r4, %ntid.x;
	mov.u32 	%r5, %tid.x;
	mad.lo.s32 	%r1, %r3, %r4, %r5;
	setp.ge.s32 	%p1, %r1, %r2;
	@%p1 bra 	$L__BB390_2;
	cvta.to.global.u64 	%rd4, %rd1;
	cvta.to.global.u64 	%rd5, %rd2;
	cvta.to.global.u64 	%rd6, %rd3;
	mul.wide.s32 	%rd7, %r1, 4;
	add.s64 	%rd8, %rd4, %rd7;
	ld.global.f32 	%f1, [%rd8];
	add.s64 	%rd9, %rd5, %rd7;
	ld.global.f32 	%f2, [%rd9];
	add.f32 	%f3, %f1, %f2;
	add.s64 	%rd10, %rd6, %rd7;
	st.global.f32 	[%rd10], %f3;
$L__BB390_2:
	ret;

}
	// .globl	_Z10add_kernelILx391EEvPfS0_S0_i
.visible .entry _Z10add_kernelILx391EEvPfS0_S0_i(
	.param .u64 .ptr .align 1 _Z10add_kernelILx391EEvPfS0_S0_i_param_0,
	.param .u64 .ptr .align 1 _Z10add_kernelILx391EEvPfS0_S0_i_param_1,
	.param .u64 .ptr .align 1 _Z10add_kernelILx391EEvPfS0_S0_i_param_2,
	.param .u32 _Z10add_kernelILx391EEvPfS0_S0_i_param_3
)
{
	.reg .pred 	%p<2>;
	.reg .b32 	%r<6>;
	.reg .b32 	%f<4>;
	.reg .b64 	%rd<11>;

	ld.param.u64 	%rd1, [_Z10add_kernelILx391EEvPfS0_S0_i_param_0];
	ld.param.u64 	%rd2, [_Z10add_kernelILx391EEvPfS0_S0_i_param_1];
	ld.param.u64 	%rd3, [_Z10add_kernelILx391EEvPfS0_S0_i_param_2];
	ld.param.u32 	%r2, [_Z10add_kernelILx391EEvPfS0_S0_i_param_3];
	mov.u32 	%r3, %ctaid.x;
	mov.u32 	%r4, %ntid.x;
	mov.u32 	%r5, %tid.x;
	mad.lo.s32 	%r1, %r3, %r4, %r5;
	setp.ge.s32 	%p1, %r1, %r2;
	@%p1 bra 	$L__BB391_2;
	cvta.to.global.u64 	%rd4, %rd1;
	cvta.to.global.u64 	%rd5, %rd2;
	cvta.to.global.u64 	%rd6, %rd3;
	mul.wide.s32 	%rd7, %r1, 4;
	add.s64 	%rd8, %rd4, %rd7;
	ld.global.f32 	%f1, [%rd8];
	add.s64 	%rd9, %rd5, %rd7;
	ld.global.f32 	%f2, [%rd9];
	add.f32 	%f3, %f1, %f2;
	add.s64 	%rd10, %rd6, %rd7;
	st.global.f32 	[%rd10], %f3;
$L__BB391_2:
	ret;

}
	// .globl	_Z10add_kernelILx392EEvPfS0_S0_i
.visible .entry _Z10add_kernelILx392EEvPfS0_S0_i(
	.param .u64 .ptr .align 1 _Z10add_kernelILx392EEvPfS0_S0_i_param_0,
	.param .u64 .ptr .align 1 _Z10add_kernelILx392EEvPfS0_S0_i_param_1,
	.param .u64 .ptr .align 1 _Z10add_kernelILx392EEvPfS0_S0_i_param_2,
	.param .u32 _Z10add_kernelILx392EEvPfS0_S0_i_param_3
)
{
	.reg .pred 	%p<2>;
	.reg .b32 	%r<6>;
	.reg .b32 	%f<4>;
	.reg .b64 	%rd<11>;

	ld.param.u64 	%rd1, [_Z10add_kernelILx392EEvPfS0_S0_i_param_0];
	ld.param.u64 	%rd2, [_Z10add_kernelILx392EEvPfS0_S0_i_param_1];
	ld.param.u64 	%rd3, [_Z10add_kernelILx392EEvPfS0_S0_i_param_2];
	ld.param.u32 	%r2, [_Z10add_kernelILx392EEvPfS0_S0_i_param_3];
	mov.u32 	%r3, %ctaid.x;
	mov.u32 	%r4, %ntid.x;
	mov.u32 	%r5, %tid.x;
	mad.lo.s32 	%r1, %r3, %r4, %r5;
	setp.ge.s32 	%p1, %r1, %r2;
	@%p1 bra 	$L__BB392_2;
	cvta.to.global.u64 	%rd4, %rd1;
	cvta.to.global.u64 	%rd5, %rd2;
	cvta.to.global.u64 	%rd6, %rd3;
	mul.wide.s32 	%rd7, %r1, 4;
	add.s64 	%rd8, %rd4, %rd7;
	ld.global.f32 	%f1, [%rd8];
	add.s64 	%rd9, %rd5, %rd7;
	ld.global.f32 	%f2, [%rd9];
	add.f32 	%f3, %f1, %f2;
	add.s64 	%rd10, %rd6, %rd7;
	st.global.f32 	[%rd10], %f3;
$L__BB392_2:
	ret;

}
	// .globl	_Z10add_kernelILx393EEvPfS0_S0_i
.visible .entry _Z10add_kernelILx393EEvPfS0_S0_i(
	.param .u64 .ptr .align 1 _Z10add_kernelILx393EEvPfS0_S0_i_param_0,
	.param .u64 .ptr .align 1 _Z10add_kernelILx393EEvPfS0_S0_i_param_1,
	.param .u64 .ptr .align 1 _Z10add_kernelILx393EEvPfS0_S0_i_param_2,
	.param .u32 _Z10add_kernelILx393EEvPfS0_S0_i_param_3
)
{
	.reg .pred 	%p<2>;
	.reg .b32 	%r<6>;
	.reg .b32 	%f<4>;
	.reg .b64 	%rd<11>;

	ld.param.u64 	%rd1, [_Z10add_kernelILx393EEvPfS0_S0_i_param_0];
	ld.param.u64 	%rd2, [_Z10add_kernelILx393EEvPfS0_S0_i_param_1];
	ld.param.u64 	%rd3, [_Z10add_kernelILx393EEvPfS0_S0_i_param_2];
	ld.param.u32 	%r2, [_Z10add_kernelILx393EEvPfS0_S0_i_param_3];
	mov.u32 	%r3, %ctaid.x;
	mov.u32 	%r4, %ntid.x;
	mov.u32 	%r5, %tid.x;
	mad.lo.s32 	%r1, %r3, %r4, %r5;
	setp.ge.s32 	%p1, %r1, %r2;
	@%p1 bra 	$L__BB393_2;
	cvta.to.global.u64 	%rd4, %rd1;
	cvta.to.global.u64 	%rd5, %rd2;
	cvta.to.global.u64 	%rd6, %rd3;
	mul.wide.s32 	%rd7, %r1, 4;
	add.s64 	%rd8, %rd4, %rd7;
	ld.global.f32 	%f1, [%rd8];
	add.s64 	%rd9, %rd5, %rd7;
	ld.global.f32 	%f2, [%rd9];
	add.f32 	%f3, %f1, %f2;
	add.s64 	%rd10, %rd6, %rd7;
	st.global.f32 	[%rd10], %f3;
$L__BB393_2:
	ret;

}
	// .globl	_Z10add_kernelILx394EEvPfS0_S0_i
.visible .entry _Z10add_kernelILx394EEvPfS0_S0_i(
	.param .u64 .ptr .align 1 _Z10add_kernelILx394EEvPfS0_S0_i_param_0,
	.param .u64 .ptr .align 1 _Z10add_kernelILx394EEvPfS0_S0_i_param_1,
	.param .u64 .ptr .align 1 _Z10add_kernelILx394EEvPfS0_S0_i_param_2,
	.param .u32 _Z10add_kernelILx394EEvPfS0_S0_i_param_3
)
{
	.reg .pred 	%p<2>;
	.reg .b32 	%r<6>;
	.reg .b32 	%f<4>;
	.reg .b64 	%rd<11>;

	ld.param.u64 	%rd1, [_Z10add_kernelILx394EEvPfS0_S0_i_param_0];
	ld.param.u64 	%rd2, [_Z10add_kernelILx394EEvPfS0_S0_i_param_1];
	ld.param.u64 	%rd3, [_Z10add_kernelILx394EEvPfS0_S0_i_param_2];
	ld.param.u32 	%r2, [_Z10add_kernelILx394EEvPfS0_S0_i_param_3];
	mov.u32 	%r3, %ctaid.x;
	mov.u32 	%r4, %ntid.x;
	mov.u32 	%r5, %tid.x;
	mad.lo.s32 	%r1, %r3, %r4, %r5;
	setp.ge.s32 	%p1, %r1, %r2;
	@%p1 bra 	$L__BB394_2;
	cvta.to.global.u64 	%rd4, %rd1;
	cvta.to.global.u64 	%rd5, %rd2;
	cvta.to.global.u64 	%rd6, %rd3;
	mul.wide.s32 	%rd7, %r1, 4;
	add.s64 	%rd8, %rd4, %rd7;
	ld.global.f32 	%f1, [%rd8];
	add.s64 	%rd9, %rd5, %rd7;
	ld.global.f32 	%f2, [%rd9];
	add.f32 	%f3, %f1, %f2;
	add.s64 	%rd10, %rd6, %rd7;
	st.global.f32 	[%rd10], %f3;
$L__BB394_2:
	ret;

}
	// .globl	_Z10add_kernelILx395EEvPfS0_S0_i
.visible .entry _Z10add_kernelILx395EEvPfS0_S0_i(
	.param .u64 .ptr .align 1 _Z10add_kernelILx395EEvPfS0_S0_i_param_0,
	.param .u64 .ptr .align 1 _Z10add_kernelILx395EEvPfS0_S0_i_param_1,
	.param .u64 .ptr .align 1 _Z10add_kernelILx395EEvPfS0_S0_i_param_2,
	.param .u32 _Z10add_kernelILx395EEvPfS0_S0_i_param_3
)
{
	.reg .pred 	%p<2>;
	.reg .b32 	%r<6>;
	.reg .b32 	%f<4>;
	.reg .b64 	%rd<11>;

	ld.param.u64 	%rd1, [_Z10add_kernelILx395EEvPfS0_S0_i_param_0];
	ld.param.u64 	%rd2, [_Z10add_kernelILx395EEvPfS0_S0_i_param_1];
	ld.param.u64 	%rd3, [_Z10add_kernelILx395EEvPfS0_S0_i_param_2];
	ld.param.u32 	%r2, [_Z10add_kernelILx395EEvPfS0_S0_i_param_3];
	mov.u32 	%r3, %ctaid.x;
	mov.u32 	%r4, %ntid.x;
	mov.u32 	%r5, %tid.x;
	mad.lo.s32 	%r1, %r3, %r4, %r5;
	setp.ge.s32 	%p1, %r1, %r2;
	@%p1 bra 	$L__BB395_2;
	cvta.to.global.u64 	%rd4, %rd1;
	cvta.to.global.u64 	%rd5, %rd2;
	cvta.to.global.u64 	%rd6, %rd3;
	mul.wide.s32 	%rd7, %r1, 4;
	add.s64 	%rd8, %rd4, %rd7;
	ld.global.f32 	%f1, [%rd8];
	add.s64 	%rd9, %rd5, %rd7;
	ld.global.f32 	%f2, [%rd9];
	add.f32 	%f3, %f1, %f2;
	add.s64 	%rd10, %rd6, %rd7;
	st.global.f32 	[%rd10], %f3;
$L__BB395_2:
	ret;

}
	// .globl	_Z10add_kernelILx396EEvPfS0_S0_i
.visible .entry _Z10add_kernelILx396EEvPfS0_S0_i(
	.param .u64 .ptr .align 1 _Z10add_kernelILx396EEvPfS0_S0_i_param_0,
	.param .u64 .ptr .align 1 _Z10add_kernelILx396EEvPfS0_S0_i_param_1,
	.param .u64 .ptr .align 1 _Z10add_kernelILx396EEvPfS0_S0_i_param_2,
	.param .u32 _Z10add_kernelILx396EEvPfS0_S0_i_param_3
)
{
	.reg .pred 	%p<2>;
	.reg .b32 	%r<6>;
	.reg .b32 	%f<4>;
	.reg .b64 	%rd<11>;

	ld.param.u64 	%rd1, [_Z10add_kernelILx396EEvPfS0_S0_i_param_0];
	ld.param.u64 	%rd2, [_Z10add_kernelILx396EEvPfS0_S0_i_param_1];
	ld.param.u64 	%rd3, [_Z10add_kernelILx396EEvPfS0_S0_i_param_2];
	ld.param.u32 	%r2, [_Z10add_kernelILx396EEvPfS0_S0_i_param_3];
	mov.u32 	%r3, %ctaid.x;
	mov.u32 	%r4, %ntid.x;
	mov.u32 	%r5, %tid.x;
	mad.lo.s32 	%r1, %r3, %r4, %r5;
	setp.ge.s32 	%p1, %r1, %r2;
	@%p1 bra 	$L__BB396_2;
	cvta.to.global.u64 	%rd4, %rd1;
	cvta.to.global.u64 	%rd5, %rd2;
	cvta.to.global.u64 	%rd6, %rd3;
	mul.wide.s32 	%rd7, %r1, 4;
	add.s64 	%rd8, %rd4, %rd7;
	ld.global.f32 	%f1, [%rd8];
	add.s64 	%rd9, %rd5, %rd7;
	ld.global.f32 	%f2, [%rd9];
	add.f32 	%f3, %f1, %f2;
	add.s64 	%rd10, %rd6, %rd7;
	st.global.f32 	[%rd10], %f3;
$L__BB396_2:
	ret;

}
	// .globl	_Z10add_kernelILx397EEvPfS0_S0_i
.visible .entry _Z10add_kernelILx397EEvPfS0_S0_i(
	.param .u64 .ptr .align 1 _Z10add_kernelILx397EEvPfS0_S0_i_param_0,
	.param .u64 .ptr .align 1 _Z10add_kernelILx397EEvPfS0_S0_i_param_1,
	.param .u64 .ptr .align 1 _Z10add_kernelILx397EEvPfS0_S0_i_param_2,
	.param .u32 _Z10add_kernelILx397EEvPfS0_S0_i_param_3
)
{
	.reg .pred 	%p<2>;
	.reg .b32 	%r<6>;
	.reg .b32 	%f<4>;
	.reg .b64 	%rd<11>;

	ld.param.u64 	%rd1, [_Z10add_kernelILx397EEvPfS0_S0_i_param_0];
	ld.param.u64 	%rd2, [_Z10add_kernelILx397EEvPfS0_S0_i_param_1];
	ld.param.u64 	%rd3, [_Z10add_kernelILx397EEvPfS0_S0_i_param_2];
	ld.param.u32 	%r2, [_Z10add_kernelILx397EEvPfS0_S0_i_param_3];
	mov.u32 	%r3, %ctaid.x;
	mov.u32 	%r4, %ntid.x;
	mov.u32 	%r5, %tid.x;
	mad.lo.s32 	%r1, %r3, %r4, %r5;
	setp.ge.s32 	%p1, %r1, %r2;
	@%p1 bra 	$L__BB397_2;
	cvta.to.global.u64 	%rd4, %rd1;
	cvta.to.global.u64 	%rd5, %rd2;
	cvta.to.global.u64 	%rd6, %rd3;
	mul.wide.s32 	%rd7, %r1, 4;
	add.s64 	%rd8, %rd4, %rd7;
	ld.global.f32 	%f1, [%rd8];
	add.s64 	%rd9, %rd5, %rd7;
	ld.global.f32 	%f2, [%rd9];
	add.f32 	%f3, %f1, %f2;
	add.s64 	%rd10, %rd6, %rd7;
	st.global.f32 	[%rd10], %f3;
$L__BB397_2:
	ret;

}
	// .globl	_Z10add_kernelILx398EEvPfS0_S0_i
.visible .entry _Z10add_kernelILx398EEvPfS0_S0_i(
	.param .u64 .ptr .align 1 _Z10add_kernelILx398EEvPfS0_S0_i_param_0,
	.param .u64 .ptr .align 1 _Z10add_kernelILx398EEvPfS0_S0_i_param_1,
	.param .u64 .ptr .align 1 _Z10add_kernelILx398EEvPfS0_S0_i_param_2,
	.param .u32 _Z10add_kernelILx398EEvPfS0_S0_i_param_3
)
{
	.reg .pred 	%p<2>;
	.reg .b32 	%r<6>;
	.reg .b32 	%f<4>;
	.reg .b64 	%rd<11>;

	ld.param.u64 	%rd1, [_Z10add_kernelILx398EEvPfS0_S0_i_param_0];
	ld.param.u64 	%rd2, [_Z10add_kernelILx398EEvPfS0_S0_i_param_1];
	ld.param.u64 	%rd3, [_Z10add_kernelILx398EEvPfS0_S0_i_param_2];
	ld.param.u32 	%r2, [_Z10add_kernelILx398EEvPfS0_S0_i_param_3];
	mov.u32 	%r3, %ctaid.x;
	mov.u32 	%r4, %ntid.x;
	mov.u32 	%r5, %tid.x;
	mad.lo.s32 	%r1, %r3, %r4, %r5;
	setp.ge.s32 	%p1, %r1, %r2;
	@%p1 bra 	$L__BB398_2;
	cvta.to.global.u64 	%rd4, %rd1;
	cvta.to.global.u64 	%rd5, %rd2;
	cvta.to.global.u64 	%rd6, %rd3;
	mul.wide.s32 	%rd7, %r1, 4;
	add.s64 	%rd8, %rd4, %rd7;
	ld.global.f32 	%f1, [%rd8];
	add.s64 	%rd9, %rd5, %rd7;
	ld.global.f32 	%f2, [%rd9];
	add.f32 	%f3, %f1, %f2;
	add.s64 	%rd10, %rd6, %rd7;
	st.global.f32 	[%rd10], %f3;
$L__BB398_2:
	ret;

}
	// .globl	_Z10add_kernelILx399EEvPfS0_S0_i
.visible .entry _Z10add_kernelILx399EEvPfS0_S0_i(
	.param .u64 .ptr .align 1 _Z10add_kernelILx399EEvPfS0_S0_i_param_0,
	.param .u64 .ptr .align 1 _Z10add_kernelILx399EEvPfS0_S0_i_param_1,
	.param .u64 .ptr .align 1 _Z10add_kernelILx399EEvPfS0_S0_i_param_2,
	.param .u32 _Z10add_kernelILx399EEvPfS0_S0_i_param_3
)
{
	.reg .pred 	%p<2>;
	.reg .b32 	%r<6>;
	.reg .b32 	%f<4>;
	.reg .b64 	%rd<11>;

	ld.param.u64 	%rd1, [_Z10add_kernelILx399EEvPfS0_S0_i_param_0];
	ld.param.u64 	%rd2, [_Z10add_kernelILx399EEvPfS0_S0_i_param_1];
	ld.param.u64 	%rd3, [_Z10add_kernelILx399EEvPfS0_S0_i_param_2];
	ld.param.u32 	%r2, [_Z10add_kernelILx399EEvPfS0_S0_i_param_3];
	mov.u32 	%r3, %ctaid.x;
	mov.u32 	%r4, %ntid.x;
	mov.u32 	%r5, %tid.x;
	mad.lo.s32 	%r1, %r3, %r4, %r5;
	setp.ge.s32 	%p1, %r1, %r2;
	@%p1 bra 	$L__BB399_2;
	cvta.to.global.u64 	%rd4, %rd1;
	cvta.to.global.u64 	%rd5, %rd2;
	cvta.to.global.u64 	%rd6, %rd3;
	mul.wide.s32 	%rd7, %r1, 4;
	add.s64 	%rd8, %rd4, %rd7;
	ld.global.f32 	%f1, [%rd8];
	add.s64 	%rd9, %rd5, %rd7;
	ld.global.f32 	%f2, [%rd9];
	add.f32 	%f3, %f1, %f2;
	add.s64 	%rd10, %rd6, %rd7;
	st.global.f32 	[%rd10], %f3;
$L__BB399_2:
	ret;

}
	// .globl	_Z10add_kernelILx400EEvPfS0_S0_i
.visible .entry _Z10add_kernelILx400EEvPfS0_S0_i(
	.param .u64 .ptr .align 1 _Z10add_kernelILx400EEvPfS0_S0_i_param_0,
	.param .u64 .ptr .align 1 _Z10add_kernelILx400EEvPfS0_S0_i_param_1,
	.param .u64 .ptr .align 1 _Z10add_kernelILx400EEvPfS0_S0_i_param_2,
	.param .u32 _Z10add_kernelILx400EEvPfS0_S0_i_param_3
)
{
	.reg .pred 	%p<2>;
	.reg .b32 	%r<6>;
	.reg .b32 	%f<4>;
	.reg .b64 	%rd<11>;

	ld.param.u64 	%rd1, [_Z10add_kernelILx400EEvPfS0_S0_i_param_0];
	ld.param.u64 	%rd2, [_Z10add_kernelILx400EEvPfS0_S0_i_param_1];
	ld.param.u64 	%rd3, [_Z10add_kernelILx400EEvPfS0_S0_i_param_2];
	ld.param.u32 	%r2, [_Z10add_kernelILx400EEvPfS0_S0_i_param_3];
	mov.u32 	%r3, %ctaid.x;
	mov.u32 	%r4, %ntid.x;
	mov.u32 	%r5, %tid.x;
	mad.lo.s32 	%r1, %r3, %r4, %r5;
	setp.ge.s32 	%p1, %r1, %r2;
	@%p1 bra 	$L__BB400_2;
	cvta.to.global.u64 	%rd4, %rd1;
	cvta.to.global.u64 	%rd5, %rd2;
	cvta.to.global.u64 	%rd6, %rd3;
	mul.wide.s32 	%rd7, %r1, 4;
	add.s64 	%rd8, %rd4, %rd7;
	ld.global.f32 	%f1, [%rd8];
	add.s64 	%rd9, %rd5, %rd7;
	ld.global.f32 	%f2, [%rd9];
	add.f32 	%f3, %f1, %f2;
	add.s64 	%rd10, %rd6, %rd7;
	st.global.f32 	[%rd10], %f3;
$L__BB400_2:
	ret;

}
	// .globl	_Z10add_kernelILx401EEvPfS0_S0_i
.visible .entry _Z10add_kernelILx401EEvPfS0_S0_i(
	.param .u64 .ptr .align 1 _Z10add_kernelILx401EEvPfS0_S0_i_param_0,
	.param .u64 .ptr .align 1 _Z10add_kernelILx401EEvPfS0_S0_i_param_1,
	.param .u64 .ptr .align 1 _Z10add_kernelILx401EEvPfS0_S0_i_param_2,
	.param .u32 _Z10add_kernelILx401EEvPfS0_S0_i_param_3
)
{
	.reg .pred 	%p<2>;
	.reg .b32 	%r<6>;
	.reg .b32 	%f<4>;
	.reg .b64 	%rd<11>;

	ld.param.u64 	%rd1, [_Z10add_kernelILx401EEvPfS0_S0_i_param_0];
	ld.param.u64 	%rd2, [_Z10add_kernelILx401EEvPfS0_S0_i_param_1];
	ld.param.u64 	%rd3, [_Z10add_kernelILx401EEvPfS0_S0_i_param_2];
	ld.param.u32 	%r2, [_Z10add_kernelILx401EEvPfS0_S0_i_param_3];
	mov.u32 	%r3, %ctaid.x;
	mov.u32 	%r4, %ntid.x;
	mov.u32 	%r5, %tid.x;
	mad.lo.s32 	%r1, %r3, %r4, %r5;
	setp.ge.s32 	%p1, %r1, %r2;
	@%p1 bra 	$L__BB401_2;
	cvta.to.global.u64 	%rd4, %rd1;
	cvta.to.global.u64 	%rd5, %rd2;
	cvta.to.global.u64 	%rd6, %rd3;
	mul.wide.s32 	%rd7, %r1, 4;
	add.s64 	%rd8, %rd4, %rd7;
	ld.global.f32 	%f1, [%rd8];
	add.s64 	%rd9, %rd5, %rd7;
	ld.global.f32 	%f2, [%rd9];
	add.f32 	%f3, %f1, %f2;
	add.s64 	%rd10, %rd6, %rd7;
	st.global.f32 	[%rd10], %f3;
$L__BB401_2:
	ret;

}
	// .globl	_Z10add_kernelILx402EEvPfS0_S0_i
.visible .entry _Z10add_kernelILx402EEvPfS0_S0_i(
	.param .u64 .ptr .align 1 _Z10add_kernelILx402EEvPfS0_S0_i_param_0,
	.param .u64 .ptr .align 1 _Z10add_kernelILx402EEvPfS0_S0_i_param_1,
	.param .u64 .ptr .align 1 _Z10add_kernelILx402EEvPfS0_S0_i_param_2,
	.param .u32 _Z10add_kernelILx402EEvPfS0_S0_i_param_3
)
{
	.reg .pred 	%p<2>;
	.reg .b32 	%r<6>;
	.reg .b32 	%f<4>;
	.reg .b64 	%rd<11>;

	ld.param.u64 	%rd1, [_Z10add_kernelILx402EEvPfS0_S0_i_param_0];
	ld.param.u64 	%rd2, [_Z10add_kernelILx402EEvPfS0_S0_i_param_1];
	ld.param.u64 	%rd3, [_Z10add_kernelILx402EEvPfS0_S0_i_param_2];
	ld.param.u32 	%r2, [_Z10add_kernelILx402EEvPfS0_S0_i_param_3];
	mov.u32 	%r3, %ctaid.x;
	mov.u32 	%r4, %ntid.x;
	mov.u32 	%r5, %tid.x;
	mad.lo.s32 	%r1, %r3, %r4, %r5;
	setp.ge.s32 	%p1, %r1, %r2;
	@%p1 bra 	$L__BB402_2;
	cvta.to.global.u64 	%rd4, %rd1;
	cvta.to.global.u64 	%rd5, %rd2;
	cvta.to.global.u64 	%rd6, %rd3;
	mul.wide.s32 	%rd7, %r1, 4;
	add.s64 	%rd8, %rd4, %rd7;
	ld.global.f32 	%f1, [%rd8];
	add.s64 	%rd9, %rd5, %rd7;
	ld.global.f32 	%f2, [%rd9];
	add.f32 	%f3, %f1, %f2;
	add.s64 	%rd10, %rd6, %rd7;
	st.global.f32 	[%rd10], %f3;
$L__BB402_2:
	ret;

}
	// .globl	_Z10add_kernelILx403EEvPfS0_S0_i
.visible .entry _Z10add_kernelILx403EEvPfS0_S0_i(
	.param .u64 .ptr .align 1 _Z10add_kernelILx403EEvPfS0_S0_i_param_0,
	.param .u64 .ptr .align 1 _Z10add_kernelILx403EEvPfS0_S0_i_param_1,
	.param .u64 .ptr .align 1 _Z10add_kernelILx403EEvPfS0_S0_i_param_2,
	.param .u32 _Z10add_kernelILx403EEvPfS0_S0_i_param_3
)
{
	.reg .pred 	%p<2>;
	.reg .b32 	%r<6>;
	.reg .b32 	%f<4>;
	.reg .b64 	%rd<11>;

	ld.param.u64 	%rd1, [_Z10add_kernelILx403EEvPfS0_S0_i_param_0];
	ld.param.u64 	%rd2, [_Z10add_kernelILx403EEvPfS0_S0_i_param_1];
	ld.param.u64 	%rd3, [_Z10add_kernelILx403EEvPfS0_S0_i_param_2];
	ld.param.u32 	%r2, [_Z10add_kernelILx403EEvPfS0_S0_i_param_3];
	mov.u32 	%r3, %ctaid.x;
	mov.u32 	%r4, %ntid.x;
	mov.u32 	%r5, %tid.x;
	mad.lo.s32 	%r1, %r3, %r4, %r5;
	setp.ge.s32 	%p1, %r1, %r2;
	@%p1 bra 	$L__BB403_2;
	cvta.to.global.u64 	%rd4, %rd1;
	cvta.to.global.u64 	%rd5, %rd2;
	cvta.to.global.u64 	%rd6, %rd3;
	mul.wide.s32 	%rd7, %r1, 4;
	add.s64 	%rd8, %rd4, %rd7;
	ld.global.f32 	%f1, [%rd8];
	add.s64 	%rd9, %rd5, %rd7;
	ld.global.f32 	%f2, [%rd9];
	add.f32 	%f3, %f1, %f2;
	add.s64 	%rd10, %rd6, %rd7;
	st.global.f32 	[%rd10], %f3;
$L__BB403_2:
	ret;

}
	// .globl	_Z10add_kernelILx404EEvPfS0_S0_i
.visible .entry _Z10add_kernelILx404EEvPfS0_S0_i(
	.param .u64 .ptr .align 1 _Z10add_kernelILx404EEvPfS0_S0_i_param_0,
	.param .u64 .ptr .align 1 _Z10add_kernelILx404EEvPfS0_S0_i_param_1,
	.param .u64 .ptr .align 1 _Z10add_kernelILx404EEvPfS0_S0_i_param_2,
	.param .u32 _Z10add_kernelILx404EEvPfS0_S0_i_param_3
)
{
	.reg .pred 	%p<2>;
	.reg .b32 	%r<6>;
	.reg .b32 	%f<4>;
	.reg .b64 	%rd<11>;

	ld.param.u64 	%rd1, [_Z10add_kernelILx404EEvPfS0_S0_i_param_0];
	ld.param.u64 	%rd2, [_Z10add_kernelILx404EEvPfS0_S0_i_param_1];
	ld.param.u64 	%rd3, [_Z10add_kernelILx404EEvPfS0_S0_i_param_2];
	ld.param.u32 	%r2, [_Z10add_kernelILx404EEvPfS0_S0_i_param_3];
	mov.u32 	%r3, %ctaid.x;
	mov.u32 	%r4, %ntid.x;
	mov.u32 	%r5, %tid.x;
	mad.lo.s32 	%r1, %r3, %r4, %r5;
	setp.ge.s32 	%p1, %r1, %r2;
	@%p1 bra 	$L__BB404_2;
	cvta.to.global.u64 	%rd4, %rd1;
	cvta.to.global.u64 	%rd5, %rd2;
	cvta.to.global.u64 	%rd6, %rd3;
	mul.wide.s32 	%rd7, %r1, 4;
	add.s64 	%rd8, %rd4, %rd7;
	ld.global.f32 	%f1, [%rd8];
	add.s64 	%rd9, %rd5, %rd7;
	ld.global.f32 	%f2, [%rd9];
	add.f32 	%f3, %f1, %f2;
	add.s64 	%rd10, %rd6, %rd7;
	st.global.f32 	[%rd10], %f3;
$L__BB404_2:
	ret;

}
	// .globl	_Z10add_kernelILx405EEvPfS0_S0_i
.visible .entry _Z10add_kernelILx405EEvPfS0_S0_i(
	.param .u64 .ptr .align 1 _Z10add_kernelILx405EEvPfS0_S0_i_param_0,
	.param .u64 .ptr .align 1 _Z10add_kernelILx405EEvPfS0_S0_i_param_1,
	.param .u64 .ptr .align 1 _Z10add_kernelILx405EEvPfS0_S0_i_param_2,
	.param .u32 _Z10add_kernelILx405EEvPfS0_S0_i_param_3
)
{
	.reg .pred 	%p<2>;
	.reg .b32 	%r<6>;
	.reg .b32 	%f<4>;
	.reg .b64 	%rd<11>;

	ld.param.u64 	%rd1, [_Z10add_kernelILx405EEvPfS0_S0_i_param_0];
	ld.param.u64 	%rd2, [_Z10add_kernelILx405EEvPfS0_S0_i_param_1];
	ld.param.u64 	%rd3, [_Z10add_kernelILx405EEvPfS0_S0_i_param_2];
	ld.param.u32 	%r2, [_Z10add_kernelILx405EEvPfS0_S0_i_param_3];
	mov.u32 	%r3, %ctaid.x;
	mov.u32 	%r4, %ntid.x;
	mov.u32 	%r5, %tid.x;
	mad.lo.s32 	%r1, %r3, %r4, %r5;
	setp.ge.s32 	%p1, %r1, %r2;
	@%p1 bra 	$L__BB405_2;
	cvta.to.global.u64 	%rd4, %rd1;
	cvta.to.global.u64 	%rd5, %rd2;
	cvta.to.global.u64 	%rd6, %rd3;
	mul.wide.s32 	%rd7, %r1, 4;
	add.s64 	%rd8, %rd4, %rd7;
	ld.global.f32 	%f1, [%rd8];
	add.s64 	%rd9, %rd5, %rd7;
	ld.global.f32 	%f2, [%rd9];
	add.f32 	%f3, %f1, %f2;
	add.s64 	%rd10, %rd6, %rd7;
	st.global.f32 	[%rd10], %f3;
$L__BB405_2:
	ret;

}
	// .globl	_Z10add_kernelILx406EEvPfS0_S0_i
.visible .entry _Z10add_kernelILx406EEvPfS0_S0_i(
	.param .u64 .ptr .align 1 _Z10add_kernelILx406EEvPfS0_S0_i_param_0,
	.param .u64 .ptr .align 1 _Z10add_kernelILx406EEvPfS0_S0_i_param_1,
	.param .u64 .ptr .align 1 _Z10add_kernelILx406EEvPfS0_S0_i_param_2,
	.param .u32 _Z10add_kernelILx406EEvPfS0_S0_i_param_3
)
{
	.reg .pred 	%p<2>;
	.reg .b32 	%r<6>;
	.reg .b32 	%f<4>;
	.reg .b64 	%rd<11>;

	ld.param.u64 	%rd1, [_Z10add_kernelILx406EEvPfS0_S0_i_param_0];
	ld.param.u64 	%rd2, [_Z10add_kernelILx406EEvPfS0_S0_i_param_1];
	ld.param.u64 	%rd3, [_Z10add_kernelILx406EEvPfS0_S0_i_param_2];
	ld.param.u32 	%r2, [_Z10add_kernelILx406EEvPfS0_S0_i_param_3];
	mov.u32 	%r3, %ctaid.x;
	mov.u32 	%r4, %ntid.x;
	mov.u32 	%r5, %tid.x;
	mad.lo.s32 	%r1, %r3, %r4, %r5;
	setp.ge.s32 	%p1, %r1, %r2;
	@%p1 bra 	$L__BB406_2;
	cvta.to.global.u64 	%rd4, %rd1;
	cvta.to.global.u64 	%rd5, %rd2;
	cvta.to.global.u64 	%rd6, %rd3;
	mul.wide.s32 	%rd7, %r1, 4;
	add.s64 	%rd8, %rd4, %rd7;
	ld.global.f32 	%f1, [%rd8];
	add.s64 	%rd9, %rd5, %rd7;
	ld.global.f32 	%f2, [%rd9];
	add.f32 	%f3, %f1, %f2;
	add.s64 	%rd10, %rd6, %rd7;
	st.global.f32 	[%rd10], %f3;
$L__BB406_2:
	ret;

}
	// .globl	_Z10add_kernelILx407EEvPfS0_S0_i
.visible .entry _Z10add_kernelILx407EEvPfS0_S0_i(
	.param .u64 .ptr .align 1 _Z10add_kernelILx407EEvPfS0_S0_i_param_0,
	.param .u64 .ptr .align 1 _Z10add_kernelILx407EEvPfS0_S0_i_param_1,
	.param .u64 .ptr .align 1 _Z10add_kernelILx407EEvPfS0_S0_i_param_2,
	.param .u32 _Z10add_kernelILx407EEvPfS0_S0_i_param_3
)
{
	.reg .pred 	%p<2>;
	.reg .b32 	%r<6>;
	.reg .b32 	%f<4>;
	.reg .b64 	%rd<11>;

	ld.param.u64 	%rd1, [_Z10add_kernelILx407EEvPfS0_S0_i_param_0];
	ld.param.u64 	%rd2, [_Z10add_kernelILx407EEvPfS0_S0_i_param_1];
	ld.param.u64 	%rd3, [_Z10add_kernelILx407EEvPfS0_S0_i_param_2];
	ld.param.u32 	%r2, [_Z10add_kernelILx407EEvPfS0_S0_i_param_3];
	mov.u32 	%r3, %ctaid.x;
	mov.u32 	%r4, %ntid.x;
	mov.u32 	%r5, %tid.x;
	mad.lo.s32 	%r1, %r3, %r4, %r5;
	setp.ge.s32 	%p1, %r1, %r2;
	@%p1 bra 	$L__BB407_2;
	cvta.to.global.u64 	%rd4, %rd1;
	cvta.to.global.u64 	%rd5, %rd2;
	cvta.to.global.u64 	%rd6, %rd3;
	mul.wide.s32 	%rd7, %r1, 4;
	add.s64 	%rd8, %rd4, %rd7;
	ld.global.f32 	%f1, [%rd8];
	add.s64 	%rd9, %rd5, %rd7;
	ld.global.f32 	%f2, [%rd9];
	add.f32 	%f3, %f1, %f2;
	add.s64 	%rd10, %rd6, %rd7;
	st.global.f32 	[%rd10], %f3;
$L__BB407_2:
	ret;

}
	// .globl	_Z10add_kernelILx408EEvPfS0_S0_i
.visible .entry _Z10add_kernelILx408EEvPfS0_S0_i(
	.param .u64 .ptr .align 1 _Z10add_kernelILx408EEvPfS0_S0_i_param_0,
	.param .u64 .ptr .align 1 _Z10add_kernelILx408EEvPfS0_S0_i_param_1,
	.param .u64 .ptr .align 1 _Z10add_kernelILx408EEvPfS0_S0_i_param_2,
	.param .u32 _Z10add_kernelILx408EEvPfS0_S0_i_param_3
)
{
	.reg .pred 	%p<2>;
	.reg .b32 	%r<6>;
	.reg .b32 	%f<4>;
	.reg .b64 	%rd<11>;

	ld.param.u64 	%rd1, [_Z10add_kernelILx408EEvPfS0_S0_i_param_0];
	ld.param.u64 	%rd2, [_Z10add_kernelILx408EEvPfS0_S0_i_param_1];
	ld.param.u64 	%rd3, [_Z10add_kernelILx408EEvPfS0_S0_i_param_2];
	ld.param.u32 	%r2, [_Z10add_kernelILx408EEvPfS0_S0_i_param_3];
	mov.u32 	%r3, %ctaid.x;
	mov.u32 	%r4, %ntid.x;
	mov.u32 	%r5, %tid.x;
	mad.lo.s32 	%r1, %r3, %r4, %r5;
	setp.ge.s32 	%p1, %r1, %r2;
	@%p1 bra 	$L__BB408_2;
	cvta.to.global.u64 	%rd4, %rd1;
	cvta.to.global.u64 	%rd5, %rd2;
	cvta.to.global.u64 	%rd6, %rd3;
	mul.wide.s32 	%rd7, %r1, 4;
	add.s64 	%rd8, %rd4, %rd7;
	ld.global.f32 	%f1, [%rd8];
	add.s64 	%rd9, %rd5, %rd7;
	ld.global.f32 	%f2, [%rd9];
	add.f32 	%f3, %f1, %f2;
	add.s64 	%rd10, %rd6, %rd7;
	st.global.f32 	[%rd10], %f3;
$L__BB408_2:
	ret;

}
	// .globl	_Z10add_kernelILx409EEvPfS0_S0_i
.visible .entry _Z10add_kernelILx409EEvPfS0_S0_i(
	.param .u64 .ptr .align 1 _Z10add_kernelILx409EEvPfS0_S0_i_param_0,
	.param .u64 .ptr .align 1 _Z10add_kernelILx409EEvPfS0_S0_i_param_1,
	.param .u64 .ptr .align 1 _Z10add_kernelILx409EEvPfS0_S0_i_param_2,
	.param .u32 _Z10add_kernelILx409EEvPfS0_S0_i_param_3
)
{
	.reg .pred 	%p<2>;
	.reg .b32 	%r<6>;
	.reg .b32 	%f<4>;
	.reg .b64 	%rd<11>;

	ld.param.u64 	%rd1, [_Z10add_kernelILx409EEvPfS0_S0_i_param_0];
	ld.param.u64 	%rd2, [_Z10add_kernelILx409EEvPfS0_S0_i_param_1];
	ld.param.u64 	%rd3, [_Z10add_kernelILx409EEvPfS0_S0_i_param_2];
	ld.param.u32 	%r2, [_Z10add_kernelILx409EEvPfS0_S0_i_param_3];
	mov.u32 	%r3, %ctaid.x;
	mov.u32 	%r4, %ntid.x;
	mov.u32 	%r5, %tid.x;
	mad.lo.s32 	%r1, %r3, %r4, %r5;
	setp.ge.s32 	%p1, %r1, %r2;
	@%p1 bra 	$L__BB409_2;
	cvta.to.global.u64 	%rd4, %rd1;
	cvta.to.global.u64 	%rd5, %rd2;
	cvta.to.global.u64 	%rd6, %rd3;
	mul.wide.s32 	%rd7, %r1, 4;
	add.s64 	%rd8, %rd4, %rd7;
	ld.global.f32 	%f1, [%rd8];
	add.s64 	%rd9, %rd5, %rd7;
	ld.global.f32 	%f2, [%rd9];
	add.f32 	%f3, %f1, %f2;
	add.s64 	%rd10, %rd6, %rd7;
	st.global.f32 	[%rd10], %f3;
$L__BB409_2:
	ret;

}
	// .globl	_Z10add_kernelILx410EEvPfS0_S0_i
.visible .entry _Z10add_kernelILx410EEvPfS0_S0_i(
	.param .u64 .ptr .align 1 _Z10add_kernelILx410EEvPfS0_S0_i_param_0,
	.param .u64 .ptr .align 1 _Z10add_kernelILx410EEvPfS0_S0_i_param_1,
	.param .u64 .ptr .align 1 _Z10add_kernelILx410EEvPfS0_S0_i_param_2,
	.param .u32 _Z10add_kernelILx410EEvPfS0_S0_i_param_3
)
{
	.reg .pred 	%p<2>;
	.reg .b32 	%r<6>;
	.reg .b32 	%f<4>;
	.reg .b64 	%rd<11>;

	ld.param.u64 	%rd1, [_Z10add_kernelILx410EEvPfS0_S0_i_param_0];
	ld.param.u64 	%rd2, [_Z10add_kernelILx410EEvPfS0_S0_i_param_1];
	ld.param.u64 	%rd3, [_Z10add_kernelILx410EEvPfS0_S0_i_param_2];
	ld.param.u32 	%r2, [_Z10add_kernelILx410EEvPfS0_S0_i_param_3];
	mov.u32 	%r3, %ctaid.x;
	mov.u32 	%r4, %ntid.x;
	mov.u32 	%r5, %tid.x;
	mad.lo.s32 	%r1, %r3, %r4, %r5;
	setp.ge.s32 	%p1, %r1, %r2;
	@%p1 bra 	$L__BB410_2;
	cvta.to.global.u64 	%rd4, %rd1;
	cvta.to.global.u64 	%rd5, %rd2;
	cvta.to.global.u64 	%rd6, %rd3;
	mul.wide.s32 	%rd7, %r1, 4;
	add.s64 	%rd8, %rd4, %rd7;
	ld.global.f32 	%f1, [%rd8];
	add.s64 	%rd9, %rd5, %rd7;
	ld.global.f32 	%f2, [%rd9];
	add.f32 	%f3, %f1, %f2;
	add.s64 	%rd10, %rd6, %rd7;
	st.global.f32 	[%rd10], %f3;
$L__BB410_2:
	ret;

}
	// .globl	_Z10add_kernelILx411EEvPfS0_S0_i
.visible .entry _Z10add_kernelILx411EEvPfS0_S0_i(
	.param .u64 .ptr .align 1 _Z10add_kernelILx411EEvPfS0_S0_i_param_0,
	.param .u64 .ptr .align 1 _Z10add_kernelILx411EEvPfS0_S0_i_param_1,
	.param .u64 .ptr .align 1 _Z10add_kernelILx411EEvPfS0_S0_i_param_2,
	.param .u32 _Z10add_kernelILx411EEvPfS0_S0_i_param_3
)
{
	.reg .pred 	%p<2>;
	.reg .b32 	%r<6>;
	.reg .b32 	%f<4>;
	.reg .b64 	%rd<11>;

	ld.param.u64 	%rd1, [_Z10add_kernelILx411EEvPfS0_S0_i_param_0];
	ld.param.u64 	%rd2, [_Z10add_kernelILx411EEvPfS0_S0_i_param_1];
	ld.param.u64 	%rd3, [_Z10add_kernelILx411EEvPfS0_S0_i_param_2];
	ld.param.u32 	%r2, [_Z10add_kernelILx411EEvPfS0_S0_i_param_3];
	mov.u32 	%r3, %ctaid.x;
	mov.u32 	%r4, %ntid.x;
	mov.u32 	%r5, %tid.x;
	mad.lo.s32 	%r1, %r3, %r4, %r5;
	setp.ge.s32 	%p1, %r1, %r2;
	@%p1 bra 	$L__BB411_2;
	cvta.to.global.u64 	%rd4, %rd1;
	cvta.to.global.u64 	%rd5, %rd2;
	cvta.to.global.u64 	%rd6, %rd3;
	mul.wide.s32 	%rd7, %r1, 4;
	add.s64 	%rd8, %rd4, %rd7;
	ld.global.f32 	%f1, [%rd8];
	add.s64 	%rd9, %rd5, %rd7;
	ld.global.f32 	%f2, [%rd9];
	add.f32 	%f3, %f1, %f2;
	add.s64 	%rd10, %rd6, %rd7;
	st.global.f32 	[%rd10], %f3;
$L__BB411_2:
	ret;

}
	// .globl	_Z10add_kernelILx412EEvPfS0_S0_i
.visible .entry _Z10add_kernelILx412EEvPfS0_S0_i(
	.param .u64 .ptr .align 1 _Z10add_kernelILx412EEvPfS0_S0_i_param_0,
	.param .u64 .ptr .align 1 _Z10add_kernelILx412EEvPfS0_S0_i_param_1,
	.param .u64 .ptr .align 1 _Z10add_kernelILx412EEvPfS0_S0_i_param_2,
	.param .u32 _Z10add_kernelILx412EEvPfS0_S0_i_param_3
)
{
	.reg .pred 	%p<2>;
	.reg .b32 	%r<6>;
	.reg .b32 	%f<4>;
	.reg .b64 	%rd<11>;

	ld.param.u64 	%rd1, [_Z10add_kernelILx412EEvPfS0_S0_i_param_0];
	ld.param.u64 	%rd2, [_Z10add_kernelILx412EEvPfS0_S0_i_param_1];
	ld.param.u64 	%rd3, [_Z10add_kernelILx412EEvPfS0_S0_i_param_2];
	ld.param.u32 	%r2, [_Z10add_kernelILx412EEvPfS0_S0_i_param_3];
	mov.u32 	%r3, %ctaid.x;
	mov.u32 	%r4, %ntid.x;
	mov.u32 	%r5, %tid.x;
	mad.lo.s32 	%r1, %r3, %r4, %r5;
	setp.ge.s32 	%p1, %r1, %r2;
	@%p1 bra 	$L__BB412_2;
	cvta.to.global.u64 	%rd4, %rd1;
	cvta.to.global.u64 	%rd5, %rd2;
	cvta.to.global.u64 	%rd6, %rd3;
	mul.wide.s32 	%rd7, %r1, 4;
	add.s64 	%rd8, %rd4, %rd7;
	ld.global.f32 	%f1, [%rd8];
	add.s64 	%rd9, %rd5, %rd7;
	ld.global.f32 	%f2, [%rd9];
	add.f32 	%f3, %f1, %f2;
	add.s64 	%rd10, %rd6, %rd7;
	st.global.f32 	[%rd10], %f3;
$L__BB412_2:
	ret;

}
	// .globl	_Z10add_kernelILx413EEvPfS0_S0_i
.visible .entry _Z10add_kernelILx413EEvPfS0_S0_i(
	.param .u64 .ptr .align 1 _Z10add_kernelILx413EEvPfS0_S0_i_param_0,
	.param .u64 .ptr .align 1 _Z10add_kernelILx413EEvPfS0_S0_i_param_1,
	.param .u64 .ptr .align 1 _Z10add_kernelILx413EEvPfS0_S0_i_param_2,
	.param .u32 _Z10add_kernelILx413EEvPfS0_S0_i_param_3
)
{
	.reg .pred 	%p<2>;
	.reg .b32 	%r<6>;
	.reg .b32 	%f<4>;
	.reg .b64 	%rd<11>;

	ld.param.u64 	%rd1, [_Z10add_kernelILx413EEvPfS0_S0_i_param_0];
	ld.param.u64 	%rd2, [_Z10add_kernelILx413EEvPfS0_S0_i_param_1];
	ld.param.u64 	%rd3, [_Z10add_kernelILx413EEvPfS0_S0_i_param_2];
	ld.param.u32 	%r2, [_Z10add_kernelILx413EEvPfS0_S0_i_param_3];
	mov.u32 	%r3, %ctaid.x;
	mov.u32 	%r4, %ntid.x;
	mov.u32 	%r5, %tid.x;
	mad.lo.s32 	%r1, %r3, %r4, %r5;
	setp.ge.s32 	%p1, %r1, %r2;
	@%p1 bra 	$L__BB413_2;
	cvta.to.global.u64 	%rd4, %rd1;
	cvta.to.global.u64 	%rd5, %rd2;
	cvta.to.global.u64 	%rd6, %rd3;
	mul.wide.s32 	%rd7, %r1, 4;
	add.s64 	%rd8, %rd4, %rd7;
	ld.global.f32 	%f1, [%rd8];
	add.s64 	%rd9, %rd5, %rd7;
	ld.global.f32 	%f2, [%rd9];
	add.f32 	%f3, %f1, %f2;
	add.s64 	%rd10, %rd6, %rd7;
	st.global.f32 	[%rd10], %f3;
$L__BB413_2:
	ret;

}
	// .globl	_Z10add_kernelILx414EEvPfS0_S0_i
.visible .entry _Z10add_kernelILx414EEvPfS0_S0_i(
	.param .u64 .ptr .align 1 _Z10add_kernelILx414EEvPfS0_S0_i_param_0,
	.param .u64 .ptr .align 1 _Z10add_kernelILx414EEvPfS0_S0_i_param_1,
	.param .u64 .ptr .align 1 _Z10add_kernelILx414EEvPfS0_S0_i_param_2,
	.param .u32 _Z10add_kernelILx414EEvPfS0_S0_i_param_3
)
{
	.reg .pred 	%p<2>;
	.reg .b32 	%r<6>;
	.reg .b32 	%f<4>;
	.reg .b64 	%rd<11>;

	ld.param.u64 	%rd1, [_Z10add_kernelILx414EEvPfS0_S0_i_param_0];
	ld.param.u64 	%rd2, [_Z10add_kernelILx414EEvPfS0_S0_i_param_1];
	ld.param.u64 	%rd3, [_Z10add_kernelILx414EEvPfS0_S0_i_param_2];
	ld.param.u32 	%r2, [_Z10add_kernelILx414EEvPfS0_S0_i_param_3];
	mov.u32 	%r3, %ctaid.x;
	mov.u32 	%r4, %ntid.x;
	mov.u32 	%r5, %tid.x;
	mad.lo.s32 	%r1, %r3, %r4, %r5;
	setp.ge.s32 	%p1, %r1, %r2;
	@%p1 bra 	$L__BB414_2;
	cvta.to.global.u64 	%rd4, %rd1;
	cvta.to.global.u64 	%rd5, %rd2;
	cvta.to.global.u64 	%rd6, %rd3;
	mul.wide.s32 	%rd7, %r1, 4;
	add.s64 	%rd8, %rd4, %rd7;
	ld.global.f32 	%f1, [%rd8];
	add.s64 	%rd9, %rd5, %rd7;
	ld.global.f32 	%f2, [%rd9];
	add.f32 	%f3, %f1, %f2;
	add.s64 	%rd10, %rd6, %rd7;
	st.global.f32 	[%rd10], %f3;
$L__BB414_2:
	ret;

}
	// .globl	_Z10add_kernelILx415EEvPfS0_S0_i
.visible .entry _Z10add_kernelILx415EEvPfS0_S0_i(
	.param .u64 .ptr .align 1 _Z10add_kernelILx415EEvPfS0_S0_i_param_0,
	.param .u64 .ptr .align 1 _Z10add_kernelILx415EEvPfS0_S0_i_param_1,
	.param .u64 .ptr .align 1 _Z10add_kernelILx415EEvPfS0_S0_i_param_2,
	.param .u32 _Z10add_kernelILx415EEvPfS0_S0_i_param_3
)
{
	.reg .pred 	%p<2>;
	.reg .b32 	%r<6>;
	.reg .b32 	%f<4>;
	.reg .b64 	%rd<11>;

	ld.param.u64 	%rd1, [_Z10add_kernelILx415EEvPfS0_S0_i_param_0];
	ld.param.u64 	%rd2, [_Z10add_kernelILx415EEvPfS0_S0_i_param_1];
	ld.param.u64 	%rd3, [_Z10add_kernelILx415EEvPfS0_S0_i_param_2];
	ld.param.u32 	%r2, [_Z10add_kernelILx415EEvPfS0_S0_i_param_3];
	mov.u32 	%r3, %ctaid.x;
	mov.u32 	%r4, %ntid.x;
	mov.u32 	%r5, %tid.x;
	mad.lo.s32 	%r1, %r3, %r4, %r5;
	setp.ge.s32 	%p1, %r1, %r2;
	@%p1 bra 	$L__BB415_2;
	cvta.to.global.u64 	%rd4, %rd1;
	cvta.to.global.u64 	%rd5, %rd2;
	cvta.to.global.u64 	%rd6, %rd3;
	mul.wide.s32 	%rd7, %r1, 4;
	add.s64 	%rd8, %rd4, %rd7;
	ld.global.f32 	%f1, [%rd8];
	add.s64 	%rd9, %rd5, %rd7;
	ld.global.f32 	%f2, [%rd9];
	add.f32 	%f3, %f1, %f2;
	add.s64 	%rd10, %rd6, %rd7;
	st.global.f32 	[%rd10], %f3;
$L__BB415_2:
	ret;

}
	// .globl	_Z10add_kernelILx416EEvPfS0_S0_i
.visible .entry _Z10add_kernelILx416EEvPfS0_S0_i(
	.param .u64 .ptr .align 1 _Z10add_kernelILx416EEvPfS0_S0_i_param_0,
	.param .u64 .ptr .align 1 _Z10add_kernelILx416EEvPfS0_S0_i_param_1,
	.param .u64 .ptr .align 1 _Z10add_kernelILx416EEvPfS0_S0_i_param_2,
	.param .u32 _Z10add_kernelILx416EEvPfS0_S0_i_param_3
)
{
	.reg .pred 	%p<2>;
	.reg .b32 	%r<6>;
	.reg .b32 	%f<4>;
	.reg .b64 	%rd<11>;

	ld.param.u64 	%rd1, [_Z10add_kernelILx416EEvPfS0_S0_i_param_0];
	ld.param.u64 	%rd2, [_Z10add_kernelILx416EEvPfS0_S0_i_param_1];
	ld.param.u64 	%rd3, [_Z10add_kernelILx416EEvPfS0_S0_i_param_2];
	ld.param.u32 	%r2, [_Z10add_kernelILx416EEvPfS0_S0_i_param_3];
	mov.u32 	%r3, %ctaid.x;
	mov.u32 	%r4, %ntid.x;
	mov.u32 	%r5, %tid.x;
	mad.lo.s32 	%r1, %r3, %r4, %r5;
	setp.ge.s32 	%p1, %r1, %r2;
	@%p1 bra 	$L__BB416_2;
	cvta.to.global.u64 	%rd4, %rd1;
	cvta.to.global.u64 	%rd5, %rd2;
	cvta.to.global.u64 	%rd6, %rd3;
	mul.wide.s32 	%rd7, %r1, 4;
	add.s64 	%rd8, %rd4, %rd7;
	ld.global.f32 	%f1, [%rd8];
	add.s64 	%rd9, %rd5, %rd7;
	ld.global.f32 	%f2, [%rd9];
	add.f32 	%f3, %f1, %f2;
	add.s64 	%rd10, %rd6, %rd7;
	st.global.f32 	[%rd10], %f3;
$L__BB416_2:
	ret;

}
	// .globl	_Z10add_kernelILx417EEvPfS0_S0_i
.visible .entry _Z10add_kernelILx417EEvPfS0_S0_i(
	.param .u64 .ptr .align 1 _Z10add_kernelILx417EEvPfS0_S0_i_param_0,
	.param .u64 .ptr .align 1 _Z10add_kernelILx417EEvPfS0_S0_i_param_1,
	.param .u64 .ptr .align 1 _Z10add_kernelILx417EEvPfS0_S0_i_param_2,
	.param .u32 _Z10add_kernelILx417EEvPfS0_S0_i_param_3
)
{
	.reg .pred 	%p<2>;
	.reg .b32 	%r<6>;
	.reg .b32 	%f<4>;
	.reg .b64 	%rd<11>;

	ld.param.u64 	%rd1, [_Z10add_kernelILx417EEvPfS0_S0_i_param_0];
	ld.param.u64 	%rd2, [_Z10add_kernelILx417EEvPfS0_S0_i_param_1];
	ld.param.u64 	%rd3, [_Z10add_kernelILx417EEvPfS0_S0_i_param_2];
	ld.param.u32 	%r2, [_Z10add_kernelILx417EEvPfS0_S0_i_param_3];
	mov.u32 	%r3, %ctaid.x;
	mov.u32 	%r4, %ntid.x;
	mov.u32 	%r5, %tid.x;
	mad.lo.s32 	%r1, %r3, %r4, %r5;
	setp.ge.s32 	%p1, %r1, %r2;
	@%p1 bra 	$L__BB417_2;
	cvta.to.global.u64 	%rd4, %rd1;
	cvta.to.global.u64 	%rd5, %rd2;
	cvta.to.global.u64 	%rd6, %rd3;
	mul.wide.s32 	%rd7, %r1, 4;
	add.s64 	%rd8, %rd4, %rd7;
	ld.global.f32 	%f1, [%rd8];
	add.s64 	%rd9, %rd5, %rd7;
	ld.global.f32 	%f2, [%rd9];
	add.f32 	%f3, %f1, %f2;
	add.s64 	%rd10, %rd6, %rd7;
	st.global.f32 	[%rd10], %f3;
$L__BB417_2:
	ret;

}
	// .globl	_Z10add_kernelILx418EEvPfS0_S0_i
.visible .entry _Z10add_kernelILx418EEvPfS0_S0_i(
	.param .u64 .ptr .align 1 _Z10add_kernelILx418EEvPfS0_S0_i_param_0,
	.param .u64 .ptr .align 1 _Z10add_kernelILx418EEvPfS0_S0_i_param_1,
	.param .u64 .ptr .align 1 _Z10add_kernelILx418EEvPfS0_S0_i_param_2,
	.param .u32 _Z10add_kernelILx418EEvPfS0_S0_i_param_3
)
{
	.reg .pred 	%p<2>;
	.reg .b32 	%r<6>;
	.reg .b32 	%f<4>;
	.reg .b64 	%rd<11>;

	ld.param.u64 	%rd1, [_Z10add_kernelILx418EEvPfS0_S0_i_param_0];
	ld.param.u64 	%rd2, [_Z10add_kernelILx418EEvPfS0_S0_i_param_1];
	ld.param.u64 	%rd3, [_Z10add_kernelILx418EEvPfS0_S0_i_param_2];
	ld.param.u32 	%r2, [_Z10add_kernelILx418EEvPfS0_S0_i_param_3];
	mov.u32 	%r3, %ctaid.x;
	mov.u32 	%r4, %ntid.x;
	mov.u32 	%r5, %tid.x;
	mad.lo.s32 	%r1, %r3, %r4, %r5;
	setp.ge.s32 	%p1, %r1, %r2;
	@%p1 bra 	$L__BB418_2;
	cvta.to.global.u64 	%rd4, %rd1;
	cvta.to.global.u64 	%rd5, %rd2;
	cvta.to.global.u64 	%rd6, %rd3;
	mul.wide.s32 	%rd7, %r1, 4;
	add.s64 	%rd8, %rd4, %rd7;
	ld.global.f32 	%f1, [%rd8];
	add.s64 	%rd9, %rd5, %rd7;
	ld.global.f32 	%f2, [%rd9];
	add.f32 	%f3, %f1, %f2;
	add.s64 	%rd10, %rd6, %rd7;
	st.global.f32 	[%rd10], %f3;
$L__BB418_2:
	ret;

}
	// .globl	_Z10add_kernelILx419EEvPfS0_S0_i
.visible .entry _Z10add_kernelILx419EEvPfS0_S0_i(
	.param .u64 .ptr .align 1 _Z10add_kernelILx419EEvPfS0_S0_i_param_0,
	.param .u64 .ptr .align 1 _Z10add_kernelILx419EEvPfS0_S0_i_param_1,
	.param .u64 .ptr .align 1 _Z10add_kernelILx419EEvPfS0_S0_i_param_2,
	.param .u32 _Z10add_kernelILx419EEvPfS0_S0_i_param_3
)
{
	.reg .pred 	%p<2>;
	.reg .b32 	%r<6>;
	.reg .b32 	%f<4>;
	.reg .b64 	%rd<11>;

	ld.param.u64 	%rd1, [_Z10add_kernelILx419EEvPfS0_S0_i_param_0];
	ld.param.u64 	%rd2, [_Z10add_kernelILx419EEvPfS0_S0_i_param_1];
	ld.param.u64 	%rd3, [_Z10add_kernelILx419EEvPfS0_S0_i_param_2];
	ld.param.u32 	%r2, [_Z10add_kernelILx419EEvPfS0_S0_i_param_3];
	mov.u32 	%r3, %ctaid.x;
	mov.u32 	%r4, %ntid.x;
	mov.u32 	%r5, %tid.x;
	mad.lo.s32 	%r1, %r3, %r4, %r5;
	setp.ge.s32 	%p1, %r1, %r2;
	@%p1 bra 	$L__BB419_2;
	cvta.to.global.u64 	%rd4, %rd1;
	cvta.to.global.u64 	%rd5, %rd2;
	cvta.to.global.u64 	%rd6, %rd3;
	mul.wide.s32 	%rd7, %r1, 4;
	add.s64 	%rd8, %rd4, %rd7;
	ld.global.f32 	%f1, [%rd8];
	add.s64 	%rd9, %rd5, %rd7;
	ld.global.f32 	%f2, [%rd9];
	add.f32 	%f3, %f1, %f2;
	add.s64 	%rd10, %rd6, %rd7;
	st.global.f32 	[%rd10], %f3;
$L__BB419_2:
	ret;

}
	// .globl	_Z10add_kernelILx420EEvPfS0_S0_i
.visible .entry _Z10add_kernelILx420EEvPfS0_S0_i(
	.param .u64 .ptr .align 1 _Z10add_kernelILx420EEvPfS0_S0_i_param_0,
	.param .u64 .ptr .align 1 _Z10add_kernelILx420EEvPfS0_S0_i_param_1,
	.param .u64 .ptr .align 1 _Z10add_kernelILx420EEvPfS0_S0_i_param_2,
	.param .u32 _Z10add_kernelILx420EEvPfS0_S0_i_param_3
)
{
	.reg .pred 	%p<2>;
	.reg .b32 	%r<6>;
	.reg .b32 	%f<4>;
	.reg .b64 	%rd<11>;

	ld.param.u64 	%rd1, [_Z10add_kernelILx420EEvPfS0_S0_i_param_0];
	ld.param.u64 	%rd2, [_Z10add_kernelILx420EEvPfS0_S0_i_param_1];
	ld.param.u64 	%rd3, [_Z10add_kernelILx420EEvPfS0_S0_i_param_2];
	ld.param.u32 	%r2, [_Z10add_kernelILx420EEvPfS0_S0_i_param_3];
	mov.u32 	%r3, %ctaid.x;
	mov.u32 	%r4, %ntid.x;
	mov.u32 	%r5, %tid.x;
	mad.lo.s32 	%r1, %r3, %r4, %r5;
	setp.ge.s32 	%p1, %r1, %r2;
	@%p1 bra 	$L__BB420_2;
	cvta.to.global.u64 	%rd4, %rd1;
	cvta.to.global.u64 	%rd5, %rd2;
	cvta.to.global.u64 	%rd6, %rd3;
	mul.wide.s32 	%rd7, %r1, 4;
	add.s64 	%rd8, %rd4, %rd7;
	ld.global.f32 	%f1, [%rd8];
	add.s64 	%rd9, %rd5, %rd7;
	ld.global.f32 	%f2, [%rd9];
	add.f32 	%f3, %f1, %f2;
	add.s64 	%rd10, %rd6, %rd7;
	st.global.f32 	[%rd10], %f3;
$L__BB420_2:
	ret;

}
	// .globl	_Z10add_kernelILx421EEvPfS0_S0_i
.visible .entry _Z10add_kernelILx421EEvPfS0_S0_i(
	.param .u64 .ptr .align 1 _Z10add_kernelILx421EEvPfS0_S0_i_param_0,
	.param .u64 .ptr .align 1 _Z10add_kernelILx421EEvPfS0_S0_i_param_1,
	.param .u64 .ptr .align 1 _Z10add_kernelILx421EEvPfS0_S0_i_param_2,
	.param .u32 _Z10add_kernelILx421EEvPfS0_S0_i_param_3
)
{
	.reg .pred 	%p<2>;
	.reg .b32 	%r<6>;
	.reg .b32 	%f<4>;
	.reg .b64 	%rd<11>;

	ld.param.u64 	%rd1, [_Z10add_kernelILx421EEvPfS0_S0_i_param_0];
	ld.param.u64 	%rd2, [_Z10add_kernelILx421EEvPfS0_S0_i_param_1];
	ld.param.u64 	%rd3, [_Z10add_kernelILx421EEvPfS0_S0_i_param_2];
	ld.param.u32 	%r2, [_Z10add_kernelILx421EEvPfS0_S0_i_param_3];
	mov.u32 	%r3, %ctaid.x;
	mov.u32 	%r4, %ntid.x;
	mov.u32 	%r5, %tid.x;
	mad.lo.s32 	%r1, %r3, %r4, %r5;
	setp.ge.s32 	%p1, %r1, %r2;
	@%p1 bra 	$L__BB421_2;
	cvta.to.global.u64 	%rd4, %rd1;
	cvta.to.global.u64 	%rd5, %rd2;
	cvta.to.global.u64 	%rd6, %rd3;
	mul.wide.s32 	%rd7, %r1, 4;
	add.s64 	%rd8, %rd4, %rd7;
	ld.global.f32 	%f1, [%rd8];
	add.s64 	%rd9, %rd5, %rd7;
	ld.global.f32 	%f2, [%rd9];
	add.f32 	%f3, %f1, %f2;
	add.s64 	%rd10, %rd6, %rd7;
	st.global.f32 	[%rd10], %f3;
$L__BB421_2:
	ret;

}
	// .globl	_Z10add_kernelILx422EEvPfS0_S0_i
.visible .entry _Z10add_kernelILx422EEvPfS0_S0_i(
	.param .u64 .ptr .align 1 _Z10add_kernelILx422EEvPfS0_S0_i_param_0,
	.param .u64 .ptr .align 1 _Z10add_kernelILx422EEvPfS0_S0_i_param_1,
	.param .u64 .ptr .align 1 _Z10add_kernelILx422EEvPfS0_S0_i_param_2,
	.param .u32 _Z10add_kernelILx422EEvPfS0_S0_i_param_3
)
{
	.reg .pred 	%p<2>;
	.reg .b32 	%r<6>;
	.reg .b32 	%f<4>;
	.reg .b64 	%rd<11>;

	ld.param.u64 	%rd1, [_Z10add_kernelILx422EEvPfS0_S0_i_param_0];
	ld.param.u64 	%rd2, [_Z10add_kernelILx422EEvPfS0_S0_i_param_1];
	ld.param.u64 	%rd3, [_Z10add_kernelILx422EEvPfS0_S0_i_param_2];
	ld.param.u32 	%r2, [_Z10add_kernelILx422EEvPfS0_S0_i_param_3];
	mov.u32 	%r3, %ctaid.x;
	mov.u32 	%r4, %ntid.x;
	mov.u32 	%r5, %tid.x;
	mad.lo.s32 	%r1, %r3, %r4, %r5;
	setp.ge.s32 	%p1, %r1, %r2;
	@%p1 bra 	$L__BB422_2;
	cvta.to.global.u64 	%rd4, %rd1;
	cvta.to.global.u64 	%rd5, %rd2;
	cvta.to.global.u64 	%rd6, %rd3;
	mul.wide.s32 	%rd7, %r1, 4;
	add.s64 	%rd8, %rd4, %rd7;
	ld.global.f32 	%f1, [%rd8];
	add.s64 	%rd9, %rd5, %rd7;
	ld.global.f32 	%f2, [%rd9];
	add.f32 	%f3, %f1, %f2;
	add.s64 	%rd10, %rd6, %rd7;
	st.global.f32 	[%rd10], %f3;
$L__BB422_2:
	ret;

}
	// .globl	_Z10add_kernelILx423EEvPfS0_S0_i
.visible .entry _Z10add_kernelILx423EEvPfS0_S0_i(
	.param .u64 .ptr .align 1 _Z10add_kernelILx423EEvPfS0_S0_i_param_0,
	.param .u64 .ptr .align 1 _Z10add_kernelILx423EEvPfS0_S0_i_param_1,
	.param .u64 .ptr .align 1 _Z10add_kernelILx423EEvPfS0_S0_i_param_2,
	.param .u32 _Z10add_kernelILx423EEvPfS0_S0_i_param_3
)
{
	.reg .pred 	%p<2>;
	.reg .b32 	%r<6>;
	.reg .b32 	%f<4>;
	.reg .b64 	%rd<11>;

	ld.param.u64 	%rd1, [_Z10add_kernelILx423EEvPfS0_S0_i_param_0];
	ld.param.u64 	%rd2, [_Z10add_kernelILx423EEvPfS0_S0_i_param_1];
	ld.param.u64 	%rd3, [_Z10add_kernelILx423EEvPfS0_S0_i_param_2];
	ld.param.u32 	%r2, [_Z10add_kernelILx423EEvPfS0_S0_i_param_3];
	mov.u32 	%r3, %ctaid.x;
	mov.u32 	%r4, %ntid.x;
	mov.u32 	%r5, %tid.x;
	mad.lo.s32 	%r1, %r3, %r4, %r5;
	setp.ge.s32 	%p1, %r1, %r2;
	@%p1 bra 	$L__BB423_2;
	cvta.to.global.u64 	%rd4, %rd1;
	cvta.to.global.u64 	%rd5, %rd2;
	cvta.to.global.u64 	%rd6, %rd3;
	mul.wide.s32 	%rd7, %r1, 4;
	add.s64 	%rd8, %rd4, %rd7;
	ld.global.f32 	%f1, [%rd8];
	add.s64 	%rd9, %rd5, %rd7;
	ld.global.f32 	%f2, [%rd9];
	add.f32 	%f3, %f1, %f2;
	add.s64 	%rd10, %rd6, %rd7;
	st.global.f32 	[%rd10], %f3;
$L__BB423_2:
	ret;

}
	// .globl	_Z10add_kernelILx424EEvPfS0_S0_i
.visible .entry _Z10add_kernelILx424EEvPfS0_S0_i(
	.param .u64 .ptr .align 1 _Z10add_kernelILx424EEvPfS0_S0_i_param_0,
	.param .u64 .ptr .align 1 _Z10add_kernelILx424EEvPfS0_S0_i_param_1,
	.param .u64 .ptr .align 1 _Z10add_kernelILx424EEvPfS0_S0_i_param_2,
	.param .u32 _Z10add_kernelILx424EEvPfS0_S0_i_param_3
)
{
	.reg .pred 	%p<2>;
	.reg .b32 	%r<6>;
	.reg .b32 	%f<4>;
	.reg .b64 	%rd<11>;

	ld.param.u64 	%rd1, [_Z10add_kernelILx424EEvPfS0_S0_i_param_0];
	ld.param.u64 	%rd2, [_Z10add_kernelILx424EEvPfS0_S0_i_param_1];
	ld.param.u64 	%rd3, [_Z10add_kernelILx424EEvPfS0_S0_i_param_2];
	ld.param.u32 	%r2, [_Z10add_kernelILx424EEvPfS0_S0_i_param_3];
	mov.u32 	%r3, %ctaid.x;
	mov.u32 	%r4, %ntid.x;
	mov.u32 	%r5, %tid.x;
	mad.lo.s32 	%r1, %r3, %r4, %r5;
	setp.ge.s32 	%p1, %r1, %r2;
	@%p1 bra 	$L__BB424_2;
	cvta.to.global.u64 	%rd4, %rd1;
	cvta.to.global.u64 	%rd5, %rd2;
	cvta.to.global.u64 	%rd6, %rd3;
	mul.wide.s32 	%rd7, %r1, 4;
	add.s64 	%rd8, %rd4, %rd7;
	ld.global.f32 	%f1, [%rd8];
	add.s64 	%rd9, %rd5, %rd7;
	ld.global.f32 	%f2, [%rd9];
	add.f32 	%f3, %f1, %f2;
	add.s64 	%rd10, %rd6, %rd7;
	st.global.f32 	[%rd10], %f3;
$L__BB424_2:
	ret;

}
	// .globl	_Z10add_kernelILx425EEvPfS0_S0_i
.visible .entry _Z10add_kernelILx425EEvPfS0_S0_i(
	.param .u64 .ptr .align 1 _Z10add_kernelILx425EEvPfS0_S0_i_param_0,
	.param .u64 .ptr .align 1 _Z10add_kernelILx425EEvPfS0_S0_i_param_1,
	.param .u64 .ptr .align 1 _Z10add_kernelILx425EEvPfS0_S0_i_param_2,
	.param .u32 _Z10add_kernelILx425EEvPfS0_S0_i_param_3
)
{
	.reg .pred 	%p<2>;
	.reg .b32 	%r<6>;
	.reg .b32 	%f<4>;
	.reg .b64 	%rd<11>;

	ld.param.u64 	%rd1, [_Z10add_kernelILx425EEvPfS0_S0_i_param_0];
	ld.param.u64 	%rd2, [_Z10add_kernelILx425EEvPfS0_S0_i_param_1];
	ld.param.u64 	%rd3, [_Z10add_kernelILx425EEvPfS0_S0_i_param_2];
	ld.param.u32 	%r2, [_Z10add_kernelILx425EEvPfS0_S0_i_param_3];
	mov.u32 	%r3, %ctaid.x;
	mov.u32 	%r4, %ntid.x;
	mov.u32 	%r5, %tid.x;
	mad.lo.s32 	%r1, %r3, %r4, %r5;
	setp.ge.s32 	%p1, %r1, %r2;
	@%p1 bra 	$L__BB425_2;
	cvta.to.global.u64 	%rd4, %rd1;
	cvta.to.global.u64 	%rd5, %rd2;
	cvta.to.global.u64 	%rd6, %rd3;
	mul.wide.s32 	%rd7, %r1, 4;
	add.s64 	%rd8, %rd4, %rd7;
	ld.global.f32 	%f1, [%rd8];
	add.s64 	%rd9, %rd5, %rd7;
	ld.global.f32 	%f2, [%rd9];
	add.f32 	%f3, %f1, %f2;
	add.s64 	%rd10, %rd6, %rd7;
	st.global.f32 	[%rd10], %f3;
$L__BB425_2:
	ret;

}
	// .globl	_Z10add_kernelILx426EEvPfS0_S0_i
.visible .entry _Z10add_kernelILx426EEvPfS0_S0_i(
	.param .u64 .ptr .align 1 _Z10add_kernelILx426EEvPfS0_S0_i_param_0,
	.param .u64 .ptr .align 1 _Z10add_kernelILx426EEvPfS0_S0_i_param_1,
	.param .u64 .ptr .align 1 _Z10add_kernelILx426EEvPfS0_S0_i_param_2,
	.param .u32 _Z10add_kernelILx426EEvPfS0_S0_i_param_3
)
{
	.reg .pred 	%p<2>;
	.reg .b32 	%r<6>;
	.reg .b32 	%f<4>;
	.reg .b64 	%rd<11>;

	ld.param.u64 	%rd1, [_Z10add_kernelILx426EEvPfS0_S0_i_param_0];
	ld.param.u64 	%rd2, [_Z10add_kernelILx426EEvPfS0_S0_i_param_1];
	ld.param.u64 	%rd3, [_Z10add_kernelILx426EEvPfS0_S0_i_param_2];
	ld.param.u32 	%r2, [_Z10add_kernelILx426EEvPfS0_S0_i_param_3];
	mov.u32 	%r3, %ctaid.x;
	mov.u32 	%r4, %ntid.x;
	mov.u32 	%r5, %tid.x;
	mad.lo.s32 	%r1, %r3, %r4, %r5;
	setp.ge.s32 	%p1, %r1, %r2;
	@%p1 bra 	$L__BB426_2;
	cvta.to.global.u64 	%rd4, %rd1;
	cvta.to.global.u64 	%rd5, %rd2;
	cvta.to.global.u64 	%rd6, %rd3;
	mul.wide.s32 	%rd7, %r1, 4;
	add.s64 	%rd8, %rd4, %rd7;
	ld.global.f32 	%f1, [%rd8];
	add.s64 	%rd9, %rd5, %rd7;
	ld.global.f32 	%f2, [%rd9];
	add.f32 	%f3, %f1, %f2;
	add.s64 	%rd10, %rd6, %rd7;
	st.global.f32 	[%rd10], %f3;
$L__BB426_2:
	ret;

}
	// .globl	_Z10add_kernelILx427EEvPfS0_S0_i
.visible .entry _Z10add_kernelILx427EEvPfS0_S0_i(
	.param .u64 .ptr .align 1 _Z10add_kernelILx427EEvPfS0_S0_i_param_0,
	.param .u64 .ptr .align 1 _Z10add_kernelILx427EEvPfS0_S0_i_param_1,
	.param .u64 .ptr .align 1 _Z10add_kernelILx427EEvPfS0_S0_i_param_2,
	.param .u32 _Z10add_kernelILx427EEvPfS0_S0_i_param_3
)
{
	.reg .pred 	%p<2>;
	.reg .b32 	%r<6>;
	.reg .b32 	%f<4>;
	.reg .b64 	%rd<11>;

	ld.param.u64 	%rd1, [_Z10add_kernelILx427EEvPfS0_S0_i_param_0];
	ld.param.u64 	%rd2, [_Z10add_kernelILx427EEvPfS0_S0_i_param_1];
	ld.param.u64 	%rd3, [_Z10add_kernelILx427EEvPfS0_S0_i_param_2];
	ld.param.u32 	%r2, [_Z10add_kernelILx427EEvPfS0_S0_i_param_3];
	mov.u32 	%r3, %ctaid.x;
	mov.u32 	%r4, %ntid.x;
	mov.u32 	%r5, %tid.x;
	mad.lo.s32 	%r1, %r3, %r4, %r5;
	setp.ge.s32 	%p1, %r1, %r2;
	@%p1 bra 	$L__BB427_2;
	cvta.to.global.u64 	%rd4, %rd1;
	cvta.to.global.u64 	%rd5, %rd2;
	cvta.to.global.u64 	%rd6, %rd3;
	mul.wide.s32 	%rd7, %r1, 4;
	add.s64 	%rd8, %rd4, %rd7;
	ld.global.f32 	%f1, [%rd8];
	add.s64 	%rd9, %rd5, %rd7;
	ld.global.f32 	%f2, [%rd9];
	add.f32 	%f3, %f1, %f2;
	add.s64 	%rd10, %rd6, %rd7;
	st.global.f32 	[%rd10], %f3;
$L__BB427_2:
	ret;

}
	// .globl	_Z10add_kernelILx428EEvPfS0_S0_i
.visible .entry _Z10add_kernelILx428EEvPfS0_S0_i(
	.param .u64 .ptr .align 1 _Z10add_kernelILx428EEvPfS0_S0_i_param_0,
	.param .u64 .ptr .align 1 _Z10add_kernelILx428EEvPfS0_S0_i_param_1,
	.param .u64 .ptr .align 1 _Z10add_kernelILx428EEvPfS0_S0_i_param_2,
	.param .u32 _Z10add_kernelILx428EEvPfS0_S0_i_param_3
)
{
	.reg .pred 	%p<2>;
	.reg .b32 	%r<6>;
	.reg .b32 	%f<4>;
	.reg .b64 	%rd<11>;

	ld.param.u64 	%rd1, [_Z10add_kernelILx428EEvPfS0_S0_i_param_0];
	ld.param.u64 	%rd2, [_Z10add_kernelILx428EEvPfS0_S0_i_param_1];
	ld.param.u64 	%rd3, [_Z10add_kernelILx428EEvPfS0_S0_i_param_2];
	ld.param.u32 	%r2, [_Z10add_kernelILx428EEvPfS0_S0_i_param_3];
	mov.u32 	%r3, %ctaid.x;
	mov.u32 	%r4, %ntid.x;
	mov.u32 	%r5, %tid.x;
	mad.lo.s32 	%r1, %r3, %r4, %r5;
	setp.ge.s32 	%p1, %r1, %r2;
	@%p1 bra 	$L__BB428_2;
	cvta.to.global.u64 	%rd4, %rd1;
	cvta.to.global.u64 	%rd5, %rd2;
	cvta.to.global.u64 	%rd6, %rd3;
	mul.wide.s32 	%rd7, %r1, 4;
	add.s64 	%rd8, %rd4, %rd7;
	ld.global.f32 	%f1, [%rd8];
	add.s64 	%rd9, %rd5, %rd7;
	ld.global.f32 	%f2, [%rd9];
	add.f32 	%f3, %f1, %f2;
	add.s64 	%rd10, %rd6, %rd7;
	st.global.f32 	[%rd10], %f3;
$L__BB428_2:
	ret;

}
	// .globl	_Z10add_kernelILx429EEvPfS0_S0_i
.visible .entry _Z10add_kernelILx429EEvPfS0_S0_i(
	.param .u64 .ptr .align 1 _Z10add_kernelILx429EEvPfS0_S0_i_param_0,
	.param .u64 .ptr .align 1 _Z10add_kernelILx429EEvPfS0_S0_i_param_1,
	.param .u64 .ptr .align 1 _Z10add_kernelILx429EEvPfS0_S0_i_param_2,
	.param .u32 _Z10add_kernelILx429EEvPfS0_S0_i_param_3
)
{
	.reg .pred 	%p<2>;
	.reg .b32 	%r<6>;
	.reg .b32 	%f<4>;
	.reg .b64 	%rd<11>;

	ld.param.u64 	%rd1, [_Z10add_kernelILx429EEvPfS0_S0_i_param_0];
	ld.param.u64 	%rd2, [_Z10add_kernelILx429EEvPfS0_S0_i_param_1];
	ld.param.u64 	%rd3, [_Z10add_kernelILx429EEvPfS0_S0_i_param_2];
	ld.param.u32 	%r2, [_Z10add_kernelILx429EEvPfS0_S0_i_param_3];
	mov.u32 	%r3, %ctaid.x;
	mov.u32 	%r4, %ntid.x;
	mov.u32 	%r5, %tid.x;
	mad.lo.s32 	%r1, %r3, %r4, %r5;
	setp.ge.s32 	%p1, %r1, %r2;
	@%p1 bra 	$L__BB429_2;
	cvta.to.global.u64 	%rd4, %rd1;
	cvta.to.global.u64 	%rd5, %rd2;
	cvta.to.global.u64 	%rd6, %rd3;
	mul.wide.s32 	%rd7, %r1, 4;
	add.s64 	%rd8, %rd4, %rd7;
	ld.global.f32 	%f1, [%rd8];
	add.s64 	%rd9, %rd5, %rd7;
	ld.global.f32 	%f2, [%rd9];
	add.f32 	%f3, %f1, %f2;
	add.s64 	%rd10, %rd6, %rd7;
	st.global.f32 	[%rd10], %f3;
$L__BB429_2:
	ret;

}
	// .globl	_Z10add_kernelILx430EEvPfS0_S0_i
.visible .entry _Z10add_kernelILx430EEvPfS0_S0_i(
	.param .u64 .ptr .align 1 _Z10add_kernelILx430EEvPfS0_S0_i_param_0,
	.param .u64 .ptr .align 1 _Z10add_kernelILx430EEvPfS0_S0_i_param_1,
	.param .u64 .ptr .align 1 _Z10add_kernelILx430EEvPfS0_S0_i_param_2,
	.param .u32 _Z10add_kernelILx430EEvPfS0_S0_i_param_3
)
{
	.reg .pred 	%p<2>;
	.reg .b32 	%r<6>;
	.reg .b32 	%f<4>;
	.reg .b64 	%rd<11>;

	ld.param.u64 	%rd1, [_Z10add_kernelILx430EEvPfS0_S0_i_param_0];
	ld.param.u64 	%rd2, [_Z10add_kernelILx430EEvPfS0_S0_i_param_1];
	ld.param.u64 	%rd3, [_Z10add_kernelILx430EEvPfS0_S0_i_param_2];
	ld.param.u32 	%r2, [_Z10add_kernelILx430EEvPfS0_S0_i_param_3];
	mov.u32 	%r3, %ctaid.x;
	mov.u32 	%r4, %ntid.x;
	mov.u32 	%r5, %tid.x;
	mad.lo.s32 	%r1, %r3, %r4, %r5;
	setp.ge.s32 	%p1, %r1, %r2;
	@%p1 bra 	$L__BB430_2;
	cvta.to.global.u64 	%rd4, %rd1;
	cvta.to.global.u64 	%rd5, %rd2;
	cvta.to.global.u64 	%rd6, %rd3;
	mul.wide.s32 	%rd7, %r1, 4;
	add.s64 	%rd8, %rd4, %rd7;
	ld.global.f32 	%f1, [%rd8];
	add.s64 	%rd9, %rd5, %rd7;
	ld.global.f32 	%f2, [%rd9];
	add.f32 	%f3, %f1, %f2;
	add.s64 	%rd10, %rd6, %rd7;
	st.global.f32 	[%rd10], %f3;
$L__BB430_2:
	ret;

}
	// .globl	_Z10add_kernelILx431EEvPfS0_S0_i
.visible .entry _Z10add_kernelILx431EEvPfS0_S0_i(
	.param .u64 .ptr .align 1 _Z10add_kernelILx431EEvPfS0_S0_i_param_0,
	.param .u64 .ptr .align 1 _Z10add_kernelILx431EEvPfS0_S0_i_param_1,
	.param .u64 .ptr .align 1 _Z10add_kernelILx431EEvPfS0_S0_i_param_2,
	.param .u32 _Z10add_kernelILx431EEvPfS0_S0_i_param_3
)
{
	.reg .pred 	%p<2>;
	.reg .b32 	%r<6>;
	.reg .b32 	%f<4>;
	.reg .b64 	%rd<11>;

	ld.param.u64 	%rd1, [_Z10add_kernelILx431EEvPfS0_S0_i_param_0];
	ld.param.u64 	%rd2, [_Z10add_kernelILx431EEvPfS0_S0_i_param_1];
	ld.param.u64 	%rd3, [_Z10add_kernelILx431EEvPfS0_S0_i_param_2];
	ld.param.u32 	%r2, [_Z10add_kernelILx431EEvPfS0_S0_i_param_3];
	mov.u32 	%r3, %ctaid.x;
	mov.u32 	%r4, %ntid.x;
	mov.u32 	%r5, %tid.x;
	mad.lo.s32 	%r1, %r3, %r4, %r5;
	setp.ge.s32 	%p1, %r1, %r2;
	@%p1 bra 	$L__BB431_2;
	cvta.to.global.u64 	%rd4, %rd1;
	cvta.to.global.u64 	%rd5, %rd2;
	cvta.to.global.u64 	%rd6, %rd3;
	mul.wide.s32 	%rd7, %r1, 4;
	add.s64 	%rd8, %rd4, %rd7;
	ld.global.f32 	%f1, [%rd8];
	add.s64 	%rd9, %rd5, %rd7;
	ld.global.f32 	%f2, [%rd9];
	add.f32 	%f3, %f1, %f2;
	add.s64 	%rd10, %rd6, %rd7;
	st.global.f32 	[%rd10], %f3;
$L__BB431_2:
	ret;

}
	// .globl	_Z10add_kernelILx432EEvPfS0_S0_i
.visible .entry _Z10add_kernelILx432EEvPfS0_S0_i(
	.param .u64 .ptr .align 1 _Z10add_kernelILx432EEvPfS0_S0_i_param_0,
	.param .u64 .ptr .align 1 _Z10add_kernelILx432EEvPfS0_S0_i_param_1,
	.param .u64 .ptr .align 1 _Z10add_kernelILx432EEvPfS0_S0_i_param_2,
	.param .u32 _Z10add_kernelILx432EEvPfS0_S0_i_param_3
)
{
	.reg .pred 	%p<2>;
	.reg .b32 	%r<6>;
	.reg .b32 	%f<4>;
	.reg .b64 	%rd<11>;

	ld.param.u64 	%rd1, [_Z10add_kernelILx432EEvPfS0_S0_i_param_0];
	ld.param.u64 	%rd2, [_Z10add_kernelILx432EEvPfS0_S0_i_param_1];
	ld.param.u64 	%rd3, [_Z10add_kernelILx432EEvPfS0_S0_i_param_2];
	ld.param.u32 	%r2, [_Z10add_kernelILx432EEvPfS0_S0_i_param_3];
	mov.u32 	%r3, %ctaid.x;
	mov.u32 	%r4, %ntid.x;
	mov.u32 	%r5, %tid.x;
	mad.lo.s32 	%r1, %r3, %r4, %r5;
	setp.ge.s32 	%p1, %r1, %r2;
	@%p1 bra 	$L__BB432_2;
	cvta.to.global.u64 	%rd4, %rd1;
	cvta.to.global.u64 	%rd5, %rd2;
	cvta.to.global.u64 	%rd6, %rd3;
	mul.wide.s32 	%rd7, %r1, 4;
	add.s64 	%rd8, %rd4, %rd7;
	ld.global.f32 	%f1, [%rd8];
	add.s64 	%rd9, %rd5, %rd7;
	ld.global.f32 	%f2, [%rd9];
	add.f32 	%f3, %f1, %f2;
	add.s64 	%rd10, %rd6, %rd7;
	st.global.f32 	[%rd10], %f3;
$L__BB432_2:
	ret;

}
	// .globl	_Z10add_kernelILx433EEvPfS0_S0_i
.visible .entry _Z10add_kernelILx433EEvPfS0_S0_i(
	.param .u64 .ptr .align 1 _Z10add_kernelILx433EEvPfS0_S0_i_param_0,
	.param .u64 .ptr .align 1 _Z10add_kernelILx433EEvPfS0_S0_i_param_1,
	.param .u64 .ptr .align 1 _Z10add_kernelILx433EEvPfS0_S0_i_param_2,
	.param .u32 _Z10add_kernelILx433EEvPfS0_S0_i_param_3
)
{
	.reg .pred 	%p<2>;
	.reg .b32 	%r<6>;
	.reg .b32 	%f<4>;
	.reg .b64 	%rd<11>;

	ld.param.u64 	%rd1, [_Z10add_kernelILx433EEvPfS0_S0_i_param_0];
	ld.param.u64 	%rd2, [_Z10add_kernelILx433EEvPfS0_S0_i_param_1];
	ld.param.u64 	%rd3, [_Z10add_kernelILx433EEvPfS0_S0_i_param_2];
	ld.param.u32 	%r2, [_Z10add_kernelILx433EEvPfS0_S0_i_param_3];
	mov.u32 	%r3, %ctaid.x;
	mov.u32 	%r4, %ntid.x;
	mov.u32 	%r5, %tid.x;
	mad.lo.s32 	%r1, %r3, %r4, %r5;
	setp.ge.s32 	%p1, %r1, %r2;
	@%p1 bra 	$L__BB433_2;
	cvta.to.global.u64 	%rd4, %rd1;
	cvta.to.global.u64 	%rd5, %rd2;
	cvta.to.global.u64 	%rd6, %rd3;
	mul.wide.s32 	%rd7, %r1, 4;
	add.s64 	%rd8, %rd4, %rd7;
	ld.global.f32 	%f1, [%rd8];
	add.s64 	%rd9, %rd5, %rd7;
	ld.global.f32 	%f2, [%rd9];
	add.f32 	%f3, %f1, %f2;
	add.s64 	%rd10, %rd6, %rd7;
	st.global.f32 	[%rd10], %f3;
$L__BB433_2:
	ret;

}
	// .globl	_Z10add_kernelILx434EEvPfS0_S0_i
.visible .entry _Z10add_kernelILx434EEvPfS0_S0_i(
	.param .u64 .ptr .align 1 _Z10add_kernelILx434EEvPfS0_S0_i_param_0,
	.param .u64 .ptr .align 1 _Z10add_kernelILx434EEvPfS0_S0_i_param_1,
	.param .u64 .ptr .align 1 _Z10add_kernelILx434EEvPfS0_S0_i_param_2,
	.param .u32 _Z10add_kernelILx434EEvPfS0_S0_i_param_3
)
{
	.reg .pred 	%p<2>;
	.reg .b32 	%r<6>;
	.reg .b32 	%f<4>;
	.reg .b64 	%rd<11>;

	ld.param.u64 	%rd1, [_Z10add_kernelILx434EEvPfS0_S0_i_param_0];
	ld.param.u64 	%rd2, [_Z10add_kernelILx434EEvPfS0_S0_i_param_1];
	ld.param.u64 	%rd3, [_Z10add_kernelILx434EEvPfS0_S0_i_param_2];
	ld.param.u32 	%r2, [_Z10add_kernelILx434EEvPfS0_S0_i_param_3];
	mov.u32 	%r3, %ctaid.x;
	mov.u32 	%r4, %ntid.x;
	mov.u32 	%r5, %tid.x;
	mad.lo.s32 	%r1, %r3, %r4, %r5;
	setp.ge.s32 	%p1, %r1, %r2;
	@%p1 bra 	$L__BB434_2;
	cvta.to.global.u64 	%rd4, %rd1;
	cvta.to.global.u64 	%rd5, %rd2;
	cvta.to.global.u64 	%rd6, %rd3;
	mul.wide.s32 	%rd7, %r1, 4;
	add.s64 	%rd8, %rd4, %rd7;
	ld.global.f32 	%f1, [%rd8];
	add.s64 	%rd9, %rd5, %rd7;
	ld.global.f32 	%f2, [%rd9];
	add.f32 	%f3, %f1, %f2;
	add.s64 	%rd10, %rd6, %rd7;
	st.global.f32 	[%rd10], %f3;
$L__BB434_2:
	ret;

}
	// .globl	_Z10add_kernelILx435EEvPfS0_S0_i
.visible .entry _Z10add_kernelILx435EEvPfS0_S0_i(
	.param .u64 .ptr .align 1 _Z10add_kernelILx435EEvPfS0_S0_i_param_0,
	.param .u64 .ptr .align 1 _Z10add_kernelILx435EEvPfS0_S0_i_param_1,
	.param .u64 .ptr .align 1 _Z10add_kernelILx435EEvPfS0_S0_i_param_2,
	.param .u32 _Z10add_kernelILx435EEvPfS0_S0_i_param_3
)
{
	.reg .pred 	%p<2>;
	.reg .b32 	%r<6>;
	.reg .b32 	%f<4>;
	.reg .b64 	%rd<11>;

	ld.param.u64 	%rd1, [_Z10add_kernelILx435EEvPfS0_S0_i_param_0];
	ld.param.u64 	%rd2, [_Z10add_kernelILx435EEvPfS0_S0_i_param_1];
	ld.param.u64 	%rd3, [_Z10add_kernelILx435EEvPfS0_S0_i_param_2];
	ld.param.u32 	%r2, [_Z10add_kernelILx435EEvPfS0_S0_i_param_3];
	mov.u32 	%r3, %ctaid.x;
	mov.u32 	%r4, %ntid.x;
	mov.u32 	%r5, %tid.x;
	mad.lo.s32 	%r1, %r3, %r4, %r5;
	setp.ge.s32 	%p1, %r1, %r2;
	@%p1 bra 	$L__BB435_2;
	cvta.to.global.u64 	%rd4, %rd1;
	cvta.to.global.u64 	%rd5, %rd2;
	cvta.to.global.u64 	%rd6, %rd3;
	mul.wide.s32 	%rd7, %r1, 4;
	add.s64 	%rd8, %rd4, %rd7;
	ld.global.f32 	%f1, [%rd8];
	add.s64 	%rd9, %rd5, %rd7;
	ld.global.f32 	%f2, [%rd9];
	add.f32 	%f3, %f1, %f2;
	add.s64 	%rd10, %rd6, %rd7;
	st.global.f32 	[%rd10], %f3;
$L__BB435_2:
	ret;

}
	// .globl	_Z10add_kernelILx436EEvPfS0_S0_i
.visible .entry _Z10add_kernelILx436EEvPfS0_S0_i(
	.param .u64 .ptr .align 1 _Z10add_kernelILx436EEvPfS0_S0_i_param_0,
	.param .u64 .ptr .align 1 _Z10add_kernelILx436EEvPfS0_S0_i_param_1,
	.param .u64 .ptr .align 1 _Z10add_kernelILx436EEvPfS0_S0_i_param_2,
	.param .u32 _Z10add_kernelILx436EEvPfS0_S0_i_param_3
)
{
	.reg .pred 	%p<2>;
	.reg .b32 	%r<6>;
	.reg .b32 	%f<4>;
	.reg .b64 	%rd<11>;

	ld.param.u64 	%rd1, [_Z10add_kernelILx436EEvPfS0_S0_i_param_0];
	ld.param.u64 	%rd2, [_Z10add_kernelILx436EEvPfS0_S0_i_param_1];
	ld.param.u64 	%rd3, [_Z10add_kernelILx436EEvPfS0_S0_i_param_2];
	ld.param.u32 	%r2, [_Z10add_kernelILx436EEvPfS0_S0_i_param_3];
	mov.u32 	%r3, %ctaid.x;
	mov.u32 	%r4, %ntid.x;
	mov.u32 	%r5, %tid.x;
	mad.lo.s32 	%r1, %r3, %r4, %r5;
	setp.ge.s32 	%p1, %r1, %r2;
	@%p1 bra 	$L__BB436_2;
	cvta.to.global.u64 	%rd4, %rd1;
	cvta.to.global.u64 	%rd5, %rd2;
	cvta.to.global.u64 	%rd6, %rd3;
	mul.wide.s32 	%rd7, %r1, 4;
	add.s64 	%rd8, %rd4, %rd7;
	ld.global.f32 	%f1, [%rd8];
	add.s64 	%rd9, %rd5, %rd7;
	ld.global.f32 	%f2, [%rd9];
	add.f32 	%f3, %f1, %f2;
	add.s64 	%rd10, %rd6, %rd7;
	st.global.f32 	[%rd10], %f3;
$L__BB436_2:
	ret;

}
	// .globl	_Z10add_kernelILx437EEvPfS0_S0_i
.visible .entry _Z10add_kernelILx437EEvPfS0_S0_i(
	.param .u64 .ptr .align 1 _Z10add_kernelILx437EEvPfS0_S0_i_param_0,
	.param .u64 .ptr .align 1 _Z10add_kernelILx437EEvPfS0_S0_i_param_1,
	.param .u64 .ptr .align 1 _Z10add_kernelILx437EEvPfS0_S0_i_param_2,
	.param .u32 _Z10add_kernelILx437EEvPfS0_S0_i_param_3
)
{
	.reg .pred 	%p<2>;
	.reg .b32 	%r<6>;
	.reg .b32 	%f<4>;
	.reg .b64 	%rd<11>;

	ld.param.u64 	%rd1, [_Z10add_kernelILx437EEvPfS0_S0_i_param_0];
	ld.param.u64 	%rd2, [_Z10add_kernelILx437EEvPfS0_S0_i_param_1];
	ld.param.u64 	%rd3, [_Z10add_kernelILx437EEvPfS0_S0_i_param_2];
	ld.param.u32 	%r2, [_Z10add_kernelILx437EEvPfS0_S0_i_param_3];
	mov.u32 	%r3, %ctaid.x;
	mov.u32 	%r4, %ntid.x;
	mov.u32 	%r5, %tid.x;
	mad.lo.s32 	%r1, %r3, %r4, %r5;
	setp.ge.s32 	%p1, %r1, %r2;
	@%p1 bra 	$L__BB437_2;
	cvta.to.global.u64 	%rd4, %rd1;
	cvta.to.global.u64 	%rd5, %rd2;
	cvta.to.global.u64 	%rd6, %rd3;
	mul.wide.s32 	%rd7, %r1, 4;
	add.s64 	%rd8, %rd4, %rd7;
	ld.global.f32 	%f1, [%rd8];
	add.s64 	%rd9, %rd5, %rd7;
	ld.global.f32 	%f2, [%rd9];
	add.f32 	%f3, %f1, %f2;
	add.s64 	%rd10, %rd6, %rd7;
	st.global.f32 	[%rd10], %f3;
$L__BB437_2:
	ret;

}
	// .globl	_Z10add_kernelILx438EEvPfS0_S0_i
.visible .entry _Z10add_kernelILx438EEvPfS0_S0_i(
	.param .u64 .ptr .align 1 _Z10add_kernelILx438EEvPfS0_S0_i_param_0,
	.param .u64 .ptr .align 1 _Z10add_kernelILx438EEvPfS0_S0_i_param_1,
	.param .u64 .ptr .align 1 _Z10add_kernelILx438EEvPfS0_S0_i_param_2,
	.param .u32 _Z10add_kernelILx438EEvPfS0_S0_i_param_3
)
{
	.reg .pred 	%p<2>;
	.reg .b32 	%r<6>;
	.reg .b32 	%f<4>;
	.reg .b64 	%rd<11>;

	ld.param.u64 	%rd1, [_Z10add_kernelILx438EEvPfS0_S0_i_param_0];
	ld.param.u64 	%rd2, [_Z10add_kernelILx438EEvPfS0_S0_i_param_1];
	ld.param.u64 	%rd3, [_Z10add_kernelILx438EEvPfS0_S0_i_param_2];
	ld.param.u32 	%r2, [_Z10add_kernelILx438EEvPfS0_S0_i_param_3];
	mov.u32 	%r3, %ctaid.x;
	mov.u32 	%r4, %ntid.x;
	mov.u32 	%r5, %tid.x;
	mad.lo.s32 	%r1, %r3, %r4, %r5;
	setp.ge.s32 	%p1, %r1, %r2;
	@%p1 bra 	$L__BB438_2;
	cvta.to.global.u64 	%rd4, %rd1;
	cvta.to.global.u64 	%rd5, %rd2;
	cvta.to.global.u64 	%rd6, %rd3;
	mul.wide.s32 	%rd7, %r1, 4;
	add.s64 	%rd8, %rd4, %rd7;
	ld.global.f32 	%f1, [%rd8];
	add.s64 	%rd9, %rd5, %rd7;
	ld.global.f32 	%f2, [%rd9];
	add.f32 	%f3, %f1, %f2;
	add.s64 	%rd10, %rd6, %rd7;
	st.global.f32 	[%rd10], %f3;
$L__BB438_2:
	ret;

}
	// .globl	_Z10add_kernelILx439EEvPfS0_S0_i
.visible .entry _Z10add_kernelILx439EEvPfS0_S0_i(
	.param .u64 .ptr .align 1 _Z10add_kernelILx439EEvPfS0_S0_i_param_0,
	.param .u64 .ptr .align 1 _Z10add_kernelILx439EEvPfS0_S0_i_param_1,
	.param .u64 .ptr .align 1 _Z10add_kernelILx439EEvPfS0_S0_i_param_2,
	.param .u32 _Z10add_kernelILx439EEvPfS0_S0_i_param_3
)
{
	.reg .pred 	%p<2>;
	.reg .b32 	%r<6>;
	.reg .b32 	%f<4>;
	.reg .b64 	%rd<11>;

	ld.param.u64 	%rd1, [_Z10add_kernelILx439EEvPfS0_S0_i_param_0];
	ld.param.u64 	%rd2, [_Z10add_kernelILx439EEvPfS0_S0_i_param_1];
	ld.param.u64 	%rd3, [_Z10add_kernelILx439EEvPfS0_S0_i_param_2];
	ld.param.u32 	%r2, [_Z10add_kernelILx439EEvPfS0_S0_i_param_3];
	mov.u32 	%r3, %ctaid.x;
	mov.u32 	%r4, %ntid.x;
	mov.u32 	%r5, %tid.x;
	mad.lo.s32 	%r1, %r3, %r4, %r5;
	setp.ge.s32 	%p1, %r1, %r2;
	@%p1 bra 	$L__BB439_2;
	cvta.to.global.u64 	%rd4, %rd1;
	cvta.to.global.u64 	%rd5, %rd2;
	cvta.to.global.u64 	%rd6, %rd3;
	mul.wide.s32 	%rd7, %r1, 4;
	add.s64 	%rd8, %rd4, %rd7;
	ld.global.f32 	%f1, [%rd8];
	add.s64 	%rd9, %rd5, %rd7;
	ld.global.f32 	%f2, [%rd9];
	add.f32 	%f3, %f1, %f2;
	add.s64 	%rd10, %rd6, %rd7;
	st.global.f32 	[%rd10], %f3;
$L__BB439_2:
	ret;

}
	// .globl	_Z10add_kernelILx440EEvPfS0_S0_i
.visible .entry _Z10add_kernelILx440EEvPfS0_S0_i(
	.param .u64 .ptr .align 1 _Z10add_kernelILx440EEvPfS0_S0_i_param_0,
	.param .u64 .ptr .align 1 _Z10add_kernelILx440EEvPfS0_S0_i_param_1,
	.param .u64 .ptr .align 1 _Z10add_kernelILx440EEvPfS0_S0_i_param_2,
	.param .u32 _Z10add_kernelILx440EEvPfS0_S0_i_param_3
)
{
	.reg .pred 	%p<2>;
	.reg .b32 	%r<6>;
	.reg .b32 	%f<4>;
	.reg .b64 	%rd<11>;

	ld.param.u64 	%rd1, [_Z10add_kernelILx440EEvPfS0_S0_i_param_0];
	ld.param.u64 	%rd2, [_Z10add_kernelILx440EEvPfS0_S0_i_param_1];
	ld.param.u64 	%rd3, [_Z10add_kernelILx440EEvPfS0_S0_i_param_2];
	ld.param.u32 	%r2, [_Z10add_kernelILx440EEvPfS0_S0_i_param_3];
	mov.u32 	%r3, %ctaid.x;
	mov.u32 	%r4, %ntid.x;
	mov.u32 	%r5, %tid.x;
	mad.lo.s32 	%r1, %r3, %r4, %r5;
	setp.ge.s32 	%p1, %r1, %r2;
	@%p1 bra 	$L__BB440_2;
	cvta.to.global.u64 	%rd4, %rd1;
	cvta.to.global.u64 	%rd5, %rd2;
	cvta.to.global.u64 	%rd6, %rd3;
	mul.wide.s32 	%rd7, %r1, 4;
	add.s64 	%rd8, %rd4, %rd7;
	ld.global.f32 	%f1, [%rd8];
	add.s64 	%rd9, %rd5, %rd7;
	ld.global.f32 	%f2, [%rd9];
	add.f32 	%f3, %f1, %f2;
	add.s64 	%rd10, %rd6, %rd7;
	st.global.f32 	[%rd10], %f3;
$L__BB440_2:
	ret;

}
	// .globl	_Z10add_kernelILx441EEvPfS0_S0_i
.visible .entry _Z10add_kernelILx441EEvPfS0_S0_i(
	.param .u64 .ptr .align 1 _Z10add_kernelILx441EEvPfS0_S0_i_param_0,
	.param .u64 .ptr .align 1 _Z10add_kernelILx441EEvPfS0_S0_i_param_1,
	.param .u64 .ptr .align 1 _Z10add_kernelILx441EEvPfS0_S0_i_param_2,
	.param .u32 _Z10add_kernelILx441EEvPfS0_S0_i_param_3
)
{
	.reg .pred 	%p<2>;
	.reg .b32 	%r<6>;
	.reg .b32 	%f<4>;
	.reg .b64 	%rd<11>;

	ld.param.u64 	%rd1, [_Z10add_kernelILx441EEvPfS0_S0_i_param_0];
	ld.param.u64 	%rd2, [_Z10add_kernelILx441EEvPfS0_S0_i_param_1];
	ld.param.u64 	%rd3, [_Z10add_kernelILx441EEvPfS0_S0_i_param_2];
	ld.param.u32 	%r2, [_Z10add_kernelILx441EEvPfS0_S0_i_param_3];
	mov.u32 	%r3, %ctaid.x;
	mov.u32 	%r4, %ntid.x;
	mov.u32 	%r5, %tid.x;
	mad.lo.s32 	%r1, %r3, %r4, %r5;
	setp.ge.s32 	%p1, %r1, %r2;
	@%p1 bra 	$L__BB441_2;
	cvta.to.global.u64 	%rd4, %rd1;
	cvta.to.global.u64 	%rd5, %rd2;
	cvta.to.global.u64 	%rd6, %rd3;
	mul.wide.s32 	%rd7, %r1, 4;
	add.s64 	%rd8, %rd4, %rd7;
	ld.global.f32 	%f1, [%rd8];
	add.s64 	%rd9, %rd5, %rd7;
	ld.global.f32 	%f2, [%rd9];
	add.f32 	%f3, %f1, %f2;
	add.s64 	%rd10, %rd6, %rd7;
	st.global.f32 	[%rd10], %f3;
$L__BB441_2:
	ret;

}
	// .globl	_Z10add_kernelILx442EEvPfS0_S0_i
.visible .entry _Z10add_kernelILx442EEvPfS0_S0_i(
	.param .u64 .ptr .align 1 _Z10add_kernelILx442EEvPfS0_S0_i_param_0,
	.param .u64 .ptr .align 1 _Z10add_kernelILx442EEvPfS0_S0_i_param_1,
	.param .u64 .ptr .align 1 _Z10add_kernelILx442EEvPfS0_S0_i_param_2,
	.param .u32 _Z10add_kernelILx442EEvPfS0_S0_i_param_3
)
{
	.reg .pred 	%p<2>;
	.reg .b32 	%r<6>;
	.reg .b32 	%f<4>;
	.reg .b64 	%rd<11>;

	ld.param.u64 	%rd1, [_Z10add_kernelILx442EEvPfS0_S0_i_param_0];
	ld.param.u64 	%rd2, [_Z10add_kernelILx442EEvPfS0_S0_i_param_1];
	ld.param.u64 	%rd3, [_Z10add_kernelILx442EEvPfS0_S0_i_param_2];
	ld.param.u32 	%r2, [_Z10add_kernelILx442EEvPfS0_S0_i_param_3];
	mov.u32 	%r3, %ctaid.x;
	mov.u32 	%r4, %ntid.x;
	mov.u32 	%r5, %tid.x;
	mad.lo.s32 	%r1, %r3, %r4, %r5;
	setp.ge.s32 	%p1, %r1, %r2;
	@%p1 bra 	$L__BB442_2;
	cvta.to.global.u64 	%rd4, %rd1;
	cvta.to.global.u64 	%rd5, %rd2;
	cvta.to.global.u64 	%rd6, %rd3;
	mul.wide.s32 	%rd7, %r1, 4;
	add.s64 	%rd8, %rd4, %rd7;
	ld.global.f32 	%f1, [%rd8];
	add.s64 	%rd9, %rd5, %rd7;
	ld.global.f32 	%f2, [%rd9];
	add.f32 	%f3, %f1, %f2;
	add.s64 	%rd10, %rd6, %rd7;
	st.global.f32 	[%rd10], %f3;
$L__BB442_2:
	ret;

}
	// .globl	_Z10add_kernelILx443EEvPfS0_S0_i
.visible .entry _Z10add_kernelILx443EEvPfS0_S0_i(
	.param .u64 .ptr .align 1 _Z10add_kernelILx443EEvPfS0_S0_i_param_0,
	.param .u64 .ptr .align 1 _Z10add_kernelILx443EEvPfS0_S0_i_param_1,
	.param .u64 .ptr .align 1 _Z10add_kernelILx443EEvPfS0_S0_i_param_2,
	.param .u32 _Z10add_kernelILx443EEvPfS0_S0_i_param_3
)
{
	.reg .pred 	%p<2>;
	.reg .b32 	%r<6>;
	.reg .b32 	%f<4>;
	.reg .b64 	%rd<11>;

	ld.param.u64 	%rd1, [_Z10add_kernelILx443EEvPfS0_S0_i_param_0];
	ld.param.u64 	%rd2, [_Z10add_kernelILx443EEvPfS0_S0_i_param_1];
	ld.param.u64 	%rd3, [_Z10add_kernelILx443EEvPfS0_S0_i_param_2];
	ld.param.u32 	%r2, [_Z10add_kernelILx443EEvPfS0_S0_i_param_3];
	mov.u32 	%r3, %ctaid.x;
	mov.u32 	%r4, %ntid.x;
	mov.u32 	%r5, %tid.x;
	mad.lo.s32 	%r1, %r3, %r4, %r5;
	setp.ge.s32 	%p1, %r1, %r2;
	@%p1 bra 	$L__BB443_2;
	cvta.to.global.u64 	%rd4, %rd1;
	cvta.to.global.u64 	%rd5, %rd2;
	cvta.to.global.u64 	%rd6, %rd3;
	mul.wide.s32 	%rd7, %r1, 4;
	add.s64 	%rd8, %rd4, %rd7;
	ld.global.f32 	%f1, [%rd8];
	add.s64 	%rd9, %rd5, %rd7;
	ld.global.f32 	%f2, [%rd9];
	add.f32 	%f3, %f1, %f2;
	add.s64 	%rd10, %rd6, %rd7;
	st.global.f32 	[%rd10], %f3;
$L__BB443_2:
	ret;

}
	// .globl	_Z10add_kernelILx444EEvPfS0_S0_i
.visible .entry _Z10add_kernelILx444EEvPfS0_S0_i(
	.param .u64 .ptr .align 1 _Z10add_kernelILx444EEvPfS0_S0_i_param_0,
	.param .u64 .ptr .align 1 _Z10add_kernelILx444EEvPfS0_S0_i_param_1,
	.param .u64 .ptr .align 1 _Z10add_kernelILx444EEvPfS0_S0_i_param_2,
	.param .u32 _Z10add_kernelILx444EEvPfS0_S0_i_param_3
)
{
	.reg .pred 	%p<2>;
	.reg .b32 	%r<6>;
	.reg .b32 	%f<4>;
	.reg .b64 	%rd<11>;

	ld.param.u64 	%rd1, [_Z10add_kernelILx444EEvPfS0_S0_i_param_0];
	ld.param.u64 	%rd2, [_Z10add_kernelILx444EEvPfS0_S0_i_param_1];
	ld.param.u64 	%rd3, [_Z10add_kernelILx444EEvPfS0_S0_i_param_2];
	ld.param.u32 	%r2, [_Z10add_kernelILx444EEvPfS0_S0_i_param_3];
	mov.u32 	%r3, %ctaid.x;
	mov.u32 	%r4, %ntid.x;
	mov.u32 	%r5, %tid.x;
	mad.lo.s32 	%r1, %r3, %r4, %r5;
	setp.ge.s32 	%p1, %r1, %r2;
	@%p1 bra 	$L__BB444_2;
	cvta.to.global.u64 	%rd4, %rd1;
	cvta.to.global.u64 	%rd5, %rd2;
	cvta.to.global.u64 	%rd6, %rd3;
	mul.wide.s32 	%rd7, %r1, 4;
	add.s64 	%rd8, %rd4, %rd7;
	ld.global.f32 	%f1, [%rd8];
	add.s64 	%rd9, %rd5, %rd7;
	ld.global.f32 	%f2, [%rd9];
	add.f32 	%f3, %f1, %f2;
	add.s64 	%rd10, %rd6, %rd7;
	st.global.f32 	[%rd10], %f3;
$L__BB444_2:
	ret;

}
	// .globl	_Z10add_kernelILx445EEvPfS0_S0_i
.visible .entry _Z10add_kernelILx445EEvPfS0_S0_i(
	.param .u64 .ptr .align 1 _Z10add_kernelILx445EEvPfS0_S0_i_param_0,
	.param .u64 .ptr .align 1 _Z10add_kernelILx445EEvPfS0_S0_i_param_1,
	.param .u64 .ptr .align 1 _Z10add_kernelILx445EEvPfS0_S0_i_param_2,
	.param .u32 _Z10add_kernelILx445EEvPfS0_S0_i_param_3
)
{
	.reg .pred 	%p<2>;
	.reg .b32 	%r<6>;
	.reg .b32 	%f<4>;
	.reg .b64 	%rd<11>;

	ld.param.u64 	%rd1, [_Z10add_kernelILx445EEvPfS0_S0_i_param_0];
	ld.param.u64 	%rd2, [_Z10add_kernelILx445EEvPfS0_S0_i_param_1];
	ld.param.u64 	%rd3, [_Z10add_kernelILx445EEvPfS0_S0_i_param_2];
	ld.param.u32 	%r2, [_Z10add_kernelILx445EEvPfS0_S0_i_param_3];
	mov.u32 	%r3, %ctaid.x;
	mov.u32 	%r4, %ntid.x;
	mov.u32 	%r5, %tid.x;
	mad.lo.s32 	%r1, %r3, %r4, %r5;
	setp.ge.s32 	%p1, %r1, %r2;
	@%p1 bra 	$L__BB445_2;
	cvta.to.global.u64 	%rd4, %rd1;
	cvta.to.global.u64 	%rd5, %rd2;
	cvta.to.global.u64 	%rd6, %rd3;
	mul.wide.s32 	%rd7, %r1, 4;
	add.s64 	%rd8, %rd4, %rd7;
	ld.global.f32 	%f1, [%rd8];
	add.s64 	%rd9, %rd5, %rd7;
	ld.global.f32 	%f2, [%rd9];
	add.f32 	%f3, %f1, %f2;
	add.s64 	%rd10, %rd6, %rd7;
	st.global.f32 	[%rd10], %f3;
$L__BB445_2:
	ret;

}
	// .globl	_Z10add_kernelILx446EEvPfS0_S0_i
.visible .entry _Z10add_kernelILx446EEvPfS0_S0_i(
	.param .u64 .ptr .align 1 _Z10add_kernelILx446EEvPfS0_S0_i_param_0,
	.param .u64 .ptr .align 1 _Z10add_kernelILx446EEvPfS0_S0_i_param_1,
	.param .u64 .ptr .align 1 _Z10add_kernelILx446EEvPfS0_S0_i_param_2,
	.param .u32 _Z10add_kernelILx446EEvPfS0_S0_i_param_3
)
{
	.reg .pred 	%p<2>;
	.reg .b32 	%r<6>;
	.reg .b32 	%f<4>;
	.reg .b64 	%rd<11>;

	ld.param.u64 	%rd1, [_Z10add_kernelILx446EEvPfS0_S0_i_param_0];
	ld.param.u64 	%rd2, [_Z10add_kernelILx446EEvPfS0_S0_i_param_1];
	ld.param.u64 	%rd3, [_Z10add_kernelILx446EEvPfS0_S0_i_param_2];
	ld.param.u32 	%r2, [_Z10add_kernelILx446EEvPfS0_S0_i_param_3];
	mov.u32 	%r3, %ctaid.x;
	mov.u32 	%r4, %ntid.x;
	mov.u32 	%r5, %tid.x;
	mad.lo.s32 	%r1, %r3, %r4, %r5;
	setp.ge.s32 	%p1, %r1, %r2;
	@%p1 bra 	$L__BB446_2;
	cvta.to.global.u64 	%rd4, %rd1;
	cvta.to.global.u64 	%rd5, %rd2;
	cvta.to.global.u64 	%rd6, %rd3;
	mul.wide.s32 	%rd7, %r1, 4;
	add.s64 	%rd8, %rd4, %rd7;
	ld.global.f32 	%f1, [%rd8];
	add.s64 	%rd9, %rd5, %rd7;
	ld.global.f32 	%f2, [%rd9];
	add.f32 	%f3, %f1, %f2;
	add.s64 	%rd10, %rd6, %rd7;
	st.global.f32 	[%rd10], %f3;
$L__BB446_2:
	ret;

}
	// .globl	_Z10add_kernelILx447EEvPfS0_S0_i
.visible .entry _Z10add_kernelILx447EEvPfS0_S0_i(
	.param .u64 .ptr .align 1 _Z10add_kernelILx447EEvPfS0_S0_i_param_0,
	.param .u64 .ptr .align 1 _Z10add_kernelILx447EEvPfS0_S0_i_param_1,
	.param .u64 .ptr .align 1 _Z10add_kernelILx447EEvPfS0_S0_i_param_2,
	.param .u32 _Z10add_kernelILx447EEvPfS0_S0_i_param_3
)
{
	.reg .pred 	%p<2>;
	.reg .b32 	%r<6>;
	.reg .b32 	%f<4>;
	.reg .b64 	%rd<11>;

	ld.param.u64 	%rd1, [_Z10add_kernelILx447EEvPfS0_S0_i_param_0];
	ld.param.u64 	%rd2, [_Z10add_kernelILx447EEvPfS0_S0_i_param_1];
	ld.param.u64 	%rd3, [_Z10add_kernelILx447EEvPfS0_S0_i_param_2];
	ld.param.u32 	%r2, [_Z10add_kernelILx447EEvPfS0_S0_i_param_3];
	mov.u32 	%r3, %ctaid.x;
	mov.u32 	%r4, %ntid.x;
	mov.u32 	%r5, %tid.x;
	mad.lo.s32 	%r1, %r3, %r4, %r5;
	setp.ge.s32 	%p1, %r1, %r2;
	@%p1 bra 	$L__BB447_2;
	cvta.to.global.u64 	%rd4, %rd1;
	cvta.to.global.u64 	%rd5, %rd2;
	cvta.to.global.u64 	%rd6, %rd3;
	mul.wide.s32 	%rd7, %r1, 4;
	add.s64 	%rd8, %rd4, %rd7;
	ld.global.f32 	%f1, [%rd8];
	add.s64 	%rd9, %rd5, %rd7;
	ld.global.f32 	%f2, [%rd9];
	add.f32 	%f3, %f1, %f2;
	add.s64 	%rd10, %rd6, %rd7;
	st.global.f32 	[%rd10], %f3;
$L__BB447_2:
	ret;

}
	// .globl	_Z10add_kernelILx448EEvPfS0_S0_i
.visible .entry _Z10add_kernelILx448EEvPfS0_S0_i(
	.param .u64 .ptr .align 1 _Z10add_kernelILx448EEvPfS0_S0_i_param_0,
	.param .u64 .ptr .align 1 _Z10add_kernelILx448EEvPfS0_S0_i_param_1,
	.param .u64 .ptr .align 1 _Z10add_kernelILx448EEvPfS0_S0_i_param_2,
	.param .u32 _Z10add_kernelILx448EEvPfS0_S0_i_param_3
)
{
	.reg .pred 	%p<2>;
	.reg .b32 	%r<6>;
	.reg .b32 	%f<4>;
	.reg .b64 	%rd<11>;

	ld.param.u64 	%rd1, [_Z10add_kernelILx448EEvPfS0_S0_i_param_0];
	ld.param.u64 	%rd2, [_Z10add_kernelILx448EEvPfS0_S0_i_param_1];
	ld.param.u64 	%rd3, [_Z10add_kernelILx448EEvPfS0_S0_i_param_2];
	ld.param.u32 	%r2, [_Z10add_kernelILx448EEvPfS0_S0_i_param_3];
	mov.u32 	%r3, %ctaid.x;
	mov.u32 	%r4, %ntid.x;
	mov.u32 	%r5, %tid.x;
	mad.lo.s32 	%r1, %r3, %r4, %r5;
	setp.ge.s32 	%p1, %r1, %r2;
	@%p1 bra 	$L__BB448_2;
	cvta.to.global.u64 	%rd4, %rd1;
	cvta.to.global.u64 	%rd5, %rd2;
	cvta.to.global.u64 	%rd6, %rd3;
	mul.wide.s32 	%rd7, %r1, 4;
	add.s64 	%rd8, %rd4, %rd7;
	ld.global.f32 	%f1, [%rd8];
	add.s64 	%rd9, %rd5, %rd7;
	ld.global.f32 	%f2, [%rd9];
	add.f32 	%f3, %f1, %f2;
	add.s64 	%rd10, %rd6, %rd7;
	st.global.f32 	[%rd10], %f3;
$L__BB448_2:
	ret;

}
	// .globl	_Z10add_kernelILx449EEvPfS0_S0_i
.visible .entry _Z10add_kernelILx449EEvPfS0_S0_i(
	.param .u64 .ptr .align 1 _Z10add_kernelILx449EEvPfS0_S0_i_param_0,
	.param .u64 .ptr .align 1 _Z10add_kernelILx449EEvPfS0_S0_i_param_1,
	.param .u64 .ptr .align 1 _Z10add_kernelILx449EEvPfS0_S0_i_param_2,
	.param .u32 _Z10add_kernelILx449EEvPfS0_S0_i_param_3
)
{
	.reg .pred 	%p<2>;
	.reg .b32 	%r<6>;
	.reg .b32 	%f<4>;
	.reg .b64 	%rd<11>;

	ld.param.u64 	%rd1, [_Z10add_kernelILx449EEvPfS0_S0_i_param_0];
	ld.param.u64 	%rd2, [_Z10add_kernelILx449EEvPfS0_S0_i_param_1];
	ld.param.u64 	%rd3, [_Z10add_kernelILx449EEvPfS0_S0_i_param_2];
	ld.param.u32 	%r2, [_Z10add_kernelILx449EEvPfS0_S0_i_param_3];
	mov.u32 	%r3, %ctaid.x;
	mov.u32 	%r4, %ntid.x;
	mov.u32 	%r5, %tid.x;
	mad.lo.s32 	%r1, %r3, %r4, %r5;
	setp.ge.s32 	%p1, %r1, %r2;
	@%p1 bra 	$L__BB449_2;
	cvta.to.global.u64 	%rd4, %rd1;
	cvta.to.global.u64 	%rd5, %rd2;
	cvta.to.global.u64 	%rd6, %rd3;
	mul.wide.s32 	%rd7, %r1, 4;
	add.s64 	%rd8, %rd4, %rd7;
	ld.global.f32 	%f1, [%rd8];
	add.s64 	%rd9, %rd5, %rd7;
	ld.global.f32 	%f2, [%rd9];
	add.f32 	%f3, %f1, %f2;
	add.s64 	%rd10, %rd6, %rd7;
	st.global.f32 	[%rd10], %f3;
$L__BB449_2:
	ret;

}
	// .globl	_Z10add_kernelILx450EEvPfS0_S0_i
.visible .entry _Z10add_kernelILx450EEvPfS0_S0_i(
	.param .u64 .ptr .align 1 _Z10add_kernelILx450EEvPfS0_S0_i_param_0,
	.param .u64 .ptr .align 1 _Z10add_kernelILx450EEvPfS0_S0_i_param_1,
	.param .u64 .ptr .align 1 _Z10add_kernelILx450EEvPfS0_S0_i_param_2,
	.param .u32 _Z10add_kernelILx450EEvPfS0_S0_i_param_3
)
{
	.reg .pred 	%p<2>;
	.reg .b32 	%r<6>;
	.reg .b32 	%f<4>;
	.reg .b64 	%rd<11>;

	ld.param.u64 	%rd1, [_Z10add_kernelILx450EEvPfS0_S0_i_param_0];
	ld.param.u64 	%rd2, [_Z10add_kernelILx450EEvPfS0_S0_i_param_1];
	ld.param.u64 	%rd3, [_Z10add_kernelILx450EEvPfS0_S0_i_param_2];
	ld.param.u32 	%r2, [_Z10add_kernelILx450EEvPfS0_S0_i_param_3];
	mov.u32 	%r3, %ctaid.x;
	mov.u32 	%r4, %ntid.x;
	mov.u32 	%r5, %tid.x;
	mad.lo.s32 	%r1, %r3, %r4, %r5;
	setp.ge.s32 	%p1, %r1, %r2;
	@%p1 bra 	$L__BB450_2;
	cvta.to.global.u64 	%rd4, %rd1;
	cvta.to.global.u64 	%rd5, %rd2;
	cvta.to.global.u64 	%rd6, %rd3;
	mul.wide.s32 	%rd7, %r1, 4;
	add.s64 	%rd8, %rd4, %rd7;
	ld.global.f32 	%f1, [%rd8];
	add.s64 	%rd9, %rd5, %rd7;
	ld.global.f32 	%f2, [%rd9];
	add.f32 	%f3, %f1, %f2;
	add.s64 	%rd10, %rd6, %rd7;
	st.global.f32 	[%rd10], %f3;
$L__BB450_2:
	ret;

}
	// .globl	_Z10add_kernelILx451EEvPfS0_S0_i
.visible .entry _Z10add_kernelILx451EEvPfS0_S0_i(
	.param .u64 .ptr .align 1 _Z10add_kernelILx451EEvPfS0_S0_i_param_0,
	.param .u64 .ptr .align 1 _Z10add_kernelILx451EEvPfS0_S0_i_param_1,
	.param .u64 .ptr .align 1 _Z10add_kernelILx451EEvPfS0_S0_i_param_2,
	.param .u32 _Z10add_kernelILx451EEvPfS0_S0_i_param_3
)
{
	.reg .pred 	%p<2>;
	.reg .b32 	%r<6>;
	.reg .b32 	%f<4>;
	.reg .b64 	%rd<11>;

	ld.param.u64 	%rd1, [_Z10add_kernelILx451EEvPfS0_S0_i_param_0];
	ld.param.u64 	%rd2, [_Z10add_kernelILx451EEvPfS0_S0_i_param_1];
	ld.param.u64 	%rd3, [_Z10add_kernelILx451EEvPfS0_S0_i_param_2];
	ld.param.u32 	%r2, [_Z10add_kernelILx451EEvPfS0_S0_i_param_3];
	mov.u32 	%r3, %ctaid.x;
	mov.u32 	%r4, %ntid.x;
	mov.u32 	%r5, %tid.x;
	mad.lo.s32 	%r1, %r3, %r4, %r5;
	setp.ge.s32 	%p1, %r1, %r2;
	@%p1 bra 	$L__BB451_2;
	cvta.to.global.u64 	%rd4, %rd1;
	cvta.to.global.u64 	%rd5, %rd2;
	cvta.to.global.u64 	%rd6, %rd3;
	mul.wide.s32 	%rd7, %r1, 4;
	add.s64 	%rd8, %rd4, %rd7;
	ld.global.f32 	%f1, [%rd8];
	add.s64 	%rd9, %rd5, %rd7;
	ld.global.f32 	%f2, [%rd9];
	add.f32 	%f3, %f1, %f2;
	add.s64 	%rd10, %rd6, %rd7;
	st.global.f32 	[%rd10], %f3;
$L__BB451_2:
	ret;

}
	// .globl	_Z10add_kernelILx452EEvPfS0_S0_i
.visible .entry _Z10add_kernelILx452EEvPfS0_S0_i(
	.param .u64 .ptr .align 1 _Z10add_kernelILx452EEvPfS0_S0_i_param_0,
	.param .u64 .ptr .align 1 _Z10add_kernelILx452EEvPfS0_S0_i_param_1,
	.param .u64 .ptr .align 1 _Z10add_kernelILx452EEvPfS0_S0_i_param_2,
	.param .u32 _Z10add_kernelILx452EEvPfS0_S0_i_param_3
)
{
	.reg .pred 	%p<2>;
	.reg .b32 	%r<6>;
	.reg .b32 	%f<4>;
	.reg .b64 	%rd<11>;

	ld.param.u64 	%rd1, [_Z10add_kernelILx452EEvPfS0_S0_i_param_0];
	ld.param.u64 	%rd2, [_Z10add_kernelILx452EEvPfS0_S0_i_param_1];
	ld.param.u64 	%rd3, [_Z10add_kernelILx452EEvPfS0_S0_i_param_2];
	ld.param.u32 	%r2, [_Z10add_kernelILx452EEvPfS0_S0_i_param_3];
	mov.u32 	%r3, %ctaid.x;
	mov.u32 	%r4, %ntid.x;
	mov.u32 	%r5, %tid.x;
	mad.lo.s32 	%r1, %r3, %r4, %r5;
	setp.ge.s32 	%p1, %r1, %r2;
	@%p1 bra 	$L__BB452_2;
	cvta.to.global.u64 	%rd4, %rd1;
	cvta.to.global.u64 	%rd5, %rd2;
	cvta.to.global.u64 	%rd6, %rd3;
	mul.wide.s32 	%rd7, %r1, 4;
	add.s64 	%rd8, %rd4, %rd7;
	ld.global.f32 	%f1, [%rd8];
	add.s64 	%rd9, %rd5, %rd7;
	ld.global.f32 	%f2, [%rd9];
	add.f32 	%f3, %f1, %f2;
	add.s64 	%rd10, %rd6, %rd7;
	st.global.f32 	[%rd10], %f3;
$L__BB452_2:
	ret;

}
	// .globl	_Z10add_kernelILx453EEvPfS0_S0_i
.visible .entry _Z10add_kernelILx453EEvPfS0_S0_i(
	.param .u64 .ptr .align 1 _Z10add_kernelILx453EEvPfS0_S0_i_param_0,
	.param .u64 .ptr .align 1 _Z10add_kernelILx453EEvPfS0_S0_i_param_1,
	.param .u64 .ptr .align 1 _Z10add_kernelILx453EEvPfS0_S0_i_param_2,
	.param .u32 _Z10add_kernelILx453EEvPfS0_S0_i_param_3
)
{
	.reg .pred 	%p<2>;
	.reg .b32 	%r<6>;
	.reg .b32 	%f<4>;
	.reg .b64 	%rd<11>;

	ld.param.u64 	%rd1, [_Z10add_kernelILx453EEvPfS0_S0_i_param_0];
	ld.param.u64 	%rd2, [_Z10add_kernelILx453EEvPfS0_S0_i_param_1];
	ld.param.u64 	%rd3, [_Z10add_kernelILx453EEvPfS0_S0_i_param_2];
	ld.param.u32 	%r2, [_Z10add_kernelILx453EEvPfS0_S0_i_param_3];
	mov.u32 	%r3, %ctaid.x;
	mov.u32 	%r4, %ntid.x;
	mov.u32 	%r5, %tid.x;
	mad.lo.s32 	%r1, %r3, %r4, %r5;
	setp.ge.s32 	%p1, %r1, %r2;
	@%p1 bra 	$L__BB453_2;
	cvta.to.global.u64 	%rd4, %rd1;
	cvta.to.global.u64 	%rd5, %rd2;
	cvta.to.global.u64 	%rd6, %rd3;
	mul.wide.s32 	%rd7, %r1, 4;
	add.s64 	%rd8, %rd4, %rd7;
	ld.global.f32 	%f1, [%rd8];
	add.s64 	%rd9, %rd5, %rd7;
	ld.global.f32 	%f2, [%rd9];
	add.f32 	%f3, %f1, %f2;
	add.s64 	%rd10, %rd6, %rd7;
	st.global.f32 	[%rd10], %f3;
$L__BB453_2:
	ret;

}
	// .globl	_Z10add_kernelILx454EEvPfS0_S0_i
.visible .entry _Z10add_kernelILx454EEvPfS0_S0_i(
	.param .u64 .ptr .align 1 _Z10add_kernelILx454EEvPfS0_S0_i_param_0,
	.param .u64 .ptr .align 1 _Z10add_kernelILx454EEvPfS0_S0_i_param_1,
	.param .u64 .ptr .align 1 _Z10add_kernelILx454EEvPfS0_S0_i_param_2,
	.param .u32 _Z10add_kernelILx454EEvPfS0_S0_i_param_3
)
{
	.reg .pred 	%p<2>;
	.reg .b32 	%r<6>;
	.reg .b32 	%f<4>;
	.reg .b64 	%rd<11>;

	ld.param.u64 	%rd1, [_Z10add_kernelILx454EEvPfS0_S0_i_param_0];
	ld.param.u64 	%rd2, [_Z10add_kernelILx454EEvPfS0_S0_i_param_1];
	ld.param.u64 	%rd3, [_Z10add_kernelILx454EEvPfS0_S0_i_param_2];
	ld.param.u32 	%r2, [_Z10add_kernelILx454EEvPfS0_S0_i_param_3];
	mov.u32 	%r3, %ctaid.x;
	mov.u32 	%r4, %ntid.x;
	mov.u32 	%r5, %tid.x;
	mad.lo.s32 	%r1, %r3, %r4, %r5;
	setp.ge.s32 	%p1, %r1, %r2;
	@%p1 bra 	$L__BB454_2;
	cvta.to.global.u64 	%rd4, %rd1;
	cvta.to.global.u64 	%rd5, %rd2;
	cvta.to.global.u64 	%rd6, %rd3;
	mul.wide.s32 	%rd7, %r1, 4;
	add.s64 	%rd8, %rd4, %rd7;
	ld.global.f32 	%f1, [%rd8];
	add.s64 	%rd9, %rd5, %rd7;
	ld.global.f32 	%f2, [%rd9];
	add.f32 	%f3, %f1, %f2;
	add.s64 	%rd10, %rd6, %rd7;
	st.global.f32 	[%rd10], %f3;
$L__BB454_2:
	ret;

}
	// .globl	_Z10add_kernelILx455EEvPfS0_S0_i
.visible .entry _Z10add_kernelILx455EEvPfS0_S0_i(
	.param .u64 .ptr .align 1 _Z10add_kernelILx455EEvPfS0_S0_i_param_0,
	.param .u64 .ptr .align 1 _Z10add_kernelILx455EEvPfS0_S0_i_param_1,
	.param .u64 .ptr .align 1 _Z10add_kernelILx455EEvPfS0_S0_i_param_2,
	.param .u32 _Z10add_kernelILx455EEvPfS0_S0_i_param_3
)
{
	.reg .pred 	%p<2>;
	.reg .b32 	%r<6>;
	.reg .b32 	%f<4>;
	.reg .b64 	%rd<11>;

	ld.param.u64 	%rd1, [_Z10add_kernelILx455EEvPfS0_S0_i_param_0];
	ld.param.u64 	%rd2, [_Z10add_kernelILx455EEvPfS0_S0_i_param_1];
	ld.param.u64 	%rd3, [_Z10add_kernelILx455EEvPfS0_S0_i_param_2];
	ld.param.u32 	%r2, [_Z10add_kernelILx455EEvPfS0_S0_i_param_3];
	mov.u32 	%r3, %ctaid.x;
	mov.u32 	%r4, %ntid.x;
	mov.u32 	%r5, %tid.x;
	mad.lo.s32 	%r1, %r3, %r4, %r5;
	setp.ge.s32 	%p1, %r1, %r2;
	@%p1 bra 	$L__BB455_2;
	cvta.to.global.u64 	%rd4, %rd1;
	cvta.to.global.u64 	%rd5, %rd2;
	cvta.to.global.u64 	%rd6, %rd3;
	mul.wide.s32 	%rd7, %r1, 4;
	add.s64 	%rd8, %rd4, %rd7;
	ld.global.f32 	%f1, [%rd8];
	add.s64 	%rd9, %rd5, %rd7;
	ld.global.f32 	%f2, [%rd9];
	add.f32 	%f3, %f1, %f2;
	add.s64 	%rd10, %rd6, %rd7;
	st.global.f32 	[%rd10], %f3;
$L__BB455_2:
	ret;

}
	// .globl	_Z10add_kernelILx456EEvPfS0_S0_i
.visible .entry _Z10add_kernelILx456EEvPfS0_S0_i(
	.param .u64 .ptr .align 1 _Z10add_kernelILx456EEvPfS0_S0_i_param_0,
	.param .u64 .ptr .align 1 _Z10add_kernelILx456EEvPfS0_S0_i_param_1,
	.param .u64 .ptr .align 1 _Z10add_kernelILx456EEvPfS0_S0_i_param_2,
	.param .u32 _Z10add_kernelILx456EEvPfS0_S0_i_param_3
)
{
	.reg .pred 	%p<2>;
	.reg .b32 	%r<6>;
	.reg .b32 	%f<4>;
	.reg .b64 	%rd<11>;

	ld.param.u64 	%rd1, [_Z10add_kernelILx456EEvPfS0_S0_i_param_0];
	ld.param.u64 	%rd2, [_Z10add_kernelILx456EEvPfS0_S0_i_param_1];
	ld.param.u64 	%rd3, [_Z10add_kernelILx456EEvPfS0_S0_i_param_2];
	ld.param.u32 	%r2, [_Z10add_kernelILx456EEvPfS0_S0_i_param_3];
	mov.u32 	%r3, %ctaid.x;
	mov.u32 	%r4, %ntid.x;
	mov.u32 	%r5, %tid.x;
	mad.lo.s32 	%r1, %r3, %r4, %r5;
	setp.ge.s32 	%p1, %r1, %r2;
	@%p1 bra 	$L__BB456_2;
	cvta.to.global.u64 	%rd4, %rd1;
	cvta.to.global.u64 	%rd5, %rd2;
	cvta.to.global.u64 	%rd6, %rd3;
	mul.wide.s32 	%rd7, %r1, 4;
	add.s64 	%rd8, %rd4, %rd7;
	ld.global.f32 	%f1, [%rd8];
	add.s64 	%rd9, %rd5, %rd7;
	ld.global.f32 	%f2, [%rd9];
	add.f32 	%f3, %f1, %f2;
	add.s64 	%rd10, %rd6, %rd7;
	st.global.f32 	[%rd10], %f3;
$L__BB456_2:
	ret;

}
	// .globl	_Z10add_kernelILx457EEvPfS0_S0_i
.visible .entry _Z10add_kernelILx457EEvPfS0_S0_i(
	.param .u64 .ptr .align 1 _Z10add_kernelILx457EEvPfS0_S0_i_param_0,
	.param .u64 .ptr .align 1 _Z10add_kernelILx457EEvPfS0_S0_i_param_1,
	.param .u64 .ptr .align 1 _Z10add_kernelILx457EEvPfS0_S0_i_param_2,
	.param .u32 _Z10add_kernelILx457EEvPfS0_S0_i_param_3
)
{
	.reg .pred 	%p<2>;
	.reg .b32 	%r<6>;
	.reg .b32 	%f<4>;
	.reg .b64 	%rd<11>;

	ld.param.u64 	%rd1, [_Z10add_kernelILx457EEvPfS0_S0_i_param_0];
	ld.param.u64 	%rd2, [_Z10add_kernelILx457EEvPfS0_S0_i_param_1];
	ld.param.u64 	%rd3, [_Z10add_kernelILx457EEvPfS0_S0_i_param_2];
	ld.param.u32 	%r2, [_Z10add_kernelILx457EEvPfS0_S0_i_param_3];
	mov.u32 	%r3, %ctaid.x;
	mov.u32 	%r4, %ntid.x;
	mov.u32 	%r5, %tid.x;
	mad.lo.s32 	%r1, %r3, %r4, %r5;
	setp.ge.s32 	%p1, %r1, %r2;
	@%p1 bra 	$L__BB457_2;
	cvta.to.global.u64 	%rd4, %rd1;
	cvta.to.global.u64 	%rd5, %rd2;
	cvta.to.global.u64 	%rd6, %rd3;
	mul.wide.s32 	%rd7, %r1, 4;
	add.s64 	%rd8, %rd4, %rd7;
	ld.global.f32 	%f1, [%rd8];
	add.s64 	%rd9, %rd5, %rd7;
	ld.global.f32 	%f2, [%rd9];
	add.f32 	%f3, %f1, %f2;
	add.s64 	%rd10, %rd6, %rd7;
	st.global.f32 	[%rd10], %f3;
$L__BB457_2:
	ret;

}
	// .globl	_Z10add_kernelILx458EEvPfS0_S0_i
.visible .entry _Z10add_kernelILx458EEvPfS0_S0_i(
	.param .u64 .ptr .align 1 _Z10add_kernelILx458EEvPfS0_S0_i_param_0,
	.param .u64 .ptr .align 1 _Z10add_kernelILx458EEvPfS0_S0_i_param_1,
	.param .u64 .ptr .align 1 _Z10add_kernelILx458EEvPfS0_S0_i_param_2,
	.param .u32 _Z10add_kernelILx458EEvPfS0_S0_i_param_3
)
{
	.reg .pred 	%p<2>;
	.reg .b32 	%r<6>;
	.reg .b32 	%f<4>;
	.reg .b64 	%rd<11>;

	ld.param.u64 	%rd1, [_Z10add_kernelILx458EEvPfS0_S0_i_param_0];
	ld.param.u64 	%rd2, [_Z10add_kernelILx458EEvPfS0_S0_i_param_1];
	ld.param.u64 	%rd3, [_Z10add_kernelILx458EEvPfS0_S0_i_param_2];
	ld.param.u32 	%r2, [_Z10add_kernelILx458EEvPfS0_S0_i_param_3];
	mov.u32 	%r3, %ctaid.x;
	mov.u32 	%r4, %ntid.x;
	mov.u32 	%r5, %tid.x;
	mad.lo.s32 	%r1, %r3, %r4, %r5;
	setp.ge.s32 	%p1, %r1, %r2;
	@%p1 bra 	$L__BB458_2;
	cvta.to.global.u64 	%rd4, %rd1;
	cvta.to.global.u64 	%rd5, %rd2;
	cvta.to.global.u64 	%rd6, %rd3;
	mul.wide.s32 	%rd7, %r1, 4;
	add.s64 	%rd8, %rd4, %rd7;
	ld.global.f32 	%f1, [%rd8];
	add.s64 	%rd9, %rd5, %rd7;
	ld.global.f32 	%f2, [%rd9];
	add.f32 	%f3, %f1, %f2;
	add.s64 	%rd10, %rd6, %rd7;
	st.global.f32 	[%rd10], %f3;
$L__BB458_2:
	ret;

}
	// .globl	_Z10add_kernelILx459EEvPfS0_S0_i
.visible .entry _Z10add_kernelILx459EEvPfS0_S0_i(
	.param .u64 .ptr .align 1 _Z10add_kernelILx459EEvPfS0_S0_i_param_0,
	.param .u64 .ptr .align 1 _Z10add_kernelILx459EEvPfS0_S0_i_param_1,
	.param .u64 .ptr .align 1 _Z10add_kernelILx459EEvPfS0_S0_i_param_2,
	.param .u32 _Z10add_kernelILx459EEvPfS0_S0_i_param_3
)
{
	.reg .pred 	%p<2>;
	.reg .b32 	%r<6>;
	.reg .b32 	%f<4>;
	.reg .b64 	%rd<11>;

	ld.param.u64 	%rd1, [_Z10add_kernelILx459EEvPfS0_S0_i_param_0];
	ld.param.u64 	%rd2, [_Z10add_kernelILx459EEvPfS0_S0_i_param_1];
	ld.param.u64 	%rd3, [_Z10add_kernelILx459EEvPfS0_S0_i_param_2];
	ld.param.u32 	%r2, [_Z10add_kernelILx459EEvPfS0_S0_i_param_3];
	mov.u32 	%r3, %ctaid.x;
	mov.u32 	%r4, %ntid.x;
	mov.u32 	%r5, %tid.x;
	mad.lo.s32 	%r1, %r3, %r4, %r5;
	setp.ge.s32 	%p1, %r1, %r2;
	@%p1 bra 	$L__BB459_2;
	cvta.to.global.u64 	%rd4, %rd1;
	cvta.to.global.u64 	%rd5, %rd2;
	cvta.to.global.u64 	%rd6, %rd3;
	mul.wide.s32 	%rd7, %r1, 4;
	add.s64 	%rd8, %rd4, %rd7;
	ld.global.f32 	%f1, [%rd8];
	add.s64 	%rd9, %rd5, %rd7;
	ld.global.f32 	%f2, [%rd9];
	add.f32 	%f3, %f1, %f2;
	add.s64 	%rd10, %rd6, %rd7;
	st.global.f32 	[%rd10], %f3;
$L__BB459_2:
	ret;

}
	// .globl	_Z10add_kernelILx460EEvPfS0_S0_i
.visible .entry _Z10add_kernelILx460EEvPfS0_S0_i(
	.param .u64 .ptr .align 1 _Z10add_kernelILx460EEvPfS0_S0_i_param_0,
	.param .u64 .ptr .align 1 _Z10add_kernelILx460EEvPfS0_S0_i_param_1,
	.param .u64 .ptr .align 1 _Z10add_kernelILx460EEvPfS0_S0_i_param_2,
	.param .u32 _Z10add_kernelILx460EEvPfS0_S0_i_param_3
)
{
	.reg .pred 	%p<2>;
	.reg .b32 	%r<6>;
	.reg .b32 	%f<4>;
	.reg .b64 	%rd<11>;

	ld.param.u64 	%rd1, [_Z10add_kernelILx460EEvPfS0_S0_i_param_0];
	ld.param.u64 	%rd2, [_Z10add_kernelILx460EEvPfS0_S0_i_param_1];
	ld.param.u64 	%rd3, [_Z10add_kernelILx460EEvPfS0_S0_i_param_2];
	ld.param.u32 	%r2, [_Z10add_kernelILx460EEvPfS0_S0_i_param_3];
	mov.u32 	%r3, %ctaid.x;
	mov.u32 	%r4, %ntid.x;
	mov.u32 	%r5, %tid.x;
	mad.lo.s32 	%r1, %r3, %r4, %r5;
	setp.ge.s32 	%p1, %r1, %r2;
	@%p1 bra 	$L__BB460_2;
	cvta.to.global.u64 	%rd4, %rd1;
	cvta.to.global.u64 	%rd5, %rd2;
	cvta.to.global.u64 	%rd6, %rd3;
	mul.wide.s32 	%rd7, %r1, 4;
	add.s64 	%rd8, %rd4, %rd7;
	ld.global.f32 	%f1, [%rd8];
	add.s64 	%rd9, %rd5, %rd7;
	ld.global.f32 	%f2, [%rd9];
	add.f32 	%f3, %f1, %f2;
	add.s64 	%rd10, %rd6, %rd7;
	st.global.f32 	[%rd10], %f3;
$L__BB460_2:
	ret;

}
	// .globl	_Z10add_kernelILx461EEvPfS0_S0_i
.visible .entry _Z10add_kernelILx461EEvPfS0_S0_i(
	.param .u64 .ptr .align 1 _Z10add_kernelILx461EEvPfS0_S0_i_param_0,
	.param .u64 .ptr .align 1 _Z10add_kernelILx461EEvPfS0_S0_i_param_1,
	.param .u64 .ptr .align 1 _Z10add_kernelILx461EEvPfS0_S0_i_param_2,
	.param .u32 _Z10add_kernelILx461EEvPfS0_S0_i_param_3
)
{
	.reg .pred 	%p<2>;
	.reg .b32 	%r<6>;
	.reg .b32 	%f<4>;
	.reg .b64 	%rd<11>;

	ld.param.u64 	%rd1, [_Z10add_kernelILx461EEvPfS0_S0_i_param_0];
	ld.param.u64 	%rd2, [_Z10add_kernelILx461EEvPfS0_S0_i_param_1];
	ld.param.u64 	%rd3, [_Z10add_kernelILx461EEvPfS0_S0_i_param_2];
	ld.param.u32 	%r2, [_Z10add_kernelILx461EEvPfS0_S0_i_param_3];
	mov.u32 	%r3, %ctaid.x;
	mov.u32 	%r4, %ntid.x;
	mov.u32 	%r5, %tid.x;
	mad.lo.s32 	%r1, %r3, %r4, %r5;
	setp.ge.s32 	%p1, %r1, %r2;
	@%p1 bra 	$L__BB461_2;
	cvta.to.global.u64 	%rd4, %rd1;
	cvta.to.global.u64 	%rd5, %rd2;
	cvta.to.global.u64 	%rd6, %rd3;
	mul.wide.s32 	%rd7, %r1, 4;
	add.s64 	%rd8, %rd4, %rd7;
	ld.global.f32 	%f1, [%rd8];
	add.s64 	%rd9, %rd5, %rd7;
	ld.global.f32 	%f2, [%rd9];
	add.f32 	%f3, %f1, %f2;
	add.s64 	%rd10, %rd6, %rd7;
	st.global.f32 	[%rd10], %f3;
$L__BB461_2:
	ret;

}
	// .globl	_Z10add_kernelILx462EEvPfS0_S0_i
.visible .entry _Z10add_kernelILx462EEvPfS0_S0_i(
	.param .u64 .ptr .align 1 _Z10add_kernelILx462EEvPfS0_S0_i_param_0,
	.param .u64 .ptr .align 1 _Z10add_kernelILx462EEvPfS0_S0_i_param_1,
	.param .u64 .ptr .align 1 _Z10add_kernelILx462EEvPfS0_S0_i_param_2,
	.param .u32 _Z10add_kernelILx462EEvPfS0_S0_i_param_3
)
{
	.reg .pred 	%p<2>;
	.reg .b32 	%r<6>;
	.reg .b32 	%f<4>;
	.reg .b64 	%rd<11>;

	ld.param.u64 	%rd1, [_Z10add_kernelILx462EEvPfS0_S0_i_param_0];
	ld.param.u64 	%rd2, [_Z10add_kernelILx462EEvPfS0_S0_i_param_1];
	ld.param.u64 	%rd3, [_Z10add_kernelILx462EEvPfS0_S0_i_param_2];
	ld.param.u32 	%r2, [_Z10add_kernelILx462EEvPfS0_S0_i_param_3];
	mov.u32 	%r3, %ctaid.x;
	mov.u32 	%r4, %ntid.x;
	mov.u32 	%r5, %tid.x;
	mad.lo.s32 	%r1, %r3, %r4, %r5;
	setp.ge.s32 	%p1, %r1, %r2;
	@%p1 bra 	$L__BB462_2;
	cvta.to.global.u64 	%rd4, %rd1;
	cvta.to.global.u64 	%rd5, %rd2;
	cvta.to.global.u64 	%rd6, %rd3;
	mul.wide.s32 	%rd7, %r1, 4;
	add.s64 	%rd8, %rd4, %rd7;
	ld.global.f32 	%f1, [%rd8];
	add.s64 	%rd9, %rd5, %rd7;
	ld.global.f32 	%f2, [%rd9];
	add.f32 	%f3, %f1, %f2;
	add.s64 	%rd10, %rd6, %rd7;
	st.global.f32 	[%rd10], %f3;
$L__BB462_2:
	ret;

}
	// .globl	_Z10add_kernelILx463EEvPfS0_S0_i
.visible .entry _Z10add_kernelILx463EEvPfS0_S0_i(
	.param .u64 .ptr .align 1 _Z10add_kernelILx463EEvPfS0_S0_i_param_0,
	.param .u64 .ptr .align 1 _Z10add_kernelILx463EEvPfS0_S0_i_param_1,
	.param .u64 .ptr .align 1 _Z10add_kernelILx463EEvPfS0_S0_i_param_2,
	.param .u32 _Z10add_kernelILx463EEvPfS0_S0_i_param_3
)
{
	.reg .pred 	%p<2>;
	.reg .b32 	%r<6>;
	.reg .b32 	%f<4>;
	.reg .b64 	%rd<11>;

	ld.param.u64 	%rd1, [_Z10add_kernelILx463EEvPfS0_S0_i_param_0];
	ld.param.u64 	%rd2, [_Z10add_kernelILx463EEvPfS0_S0_i_param_1];
	ld.param.u64 	%rd3, [_Z10add_kernelILx463EEvPfS0_S0_i_param_2];
	ld.param.u32 	%r2, [_Z10add_kernelILx463EEvPfS0_S0_i_param_3];
	mov.u32 	%r3, %ctaid.x;
	mov.u32 	%r4, %ntid.x;
	mov.u32 	%r5, %tid.x;
	mad.lo.s32 	%r1, %r3, %r4, %r5;
	setp.ge.s32 	%p1, %r1, %r2;
	@%p1 bra 	$L__BB463_2;
	cvta.to.global.u64 	%rd4, %rd1;
	cvta.to.global.u64 	%rd5, %rd2;
	cvta.to.global.u64 	%rd6, %rd3;
	mul.wide.s32 	%rd7, %r1, 4;
	add.s64 	%rd8, %rd4, %rd7;
	ld.global.f32 	%f1, [%rd8];
	add.s64 	%rd9, %rd5, %rd7;
	ld.global.f32 	%f2, [%rd9];
	add.f32 	%f3, %f1, %f2;
	add.s64 	%rd10, %rd6, %rd7;
	st.global.f32 	[%rd10], %f3;
$L__BB463_2:
	ret;

}
	// .globl	_Z10add_kernelILx464EEvPfS0_S0_i
.visible .entry _Z10add_kernelILx464EEvPfS0_S0_i(
	.param .u64 .ptr .align 1 _Z10add_kernelILx464EEvPfS0_S0_i_param_0,
	.param .u64 .ptr .align 1 _Z10add_kernelILx464EEvPfS0_S0_i_param_1,
	.param .u64 .ptr .align 1 _Z10add_kernelILx464EEvPfS0_S0_i_param_2,
	.param .u32 _Z10add_kernelILx464EEvPfS0_S0_i_param_3
)
{
	.reg .pred 	%p<2>;
	.reg .b32 	%r<6>;
	.reg .b32 	%f<4>;
	.reg .b64 	%rd<11>;

	ld.param.u64 	%rd1, [_Z10add_kernelILx464EEvPfS0_S0_i_param_0];
	ld.param.u64 	%rd2, [_Z10add_kernelILx464EEvPfS0_S0_i_param_1];
	ld.param.u64 	%rd3, [_Z10add_kernelILx464EEvPfS0_S0_i_param_2];
	ld.param.u32 	%r2, [_Z10add_kernelILx464EEvPfS0_S0_i_param_3];
	mov.u32 	%r3, %ctaid.x;
	mov.u32 	%r4, %ntid.x;
	mov.u32 	%r5, %tid.x;
	mad.lo.s32 	%r1, %r3, %r4, %r5;
	setp.ge.s32 	%p1, %r1, %r2;
	@%p1 bra 	$L__BB464_2;
	cvta.to.global.u64 	%rd4, %rd1;
	cvta.to.global.u64 	%rd5, %rd2;
	cvta.to.global.u64 	%rd6, %rd3;
	mul.wide.s32 	%rd7, %r1, 4;
	add.s64 	%rd8, %rd4, %rd7;
	ld.global.f32 	%f1, [%rd8];
	add.s64 	%rd9, %rd5, %rd7;
	ld.global.f32 	%f2, [%rd9];
	add.f32 	%f3, %f1, %f2;
	add.s64 	%rd10, %rd6, %rd7;
	st.global.f32 	[%rd10], %f3;
$L__BB464_2:
	ret;

}
	// .globl	_Z10add_kernelILx465EEvPfS0_S0_i
.visible .entry _Z10add_kernelILx465EEvPfS0_S0_i(
	.param .u64 .ptr .align 1 _Z10add_kernelILx465EEvPfS0_S0_i_param_0,
	.param .u64 .ptr .align 1 _Z10add_kernelILx465EEvPfS0_S0_i_param_1,
	.param .u64 .ptr .align 1 _Z10add_kernelILx465EEvPfS0_S0_i_param_2,
	.param .u32 _Z10add_kernelILx465EEvPfS0_S0_i_param_3
)
{
	.reg .pred 	%p<2>;
	.reg .b32 	%r<6>;
	.reg .b32 	%f<4>;
	.reg .b64 	%rd<11>;

	ld.param.u64 	%rd1, [_Z10add_kernelILx465EEvPfS0_S0_i_param_0];
	ld.param.u64 	%rd2, [_Z10add_kernelILx465EEvPfS0_S0_i_param_1];
	ld.param.u64 	%rd3, [_Z10add_kernelILx465EEvPfS0_S0_i_param_2];
	ld.param.u32 	%r2, [_Z10add_kernelILx465EEvPfS0_S0_i_param_3];
	mov.u32 	%r3, %ctaid.x;
	mov.u32 	%r4, %ntid.x;
	mov.u32 	%r5, %tid.x;
	mad.lo.s32 	%r1, %r3, %r4, %r5;
	setp.ge.s32 	%p1, %r1, %r2;
	@%p1 bra 	$L__BB465_2;
	cvta.to.global.u64 	%rd4, %rd1;
	cvta.to.global.u64 	%rd5, %rd2;
	cvta.to.global.u64 	%rd6, %rd3;
	mul.wide.s32 	%rd7, %r1, 4;
	add.s64 	%rd8, %rd4, %rd7;
	ld.global.f32 	%f1, [%rd8];
	add.s64 	%rd9, %rd5, %rd7;
	ld.global.f32 	%f2, [%rd9];
	add.f32 	%f3, %f1, %f2;
	add.s64 	%rd10, %rd6, %rd7;
	st.global.f32 	[%rd10], %f3;
$L__BB465_2:
	ret;

}
	// .globl	_Z10add_kernelILx466EEvPfS0_S0_i
.visible .entry _Z10add_kernelILx466EEvPfS0_S0_i(
	.param .u64 .ptr .align 1 _Z10add_kernelILx466EEvPfS0_S0_i_param_0,
	.param .u64 .ptr .align 1 _Z10add_kernelILx466EEvPfS0_S0_i_param_1,
	.param .u64 .ptr .align 1 _Z10add_kernelILx466EEvPfS0_S0_i_param_2,
	.param .u32 _Z10add_kernelILx466EEvPfS0_S0_i_param_3
)
{
	.reg .pred 	%p<2>;
	.reg .b32 	%r<6>;
	.reg .b32 	%f<4>;
	.reg .b64 	%rd<11>;

	ld.param.u64 	%rd1, [_Z10add_kernelILx466EEvPfS0_S0_i_param_0];
	ld.param.u64 	%rd2, [_Z10add_kernelILx466EEvPfS0_S0_i_param_1];
	ld.param.u64 	%rd3, [_Z10add_kernelILx466EEvPfS0_S0_i_param_2];
	ld.param.u32 	%r2, [_Z10add_kernelILx466EEvPfS0_S0_i_param_3];
	mov.u32 	%r3, %ctaid.x;
	mov.u32 	%r4, %ntid.x;
	mov.u32 	%r5, %tid.x;
	mad.lo.s32 	%r1, %r3, %r4, %r5;
	setp.ge.s32 	%p1, %r1, %r2;
	@%p1 bra 	$L__BB466_2;
	cvta.to.global.u64 	%rd4, %rd1;
	cvta.to.global.u64 	%rd5, %rd2;
	cvta.to.global.u64 	%rd6, %rd3;
	mul.wide.s32 	%rd7, %r1, 4;
	add.s64 	%rd8, %rd4, %rd7;
	ld.global.f32 	%f1, [%rd8];
	add.s64 	%rd9, %rd5, %rd7;
	ld.global.f32 	%f2, [%rd9];
	add.f32 	%f3, %f1, %f2;
	add.s64 	%rd10, %rd6, %rd7;
	st.global.f32 	[%rd10], %f3;
$L__BB466_2:
	ret;

}
	// .globl	_Z10add_kernelILx467EEvPfS0_S0_i
.visible .entry _Z10add_kernelILx467EEvPfS0_S0_i(
	.param .u64 .ptr .align 1 _Z10add_kernelILx467EEvPfS0_S0_i_param_0,
	.param .u64 .ptr .align 1 _Z10add_kernelILx467EEvPfS0_S0_i_param_1,
	.param .u64 .ptr .align 1 _Z10add_kernelILx467EEvPfS0_S0_i_param_2,
	.param .u32 _Z10add_kernelILx467EEvPfS0_S0_i_param_3
)
{
	.reg .pred 	%p<2>;
	.reg .b32 	%r<6>;
	.reg .b32 	%f<4>;
	.reg .b64 	%rd<11>;

	ld.param.u64 	%rd1, [_Z10add_kernelILx467EEvPfS0_S0_i_param_0];
	ld.param.u64 	%rd2, [_Z10add_kernelILx467EEvPfS0_S0_i_param_1];
	ld.param.u64 	%rd3, [_Z10add_kernelILx467EEvPfS0_S0_i_param_2];
	ld.param.u32 	%r2, [_Z10add_kernelILx467EEvPfS0_S0_i_param_3];
	mov.u32 	%r3, %ctaid.x;
	mov.u32 	%r4, %ntid.x;
	mov.u32 	%r5, %tid.x;
	mad.lo.s32 	%r1, %r3, %r4, %r5;
	setp.ge.s32 	%p1, %r1, %r2;
	@%p1 bra 	$L__BB467_2;
	cvta.to.global.u64 	%rd4, %rd1;
	cvta.to.global.u64 	%rd5, %rd2;
	cvta.to.global.u64 	%rd6, %rd3;
	mul.wide.s32 	%rd7, %r1, 4;
	add.s64 	%rd8, %rd4, %rd7;
	ld.global.f32 	%f1, [%rd8];
	add.s64 	%rd9, %rd5, %rd7;
	ld.global.f32 	%f2, [%rd9];
	add.f32 	%f3, %f1, %f2;
	add.s64 	%rd10, %rd6, %rd7;
	st.global.f32 	[%rd10], %f3;
$L__BB467_2:
	ret;

}
	// .globl	_Z10add_kernelILx468EEvPfS0_S0_i
.visible .entry _Z10add_kernelILx468EEvPfS0_S0_i(
	.param .u64 .ptr .align 1 _Z10add_kernelILx468EEvPfS0_S0_i_param_0,
	.param .u64 .ptr .align 1 _Z10add_kernelILx468EEvPfS0_S0_i_param_1,
	.param .u64 .ptr .align 1 _Z10add_kernelILx468EEvPfS0_S0_i_param_2,
	.param .u32 _Z10add_kernelILx468EEvPfS0_S0_i_param_3
)
{
	.reg .pred 	%p<2>;
	.reg .b32 	%r<6>;
	.reg .b32 	%f<4>;
	.reg .b64 	%rd<11>;

	ld.param.u64 	%rd1, [_Z10add_kernelILx468EEvPfS0_S0_i_param_0];
	ld.param.u64 	%rd2, [_Z10add_kernelILx468EEvPfS0_S0_i_param_1];
	ld.param.u64 	%rd3, [_Z10add_kernelILx468EEvPfS0_S0_i_param_2];
	ld.param.u32 	%r2, [_Z10add_kernelILx468EEvPfS0_S0_i_param_3];
	mov.u32 	%r3, %ctaid.x;
	mov.u32 	%r4, %ntid.x;
	mov.u32 	%r5, %tid.x;
	mad.lo.s32 	%r1, %r3, %r4, %r5;
	setp.ge.s32 	%p1, %r1, %r2;
	@%p1 bra 	$L__BB468_2;
	cvta.to.global.u64 	%rd4, %rd1;
	cvta.to.global.u64 	%rd5, %rd2;
	cvta.to.global.u64 	%rd6, %rd3;
	mul.wide.s32 	%rd7, %r1, 4;
	add.s64 	%rd8, %rd4, %rd7;
	ld.global.f32 	%f1, [%rd8];
	add.s64 	%rd9, %rd5, %rd7;
	ld.global.f32 	%f2, [%rd9];
	add.f32 	%f3, %f1, %f2;
	add.s64 	%rd10, %rd6, %rd7;
	st.global.f32 	[%rd10], %f3;
$L__BB468_2:
	ret;

}
	// .globl	_Z10add_kernelILx469EEvPfS0_S0_i
.visible .entry _Z10add_kernelILx469EEvPfS0_S0_i(
	.param .u64 .ptr .align 1 _Z10add_kernelILx469EEvPfS0_S0_i_param_0,
	.param .u64 .ptr .align 1 _Z10add_kernelILx469EEvPfS0_S0_i_param_1,
	.param .u64 .ptr .align 1 _Z10add_kernelILx469EEvPfS0_S0_i_param_2,
	.param .u32 _Z10add_kernelILx469EEvPfS0_S0_i_param_3
)
{
	.reg .pred 	%p<2>;
	.reg .b32 	%r<6>;
	.reg .b32 	%f<4>;
	.reg .b64 	%rd<11>;

	ld.param.u64 	%rd1, [_Z10add_kernelILx469EEvPfS0_S0_i_param_0];
	ld.param.u64 	%rd2, [_Z10add_kernelILx469EEvPfS0_S0_i_param_1];
	ld.param.u64 	%rd3, [_Z10add_kernelILx469EEvPfS0_S0_i_param_2];
	ld.param.u32 	%r2, [_Z10add_kernelILx469EEvPfS0_S0_i_param_3];
	mov.u32 	%r3, %ctaid.x;
	mov.u32 	%r4, %ntid.x;
	mov.u32 	%r5, %tid.x;
	mad.lo.s32 	%r1, %r3, %r4, %r5;
	setp.ge.s32 	%p1, %r1, %r2;
	@%p1 bra 	$L__BB469_2;
	cvta.to.global.u64 	%rd4, %rd1;
	cvta.to.global.u64 	%rd5, %rd2;
	cvta.to.global.u64 	%rd6, %rd3;
	mul.wide.s32 	%rd7, %r1, 4;
	add.s64 	%rd8, %rd4, %rd7;
	ld.global.f32 	%f1, [%rd8];
	add.s64 	%rd9, %rd5, %rd7;
	ld.global.f32 	%f2, [%rd9];
	add.f32 	%f3, %f1, %f2;
	add.s64 	%rd10, %rd6, %rd7;
	st.global.f32 	[%rd10], %f3;
$L__BB469_2:
	ret;

}
	// .globl	_Z10add_kernelILx470EEvPfS0_S0_i
.visible .entry _Z10add_kernelILx470EEvPfS0_S0_i(
	.param .u64 .ptr .align 1 _Z10add_kernelILx470EEvPfS0_S0_i_param_0,
	.param .u64 .ptr .align 1 _Z10add_kernelILx470EEvPfS0_S0_i_param_1,
	.param .u64 .ptr .align 1 _Z10add_kernelILx470EEvPfS0_S0_i_param_2,
	.param .u32 _Z10add_kernelILx470EEvPfS0_S0_i_param_3
)
{
	.reg .pred 	%p<2>;
	.reg .b32 	%r<6>;
	.reg .b32 	%f<4>;
	.reg .b64 	%rd<11>;

	ld.param.u64 	%rd1, [_Z10add_kernelILx470EEvPfS0_S0_i_param_0];
	ld.param.u64 	%rd2, [_Z10add_kernelILx470EEvPfS0_S0_i_param_1];
	ld.param.u64 	%rd3, [_Z10add_kernelILx470EEvPfS0_S0_i_param_2];
	ld.param.u32 	%r2, [_Z10add_kernelILx470EEvPfS0_S0_i_param_3];
	mov.u32 	%r3, %ctaid.x;
	mov.u32 	%r4, %ntid.x;
	mov.u32 	%r5, %tid.x;
	mad.lo.s32 	%r1, %r3, %r4, %r5;
	setp.ge.s32 	%p1, %r1, %r2;
	@%p1 bra 	$L__BB470_2;
	cvta.to.global.u64 	%rd4, %rd1;
	cvta.to.global.u64 	%rd5, %rd2;
	cvta.to.global.u64 	%rd6, %rd3;
	mul.wide.s32 	%rd7, %r1, 4;
	add.s64 	%rd8, %rd4, %rd7;
	ld.global.f32 	%f1, [%rd8];
	add.s64 	%rd9, %rd5, %rd7;
	ld.global.f32 	%f2, [%rd9];
	add.f32 	%f3, %f1, %f2;
	add.s64 	%rd10, %rd6, %rd7;
	st.global.f32 	[%rd10], %f3;
$L__BB470_2:
	ret;

}
	// .globl	_Z10add_kernelILx471EEvPfS0_S0_i
.visible .entry _Z10add_kernelILx471EEvPfS0_S0_i(
	.param .u64 .ptr .align 1 _Z10add_kernelILx471EEvPfS0_S0_i_param_0,
	.param .u64 .ptr .align 1 _Z10add_kernelILx471EEvPfS0_S0_i_param_1,
	.param .u64 .ptr .align 1 _Z10add_kernelILx471EEvPfS0_S0_i_param_2,
	.param .u32 _Z10add_kernelILx471EEvPfS0_S0_i_param_3
)
{
	.reg .pred 	%p<2>;
	.reg .b32 	%r<6>;
	.reg .b32 	%f<4>;
	.reg .b64 	%rd<11>;

	ld.param.u64 	%rd1, [_Z10add_kernelILx471EEvPfS0_S0_i_param_0];
	ld.param.u64 	%rd2, [_Z10add_kernelILx471EEvPfS0_S0_i_param_1];
	ld.param.u64 	%rd3, [_Z10add_kernelILx471EEvPfS0_S0_i_param_2];
	ld.param.u32 	%r2, [_Z10add_kernelILx471EEvPfS0_S0_i_param_3];
	mov.u32 	%r3, %ctaid.x;
	mov.u32 	%r4, %ntid.x;
	mov.u32 	%r5, %tid.x;
	mad.lo.s32 	%r1, %r3, %r4, %r5;
	setp.ge.s32 	%p1, %r1, %r2;
	@%p1 bra 	$L__BB471_2;
	cvta.to.global.u64 	%rd4, %rd1;
	cvta.to.global.u64 	%rd5, %rd2;
	cvta.to.global.u64 	%rd6, %rd3;
	mul.wide.s32 	%rd7, %r1, 4;
	add.s64 	%rd8, %rd4, %rd7;
	ld.global.f32 	%f1, [%rd8];
	add.s64 	%rd9, %rd5, %rd7;
	ld.global.f32 	%f2, [%rd9];
	add.f32 	%f3, %f1, %f2;
	add.s64 	%rd10, %rd6, %rd7;
	st.global.f32 	[%rd10], %f3;
$L__BB471_2:
	ret;

}
	// .globl	_Z10add_kernelILx472EEvPfS0_S0_i
.visible .entry _Z10add_kernelILx472EEvPfS0_S0_i(
	.param .u64 .ptr .align 1 _Z10add_kernelILx472EEvPfS0_S0_i_param_0,
	.param .u64 .ptr .align 1 _Z10add_kernelILx472EEvPfS0_S0_i_param_1,
	.param .u64 .ptr .align 1 _Z10add_kernelILx472EEvPfS0_S0_i_param_2,
	.param .u32 _Z10add_kernelILx472EEvPfS0_S0_i_param_3
)
{
	.reg .pred 	%p<2>;
	.reg .b32 	%r<6>;
	.reg .b32 	%f<4>;
	.reg .b64 	%rd<11>;

	ld.param.u64 	%rd1, [_Z10add_kernelILx472EEvPfS0_S0_i_param_0];
	ld.param.u64 	%rd2, [_Z10add_kernelILx472EEvPfS0_S0_i_param_1];
	ld.param.u64 	%rd3, [_Z10add_kernelILx472EEvPfS0_S0_i_param_2];
	ld.param.u32 	%r2, [_Z10add_kernelILx472EEvPfS0_S0_i_param_3];
	mov.u32 	%r3, %ctaid.x;
	mov.u32 	%r4, %ntid.x;
	mov.u32 	%r5, %tid.x;
	mad.lo.s32 	%r1, %r3, %r4, %r5;
	setp.ge.s32 	%p1, %r1, %r2;
	@%p1 bra 	$L__BB472_2;
	cvta.to.global.u64 	%rd4, %rd1;
	cvta.to.global.u64 	%rd5, %rd2;
	cvta.to.global.u64 	%rd6, %rd3;
	mul.wide.s32 	%rd7, %r1, 4;
	add.s64 	%rd8, %rd4, %rd7;
	ld.global.f32 	%f1, [%rd8];
	add.s64 	%rd9, %rd5, %rd7;
	ld.global.f32 	%f2, [%rd9];
	add.f32 	%f3, %f1, %f2;
	add.s64 	%rd10, %rd6, %rd7;
	st.global.f32 	[%rd10], %f3;
$L__BB472_2:
	ret;

}
	// .globl	_Z10add_kernelILx473EEvPfS0_S0_i
.visible .entry _Z10add_kernelILx473EEvPfS0_S0_i(
	.param .u64 .ptr .align 1 _Z10add_kernelILx473EEvPfS0_S0_i_param_0,
	.param .u64 .ptr .align 1 _Z10add_kernelILx473EEvPfS0_S0_i_param_1,
	.param .u64 .ptr .align 1 _Z10add_kernelILx473EEvPfS0_S0_i_param_2,
	.param .u32 _Z10add_kernelILx473EEvPfS0_S0_i_param_3
)
{
	.reg .pred 	%p<2>;
	.reg .b32 	%r<6>;
	.reg .b32 	%f<4>;
	.reg .b64 	%rd<11>;

	ld.param.u64 	%rd1, [_Z10add_kernelILx473EEvPfS0_S0_i_param_0];
	ld.param.u64 	%rd2, [_Z10add_kernelILx473EEvPfS0_S0_i_param_1];
	ld.param.u64 	%rd3, [_Z10add_kernelILx473EEvPfS0_S0_i_param_2];
	ld.param.u32 	%r2, [_Z10add_kernelILx473EEvPfS0_S0_i_param_3];
	mov.u32 	%r3, %ctaid.x;
	mov.u32 	%r4, %ntid.x;
	mov.u32 	%r5, %tid.x;
	mad.lo.s32 	%r1, %r3, %r4, %r5;
	setp.ge.s32 	%p1, %r1, %r2;
	@%p1 bra 	$L__BB473_2;
	cvta.to.global.u64 	%rd4, %rd1;
	cvta.to.global.u64 	%rd5, %rd2;
	cvta.to.global.u64 	%rd6, %rd3;
	mul.wide.s32 	%rd7, %r1, 4;
	add.s64 	%rd8, %rd4, %rd7;
	ld.global.f32 	%f1, [%rd8];
	add.s64 	%rd9, %rd5, %rd7;
	ld.global.f32 	%f2, [%rd9];
	add.f32 	%f3, %f1, %f2;
	add.s64 	%rd10, %rd6, %rd7;
	st.global.f32 	[%rd10], %f3;
$L__BB473_2:
	ret;

}
	// .globl	_Z10add_kernelILx474EEvPfS0_S0_i
.visible .entry _Z10add_kernelILx474EEvPfS0_S0_i(
	.param .u64 .ptr .align 1 _Z10add_kernelILx474EEvPfS0_S0_i_param_0,
	.param .u64 .ptr .align 1 _Z10add_kernelILx474EEvPfS0_S0_i_param_1,
	.param .u64 .ptr .align 1 _Z10add_kernelILx474EEvPfS0_S0_i_param_2,
	.param .u32 _Z10add_kernelILx474EEvPfS0_S0_i_param_3
)
{
	.reg .pred 	%p<2>;
	.reg .b32 	%r<6>;
	.reg .b32 	%f<4>;
	.reg .b64 	%rd<11>;

	ld.param.u64 	%rd1, [_Z10add_kernelILx474EEvPfS0_S0_i_param_0];
	ld.param.u64 	%rd2, [_Z10add_kernelILx474EEvPfS0_S0_i_param_1];
	ld.param.u64 	%rd3, [_Z10add_kernelILx474EEvPfS0_S0_i_param_2];
	ld.param.u32 	%r2, [_Z10add_kernelILx474EEvPfS0_S0_i_param_3];
	mov.u32 	%r3, %ctaid.x;
	mov.u32 	%r4, %ntid.x;
	mov.u32 	%r5, %tid.x;
	mad.lo.s32 	%r1, %r3, %r4, %r5;
	setp.ge.s32 	%p1, %r1, %r2;
	@%p1 bra 	$L__BB474_2;
	cvta.to.global.u64 	%rd4, %rd1;
	cvta.to.global.u64 	%rd5, %rd2;
	cvta.to.global.u64 	%rd6, %rd3;
	mul.wide.s32 	%rd7, %r1, 4;
	add.s64 	%rd8, %rd4, %rd7;
	ld.global.f32 	%f1, [%rd8];
	add.s64 	%rd9, %rd5, %rd7;
	ld.global.f32 	%f2, [%rd9];
	add.f32 	%f3, %f1, %f2;
	add.s64 	%rd10, %rd6, %rd7;
	st.global.f32 	[%rd10], %f3;
$L__BB474_2:
	ret;

}
	// .globl	_Z10add_kernelILx475EEvPfS0_S0_i
.visible .entry _Z10add_kernelILx475EEvPfS0_S0_i(
	.param .u64 .ptr .align 1 _Z10add_kernelILx475EEvPfS0_S0_i_param_0,
	.param .u64 .ptr .align 1 _Z10add_kernelILx475EEvPfS0_S0_i_param_1,
	.param .u64 .ptr .align 1 _Z10add_kernelILx475EEvPfS0_S0_i_param_2,
	.param .u32 _Z10add_kernelILx475EEvPfS0_S0_i_param_3
)
{
	.reg .pred 	%p<2>;
	.reg .b32 	%r<6>;
	.reg .b32 	%f<4>;
	.reg .b64 	%rd<11>;

	ld.param.u64 	%rd1, [_Z10add_kernelILx475EEvPfS0_S0_i_param_0];
	ld.param.u64 	%rd2, [_Z10add_kernelILx475EEvPfS0_S0_i_param_1];
	ld.param.u64 	%rd3, [_Z10add_kernelILx475EEvPfS0_S0_i_param_2];
	ld.param.u32 	%r2, [_Z10add_kernelILx475EEvPfS0_S0_i_param_3];
	mov.u32 	%r3, %ctaid.x;
	mov.u32 	%r4, %ntid.x;
	mov.u32 	%r5, %tid.x;
	mad.lo.s32 	%r1, %r3, %r4, %r5;
	setp.ge.s32 	%p1, %r1, %r2;
	@%p1 bra 	$L__BB475_2;
	cvta.to.global.u64 	%rd4, %rd1;
	cvta.to.global.u64 	%rd5, %rd2;
	cvta.to.global.u64 	%rd6, %rd3;
	mul.wide.s32 	%rd7, %r1, 4;
	add.s64 	%rd8, %rd4, %rd7;
	ld.global.f32 	%f1, [%rd8];
	add.s64 	%rd9, %rd5, %rd7;
	ld.global.f32 	%f2, [%rd9];
	add.f32 	%f3, %f1, %f2;
	add.s64 	%rd10, %rd6, %rd7;
	st.global.f32 	[%rd10], %f3;
$L__BB475_2:
	ret;

}
	// .globl	_Z10add_kernelILx476EEvPfS0_S0_i
.visible .entry _Z10add_kernelILx476EEvPfS0_S0_i(
	.param .u64 .ptr .align 1 _Z10add_kernelILx476EEvPfS0_S0_i_param_0,
	.param .u64 .ptr .align 1 _Z10add_kernelILx476EEvPfS0_S0_i_param_1,
	.param .u64 .ptr .align 1 _Z10add_kernelILx476EEvPfS0_S0_i_param_2,
	.param .u32 _Z10add_kernelILx476EEvPfS0_S0_i_param_3
)
{
	.reg .pred 	%p<2>;
	.reg .b32 	%r<6>;
	.reg .b32 	%f<4>;
	.reg .b64 	%rd<11>;

	ld.param.u64 	%rd1, [_Z10add_kernelILx476EEvPfS0_S0_i_param_0];
	ld.param.u64 	%rd2, [_Z10add_kernelILx476EEvPfS0_S0_i_param_1];
	ld.param.u64 	%rd3, [_Z10add_kernelILx476EEvPfS0_S0_i_param_2];
	ld.param.u32 	%r2, [_Z10add_kernelILx476EEvPfS0_S0_i_param_3];
	mov.u32 	%r3, %ctaid.x;
	mov.u32 	%r4, %ntid.x;
	mov.u32 	%r5, %tid.x;
	mad.lo.s32 	%r1, %r3, %r4, %r5;
	setp.ge.s32 	%p1, %r1, %r2;
	@%p1 bra 	$L__BB476_2;
	cvta.to.global.u64 	%rd4, %rd1;
	cvta.to.global.u64 	%rd5, %rd2;
	cvta.to.global.u64 	%rd6, %rd3;
	mul.wide.s32 	%rd7, %r1, 4;
	add.s64 	%rd8, %rd4, %rd7;
	ld.global.f32 	%f1, [%rd8];
	add.s64 	%rd9, %rd5, %rd7;
	ld.global.f32 	%f2, [%rd9];
	add.f32 	%f3, %f1, %f2;
	add.s64 	%rd10, %rd6, %rd7;
	st.global.f32 	[%rd10], %f3;
$L__BB476_2:
	ret;

}
	// .globl	_Z10add_kernelILx477EEvPfS0_S0_i
.visible .entry _Z10add_kernelILx477EEvPfS0_S0_i(
	.param .u64 .ptr .align 1 _Z10add_kernelILx477EEvPfS0_S0_i_param_0,
	.param .u64 .ptr .align 1 _Z10add_kernelILx477EEvPfS0_S0_i_param_1,
	.param .u64 .ptr .align 1 _Z10add_kernelILx477EEvPfS0_S0_i_param_2,
	.param .u32 _Z10add_kernelILx477EEvPfS0_S0_i_param_3
)
{
	.reg .pred 	%p<2>;
	.reg .b32 	%r<6>;
	.reg .b32 	%f<4>;
	.reg .b64 	%rd<11>;

	ld.param.u64 	%rd1, [_Z10add_kernelILx477EEvPfS0_S0_i_param_0];
	ld.param.u64 	%rd2, [_Z10add_kernelILx477EEvPfS0_S0_i_param_1];
	ld.param.u64 	%rd3, [_Z10add_kernelILx477EEvPfS0_S0_i_param_2];
	ld.param.u32 	%r2, [_Z10add_kernelILx477EEvPfS0_S0_i_param_3];
	mov.u32 	%r3, %ctaid.x;
	mov.u32 	%r4, %ntid.x;
	mov.u32 	%r5, %tid.x;
	mad.lo.s32 	%r1, %r3, %r4, %r5;
	setp.ge.s32 	%p1, %r1, %r2;
	@%p1 bra 	$L__BB477_2;
	cvta.to.global.u64 	%rd4, %rd1;
	cvta.to.global.u64 	%rd5, %rd2;
	cvta.to.global.u64 	%rd6, %rd3;
	mul.wide.s32 	%rd7, %r1, 4;
	add.s64 	%rd8, %rd4, %rd7;
	ld.global.f32 	%f1, [%rd8];
	add.s64 	%rd9, %rd5, %rd7;
	ld.global.f32 	%f2, [%rd9];
	add.f32 	%f3, %f1, %f2;
	add.s64 	%rd10, %rd6, %rd7;
	st.global.f32 	[%rd10], %f3;
$L__BB477_2:
	ret;

}
	// .globl	_Z10add_kernelILx478EEvPfS0_S0_i
.visible .entry _Z10add_kernelILx478EEvPfS0_S0_i(
	.param .u64 .ptr .align 1 _Z10add_kernelILx478EEvPfS0_S0_i_param_0,
	.param .u64 .ptr .align 1 _Z10add_kernelILx478EEvPfS0_S0_i_param_1,
	.param .u64 .ptr .align 1 _Z10add_kernelILx478EEvPfS0_S0_i_param_2,
	.param .u32 _Z10add_kernelILx478EEvPfS0_S0_i_param_3
)
{
	.reg .pred 	%p<2>;
	.reg .b32 	%r<6>;
	.reg .b32 	%f<4>;
	.reg .b64 	%rd<11>;

	ld.param.u64 	%rd1, [_Z10add_kernelILx478EEvPfS0_S0_i_param_0];
	ld.param.u64 	%rd2, [_Z10add_kernelILx478EEvPfS0_S0_i_param_1];
	ld.param.u64 	%rd3, [_Z10add_kernelILx478EEvPfS0_S0_i_param_2];
	ld.param.u32 	%r2, [_Z10add_kernelILx478EEvPfS0_S0_i_param_3];
	mov.u32 	%r3, %ctaid.x;
	mov.u32 	%r4, %ntid.x;
	mov.u32 	%r5, %tid.x;
	mad.lo.s32 	%r1, %r3, %r4, %r5;
	setp.ge.s32 	%p1, %r1, %r2;
	@%p1 bra 	$L__BB478_2;
	cvta.to.global.u64 	%rd4, %rd1;
	cvta.to.global.u64 	%rd5, %rd2;
	cvta.to.global.u64 	%rd6, %rd3;
	mul.wide.s32 	%rd7, %r1, 4;
	add.s64 	%rd8, %rd4, %rd7;
	ld.global.f32 	%f1, [%rd8];
	add.s64 	%rd9, %rd5, %rd7;
	ld.global.f32 	%f2, [%rd9];
	add.f32 	%f3, %f1, %f2;
	add.s64 	%rd10, %rd6, %rd7;
	st.global.f32 	[%rd10], %f3;
$L__BB478_2:
	ret;

}
	// .globl	_Z10add_kernelILx479EEvPfS0_S0_i
.visible .entry _Z10add_kernelILx479EEvPfS0_S0_i(
	.param .u64 .ptr .align 1 _Z10add_kernelILx479EEvPfS0_S0_i_param_0,
	.param .u64 .ptr .align 1 _Z10add_kernelILx479EEvPfS0_S0_i_param_1,
	.param .u64 .ptr .align 1 _Z10add_kernelILx479EEvPfS0_S0_i_param_2,
	.param .u32 _Z10add_kernelILx479EEvPfS0_S0_i_param_3
)
{
	.reg .pred 	%p<2>;
	.reg .b32 	%r<6>;
	.reg .b32 	%f<4>;
	.reg .b64 	%rd<11>;

	ld.param.u64 	%rd1, [_Z10add_kernelILx479EEvPfS0_S0_i_param_0];
	ld.param.u64 	%rd2, [_Z10add_kernelILx479EEvPfS0_S0_i_param_1];
	ld.param.u64 	%rd3, [_Z10add_kernelILx479EEvPfS0_S0_i_param_2];
	ld.param.u32 	%r2, [_Z10add_kernelILx479EEvPfS0_S0_i_param_3];
	mov.u32 	%r3, %ctaid.x;
	mov.u32 	%r4, %ntid.x;
	mov.u32 	%r5, %tid.x;
	mad.lo.s32 	%r1, %r3, %r4, %r5;
	setp.ge.s32 	%p1, %r1, %r2;
	@%p1 bra 	$L__BB479_2;
	cvta.to.global.u64 	%rd4, %rd1;
	cvta.to.global.u64 	%rd5, %rd2;
	cvta.to.global.u64 	%rd6, %rd3;
	mul.wide.s32 	%rd7, %r1, 4;
	add.s64 	%rd8, %rd4, %rd7;
	ld.global.f32 	%f1, [%rd8];
	add.s64 	%rd9, %rd5, %rd7;
	ld.global.f32 	%f2, [%rd9];
	add.f32 	%f3, %f1, %f2;
	add.s64 	%rd10, %rd6, %rd7;
	st.global.f32 	[%rd10], %f3;
$L__BB479_2:
	ret;

}
	// .globl	_Z10add_kernelILx480EEvPfS0_S0_i
.visible .entry _Z10add_kernelILx480EEvPfS0_S0_i(
	.param .u64 .ptr .align 1 _Z10add_kernelILx480EEvPfS0_S0_i_param_0,
	.param .u64 .ptr .align 1 _Z10add_kernelILx480EEvPfS0_S0_i_param_1,
	.param .u64 .ptr .align 1 _Z10add_kernelILx480EEvPfS0_S0_i_param_2,
	.param .u32 _Z10add_kernelILx480EEvPfS0_S0_i_param_3
)
{
	.reg .pred 	%p<2>;
	.reg .b32 	%r<6>;
	.reg .b32 	%f<4>;
	.reg .b64 	%rd<11>;

	ld.param.u64 	%rd1, [_Z10add_kernelILx480EEvPfS0_S0_i_param_0];
	ld.param.u64 	%rd2, [_Z10add_kernelILx480EEvPfS0_S0_i_param_1];
	ld.param.u64 	%rd3, [_Z10add_kernelILx480EEvPfS0_S0_i_param_2];
	ld.param.u32 	%r2, [_Z10add_kernelILx480EEvPfS0_S0_i_param_3];
	mov.u32 	%r3, %ctaid.x;
	mov.u32 	%r4, %ntid.x;
	mov.u32 	%r5, %tid.x;
	mad.lo.s32 	%r1, %r3, %r4, %r5;
	setp.ge.s32 	%p1, %r1, %r2;
	@%p1 bra 	$L__BB480_2;
	cvta.to.global.u64 	%rd4, %rd1;
	cvta.to.global.u64 	%rd5, %rd2;
	cvta.to.global.u64 	%rd6, %rd3;
	mul.wide.s32 	%rd7, %r1, 4;
	add.s64 	%rd8, %rd4, %rd7;
	ld.global.f32 	%f1, [%rd8];
	add.s64 	%rd9, %rd5, %rd7;
	ld.global.f32 	%f2, [%rd9];
	add.f32 	%f3, %f1, %f2;
	add.s64 	%rd10, %rd6, %rd7;
	st.global.f32 	[%rd10], %f3;
$L__BB480_2:
	ret;

}
	// .globl	_Z10add_kernelILx481EEvPfS0_S0_i
.visible .entry _Z10add_kernelILx481EEvPfS0_S0_i(
	.param .u64 .ptr .align 1 _Z10add_kernelILx481EEvPfS0_S0_i_param_0,
	.param .u64 .ptr .align 1 _Z10add_kernelILx481EEvPfS0_S0_i_param_1,
	.param .u64 .ptr .align 1 _Z10add_kernelILx481EEvPfS0_S0_i_param_2,
	.param .u32 _Z10add_kernelILx481EEvPfS0_S0_i_param_3
)
{
	.reg .pred 	%p<2>;
	.reg .b32 	%r<6>;
	.reg .b32 	%f<4>;
	.reg .b64 	%rd<11>;

	ld.param.u64 	%rd1, [_Z10add_kernelILx481EEvPfS0_S0_i_param_0];
	ld.param.u64 	%rd2, [_Z10add_kernelILx481EEvPfS0_S0_i_param_1];
	ld.param.u64 	%rd3, [_Z10add_kernelILx481EEvPfS0_S0_i_param_2];
	ld.param.u32 	%r2, [_Z10add_kernelILx481EEvPfS0_S0_i_param_3];
	mov.u32 	%r3, %ctaid.x;
	mov.u32 	%r4, %ntid.x;
	mov.u32 	%r5, %tid.x;
	mad.lo.s32 	%r1, %r3, %r4, %r5;
	setp.ge.s32 	%p1, %r1, %r2;
	@%p1 bra 	$L__BB481_2;
	cvta.to.global.u64 	%rd4, %rd1;
	cvta.to.global.u64 	%rd5, %rd2;
	cvta.to.global.u64 	%rd6, %rd3;
	mul.wide.s32 	%rd7, %r1, 4;
	add.s64 	%rd8, %rd4, %rd7;
	ld.global.f32 	%f1, [%rd8];
	add.s64 	%rd9, %rd5, %rd7;
	ld.global.f32 	%f2, [%rd9];
	add.f32 	%f3, %f1, %f2;
	add.s64 	%rd10, %rd6, %rd7;
	st.global.f32 	[%rd10], %f3;
$L__BB481_2:
	ret;

}
	// .globl	_Z10add_kernelILx482EEvPfS0_S0_i
.visible .entry _Z10add_kernelILx482EEvPfS0_S0_i(
	.param .u64 .ptr .align 1 _Z10add_kernelILx482EEvPfS0_S0_i_param_0,
	.param .u64 .ptr .align 1 _Z10add_kernelILx482EEvPfS0_S0_i_param_1,
	.param .u64 .ptr .align 1 _Z10add_kernelILx482EEvPfS0_S0_i_param_2,
	.param .u32 _Z10add_kernelILx482EEvPfS0_S0_i_param_3
)
{
	.reg .pred 	%p<2>;
	.reg .b32 	%r<6>;
	.reg .b32 	%f<4>;
	.reg .b64 	%rd<11>;

	ld.param.u64 	%rd1, [_Z10add_kernelILx482EEvPfS0_S0_i_param_0];
	ld.param.u64 	%rd2, [_Z10add_kernelILx482EEvPfS0_S0_i_param_1];
	ld.param.u64 	%rd3, [_Z10add_kernelILx482EEvPfS0_S0_i_param_2];
	ld.param.u32 	%r2, [_Z10add_kernelILx482EEvPfS0_S0_i_param_3];
	mov.u32 	%r3, %ctaid.x;
	mov.u32 	%r4, %ntid.x;
	mov.u32 	%r5, %tid.x;
	mad.lo.s32 	%r1, %r3, %r4, %r5;
	setp.ge.s32 	%p1, %r1, %r2;
	@%p1 bra 	$L__BB482_2;
	cvta.to.global.u64 	%rd4, %rd1;
	cvta.to.global.u64 	%rd5, %rd2;
	cvta.to.global.u64 	%rd6, %rd3;
	mul.wide.s32 	%rd7, %r1, 4;
	add.s64 	%rd8, %rd4, %rd7;
	ld.global.f32 	%f1, [%rd8];
	add.s64 	%rd9, %rd5, %rd7;
	ld.global.f32 	%f2, [%rd9];
	add.f32 	%f3, %f1, %f2;
	add.s64 	%rd10, %rd6, %rd7;
	st.global.f32 	[%rd10], %f3;
$L__BB482_2:
	ret;

}
	// .globl	_Z10add_kernelILx483EEvPfS0_S0_i
.visible .entry _Z10add_kernelILx483EEvPfS0_S0_i(
	.param .u64 .ptr .align 1 _Z10add_kernelILx483EEvPfS0_S0_i_param_0,
	.param .u64 .ptr .align 1 _Z10add_kernelILx483EEvPfS0_S0_i_param_1,
	.param .u64 .ptr .align 1 _Z10add_kernelILx483EEvPfS0_S0_i_param_2,
	.param .u32 _Z10add_kernelILx483EEvPfS0_S0_i_param_3
)
{
	.reg .pred 	%p<2>;
	.reg .b32 	%r<6>;
	.reg .b32 	%f<4>;
	.reg .b64 	%rd<11>;

	ld.param.u64 	%rd1, [_Z10add_kernelILx483EEvPfS0_S0_i_param_0];
	ld.param.u64 	%rd2, [_Z10add_kernelILx483EEvPfS0_S0_i_param_1];
	ld.param.u64 	%rd3, [_Z10add_kernelILx483EEvPfS0_S0_i_param_2];
	ld.param.u32 	%r2, [_Z10add_kernelILx483EEvPfS0_S0_i_param_3];
	mov.u32 	%r3, %ctaid.x;
	mov.u32 	%r4, %ntid.x;
	mov.u32 	%r5, %tid.x;
	mad.lo.s32 	%r1, %r3, %r4, %r5;
	setp.ge.s32 	%p1, %r1, %r2;
	@%p1 bra 	$L__BB483_2;
	cvta.to.global.u64 	%rd4, %rd1;
	cvta.to.global.u64 	%rd5, %rd2;
	cvta.to.global.u64 	%rd6, %rd3;
	mul.wide.s32 	%rd7, %r1, 4;
	add.s64 	%rd8, %rd4, %rd7;
	ld.global.f32 	%f1, [%rd8];
	add.s64 	%rd9, %rd5, %rd7;
	ld.global.f32 	%f2, [%rd9];
	add.f32 	%f3, %f1, %f2;
	add.s64 	%rd10, %rd6, %rd7;
	st.global.f32 	[%rd10], %f3;
$L__BB483_2:
	ret;

}
	// .globl	_Z10add_kernelILx484EEvPfS0_S0_i
.visible .entry _Z10add_kernelILx484EEvPfS0_S0_i(
	.param .u64 .ptr .align 1 _Z10add_kernelILx484EEvPfS0_S0_i_param_0,
	.param .u64 .ptr .align 1 _Z10add_kernelILx484EEvPfS0_S0_i_param_1,
	.param .u64 .ptr .align 1 _Z10add_kernelILx484EEvPfS0_S0_i_param_2,
	.param .u32 _Z10add_kernelILx484EEvPfS0_S0_i_param_3
)
{
	.reg .pred 	%p<2>;
	.reg .b32 	%r<6>;
	.reg .b32 	%f<4>;
	.reg .b64 	%rd<11>;

	ld.param.u64 	%rd1, [_Z10add_kernelILx484EEvPfS0_S0_i_param_0];
	ld.param.u64 	%rd2, [_Z10add_kernelILx484EEvPfS0_S0_i_param_1];
	ld.param.u64 	%rd3, [_Z10add_kernelILx484EEvPfS0_S0_i_param_2];
	ld.param.u32 	%r2, [_Z10add_kernelILx484EEvPfS0_S0_i_param_3];
	mov.u32 	%r3, %ctaid.x;
	mov.u32 	%r4, %ntid.x;
	mov.u32 	%r5, %tid.x;
	mad.lo.s32 	%r1, %r3, %r4, %r5;
	setp.ge.s32 	%p1, %r1, %r2;
	@%p1 bra 	$L__BB484_2;
	cvta.to.global.u64 	%rd4, %rd1;
	cvta.to.global.u64 	%rd5, %rd2;
	cvta.to.global.u64 	%rd6, %rd3;
	mul.wide.s32 	%rd7, %r1, 4;
	add.s64 	%rd8, %rd4, %rd7;
	ld.global.f32 	%f1, [%rd8];
	add.s64 	%rd9, %rd5, %rd7;
	ld.global.f32 	%f2, [%rd9];
	add.f32 	%f3, %f1, %f2;
	add.s64 	%rd10, %rd6, %rd7;
	st.global.f32 	[%rd10], %f3;
$L__BB484_2:
	ret;

}
	// .globl	_Z10add_kernelILx485EEvPfS0_S0_i
.visible .entry _Z10add_kernelILx485EEvPfS0_S0_i(
	.param .u64 .ptr .align 1 _Z10add_kernelILx485EEvPfS0_S0_i_param_0,
	.param .u64 .ptr .align 1 _Z10add_kernelILx485EEvPfS0_S0_i_param_1,
	.param .u64 .ptr .align 1 _Z10add_kernelILx485EEvPfS0_S0_i_param_2,
	.param .u32 _Z10add_kernelILx485EEvPfS0_S0_i_param_3
)
{
	.reg .pred 	%p<2>;
	.reg .b32 	%r<6>;
	.reg .b32 	%f<4>;
	.reg .b64 	%rd<11>;

	ld.param.u64 	%rd1, [_Z10add_kernelILx485EEvPfS0_S0_i_param_0];
	ld.param.u64 	%rd2, [_Z10add_kernelILx485EEvPfS0_S0_i_param_1];
	ld.param.u64 	%rd3, [_Z10add_kernelILx485EEvPfS0_S0_i_param_2];
	ld.param.u32 	%r2, [_Z10add_kernelILx485EEvPfS0_S0_i_param_3];
	mov.u32 	%r3, %ctaid.x;
	mov.u32 	%r4, %ntid.x;
	mov.u32 	%r5, %tid.x;
	mad.lo.s32 	%r1, %r3, %r4, %r5;
	setp.ge.s32 	%p1, %r1, %r2;
	@%p1 bra 	$L__BB485_2;
	cvta.to.global.u64 	%rd4, %rd1;
	cvta.to.global.u64 	%rd5, %rd2;
	cvta.to.global.u64 	%rd6, %rd3;
	mul.wide.s32 	%rd7, %r1, 4;
	add.s64 	%rd8, %rd4, %rd7;
	ld.global.f32 	%f1, [%rd8];
	add.s64 	%rd9, %rd5, %rd7;
	ld.global.f32 	%f2, [%rd9];
	add.f32 	%f3, %f1, %f2;
	add.s64 	%rd10, %rd6, %rd7;
	st.global.f32 	[%rd10], %f3;
$L__BB485_2:
	ret;

}
	// .globl	_Z10add_kernelILx486EEvPfS0_S0_i
.visible .entry _Z10add_kernelILx486EEvPfS0_S0_i(
	.param .u64 .ptr .align 1 _Z10add_kernelILx486EEvPfS0_S0_i_param_0,
	.param .u64 .ptr .align 1 _Z10add_kernelILx486EEvPfS0_S0_i_param_1,
	.param .u64 .ptr .align 1 _Z10add_kernelILx486EEvPfS0_S0_i_param_2,
	.param .u32 _Z10add_kernelILx486EEvPfS0_S0_i_param_3
)
{
	.reg .pred 	%p<2>;
	.reg .b32 	%r<6>;
	.reg .b32 	%f<4>;
	.reg .b64 	%rd<11>;

	ld.param.u64 	%rd1, [_Z10add_kernelILx486EEvPfS0_S0_i_param_0];
	ld.param.u64 	%rd2, [_Z10add_kernelILx486EEvPfS0_S0_i_param_1];
	ld.param.u64 	%rd3, [_Z10add_kernelILx486EEvPfS0_S0_i_param_2];
	ld.param.u32 	%r2, [_Z10add_kernelILx486EEvPfS0_S0_i_param_3];
	mov.u32 	%r3, %ctaid.x;
	mov.u32 	%r4, %ntid.x;
	mov.u32 	%r5, %tid.x;
	mad.lo.s32 	%r1, %r3, %r4, %r5;
	setp.ge.s32 	%p1, %r1, %r2;
	@%p1 bra 	$L__BB486_2;
	cvta.to.global.u64 	%rd4, %rd1;
	cvta.to.global.u64 	%rd5, %rd2;
	cvta.to.global.u64 	%rd6, %rd3;
	mul.wide.s32 	%rd7, %r1, 4;
	add.s64 	%rd8, %rd4, %rd7;
	ld.global.f32 	%f1, [%rd8];
	add.s64 	%rd9, %rd5, %rd7;
	ld.global.f32 	%f2, [%rd9];
	add.f32 	%f3, %f1, %f2;
	add.s64 	%rd10, %rd6, %rd7;
	st.global.f32 	[%rd10], %f3;
$L__BB486_2:
	ret;

}
	// .globl	_Z10add_kernelILx487EEvPfS0_S0_i
.visible .entry _Z10add_kernelILx487EEvPfS0_S0_i(
	.param .u64 .ptr .align 1 _Z10add_kernelILx487EEvPfS0_S0_i_param_0,
	.param .u64 .ptr .align 1 _Z10add_kernelILx487EEvPfS0_S0_i_param_1,
	.param .u64 .ptr .align 1 _Z10add_kernelILx487EEvPfS0_S0_i_param_2,
	.param .u32 _Z10add_kernelILx487EEvPfS0_S0_i_param_3
)
{
	.reg .pred 	%p<2>;
	.reg .b32 	%r<6>;
	.reg .b32 	%f<4>;
	.reg .b64 	%rd<11>;

	ld.param.u64 	%rd1, [_Z10add_kernelILx487EEvPfS0_S0_i_param_0];
	ld.param.u64 	%rd2, [_Z10add_kernelILx487EEvPfS0_S0_i_param_1];
	ld.param.u64 	%rd3, [_Z10add_kernelILx487EEvPfS0_S0_i_param_2];
	ld.param.u32 	%r2, [_Z10add_kernelILx487EEvPfS0_S0_i_param_3];
	mov.u32 	%r3, %ctaid.x;
	mov.u32 	%r4, %ntid.x;
	mov.u32 	%r5, %tid.x;
	mad.lo.s32 	%r1, %r3, %r4, %r5;
	setp.ge.s32 	%p1, %r1, %r2;
	@%p1 bra 	$L__BB487_2;
	cvta.to.global.u64 	%rd4, %rd1;
	cvta.to.global.u64 	%rd5, %rd2;
	cvta.to.global.u64 	%rd6, %rd3;
	mul.wide.s32 	%rd7, %r1, 4;
	add.s64 	%rd8, %rd4, %rd7;
	ld.global.f32 	%f1, [%rd8];
	add.s64 	%rd9, %rd5, %rd7;
	ld.global.f32 	%f2, [%rd9];
	add.f32 	%f3, %f1, %f2;
	add.s64 	%rd10, %rd6, %rd7;
	st.global.f32 	[%rd10], %f3;
$L__BB487_2:
	ret;

}
	// .globl	_Z10add_kernelILx488EEvPfS0_S0_i
.visible .entry _Z10add_kernelILx488EEvPfS0_S0_i(
	.param .u64 .ptr .align 1 _Z10add_kernelILx488EEvPfS0_S0_i_param_0,
	.param .u64 .ptr .align 1 _Z10add_kernelILx488EEvPfS0_S0_i_param_1,
	.param .u64 .ptr .align 1 _Z10add_kernelILx488EEvPfS0_S0_i_param_2,
	.param .u32 _Z10add_kernelILx488EEvPfS0_S0_i_param_3
)
{
	.reg .pred 	%p<2>;
	.reg .b32 	%r<6>;
	.reg .b32 	%f<4>;
	.reg .b64 	%rd<11>;

	ld.param.u64 	%rd1, [_Z10add_kernelILx488EEvPfS0_S0_i_param_0];
	ld.param.u64 	%rd2, [_Z10add_kernelILx488EEvPfS0_S0_i_param_1];
	ld.param.u64 	%rd3, [_Z10add_kernelILx488EEvPfS0_S0_i_param_2];
	ld.param.u32 	%r2, [_Z10add_kernelILx488EEvPfS0_S0_i_param_3];
	mov.u32 	%r3, %ctaid.x;
	mov.u32 	%r4, %ntid.x;
	mov.u32 	%r5, %tid.x;
	mad.lo.s32 	%r1, %r3, %r4, %r5;
	setp.ge.s32 	%p1, %r1, %r2;
	@%p1 bra 	$L__BB488_2;
	cvta.to.global.u64 	%rd4, %rd1;
	cvta.to.global.u64 	%rd5, %rd2;
	cvta.to.global.u64 	%rd6, %rd3;
	mul.wide.s32 	%rd7, %r1, 4;
	add.s64 	%rd8, %rd4, %rd7;
	ld.global.f32 	%f1, [%rd8];
	add.s64 	%rd9, %rd5, %rd7;
	ld.global.f32 	%f2, [%rd9];
	add.f32 	%f3, %f1, %f2;
	add.s64 	%rd10, %rd6, %rd7;
	st.global.f32 	[%rd10], %f3;
$L__BB488_2:
	ret;

}
	// .globl	_Z10add_kernelILx489EEvPfS0_S0_i
.visible .entry _Z10add_kernelILx489EEvPfS0_S0_i(
	.param .u64 .ptr .align 1 _Z10add_kernelILx489EEvPfS0_S0_i_param_0,
	.param .u64 .ptr .align 1 _Z10add_kernelILx489EEvPfS0_S0_i_param_1,
	.param .u64 .ptr .align 1 _Z10add_kernelILx489EEvPfS0_S0_i_param_2,
	.param .u32 _Z10add_kernelILx489EEvPfS0_S0_i_param_3
)
{
	.reg .pred 	%p<2>;
	.reg .b32 	%r<6>;
	.reg .b32 	%f<4>;
	.reg .b64 	%rd<11>;

	ld.param.u64 	%rd1, [_Z10add_kernelILx489EEvPfS0_S0_i_param_0];
	ld.param.u64 	%rd2, [_Z10add_kernelILx489EEvPfS0_S0_i_param_1];
	ld.param.u64 	%rd3, [_Z10add_kernelILx489EEvPfS0_S0_i_param_2];
	ld.param.u32 	%r2, [_Z10add_kernelILx489EEvPfS0_S0_i_param_3];
	mov.u32 	%r3, %ctaid.x;
	mov.u32 	%r4, %ntid.x;
	mov.u32 	%r5, %tid.x;
	mad.lo.s32 	%r1, %r3, %r4, %r5;
	setp.ge.s32 	%p1, %r1, %r2;
	@%p1 bra 	$L__BB489_2;
	cvta.to.global.u64 	%rd4, %rd1;
	cvta.to.global.u64 	%rd5, %rd2;
	cvta.to.global.u64 	%rd6, %rd3;
	mul.wide.s32 	%rd7, %r1, 4;
	add.s64 	%rd8, %rd4, %rd7;
	ld.global.f32 	%f1, [%rd8];
	add.s64 	%rd9, %rd5, %rd7;
	ld.global.f32 	%f2, [%rd9];
	add.f32 	%f3, %f1, %f2;
	add.s64 	%rd10, %rd6, %rd7;
	st.global.f32 	[%rd10], %f3;
$L__BB489_2:
	ret;

}
	// .globl	_Z10add_kernelILx490EEvPfS0_S0_i
.visible .entry _Z10add_kernelILx490EEvPfS0_S0_i(
	.param .u64 .ptr .align 1 _Z10add_kernelILx490EEvPfS0_S0_i_param_0,
	.param .u64 .ptr .align 1 _Z10add_kernelILx490EEvPfS0_S0_i_param_1,
	.param .u64 .ptr .align 1 _Z10add_kernelILx490EEvPfS0_S0_i_param_2,
	.param .u32 _Z10add_kernelILx490EEvPfS0_S0_i_param_3
)
{
	.reg .pred 	%p<2>;
	.reg .b32 	%r<6>;
	.reg .b32 	%f<4>;
	.reg .b64 	%rd<11>;

	ld.param.u64 	%rd1, [_Z10add_kernelILx490EEvPfS0_S0_i_param_0];
	ld.param.u64 	%rd2, [_Z10add_kernelILx490EEvPfS0_S0_i_param_1];
	ld.param.u64 	%rd3, [_Z10add_kernelILx490EEvPfS0_S0_i_param_2];
	ld.param.u32 	%r2, [_Z10add_kernelILx490EEvPfS0_S0_i_param_3];
	mov.u32 	%r3, %ctaid.x;
	mov.u32 	%r4, %ntid.x;
	mov.u32 	%r5, %tid.x;
	mad.lo.s32 	%r1, %r3, %r4, %r5;
	setp.ge.s32 	%p1, %r1, %r2;
	@%p1 bra 	$L__BB490_2;
	cvta.to.global.u64 	%rd4, %rd1;
	cvta.to.global.u64 	%rd5, %rd2;
	cvta.to.global.u64 	%rd6, %rd3;
	mul.wide.s32 	%rd7, %r1, 4;
	add.s64 	%rd8, %rd4, %rd7;
	ld.global.f32 	%f1, [%rd8];
	add.s64 	%rd9, %rd5, %rd7;
	ld.global.f32 	%f2, [%rd9];
	add.f32 	%f3, %f1, %f2;
	add.s64 	%rd10, %rd6, %rd7;
	st.global.f32 	[%rd10], %f3;
$L__BB490_2:
	ret;

}
	// .globl	_Z10add_kernelILx491EEvPfS0_S0_i
.visible .entry _Z10add_kernelILx491EEvPfS0_S0_i(
	.param .u64 .ptr .align 1 _Z10add_kernelILx491EEvPfS0_S0_i_param_0,
	.param .u64 .ptr .align 1 _Z10add_kernelILx491EEvPfS0_S0_i_param_1,
	.param .u64 .ptr .align 1 _Z10add_kernelILx491EEvPfS0_S0_i_param_2,
	.param .u32 _Z10add_kernelILx491EEvPfS0_S0_i_param_3
)
{
	.reg .pred 	%p<2>;
	.reg .b32 	%r<6>;
	.reg .b32 	%f<4>;
	.reg .b64 	%rd<11>;

	ld.param.u64 	%rd1, [_Z10add_kernelILx491EEvPfS0_S0_i_param_0];
	ld.param.u64 	%rd2, [_Z10add_kernelILx491EEvPfS0_S0_i_param_1];
	ld.param.u64 	%rd3, [_Z10add_kernelILx491EEvPfS0_S0_i_param_2];
	ld.param.u32 	%r2, [_Z10add_kernelILx491EEvPfS0_S0_i_param_3];
	mov.u32 	%r3, %ctaid.x;
	mov.u32 	%r4, %ntid.x;
	mov.u32 	%r5, %tid.x;
	mad.lo.s32 	%r1, %r3, %r4, %r5;
	setp.ge.s32 	%p1, %r1, %r2;
	@%p1 bra 	$L__BB491_2;
	cvta.to.global.u64 	%rd4, %rd1;
	cvta.to.global.u64 	%rd5, %rd2;
	cvta.to.global.u64 	%rd6, %rd3;
	mul.wide.s32 	%rd7, %r1, 4;
	add.s64 	%rd8, %rd4, %rd7;
	ld.global.f32 	%f1, [%rd8];
	add.s64 	%rd9, %rd5, %rd7;
	ld.global.f32 	%f2, [%rd9];
	add.f32 	%f3, %f1, %f2;
	add.s64 	%rd10, %rd6, %rd7;
	st.global.f32 	[%rd10], %f3;
$L__BB491_2:
	ret;

}
	// .globl	_Z10add_kernelILx492EEvPfS0_S0_i
.visible .entry _Z10add_kernelILx492EEvPfS0_S0_i(
	.param .u64 .ptr .align 1 _Z10add_kernelILx492EEvPfS0_S0_i_param_0,
	.param .u64 .ptr .align 1 _Z10add_kernelILx492EEvPfS0_S0_i_param_1,
	.param .u64 .ptr .align 1 _Z10add_kernelILx492EEvPfS0_S0_i_param_2,
	.param .u32 _Z10add_kernelILx492EEvPfS0_S0_i_param_3
)
{
	.reg .pred 	%p<2>;
	.reg .b32 	%r<6>;
	.reg .b32 	%f<4>;
	.reg .b64 	%rd<11>;

	ld.param.u64 	%rd1, [_Z10add_kernelILx492EEvPfS0_S0_i_param_0];
	ld.param.u64 	%rd2, [_Z10add_kernelILx492EEvPfS0_S0_i_param_1];
	ld.param.u64 	%rd3, [_Z10add_kernelILx492EEvPfS0_S0_i_param_2];
	ld.param.u32 	%r2, [_Z10add_kernelILx492EEvPfS0_S0_i_param_3];
	mov.u32 	%r3, %ctaid.x;
	mov.u32 	%r4, %ntid.x;
	mov.u32 	%r5, %tid.x;
	mad.lo.s32 	%r1, %r3, %r4, %r5;
	setp.ge.s32 	%p1, %r1, %r2;
	@%p1 bra 	$L__BB492_2;
	cvta.to.global.u64 	%rd4, %rd1;
	cvta.to.global.u64 	%rd5, %rd2;
	cvta.to.global.u64 	%rd6, %rd3;
	mul.wide.s32 	%rd7, %r1, 4;
	add.s64 	%rd8, %rd4, %rd7;
	ld.global.f32 	%f1, [%rd8];
	add.s64 	%rd9, %rd5, %rd7;
	ld.global.f32 	%f2, [%rd9];
	add.f32 	%f3, %f1, %f2;
	add.s64 	%rd10, %rd6, %rd7;
	st.global.f32 	[%rd10], %f3;
$L__BB492_2:
	ret;

}
	// .globl	_Z10add_kernelILx493EEvPfS0_S0_i
.visible .entry _Z10add_kernelILx493EEvPfS0_S0_i(
	.param .u64 .ptr .align 1 _Z10add_kernelILx493EEvPfS0_S0_i_param_0,
	.param .u64 .ptr .align 1 _Z10add_kernelILx493EEvPfS0_S0_i_param_1,
	.param .u64 .ptr .align 1 _Z10add_kernelILx493EEvPfS0_S0_i_param_2,
	.param .u32 _Z10add_kernelILx493EEvPfS0_S0_i_param_3
)
{
	.reg .pred 	%p<2>;
	.reg .b32 	%r<6>;
	.reg .b32 	%f<4>;
	.reg .b64 	%rd<11>;

	ld.param.u64 	%rd1, [_Z10add_kernelILx493EEvPfS0_S0_i_param_0];
	ld.param.u64 	%rd2, [_Z10add_kernelILx493EEvPfS0_S0_i_param_1];
	ld.param.u64 	%rd3, [_Z10add_kernelILx493EEvPfS0_S0_i_param_2];
	ld.param.u32 	%r2, [_Z10add_kernelILx493EEvPfS0_S0_i_param_3];
	mov.u32 	%r3, %ctaid.x;
	mov.u32 	%r4, %ntid.x;
	mov.u32 	%r5, %tid.x;
	mad.lo.s32 	%r1, %r3, %r4, %r5;
	setp.ge.s32 	%p1, %r1, %r2;
	@%p1 bra 	$L__BB493_2;
	cvta.to.global.u64 	%rd4, %rd1;
	cvta.to.global.u64 	%rd5, %rd2;
	cvta.to.global.u64 	%rd6, %rd3;
	mul.wide.s32 	%rd7, %r1, 4;
	add.s64 	%rd8, %rd4, %rd7;
	ld.global.f32 	%f1, [%rd8];
	add.s64 	%rd9, %rd5, %rd7;
	ld.global.f32 	%f2, [%rd9];
	add.f32 	%f3, %f1, %f2;
	add.s64 	%rd10, %rd6, %rd7;
	st.global.f32 	[%rd10], %f3;
$L__BB493_2:
	ret;

}
	// .globl	_Z10add_kernelILx494EEvPfS0_S0_i
.visible .entry _Z10add_kernelILx494EEvPfS0_S0_i(
	.param .u64 .ptr .align 1 _Z10add_kernelILx494EEvPfS0_S0_i_param_0,
	.param .u64 .ptr .align 1 _Z10add_kernelILx494EEvPfS0_S0_i_param_1,
	.param .u64 .ptr .align 1 _Z10add_kernelILx494EEvPfS0_S0_i_param_2,
	.param .u32 _Z10add_kernelILx494EEvPfS0_S0_i_param_3
)
{
	.reg .pred 	%p<2>;
	.reg .b32 	%r<6>;
	.reg .b32 	%f<4>;
	.reg .b64 	%rd<11>;

	ld.param.u64 	%rd1, [_Z10add_kernelILx494EEvPfS0_S0_i_param_0];
	ld.param.u64 	%rd2, [_Z10add_kernelILx494EEvPfS0_S0_i_param_1];
	ld.param.u64 	%rd3, [_Z10add_kernelILx494EEvPfS0_S0_i_param_2];
	ld.param.u32 	%r2, [_Z10add_kernelILx494EEvPfS0_S0_i_param_3];
	mov.u32 	%r3, %ctaid.x;
	mov.u32 	%r4, %ntid.x;
	mov.u32 	%r5, %tid.x;
	mad.lo.s32 	%r1, %r3, %r4, %r5;
	setp.ge.s32 	%p1, %r1, %r2;
	@%p1 bra 	$L__BB494_2;
	cvta.to.global.u64 	%rd4, %rd1;
	cvta.to.global.u64 	%rd5, %rd2;
	cvta.to.global.u64 	%rd6, %rd3;
	mul.wide.s32 	%rd7, %r1, 4;
	add.s64 	%rd8, %rd4, %rd7;
	ld.global.f32 	%f1, [%rd8];
	add.s64 	%rd9, %rd5, %rd7;
	ld.global.f32 	%f2, [%rd9];
	add.f32 	%f3, %f1, %f2;
	add.s64 	%rd10, %rd6, %rd7;
	st.global.f32 	[%rd10], %f3;
$L__BB494_2:
	ret;

}
	// .globl	_Z10add_kernelILx495EEvPfS0_S0_i
.visible .entry _Z10add_kernelILx495EEvPfS0_S0_i(
	.param .u64 .ptr .align 1 _Z10add_kernelILx495EEvPfS0_S0_i_param_0,
	.param .u64 .ptr .align 1 _Z10add_kernelILx495EEvPfS0_S0_i_param_1,
	.param .u64 .ptr .align 1 _Z10add_kernelILx495EEvPfS0_S0_i_param_2,
	.param .u32 _Z10add_kernelILx495EEvPfS0_S0_i_param_3
)
{
	.reg .pred 	%p<2>;
	.reg .b32 	%r<6>;
	.reg .b32 	%f<4>;
	.reg .b64 	%rd<11>;

	ld.param.u64 	%rd1, [_Z10add_kernelILx495EEvPfS0_S0_i_param_0];
	ld.param.u64 	%rd2, [_Z10add_kernelILx495EEvPfS0_S0_i_param_1];
	ld.param.u64 	%rd3, [_Z10add_kernelILx495EEvPfS0_S0_i_param_2];
	ld.param.u32 	%r2, [_Z10add_kernelILx495EEvPfS0_S0_i_param_3];
	mov.u32 	%r3, %ctaid.x;
	mov.u32 	%r4, %ntid.x;
	mov.u32 	%r5, %tid.x;
	mad.lo.s32 	%r1, %r3, %r4, %r5;
	setp.ge.s32 	%p1, %r1, %r2;
	@%p1 bra 	$L__BB495_2;
	cvta.to.global.u64 	%rd4, %rd1;
	cvta.to.global.u64 	%rd5, %rd2;
	cvta.to.global.u64 	%rd6, %rd3;
	mul.wide.s32 	%rd7, %r1, 4;
	add.s64 	%rd8, %rd4, %rd7;
	ld.global.f32 	%f1, [%rd8];
	add.s64 	%rd9, %rd5, %rd7;
	ld.global.f32 	%f2, [%rd9];
	add.f32 	%f3, %f1, %f2;
	add.s64 	%rd10, %rd6, %rd7;
	st.global.f32 	[%rd10], %f3;
$L__BB495_2:
	ret;

}
	// .globl	_Z10add_kernelILx496EEvPfS0_S0_i
.visible .entry _Z10add_kernelILx496EEvPfS0_S0_i(
	.param .u64 .ptr .align 1 _Z10add_kernelILx496EEvPfS0_S0_i_param_0,
	.param .u64 .ptr .align 1 _Z10add_kernelILx496EEvPfS0_S0_i_param_1,
	.param .u64 .ptr .align 1 _Z10add_kernelILx496EEvPfS0_S0_i_param_2,
	.param .u32 _Z10add_kernelILx496EEvPfS0_S0_i_param_3
)
{
	.reg .pred 	%p<2>;
	.reg .b32 	%r<6>;
	.reg .b32 	%f<4>;
	.reg .b64 	%rd<11>;

	ld.param.u64 	%rd1, [_Z10add_kernelILx496EEvPfS0_S0_i_param_0];
	ld.param.u64 	%rd2, [_Z10add_kernelILx496EEvPfS0_S0_i_param_1];
	ld.param.u64 	%rd3, [_Z10add_kernelILx496EEvPfS0_S0_i_param_2];
	ld.param.u32 	%r2, [_Z10add_kernelILx496EEvPfS0_S0_i_param_3];
	mov.u32 	%r3, %ctaid.x;
	mov.u32 	%r4, %ntid.x;
	mov.u32 	%r5, %tid.x;
	mad.lo.s32 	%r1, %r3, %r4, %r5;
	setp.ge.s32 	%p1, %r1, %r2;
	@%p1 bra 	$L__BB496_2;
	cvta.to.global.u64 	%rd4, %rd1;
	cvta.to.global.u64 	%rd5, %rd2;
	cvta.to.global.u64 	%rd6, %rd3;
	mul.wide.s32 	%rd7, %r1, 4;
	add.s64 	%rd8, %rd4, %rd7;
	ld.global.f32 	%f1, [%rd8];
	add.s64 	%rd9, %rd5, %rd7;
	ld.global.f32 	%f2, [%rd9];
	add.f32 	%f3, %f1, %f2;
	add.s64 	%rd10, %rd6, %rd7;
	st.global.f32 	[%rd10], %f3;
$L__BB496_2:
	ret;

}
	// .globl	_Z10add_kernelILx497EEvPfS0_S0_i
.visible .entry _Z10add_kernelILx497EEvPfS0_S0_i(
	.param .u64 .ptr .align 1 _Z10add_kernelILx497EEvPfS0_S0_i_param_0,
	.param .u64 .ptr .align 1 _Z10add_kernelILx497EEvPfS0_S0_i_param_1,
	.param .u64 .ptr .align 1 _Z10add_kernelILx497EEvPfS0_S0_i_param_2,
	.param .u32 _Z10add_kernelILx497EEvPfS0_S0_i_param_3
)
{
	.reg .pred 	%p<2>;
	.reg .b32 	%r<6>;
	.reg .b32 	%f<4>;
	.reg .b64 	%rd<11>;

	ld.param.u64 	%rd1, [_Z10add_kernelILx497EEvPfS0_S0_i_param_0];
	ld.param.u64 	%rd2, [_Z10add_kernelILx497EEvPfS0_S0_i_param_1];
	ld.param.u64 	%rd3, [_Z10add_kernelILx497EEvPfS0_S0_i_param_2];
	ld.param.u32 	%r2, [_Z10add_kernelILx497EEvPfS0_S0_i_param_3];
	mov.u32 	%r3, %ctaid.x;
	mov.u32 	%r4, %ntid.x;
	mov.u32 	%r5, %tid.x;
	mad.lo.s32 	%r1, %r3, %r4, %r5;
	setp.ge.s32 	%p1, %r1, %r2;
	@%p1 bra 	$L__BB497_2;
	cvta.to.global.u64 	%rd4, %rd1;
	cvta.to.global.u64 	%rd5, %rd2;
	cvta.to.global.u64 	%rd6, %rd3;
	mul.wide.s32 	%rd7, %r1, 4;
	add.s64 	%rd8, %rd4, %rd7;
	ld.global.f32 	%f1, [%rd8];
	add.s64 	%rd9, %rd5, %rd7;
	ld.global.f32 	%f2, [%rd9];
	add.f32 	%f3, %f1, %f2;
	add.s64 	%rd10, %rd6, %rd7;
	st.global.f32 	[%rd10], %f3;
$L__BB497_2:
	ret;

}
	// .globl	_Z10add_kernelILx498EEvPfS0_S0_i
.visible .entry _Z10add_kernelILx498EEvPfS0_S0_i(
	.param .u64 .ptr .align 1 _Z10add_kernelILx498EEvPfS0_S0_i_param_0,
	.param .u64 .ptr .align 1 _Z10add_kernelILx498EEvPfS0_S0_i_param_1,
	.param .u64 .ptr .align 1 _Z10add_kernelILx498EEvPfS0_S0_i_param_2,
	.param .u32 _Z10add_kernelILx498EEvPfS0_S0_i_param_3
)
{
	.reg .pred 	%p<2>;
	.reg .b32 	%r<6>;
	.reg .b32 	%f<4>;
	.reg .b64 	%rd<11>;

	ld.param.u64 	%rd1, [_Z10add_kernelILx498EEvPfS0_S0_i_param_0];
	ld.param.u64 	%rd2, [_Z10add_kernelILx498EEvPfS0_S0_i_param_1];
	ld.param.u64 	%rd3, [_Z10add_kernelILx498EEvPfS0_S0_i_param_2];
	ld.param.u32 	%r2, [_Z10add_kernelILx498EEvPfS0_S0_i_param_3];
	mov.u32 	%r3, %ctaid.x;
	mov.u32 	%r4, %ntid.x;
	mov.u32 	%r5, %tid.x;
	mad.lo.s32 	%r1, %r3, %r4, %r5;
	setp.ge.s32 	%p1, %r1, %r2;
	@%p1 bra 	$L__BB498_2;
	cvta.to.global.u64 	%rd4, %rd1;
	cvta.to.global.u64 	%rd5, %rd2;
	cvta.to.global.u64 	%rd6, %rd3;
	mul.wide.s32 	%rd7, %r1, 4;
	add.s64 	%rd8, %rd4, %rd7;
	ld.global.f32 	%f1, [%rd8];
	add.s64 	%rd9, %rd5, %rd7;
	ld.global.f32 	%f2, [%rd9];
	add.f32 	%f3, %f1, %f2;
	add.s64 	%rd10, %rd6, %rd7;
	st.global.f32 	[%rd10], %f3;
$L__BB498_2:
	ret;

}
	// .globl	_Z10add_kernelILx499EEvPfS0_S0_i
.visible .entry _Z10add_kernelILx499EEvPfS0_S0_i(
	.param .u64 .ptr .align 1 _Z10add_kernelILx499EEvPfS0_S0_i_param_0,
	.param .u64 .ptr .align 1 _Z10add_kernelILx499EEvPfS0_S0_i_param_1,
	.param .u64 .ptr .align 1 _Z10add_kernelILx499EEvPfS0_S0_i_param_2,
	.param .u32 _Z10add_kernelILx499EEvPfS0_S0_i_param_3
)
{
	.reg .pred 	%p<2>;
	.reg .b32 	%r<6>;
	.reg .b32 	%f<4>;
	.reg .b64 	%rd<11>;

	ld.param.u64 	%rd1, [_Z10add_kernelILx499EEvPfS0_S0_i_param_0];
	ld.param.u64 	%rd2, [_Z10add_kernelILx499EEvPfS0_S0_i_param_1];
	ld.param.u64 	%rd3, [_Z10add_kernelILx499EEvPfS0_S0_i_param_2];
	ld.param.u32 	%r2, [_Z10add_kernelILx499EEvPfS0_S0_i_param_3];
	mov.u32 	%r3, %ctaid.x;
	mov.u32 	%r4, %ntid.x;
	mov.u32 	%r5, %tid.x;
	mad.lo.s32 	%r1, %r3, %r4, %r5;
	setp.ge.s32 	%p1, %r1, %r2;
	@%p1 bra 	$L__BB499_2;
	cvta.to.global.u64 	%rd4, %rd1;
	cvta.to.global.u64 	%rd5, %rd2;
	cvta.to.global.u64 	%rd6, %rd3;
	mul.wide.s32 	%rd7, %r1, 4;
	add.s64 	%rd8, %rd4, %rd7;
	ld.global.f32 	%f1, [%rd8];
	add.s64 	%rd9, %rd5, %rd7;
	ld.global.f32 	%f2, [%rd9];
	add.f32 	%f3, %f1, %f2;
	add.s64 	%rd10, %rd6, %rd7;
	st.global.f32 	[%rd10], %f3;
$L__BB499_2:
	ret;

}
	// .globl	_Z10add_kernelILx500EEvPfS0_S0_i
.visible .entry _Z10add_kernelILx500EEvPfS0_S0_i(
	.param .u64 .ptr .align 1 _Z10add_kernelILx500EEvPfS0_S0_i_param_0,
	.param .u64 .ptr .align 1 _Z10add_kernelILx500EEvPfS0_S0_i_param_1,
	.param .u64 .ptr .align 1 _Z10add_kernelILx500EEvPfS0_S0_i_param_2,
	.param .u32 _Z10add_kernelILx500EEvPfS0_S0_i_param_3
)
{
	.reg .pred 	%p<2>;
	.reg .b32 	%r<6>;
	.reg .b32 	%f<4>;
	.reg .b64 	%rd<11>;

	ld.param.u64 	%rd1, [_Z10add_kernelILx500EEvPfS0_S0_i_param_0];
	ld.param.u64 	%rd2, [_Z10add_kernelILx500EEvPfS0_S0_i_param_1];
	ld.param.u64 	%rd3, [_Z10add_kernelILx500EEvPfS0_S0_i_param_2];
	ld.param.u32 	%r2, [_Z10add_kernelILx500EEvPfS0_S0_i_param_3];
	mov.u32 	%r3, %ctaid.x;
	mov.u32 	%r4, %ntid.x;
	mov.u32 	%r5, %tid.x;
	mad.lo.s32 	%r1, %r3, %r4, %r5;
	setp.ge.s32 	%p1, %r1, %r2;
	@%p1 bra 	$L__BB500_2;
	cvta.to.global.u64 	%rd4, %rd1;
	cvta.to.global.u64 	%rd5, %rd2;
	cvta.to.global.u64 	%rd6, %rd3;
	mul.wide.s32 	%rd7, %r1, 4;
	add.s64 	%rd8, %rd4, %rd7;
	ld.global.f32 	%f1, [%rd8];
	add.s64 	%rd9, %rd5, %rd7;
	ld.global.f32 	%f2, [%rd9];
	add.f32 	%f3, %f1, %f2;
	add.s64 	%rd10, %rd6, %rd7;
	st.global.f32 	[%rd10], %f3;
$L__BB500_2:
	ret;

}
	// .globl	_Z10add_kernelILx501EEvPfS0_S0_i
.visible .entry _Z10add_kernelILx501EEvPfS0_S0_i(
	.param .u64 .ptr .align 1 _Z10add_kernelILx501EEvPfS0_S0_i_param_0,
	.param .u64 .ptr .align 1 _Z10add_kernelILx501EEvPfS0_S0_i_param_1,
	.param .u64 .ptr .align 1 _Z10add_kernelILx501EEvPfS0_S0_i_param_2,
	.param .u32 _Z10add_kernelILx501EEvPfS0_S0_i_param_3
)
{
	.reg .pred 	%p<2>;
	.reg .b32 	%r<6>;
	.reg .b32 	%f<4>;
	.reg .b64 	%rd<11>;

	ld.param.u64 	%rd1, [_Z10add_kernelILx501EEvPfS0_S0_i_param_0];
	ld.param.u64 	%rd2, [_Z10add_kernelILx501EEvPfS0_S0_i_param_1];
	ld.param.u64 	%rd3, [_Z10add_kernelILx501EEvPfS0_S0_i_param_2];
	ld.param.u32 	%r2, [_Z10add_kernelILx501EEvPfS0_S0_i_param_3];
	mov.u32 	%r3, %ctaid.x;
	mov.u32 	%r4, %ntid.x;
	mov.u32 	%r5, %tid.x;
	mad.lo.s32 	%r1, %r3, %r4, %r5;
	setp.ge.s32 	%p1, %r1, %r2;
	@%p1 bra 	$L__BB501_2;
	cvta.to.global.u64 	%rd4, %rd1;
	cvta.to.global.u64 	%rd5, %rd2;
	cvta.to.global.u64 	%rd6, %rd3;
	mul.wide.s32 	%rd7, %r1, 4;
	add.s64 	%rd8, %rd4, %rd7;
	ld.global.f32 	%f1, [%rd8];
	add.s64 	%rd9, %rd5, %rd7;
	ld.global.f32 	%f2, [%rd9];
	add.f32 	%f3, %f1, %f2;
	add.s64 	%rd10, %rd6, %rd7;
	st.global.f32 	[%rd10], %f3;
$L__BB501_2:
	ret;

}
	// .globl	_Z10add_kernelILx502EEvPfS0_S0_i
.visible .entry _Z10add_kernelILx502EEvPfS0_S0_i(
	.param .u64 .ptr .align 1 _Z10add_kernelILx502EEvPfS0_S0_i_param_0,
	.param .u64 .ptr .align 1 _Z10add_kernelILx502EEvPfS0_S0_i_param_1,
	.param .u64 .ptr .align 1 _Z10add_kernelILx502EEvPfS0_S0_i_param_2,
	.param .u32 _Z10add_kernelILx502EEvPfS0_S0_i_param_3
)
{
	.reg .pred 	%p<2>;
	.reg .b32 	%r<6>;
	.reg .b32 	%f<4>;
	.reg .b64 	%rd<11>;

	ld.param.u64 	%rd1, [_Z10add_kernelILx502EEvPfS0_S0_i_param_0];
	ld.param.u64 	%rd2, [_Z10add_kernelILx502EEvPfS0_S0_i_param_1];
	ld.param.u64 	%rd3, [_Z10add_kernelILx502EEvPfS0_S0_i_param_2];
	ld.param.u32 	%r2, [_Z10add_kernelILx502EEvPfS0_S0_i_param_3];
	mov.u32 	%r3, %ctaid.x;
	mov.u32 	%r4, %ntid.x;
	mov.u32 	%r5, %tid.x;
	mad.lo.s32 	%r1, %r3, %r4, %r5;
	setp.ge.s32 	%p1, %r1, %r2;
	@%p1 bra 	$L__BB502_2;
	cvta.to.global.u64 	%rd4, %rd1;
	cvta.to.global.u64 	%rd5, %rd2;
	cvta.to.global.u64 	%rd6, %rd3;
	mul.wide.s32 	%rd7, %r1, 4;
	add.s64 	%rd8, %rd4, %rd7;
	ld.global.f32 	%f1, [%rd8];
	add.s64 	%rd9, %rd5, %rd7;
	ld.global.f32 	%f2, [%rd9];
	add.f32 	%f3, %f1, %f2;
	add.s64 	%rd10, %rd6, %rd7;
	st.global.f32 	[%rd10], %f3;
$L__BB502_2:
	ret;

}
	// .globl	_Z10add_kernelILx503EEvPfS0_S0_i
.visible .entry _Z10add_kernelILx503EEvPfS0_S0_i(
	.param .u64 .ptr .align 1 _Z10add_kernelILx503EEvPfS0_S0_i_param_0,
	.param .u64 .ptr .align 1 _Z10add_kernelILx503EEvPfS0_S0_i_param_1,
	.param .u64 .ptr .align 1 _Z10add_kernelILx503EEvPfS0_S0_i_param_2,
	.param .u32 _Z10add_kernelILx503EEvPfS0_S0_i_param_3
)
{
	.reg .pred 	%p<2>;
	.reg .b32 	%r<6>;
	.reg .b32 	%f<4>;
	.reg .b64 	%rd<11>;

	ld.param.u64 	%rd1, [_Z10add_kernelILx503EEvPfS0_S0_i_param_0];
	ld.param.u64 	%rd2, [_Z10add_kernelILx503EEvPfS0_S0_i_param_1];
	ld.param.u64 	%rd3, [_Z10add_kernelILx503EEvPfS0_S0_i_param_2];
	ld.param.u32 	%r2, [_Z10add_kernelILx503EEvPfS0_S0_i_param_3];
	mov.u32 	%r3, %ctaid.x;
	mov.u32 	%r4, %ntid.x;
	mov.u32 	%r5, %tid.x;
	mad.lo.s32 	%r1, %r3, %r4, %r5;
	setp.ge.s32 	%p1, %r1, %r2;
	@%p1 bra 	$L__BB503_2;
	cvta.to.global.u64 	%rd4, %rd1;
	cvta.to.global.u64 	%rd5, %rd2;
	cvta.to.global.u64 	%rd6, %rd3;
	mul.wide.s32 	%rd7, %r1, 4;
	add.s64 	%rd8, %rd4, %rd7;
	ld.global.f32 	%f1, [%rd8];
	add.s64 	%rd9, %rd5, %rd7;
	ld.global.f32 	%f2, [%rd9];
	add.f32 	%f3, %f1, %f2;
	add.s64 	%rd10, %rd6, %rd7;
	st.global.f32 	[%rd10], %f3;
$L__BB503_2:
	ret;

}
	// .globl	_Z10add_kernelILx504EEvPfS0_S0_i
.visible .entry _Z10add_kernelILx504EEvPfS0_S0_i(
	.param .u64 .ptr .align 1 _Z10add_kernelILx504EEvPfS0_S0_i_param_0,
	.param .u64 .ptr .align 1 _Z10add_kernelILx504EEvPfS0_S0_i_param_1,
	.param .u64 .ptr .align 1 _Z10add_kernelILx504EEvPfS0_S0_i_param_2,
	.param .u32 _Z10add_kernelILx504EEvPfS0_S0_i_param_3
)
{
	.reg .pred 	%p<2>;
	.reg .b32 	%r<6>;
	.reg .b32 	%f<4>;
	.reg .b64 	%rd<11>;

	ld.param.u64 	%rd1, [_Z10add_kernelILx504EEvPfS0_S0_i_param_0];
	ld.param.u64 	%rd2, [_Z10add_kernelILx504EEvPfS0_S0_i_param_1];
	ld.param.u64 	%rd3, [_Z10add_kernelILx504EEvPfS0_S0_i_param_2];
	ld.param.u32 	%r2, [_Z10add_kernelILx504EEvPfS0_S0_i_param_3];
	mov.u32 	%r3, %ctaid.x;
	mov.u32 	%r4, %ntid.x;
	mov.u32 	%r5, %tid.x;
	mad.lo.s32 	%r1, %r3, %r4, %r5;
	setp.ge.s32 	%p1, %r1, %r2;
	@%p1 bra 	$L__BB504_2;
	cvta.to.global.u64 	%rd4, %rd1;
	cvta.to.global.u64 	%rd5, %rd2;
	cvta.to.global.u64 	%rd6, %rd3;
	mul.wide.s32 	%rd7, %r1, 4;
	add.s64 	%rd8, %rd4, %rd7;
	ld.global.f32 	%f1, [%rd8];
	add.s64 	%rd9, %rd5, %rd7;
	ld.global.f32 	%f2, [%rd9];
	add.f32 	%f3, %f1, %f2;
	add.s64 	%rd10, %rd6, %rd7;
	st.global.f32 	[%rd10], %f3;
$L__BB504_2:
	ret;

}
	// .globl	_Z10add_kernelILx505EEvPfS0_S0_i
.visible .entry _Z10add_kernelILx505EEvPfS0_S0_i(
	.param .u64 .ptr .align 1 _Z10add_kernelILx505EEvPfS0_S0_i_param_0,
	.param .u64 .ptr .align 1 _Z10add_kernelILx505EEvPfS0_S0_i_param_1,
	.param .u64 .ptr .align 1 _Z10add_kernelILx505EEvPfS0_S0_i_param_2,
	.param .u32 _Z10add_kernelILx505EEvPfS0_S0_i_param_3
)
{
	.reg .pred 	%p<2>;
	.reg .b32 	%r<6>;
	.reg .b32 	%f<4>;
	.reg .b64 	%rd<11>;

	ld.param.u64 	%rd1, [_Z10add_kernelILx505EEvPfS0_S0_i_param_0];
	ld.param.u64 	%rd2, [_Z10add_kernelILx505EEvPfS0_S0_i_param_1];
	ld.param.u64 	%rd3, [_Z10add_kernelILx505EEvPfS0_S0_i_param_2];
	ld.param.u32 	%r2, [_Z10add_kernelILx505EEvPfS0_S0_i_param_3];
	mov.u32 	%r3, %ctaid.x;
	mov.u32 	%r4, %ntid.x;
	mov.u32 	%r5, %tid.x;
	mad.lo.s32 	%r1, %r3, %r4, %r5;
	setp.ge.s32 	%p1, %r1, %r2;
	@%p1 bra 	$L__BB505_2;
	cvta.to.global.u64 	%rd4, %rd1;
	cvta.to.global.u64 	%rd5, %rd2;
	cvta.to.global.u64 	%rd6, %rd3;
	mul.wide.s32 	%rd7, %r1, 4;
	add.s64 	%rd8, %rd4, %rd7;
	ld.global.f32 	%f1, [%rd8];
	add.s64 	%rd9, %rd5, %rd7;
	ld.global.f32 	%f2, [%rd9];
	add.f32 	%f3, %f1, %f2;
	add.s64 	%rd10, %rd6, %rd7;
	st.global.f32 	[%rd10], %f3;
$L__BB505_2:
	ret;

}
	// .globl	_Z10add_kernelILx506EEvPfS0_S0_i
.visible .entry _Z10add_kernelILx506EEvPfS0_S0_i(
	.param .u64 .ptr .align 1 _Z10add_kernelILx506EEvPfS0_S0_i_param_0,
	.param .u64 .ptr .align 1 _Z10add_kernelILx506EEvPfS0_S0_i_param_1,
	.param .u64 .ptr .align 1 _Z10add_kernelILx506EEvPfS0_S0_i_param_2,
	.param .u32 _Z10add_kernelILx506EEvPfS0_S0_i_param_3
)
{
	.reg .pred 	%p<2>;
	.reg .b32 	%r<6>;
	.reg .b32 	%f<4>;
	.reg .b64 	%rd<11>;

	ld.param.u64 	%rd1, [_Z10add_kernelILx506EEvPfS0_S0_i_param_0];
	ld.param.u64 	%rd2, [_Z10add_kernelILx506EEvPfS0_S0_i_param_1];
	ld.param.u64 	%rd3, [_Z10add_kernelILx506EEvPfS0_S0_i_param_2];
	ld.param.u32 	%r2, [_Z10add_kernelILx506EEvPfS0_S0_i_param_3];
	mov.u32 	%r3, %ctaid.x;
	mov.u32 	%r4, %ntid.x;
	mov.u32 	%r5, %tid.x;
	mad.lo.s32 	%r1, %r3, %r4, %r5;
	setp.ge.s32 	%p1, %r1, %r2;
	@%p1 bra 	$L__BB506_2;
	cvta.to.global.u64 	%rd4, %rd1;
	cvta.to.global.u64 	%rd5, %rd2;
	cvta.to.global.u64 	%rd6, %rd3;
	mul.wide.s32 	%rd7, %r1, 4;
	add.s64 	%rd8, %rd4, %rd7;
	ld.global.f32 	%f1, [%rd8];
	add.s64 	%rd9, %rd5, %rd7;
	ld.global.f32 	%f2, [%rd9];
	add.f32 	%f3, %f1, %f2;
	add.s64 	%rd10, %rd6, %rd7;
	st.global.f32 	[%rd10], %f3;
$L__BB506_2:
	ret;

}
	// .globl	_Z10add_kernelILx507EEvPfS0_S0_i
.visible .entry _Z10add_kernelILx507EEvPfS0_S0_i(
	.param .u64 .ptr .align 1 _Z10add_kernelILx507EEvPfS0_S0_i_param_0,
	.param .u64 .ptr .align 1 _Z10add_kernelILx507EEvPfS0_S0_i_param_1,
	.param .u64 .ptr .align 1 _Z10add_kernelILx507EEvPfS0_S0_i_param_2,
	.param .u32 _Z10add_kernelILx507EEvPfS0_S0_i_param_3
)
{
	.reg .pred 	%p<2>;
	.reg .b32 	%r<6>;
	.reg .b32 	%f<4>;
	.reg .b64 	%rd<11>;

	ld.param.u64 	%rd1, [_Z10add_kernelILx507EEvPfS0_S0_i_param_0];
	ld.param.u64 	%rd2, [_Z10add_kernelILx507EEvPfS0_S0_i_param_1];
	ld.param.u64 	%rd3, [_Z10add_kernelILx507EEvPfS0_S0_i_param_2];
	ld.param.u32 	%r2, [_Z10add_kernelILx507EEvPfS0_S0_i_param_3];
	mov.u32 	%r3, %ctaid.x;
	mov.u32 	%r4, %ntid.x;
	mov.u32 	%r5, %tid.x;
	mad.lo.s32 	%r1, %r3, %r4, %r5;
	setp.ge.s32 	%p1, %r1, %r2;
	@%p1 bra 	$L__BB507_2;
	cvta.to.global.u64 	%rd4, %rd1;
	cvta.to.global.u64 	%rd5, %rd2;
	cvta.to.global.u64 	%rd6, %rd3;
	mul.wide.s32 	%rd7, %r1, 4;
	add.s64 	%rd8, %rd4, %rd7;
	ld.global.f32 	%f1, [%rd8];
	add.s64 	%rd9, %rd5, %rd7;
	ld.global.f32 	%f2, [%rd9];
	add.f32 	%f3, %f1, %f2;
	add.s64 	%rd10, %rd6, %rd7;
	st.global.f32 	[%rd10], %f3;
$L__BB507_2:
	ret;

}
	// .globl	_Z10add_kernelILx508EEvPfS0_S0_i
.visible .entry _Z10add_kernelILx508EEvPfS0_S0_i(
	.param .u64 .ptr .align 1 _Z10add_kernelILx508EEvPfS0_S0_i_param_0,
	.param .u64 .ptr .align 1 _Z10add_kernelILx508EEvPfS0_S0_i_param_1,
	.param .u64 .ptr .align 1 _Z10add_kernelILx508EEvPfS0_S0_i_param_2,
	.param .u32 _Z10add_kernelILx508EEvPfS0_S0_i_param_3
)
{
	.reg .pred 	%p<2>;
	.reg .b32 	%r<6>;
	.reg .b32 	%f<4>;
	.reg .b64 	%rd<11>;

	ld.param.u64 	%rd1, [_Z10add_kernelILx508EEvPfS0_S0_i_param_0];
	ld.param.u64 	%rd2, [_Z10add_kernelILx508EEvPfS0_S0_i_param_1];
	ld.param.u64 	%rd3, [_Z10add_kernelILx508EEvPfS0_S0_i_param_2];
	ld.param.u32 	%r2, [_Z10add_kernelILx508EEvPfS0_S0_i_param_3];
	mov.u32 	%r3, %ctaid.x;
	mov.u32 	%r4, %ntid.x;
	mov.u32 	%r5, %tid.x;
	mad.lo.s32 	%r1, %r3, %r4, %r5;
	setp.ge.s32 	%p1, %r1, %r2;
	@%p1 bra 	$L__BB508_2;
	cvta.to.global.u64 	%rd4, %rd1;
	cvta.to.global.u64 	%rd5, %rd2;
	cvta.to.global.u64 	%rd6, %rd3;
	mul.wide.s32 	%rd7, %r1, 4;
	add.s64 	%rd8, %rd4, %rd7;
	ld.global.f32 	%f1, [%rd8];
	add.s64 	%rd9, %rd5, %rd7;
	ld.global.f32 	%f2, [%rd9];
	add.f32 	%f3, %f1, %f2;
	add.s64 	%rd10, %rd6, %rd7;
	st.global.f32 	[%rd10], %f3;
$L__BB508_2:
	ret;

}
	// .globl	_Z10add_kernelILx509EEvPfS0_S0_i
.visible .entry _Z10add_kernelILx509EEvPfS0_S0_i(
	.param .u64 .ptr .align 1 _Z10add_kernelILx509EEvPfS0_S0_i_param_0,
	.param .u64 .ptr .align 1 _Z10add_kernelILx509EEvPfS0_S0_i_param_1,
	.param .u64 .ptr .align 1 _Z10add_kernelILx509EEvPfS0_S0_i_param_2,
	.param .u32 _Z10add_kernelILx509EEvPfS0_S0_i_param_3
)
{
	.reg .pred 	%p<2>;
	.reg .b32 	%r<6>;
	.reg .b32 	%f<4>;
	.reg .b64 	%rd<11>;

	ld.param.u64 	%rd1, [_Z10add_kernelILx509EEvPfS0_S0_i_param_0];
	ld.param.u64 	%rd2, [_Z10add_kernelILx509EEvPfS0_S0_i_param_1];
	ld.param.u64 	%rd3, [_Z10add_kernelILx509EEvPfS0_S0_i_param_2];
	ld.param.u32 	%r2, [_Z10add_kernelILx509EEvPfS0_S0_i_param_3];
	mov.u32 	%r3, %ctaid.x;
	mov.u32 	%r4, %ntid.x;
	mov.u32 	%r5, %tid.x;
	mad.lo.s32 	%r1, %r3, %r4, %r5;
	setp.ge.s32 	%p1, %r1, %r2;
	@%p1 bra 	$L__BB509_2;
	cvta.to.global.u64 	%rd4, %rd1;
	cvta.to.global.u64 	%rd5, %rd2;
	cvta.to.global.u64 	%rd6, %rd3;
	mul.wide.s32 	%rd7, %r1, 4;
	add.s64 	%rd8, %rd4, %rd7;
	ld.global.f32 	%f1, [%rd8];
	add.s64 	%rd9, %rd5, %rd7;
	ld.global.f32 	%f2, [%rd9];
	add.f32 	%f3, %f1, %f2;
	add.s64 	%rd10, %rd6, %rd7;
	st.global.f32 	[%rd10], %f3;
$L__BB509_2:
	ret;

}
	// .globl	_Z10add_kernelILx510EEvPfS0_S0_i
.visible .entry _Z10add_kernelILx510EEvPfS0_S0_i(
	.param .u64 .ptr .align 1 _Z10add_kernelILx510EEvPfS0_S0_i_param_0,
	.param .u64 .ptr .align 1 _Z10add_kernelILx510EEvPfS0_S0_i_param_1,
	.param .u64 .ptr .align 1 _Z10add_kernelILx510EEvPfS0_S0_i_param_2,
	.param .u32 _Z10add_kernelILx510EEvPfS0_S0_i_param_3
)
{
	.reg .pred 	%p<2>;
	.reg .b32 	%r<6>;
	.reg .b32 	%f<4>;
	.reg .b64 	%rd<11>;

	ld.param.u64 	%rd1, [_Z10add_kernelILx510EEvPfS0_S0_i_param_0];
	ld.param.u64 	%rd2, [_Z10add_kernelILx510EEvPfS0_S0_i_param_1];
	ld.param.u64 	%rd3, [_Z10add_kernelILx510EEvPfS0_S0_i_param_2];
	ld.param.u32 	%r2, [_Z10add_kernelILx510EEvPfS0_S0_i_param_3];
	mov.u32 	%r3, %ctaid.x;
	mov.u32 	%r4, %ntid.x;
	mov.u32 	%r5, %tid.x;
	mad.lo.s32 	%r1, %r3, %r4, %r5;
	setp.ge.s32 	%p1, %r1, %r2;
	@%p1 bra 	$L__BB510_2;
	cvta.to.global.u64 	%rd4, %rd1;
	cvta.to.global.u64 	%rd5, %rd2;
	cvta.to.global.u64 	%rd6, %rd3;
	mul.wide.s32 	%rd7, %r1, 4;
	add.s64 	%rd8, %rd4, %rd7;
	ld.global.f32 	%f1, [%rd8];
	add.s64 	%rd9, %rd5, %rd7;
	ld.global.f32 	%f2, [%rd9];
	add.f32 	%f3, %f1, %f2;
	add.s64 	%rd10, %rd6, %rd7;
	st.global.f32 	[%rd10], %f3;
$L__BB510_2:
	ret;

}
	// .globl	_Z10add_kernelILx511EEvPfS0_S0_i
.visible .entry _Z10add_kernelILx511EEvPfS0_S0_i(
	.param .u64 .ptr .align 1 _Z10add_kernelILx511EEvPfS0_S0_i_param_0,
	.param .u64 .ptr .align 1 _Z10add_kernelILx511EEvPfS0_S0_i_param_1,
	.param .u64 .ptr .align 1 _Z10add_kernelILx511EEvPfS0_S0_i_param_2,
	.param .u32 _Z10add_kernelILx511EEvPfS0_S0_i_param_3
)
{
	.reg .pred 	%p<2>;
	.reg .b32 	%r<6>;
	.reg .b32 	%f<4>;
	.reg .b64 	%rd<11>;

	ld.param.u64 	%rd1, [_Z10add_kernelILx511EEvPfS0_S0_i_param_0];
	ld.param.u64 	%rd2, [_Z10add_kernelILx511EEvPfS0_S0_i_param_1];
	ld.param.u64 	%rd3, [_Z10add_kernelILx511EEvPfS0_S0_i_param_2];
	ld.param.u32 	%r2, [_Z10add_kernelILx511EEvPfS0_S0_i_param_3];
	mov.u32 	%r3, %ctaid.x;
	mov.u32 	%r4, %ntid.x;
	mov.u32 	%r5, %tid.x;
	mad.lo.s32 	%r1, %r3, %r4, %r5;
	setp.ge.s32 	%p1, %r1, %r2;
	@%p1 bra 	$L__BB511_2;
	cvta.to.global.u64 	%rd4, %rd1;
	cvta.to.global.u64 	%rd5, %rd2;
	cvta.to.global.u64 	%rd6, %rd3;
	mul.wide.s32 	%rd7, %r1, 4;
	add.s64 	%rd8, %rd4, %rd7;
	ld.global.f32 	%f1, [%rd8];
	add.s64 	%rd9, %rd5, %rd7;
	ld.global.f32 	%f2, [%rd9];
	add.f32 	%f3, %f1, %f2;
	add.s64 	%rd10, %rd6, %rd7;
	st.global.f32 	[%rd10], %f3;
$L__BB511_2:
	ret;

}
	// .globl	_Z10add_kernelILx512EEvPfS0_S0_i
.visible .entry _Z10add_kernelILx512EEvPfS0_S0_i(
	.param .u64 .ptr .align 1 _Z10add_kernelILx512EEvPfS0_S0_i_param_0,
	.param .u64 .ptr .align 1 _Z10add_kernelILx512EEvPfS0_S0_i_param_1,
	.param .u64 .ptr .align 1 _Z10add_kernelILx512EEvPfS0_S0_i_param_2,
	.param .u32 _Z10add_kernelILx512EEvPfS0_S0_i_param_3
)
{
	.reg .pred 	%p<2>;
	.reg .b32 	%r<6>;
	.reg .b32 	%f<4>;
	.reg .b64 	%rd<11>;

	ld.param.u64 	%rd1, [_Z10add_kernelILx512EEvPfS0_S0_i_param_0];
	ld.param.u64 	%rd2, [_Z10add_kernelILx512EEvPfS0_S0_i_param_1];
	ld.param.u64 	%rd3, [_Z10add_kernelILx512EEvPfS0_S0_i_param_2];
	ld.param.u32 	%r2, [_Z10add_kernelILx512EEvPfS0_S0_i_param_3];
	mov.u32 	%r3, %ctaid.x;
	mov.u32 	%r4, %ntid.x;
	mov.u32 	%r5, %tid.x;
	mad.lo.s32 	%r1, %r3, %r4, %r5;
	setp.ge.s32 	%p1, %r1, %r2;
	@%p1 bra 	$L__BB512_2;
	cvta.to.global.u64 	%rd4, %rd1;
	cvta.to.global.u64 	%rd5, %rd2;
	cvta.to.global.u64 	%rd6, %rd3;
	mul.wide.s32 	%rd7, %r1, 4;
	add.s64 	%rd8, %rd4, %rd7;
	ld.global.f32 	%f1, [%rd8];
	add.s64 	%rd9, %rd5, %rd7;
	ld.global.f32 	%f2, [%rd9];
	add.f32 	%f3, %f1, %f2;
	add.s64 	%rd10, %rd6, %rd7;
	st.global.f32 	[%rd10], %f3;
$L__BB512_2:
	ret;

}
	// .globl	_Z10add_kernelILx513EEvPfS0_S0_i
.visible .entry _Z10add_kernelILx513EEvPfS0_S0_i(
	.param .u64 .ptr .align 1 _Z10add_kernelILx513EEvPfS0_S0_i_param_0,
	.param .u64 .ptr .align 1 _Z10add_kernelILx513EEvPfS0_S0_i_param_1,
	.param .u64 .ptr .align 1 _Z10add_kernelILx513EEvPfS0_S0_i_param_2,
	.param .u32 _Z10add_kernelILx513EEvPfS0_S0_i_param_3
)
{
	.reg .pred 	%p<2>;
	.reg .b32 	%r<6>;
	.reg .b32 	%f<4>;
	.reg .b64 	%rd<11>;

	ld.param.u64 	%rd1, [_Z10add_kernelILx513EEvPfS0_S0_i_param_0];
	ld.param.u64 	%rd2, [_Z10add_kernelILx513EEvPfS0_S0_i_param_1];
	ld.param.u64 	%rd3, [_Z10add_kernelILx513EEvPfS0_S0_i_param_2];
	ld.param.u32 	%r2, [_Z10add_kernelILx513EEvPfS0_S0_i_param_3];
	mov.u32 	%r3, %ctaid.x;
	mov.u32 	%r4, %ntid.x;
	mov.u32 	%r5, %tid.x;
	mad.lo.s32 	%r1, %r3, %r4, %r5;
	setp.ge.s32 	%p1, %r1, %r2;
	@%p1 bra 	$L__BB513_2;
	cvta.to.global.u64 	%rd4, %rd1;
	cvta.to.global.u64 	%rd5, %rd2;
	cvta.to.global.u64 	%rd6, %rd3;
	mul.wide.s32 	%rd7, %r1, 4;
	add.s64 	%rd8, %rd4, %rd7;
	ld.global.f32 	%f1, [%rd8];
	add.s64 	%rd9, %rd5, %rd7;
	ld.global.f32 	%f2, [%rd9];
	add.f32 	%f3, %f1, %f2;
	add.s64 	%rd10, %rd6, %rd7;
	st.global.f32 	[%rd10], %f3;
$L__BB513_2:
	ret;

}
	// .globl	_Z10add_kernelILx514EEvPfS0_S0_i
.visible .entry _Z10add_kernelILx514EEvPfS0_S0_i(
	.param .u64 .ptr .align 1 _Z10add_kernelILx514EEvPfS0_S0_i_param_0,
	.param .u64 .ptr .align 1 _Z10add_kernelILx514EEvPfS0_S0_i_param_1,
	.param .u64 .ptr .align 1 _Z10add_kernelILx514EEvPfS0_S0_i_param_2,
	.param .u32 _Z10add_kernelILx514EEvPfS0_S0_i_param_3
)
{
	.reg .pred 	%p<2>;
	.reg .b32 	%r<6>;
	.reg .b32 	%f<4>;
	.reg .b64 	%rd<11>;

	ld.param.u64 	%rd1, [_Z10add_kernelILx514EEvPfS0_S0_i_param_0];
	ld.param.u64 	%rd2, [_Z10add_kernelILx514EEvPfS0_S0_i_param_1];
	ld.param.u64 	%rd3, [_Z10add_kernelILx514EEvPfS0_S0_i_param_2];
	ld.param.u32 	%r2, [_Z10add_kernelILx514EEvPfS0_S0_i_param_3];
	mov.u32 	%r3, %ctaid.x;
	mov.u32 	%r4, %ntid.x;
	mov.u32 	%r5, %tid.x;
	mad.lo.s32 	%r1, %r3, %r4, %r5;
	setp.ge.s32 	%p1, %r1, %r2;
	@%p1 bra 	$L__BB514_2;
	cvta.to.global.u64 	%rd4, %rd1;
	cvta.to.global.u64 	%rd5, %rd2;
	cvta.to.global.u64 	%rd6, %rd3;
	mul.wide.s32 	%rd7, %r1, 4;
	add.s64 	%rd8, %rd4, %rd7;
	ld.global.f32 	%f1, [%rd8];
	add.s64 	%rd9, %rd5, %rd7;
	ld.global.f32 	%f2, [%rd9];
	add.f32 	%f3, %f1, %f2;
	add.s64 	%rd10, %rd6, %rd7;
	st.global.f32 	[%rd10], %f3;
$L__BB514_2:
	ret;

}
	// .globl	_Z10add_kernelILx515EEvPfS0_S0_i
.visible .entry _Z10add_kernelILx515EEvPfS0_S0_i(
	.param .u64 .ptr .align 1 _Z10add_kernelILx515EEvPfS0_S0_i_param_0,
	.param .u64 .ptr .align 1 _Z10add_kernelILx515EEvPfS0_S0_i_param_1,
	.param .u64 .ptr .align 1 _Z10add_kernelILx515EEvPfS0_S0_i_param_2,
	.param .u32 _Z10add_kernelILx515EEvPfS0_S0_i_param_3
)
{
	.reg .pred 	%p<2>;
	.reg .b32 	%r<6>;
	.reg .b32 	%f<4>;
	.reg .b64 	%rd<11>;

	ld.param.u64 	%rd1, [_Z10add_kernelILx515EEvPfS0_S0_i_param_0];
	ld.param.u64 	%rd2, [_Z10add_kernelILx515EEvPfS0_S0_i_param_1];
	ld.param.u64 	%rd3, [_Z10add_kernelILx515EEvPfS0_S0_i_param_2];
	ld.param.u32 	%r2, [_Z10add_kernelILx515EEvPfS0_S0_i_param_3];
	mov.u32 	%r3, %ctaid.x;
	mov.u32 	%r4, %ntid.x;
	mov.u32 	%r5, %tid.x;
	mad.lo.s32 	%r1, %r3, %r4, %r5;
	setp.ge.s32 	%p1, %r1, %r2;
	@%p1 bra 	$L__BB515_2;
	cvta.to.global.u64 	%rd4, %rd1;
	cvta.to.global.u64 	%rd5, %rd2;
	cvta.to.global.u64 	%rd6, %rd3;
	mul.wide.s32 	%rd7, %r1, 4;
	add.s64 	%rd8, %rd4, %rd7;
	ld.global.f32 	%f1, [%rd8];
	add.s64 	%rd9, %rd5, %rd7;
	ld.global.f32 	%f2, [%rd9];
	add.f32 	%f3, %f1, %f2;
	add.s64 	%rd10, %rd6, %rd7;
	st.global.f32 	[%rd10], %f3;
$L__BB515_2:
	ret;

}
	// .globl	_Z10add_kernelILx516EEvPfS0_S0_i
.visible .entry _Z10add_kernelILx516EEvPfS0_S0_i(
	.param .u64 .ptr .align 1 _Z10add_kernelILx516EEvPfS0_S0_i_param_0,
	.param .u64 .ptr .align 1 _Z10add_kernelILx516EEvPfS0_S0_i_param_1,
	.param .u64 .ptr .align 1 _Z10add_kernelILx516EEvPfS0_S0_i_param_2,
	.param .u32 _Z10add_kernelILx516EEvPfS0_S0_i_param_3
)
{
	.reg .pred 	%p<2>;
	.reg .b32 	%r<6>;
	.reg .b32 	%f<4>;
	.reg .b64 	%rd<11>;

	ld.param.u64 	%rd1, [_Z10add_kernelILx516EEvPfS0_S0_i_param_0];
	ld.param.u64 	%rd2, [_Z10add_kernelILx516EEvPfS0_S0_i_param_1];
	ld.param.u64 	%rd3, [_Z10add_kernelILx516EEvPfS0_S0_i_param_2];
	ld.param.u32 	%r2, [_Z10add_kernelILx516EEvPfS0_S0_i_param_3];
	mov.u32 	%r3, %ctaid.x;
	mov.u32 	%r4, %ntid.x;
	mov.u32 	%r5, %tid.x;
	mad.lo.s32 	%r1, %r3, %r4, %r5;
	setp.ge.s32 	%p1, %r1, %r2;
	@%p1 bra 	$L__BB516_2;
	cvta.to.global.u64 	%rd4, %rd1;
	cvta.to.global.u64 	%rd5, %rd2;
	cvta.to.global.u64 	%rd6, %rd3;
	mul.wide.s32 	%rd7, %r1, 4;
	add.s64 	%rd8, %rd4, %rd7;
	ld.global.f32 	%f1, [%rd8];
	add.s64 	%rd9, %rd5, %rd7;
	ld.global.f32 	%f2, [%rd9];
	add.f32 	%f3, %f1, %f2;
	add.s64 	%rd10, %rd6, %rd7;
	st.global.f32 	[%rd10], %f3;
$L__BB516_2:
	ret;

}
	// .globl	_Z10add_kernelILx517EEvPfS0_S0_i
.visible .entry _Z10add_kernelILx517EEvPfS0_S0_i(
	.param .u64 .ptr .align 1 _Z10add_kernelILx517EEvPfS0_S0_i_param_0,
	.param .u64 .ptr .align 1 _Z10add_kernelILx517EEvPfS0_S0_i_param_1,
	.param .u64 .ptr .align 1 _Z10add_kernelILx517EEvPfS0_S0_i_param_2,
	.param .u32 _Z10add_kernelILx517EEvPfS0_S0_i_param_3
)
{
	.reg .pred 	%p<2>;
	.reg .b32 	%r<6>;
	.reg .b32 	%f<4>;
	.reg .b64 	%rd<11>;

	ld.param.u64 	%rd1, [_Z10add_kernelILx517EEvPfS0_S0_i_param_0];
	ld.param.u64 	%rd2, [_Z10add_kernelILx517EEvPfS0_S0_i_param_1];
	ld.param.u64 	%rd3, [_Z10add_kernelILx517EEvPfS0_S0_i_param_2];
	ld.param.u32 	%r2, [_Z10add_kernelILx517EEvPfS0_S0_i_param_3];
	mov.u32 	%r3, %ctaid.x;
	mov.u32 	%r4, %ntid.x;
	mov.u32 	%r5, %tid.x;
	mad.lo.s32 	%r1, %r3, %r4, %r5;
	setp.ge.s32 	%p1, %r1, %r2;
	@%p1 bra 	$L__BB517_2;
	cvta.to.global.u64 	%rd4, %rd1;
	cvta.to.global.u64 	%rd5, %rd2;
	cvta.to.global.u64 	%rd6, %rd3;
	mul.wide.s32 	%rd7, %r1, 4;
	add.s64 	%rd8, %rd4, %rd7;
	ld.global.f32 	%f1, [%rd8];
	add.s64 	%rd9, %rd5, %rd7;
	ld.global.f32 	%f2, [%rd9];
	add.f32 	%f3, %f1, %f2;
	add.s64 	%rd10, %rd6, %rd7;
	st.global.f32 	[%rd10], %f3;
$L__BB517_2:
	ret;

}
	// .globl	_Z10add_kernelILx518EEvPfS0_S0_i
.visible .entry _Z10add_kernelILx518EEvPfS0_S0_i(
	.param .u64 .ptr .align 1 _Z10add_kernelILx518EEvPfS0_S0_i_param_0,
	.param .u64 .ptr .align 1 _Z10add_kernelILx518EEvPfS0_S0_i_param_1,
	.param .u64 .ptr .align 1 _Z10add_kernelILx518EEvPfS0_S0_i_param_2,
	.param .u32 _Z10add_kernelILx518EEvPfS0_S0_i_param_3
)
{
	.reg .pred 	%p<2>;
	.reg .b32 	%r<6>;
	.reg .b32 	%f<4>;
	.reg .b64 	%rd<11>;

	ld.param.u64 	%rd1, [_Z10add_kernelILx518EEvPfS0_S0_i_param_0];
	ld.param.u64 	%rd2, [_Z10add_kernelILx518EEvPfS0_S0_i_param_1];
	ld.param.u64 	%rd3, [_Z10add_kernelILx518EEvPfS0_S0_i_param_2];
	ld.param.u32 	%r2, [_Z10add_kernelILx518EEvPfS0_S0_i_param_3];
	mov.u32 	%r3, %ctaid.x;
	mov.u32 	%r4, %ntid.x;
	mov.u32 	%r5, %tid.x;
	mad.lo.s32 	%r1, %r3, %r4, %r5;
	setp.ge.s32 	%p1, %r1, %r2;
	@%p1 bra 	$L__BB518_2;
	cvta.to.global.u64 	%rd4, %rd1;
	cvta.to.global.u64 	%rd5, %rd2;
	cvta.to.global.u64 	%rd6, %rd3;
	mul.wide.s32 	%rd7, %r1, 4;
	add.s64 	%rd8, %rd4, %rd7;
	ld.global.f32 	%f1, [%rd8];
	add.s64 	%rd9, %rd5, %rd7;
	ld.global.f32 	%f2, [%rd9];
	add.f32 	%f3, %f1, %f2;
	add.s64 	%rd10, %rd6, %rd7;
	st.global.f32 	[%rd10], %f3;
$L__BB518_2:
	ret;

}
	// .globl	_Z10add_kernelILx519EEvPfS0_S0_i
.visible .entry _Z10add_kernelILx519EEvPfS0_S0_i(
	.param .u64 .ptr .align 1 _Z10add_kernelILx519EEvPfS0_S0_i_param_0,
	.param .u64 .ptr .align 1 _Z10add_kernelILx519EEvPfS0_S0_i_param_1,
	.param .u64 .ptr .align 1 _Z10add_kernelILx519EEvPfS0_S0_i_param_2,
	.param .u32 _Z10add_kernelILx519EEvPfS0_S0_i_param_3
)
{
	.reg .pred 	%p<2>;
	.reg .b32 	%r<6>;
	.reg .b32 	%f<4>;
	.reg .b64 	%rd<11>;

	ld.param.u64 	%rd1, [_Z10add_kernelILx519EEvPfS0_S0_i_param_0];
	ld.param.u64 	%rd2, [_Z10add_kernelILx519EEvPfS0_S0_i_param_1];
	ld.param.u64 	%rd3, [_Z10add_kernelILx519EEvPfS0_S0_i_param_2];
	ld.param.u32 	%r2, [_Z10add_kernelILx519EEvPfS0_S0_i_param_3];
	mov.u32 	%r3, %ctaid.x;
	mov.u32 	%r4, %ntid.x;
	mov.u32 	%r5, %tid.x;
	mad.lo.s32 	%r1, %r3, %r4, %r5;
	setp.ge.s32 	%p1, %r1, %r2;
	@%p1 bra 	$L__BB519_2;
	cvta.to.global.u64 	%rd4, %rd1;
	cvta.to.global.u64 	%rd5, %rd2;
	cvta.to.global.u64 	%rd6, %rd3;
	mul.wide.s32 	%rd7, %r1, 4;
	add.s64 	%rd8, %rd4, %rd7;
	ld.global.f32 	%f1, [%rd8];
	add.s64 	%rd9, %rd5, %rd7;
	ld.global.f32 	%f2, [%rd9];
	add.f32 	%f3, %f1, %f2;
	add.s64 	%rd10, %rd6, %rd7;
	st.global.f32 	[%rd10], %f3;
$L__BB519_2:
	ret;

}
	// .globl	_Z10add_kernelILx520EEvPfS0_S0_i
.visible .entry _Z10add_kernelILx520EEvPfS0_S0_i(
	.param .u64 .ptr .align 1 _Z10add_kernelILx520EEvPfS0_S0_i_param_0,
	.param .u64 .ptr .align 1 _Z10add_kernelILx520EEvPfS0_S0_i_param_1,
	.param .u64 .ptr .align 1 _Z10add_kernelILx520EEvPfS0_S0_i_param_2,
	.param .u32 _Z10add_kernelILx520EEvPfS0_S0_i_param_3
)
{
	.reg .pred 	%p<2>;
	.reg .b32 	%r<6>;
	.reg .b32 	%f<4>;
	.reg .b64 	%rd<11>;

	ld.param.u64 	%rd1, [_Z10add_kernelILx520EEvPfS0_S0_i_param_0];
	ld.param.u64 	%rd2, [_Z10add_kernelILx520EEvPfS0_S0_i_param_1];
	ld.param.u64 	%rd3, [_Z10add_kernelILx520EEvPfS0_S0_i_param_2];
	ld.param.u32 	%r2, [_Z10add_kernelILx520EEvPfS0_S0_i_param_3];
	mov.u32 	%r3, %ctaid.x;
	mov.u32 	%r4, %ntid.x;
	mov.u32 	%r5, %tid.x;
	mad.lo.s32 	%r1, %r3, %r4, %r5;
	setp.ge.s32 	%p1, %r1, %r2;
	@%p1 bra 	$L__BB520_2;
	cvta.to.global.u64 	%rd4, %rd1;
	cvta.to.global.u64 	%rd5, %rd2;
	cvta.to.global.u64 	%rd6, %rd3;
	mul.wide.s32 	%rd7, %r1, 4;
	add.s64 	%rd8, %rd4, %rd7;
	ld.global.f32 	%f1, [%rd8];
	add.s64 	%rd9, %rd5, %rd7;
	ld.global.f32 	%f2, [%rd9];
	add.f32 	%f3, %f1, %f2;
	add.s64 	%rd10, %rd6, %rd7;
	st.global.f32 	[%rd10], %f3;
$L__BB520_2:
	ret;

}
	// .globl	_Z10add_kernelILx521EEvPfS0_S0_i
.visible .entry _Z10add_kernelILx521EEvPfS0_S0_i(
	.param .u64 .ptr .align 1 _Z10add_kernelILx521EEvPfS0_S0_i_param_0,
	.param .u64 .ptr .align 1 _Z10add_kernelILx521EEvPfS0_S0_i_param_1,
	.param .u64 .ptr .align 1 _Z10add_kernelILx521EEvPfS0_S0_i_param_2,
	.param .u32 _Z10add_kernelILx521EEvPfS0_S0_i_param_3
)
{
	.reg .pred 	%p<2>;
	.reg .b32 	%r<6>;
	.reg .b32 	%f<4>;
	.reg .b64 	%rd<11>;

	ld.param.u64 	%rd1, [_Z10add_kernelILx521EEvPfS0_S0_i_param_0];
	ld.param.u64 	%rd2, [_Z10add_kernelILx521EEvPfS0_S0_i_param_1];
	ld.param.u64 	%rd3, [_Z10add_kernelILx521EEvPfS0_S0_i_param_2];
	ld.param.u32 	%r2, [_Z10add_kernelILx521EEvPfS0_S0_i_param_3];
	mov.u32 	%r3, %ctaid.x;
	mov.u32 	%r4, %ntid.x;
	mov.u32 	%r5, %tid.x;
	mad.lo.s32 	%r1, %r3, %r4, %r5;
	setp.ge.s32 	%p1, %r1, %r2;
	@%p1 bra 	$L__BB521_2;
	cvta.to.global.u64 	%rd4, %rd1;
	cvta.to.global.u64 	%rd5, %rd2;
	cvta.to.global.u64 	%rd6, %rd3;
	mul.wide.s32 	%rd7, %r1, 4;
	add.s64 	%rd8, %rd4, %rd7;
	ld.global.f32 	%f1, [%rd8];
	add.s64 	%rd9, %rd5, %rd7;
	ld.global.f32 	%f2, [%rd9];
	add.f32 	%f3, %f1, %f2;
	add.s64 	%rd10, %rd6, %rd7;
	st.global.f32 	[%rd10], %f3;
$L__BB521_2:
	ret;

}
	// .globl	_Z10add_kernelILx522EEvPfS0_S0_i
.visible .entry _Z10add_kernelILx522EEvPfS0_S0_i(
	.param .u64 .ptr .align 1 _Z10add_kernelILx522EEvPfS0_S0_i_param_0,
	.param .u64 .ptr .align 1 _Z10add_kernelILx522EEvPfS0_S0_i_param_1,
	.param .u64 .ptr .align 1 _Z10add_kernelILx522EEvPfS0_S0_i_param_2,
	.param .u32 _Z10add_kernelILx522EEvPfS0_S0_i_param_3
)
{
	.reg .pred 	%p<2>;
	.reg .b32 	%r<6>;
	.reg .b32 	%f<4>;
	.reg .b64 	%rd<11>;

	ld.param.u64 	%rd1, [_Z10add_kernelILx522EEvPfS0_S0_i_param_0];
	ld.param.u64 	%rd2, [_Z10add_kernelILx522EEvPfS0_S0_i_param_1];
	ld.param.u64 	%rd3, [_Z10add_kernelILx522EEvPfS0_S0_i_param_2];
	ld.param.u32 	%r2, [_Z10add_kernelILx522EEvPfS0_S0_i_param_3];
	mov.u32 	%r3, %ctaid.x;
	mov.u32 	%r4, %ntid.x;
	mov.u32 	%r5, %tid.x;
	mad.lo.s32 	%r1, %r3, %r4, %r5;
	setp.ge.s32 	%p1, %r1, %r2;
	@%p1 bra 	$L__BB522_2;
	cvta.to.global.u64 	%rd4, %rd1;
	cvta.to.global.u64 	%rd5, %rd2;
	cvta.to.global.u64 	%rd6, %rd3;
	mul.wide.s32 	%rd7, %r1, 4;
	add.s64 	%rd8, %rd4, %rd7;
	ld.global.f32 	%f1, [%rd8];
	add.s64 	%rd9, %rd5, %rd7;
	ld.global.f32 	%f2, [%rd9];
	add.f32 	%f3, %f1, %f2;
	add.s64 	%rd10, %rd6, %rd7;
	st.global.f32 	[%rd10], %f3;
$L__BB522_2:
	ret;

}
	// .globl	_Z10add_kernelILx523EEvPfS0_S0_i
.visible .entry _Z10add_kernelILx523EEvPfS0_S0_i(
	.param .u64 .ptr .align 1 _Z10add_kernelILx523EEvPfS0_S0_i_param_0,
	.param .u64 .ptr .align 1 _Z10add_kernelILx523EEvPfS0_S0_i_param_1,
	.param .u64 .ptr .align 1 _Z10add_kernelILx523EEvPfS0_S0_i_param_2,
	.param .u32 _Z10add_kernelILx523EEvPfS0_S0_i_param_3
)
{
	.reg .pred 	%p<2>;
	.reg .b32 	%r<6>;
	.reg .b32 	%f<4>;
	.reg .b64 	%rd<11>;

	ld.param.u64 	%rd1, [_Z10add_kernelILx523EEvPfS0_S0_i_param_0];
	ld.param.u64 	%rd2, [_Z10add_kernelILx523EEvPfS0_S0_i_param_1];
	ld.param.u64 	%rd3, [_Z10add_kernelILx523EEvPfS0_S0_i_param_2];
	ld.param.u32 	%r2, [_Z10add_kernelILx523EEvPfS0_S0_i_param_3];
	mov.u32 	%r3, %ctaid.x;
	mov.u32 	%r4, %ntid.x;
	mov.u32 	%r5, %tid.x;
	mad.lo.s32 	%r1, %r3, %r4, %r5;
	setp.ge.s32 	%p1, %r1, %r2;
	@%p1 bra 	$L__BB523_2;
	cvta.to.global.u64 	%rd4, %rd1;
	cvta.to.global.u64 	%rd5, %rd2;
	cvta.to.global.u64 	%rd6, %rd3;
	mul.wide.s32 	%rd7, %r1, 4;
	add.s64 	%rd8, %rd4, %rd7;
	ld.global.f32 	%f1, [%rd8];
	add.s64 	%rd9, %rd5, %rd7;
	ld.global.f32 	%f2, [%rd9];
	add.f32 	%f3, %f1, %f2;
	add.s64 	%rd10, %rd6, %rd7;
	st.global.f32 	[%rd10], %f3;
$L__BB523_2:
	ret;

}
	// .globl	_Z10add_kernelILx524EEvPfS0_S0_i
.visible .entry _Z10add_kernelILx524EEvPfS0_S0_i(
	.param .u64 .ptr .align 1 _Z10add_kernelILx524EEvPfS0_S0_i_param_0,
	.param .u64 .ptr .align 1 _Z10add_kernelILx524EEvPfS0_S0_i_param_1,
	.param .u64 .ptr .align 1 _Z10add_kernelILx524EEvPfS0_S0_i_param_2,
	.param .u32 _Z10add_kernelILx524EEvPfS0_S0_i_param_3
)
{
	.reg .pred 	%p<2>;
	.reg .b32 	%r<6>;
	.reg .b32 	%f<4>;
	.reg .b64 	%rd<11>;

	ld.param.u64 	%rd1, [_Z10add_kernelILx524EEvPfS0_S0_i_param_0];
	ld.param.u64 	%rd2, [_Z10add_kernelILx524EEvPfS0_S0_i_param_1];
	ld.param.u64 	%rd3, [_Z10add_kernelILx524EEvPfS0_S0_i_param_2];
	ld.param.u32 	%r2, [_Z10add_kernelILx524EEvPfS0_S0_i_param_3];
	mov.u32 	%r3, %ctaid.x;
	mov.u32 	%r4, %ntid.x;
	mov.u32 	%r5, %tid.x;
	mad.lo.s32 	%r1, %r3, %r4, %r5;
	setp.ge.s32 	%p1, %r1, %r2;
	@%p1 bra 	$L__BB524_2;
	cvta.to.global.u64 	%rd4, %rd1;
	cvta.to.global.u64 	%rd5, %rd2;
	cvta.to.global.u64 	%rd6, %rd3;
	mul.wide.s32 	%rd7, %r1, 4;
	add.s64 	%rd8, %rd4, %rd7;
	ld.global.f32 	%f1, [%rd8];
	add.s64 	%rd9, %rd5, %rd7;
	ld.global.f32 	%f2, [%rd9];
	add.f32 	%f3, %f1, %f2;
	add.s64 	%rd10, %rd6, %rd7;
	st.global.f32 	[%rd10], %f3;
$L__BB524_2:
	ret;

}
	// .globl	_Z10add_kernelILx525EEvPfS0_S0_i
.visible .entry _Z10add_kernelILx525EEvPfS0_S0_i(
	.param .u64 .ptr .align 1 _Z10add_kernelILx525EEvPfS0_S0_i_param_0,
	.param .u64 .ptr .align 1 _Z10add_kernelILx525EEvPfS0_S0_i_param_1,
	.param .u64 .ptr .align 1 _Z10add_kernelILx525EEvPfS0_S0_i_param_2,
	.param .u32 _Z10add_kernelILx525EEvPfS0_S0_i_param_3
)
{
	.reg .pred 	%p<2>;
	.reg .b32 	%r<6>;
	.reg .b32 	%f<4>;
	.reg .b64 	%rd<11>;

	ld.param.u64 	%rd1, [_Z10add_kernelILx525EEvPfS0_S0_i_param_0];
	ld.param.u64 	%rd2, [_Z10add_kernelILx525EEvPfS0_S0_i_param_1];
	ld.param.u64 	%rd3, [_Z10add_kernelILx525EEvPfS0_S0_i_param_2];
	ld.param.u32 	%r2, [_Z10add_kernelILx525EEvPfS0_S0_i_param_3];
	mov.u32 	%r3, %ctaid.x;
	mov.u32 	%r4, %ntid.x;
	mov.u32 	%r5, %tid.x;
	mad.lo.s32 	%r1, %r3, %r4, %r5;
	setp.ge.s32 	%p1, %r1, %r2;
	@%p1 bra 	$L__BB525_2;
	cvta.to.global.u64 	%rd4, %rd1;
	cvta.to.global.u64 	%rd5, %rd2;
	cvta.to.global.u64 	%rd6, %rd3;
	mul.wide.s32 	%rd7, %r1, 4;
	add.s64 	%rd8, %rd4, %rd7;
	ld.global.f32 	%f1, [%rd8];
	add.s64 	%rd9, %rd5, %rd7;
	ld.global.f32 	%f2, [%rd9];
	add.f32 	%f3, %f1, %f2;
	add.s64 	%rd10, %rd6, %rd7;
	st.global.f32 	[%rd10], %f3;
$L__BB525_2:
	ret;

}
	// .globl	_Z10add_kernelILx526EEvPfS0_S0_i
.visible .entry _Z10add_kernelILx526EEvPfS0_S0_i(
	.param .u64 .ptr .align 1 _Z10add_kernelILx526EEvPfS0_S0_i_param_0,
	.param .u64 .ptr .align 1 _Z10add_kernelILx526EEvPfS0_S0_i_param_1,
	.param .u64 .ptr .align 1 _Z10add_kernelILx526EEvPfS0_S0_i_param_2,
	.param .u32 _Z10add_kernelILx526EEvPfS0_S0_i_param_3
)
{
	.reg .pred 	%p<2>;
	.reg .b32 	%r<6>;
	.reg .b32 	%f<4>;
	.reg .b64 	%rd<11>;

	ld.param.u64 	%rd1, [_Z10add_kernelILx526EEvPfS0_S0_i_param_0];
	ld.param.u64 	%rd2, [_Z10add_kernelILx526EEvPfS0_S0_i_param_1];
	ld.param.u64 	%rd3, [_Z10add_kernelILx526EEvPfS0_S0_i_param_2];
	ld.param.u32 	%r2, [_Z10add_kernelILx526EEvPfS0_S0_i_param_3];
	mov.u32 	%r3, %ctaid.x;
	mov.u32 	%r4, %ntid.x;
	mov.u32 	%r5, %tid.x;
	mad.lo.s32 	%r1, %r3, %r4, %r5;
	setp.ge.s32 	%p1, %r1, %r2;
	@%p1 bra 	$L__BB526_2;
	cvta.to.global.u64 	%rd4, %rd1;
	cvta.to.global.u64 	%rd5, %rd2;
	cvta.to.global.u64 	%rd6, %rd3;
	mul.wide.s32 	%rd7, %r1, 4;
	add.s64 	%rd8, %rd4, %rd7;
	ld.global.f32 	%f1, [%rd8];
	add.s64 	%rd9, %rd5, %rd7;
	ld.global.f32 	%f2, [%rd9];
	add.f32 	%f3, %f1, %f2;
	add.s64 	%rd10, %rd6, %rd7;
	st.global.f32 	[%rd10], %f3;
$L__BB526_2:
	ret;

}
	// .globl	_Z10add_kernelILx527EEvPfS0_S0_i
.visible .entry _Z10add_kernelILx527EEvPfS0_S0_i(
	.param .u64 .ptr .align 1 _Z10add_kernelILx527EEvPfS0_S0_i_param_0,
	.param .u64 .ptr .align 1 _Z10add_kernelILx527EEvPfS0_S0_i_param_1,
	.param .u64 .ptr .align 1 _Z10add_kernelILx527EEvPfS0_S0_i_param_2,
	.param .u32 _Z10add_kernelILx527EEvPfS0_S0_i_param_3
)
{
	.reg .pred 	%p<2>;
	.reg .b32 	%r<6>;
	.reg .b32 	%f<4>;
	.reg .b64 	%rd<11>;

	ld.param.u64 	%rd1, [_Z10add_kernelILx527EEvPfS0_S0_i_param_0];
	ld.param.u64 	%rd2, [_Z10add_kernelILx527EEvPfS0_S0_i_param_1];
	ld.param.u64 	%rd3, [_Z10add_kernelILx527EEvPfS0_S0_i_param_2];
	ld.param.u32 	%r2, [_Z10add_kernelILx527EEvPfS0_S0_i_param_3];
	mov.u32 	%r3, %ctaid.x;
	mov.u32 	%r4, %ntid.x;
	mov.u32 	%r5, %tid.x;
	mad.lo.s32 	%r1, %r3, %r4, %r5;
	setp.ge.s32 	%p1, %r1, %r2;
	@%p1 bra 	$L__BB527_2;
	cvta.to.global.u64 	%rd4, %rd1;
	cvta.to.global.u64 	%rd5, %rd2;
	cvta.to.global.u64 	%rd6, %rd3;
	mul.wide.s32 	%rd7, %r1, 4;
	add.s64 	%rd8, %rd4, %rd7;
	ld.global.f32 	%f1, [%rd8];
	add.s64 	%rd9, %rd5, %rd7;
	ld.global.f32 	%f2, [%rd9];
	add.f32 	%f3, %f1, %f2;
	add.s64 	%rd10, %rd6, %rd7;
	st.global.f32 	[%rd10], %f3;
$L__BB527_2:
	ret;

}
	// .globl	_Z10add_kernelILx528EEvPfS0_S0_i
.visible .entry _Z10add_kernelILx528EEvPfS0_S0_i(
	.param .u64 .ptr .align 1 _Z10add_kernelILx528EEvPfS0_S0_i_param_0,
	.param .u64 .ptr .align 1 _Z10add_kernelILx528EEvPfS0_S0_i_param_1,
	.param .u64 .ptr .align 1 _Z10add_kernelILx528EEvPfS0_S0_i_param_2,
	.param .u32 _Z10add_kernelILx528EEvPfS0_S0_i_param_3
)
{
	.reg .pred 	%p<2>;
	.reg .b32 	%r<6>;
	.reg .b32 	%f<4>;
	.reg .b64 	%rd<11>;

	ld.param.u64 	%rd1, [_Z10add_kernelILx528EEvPfS0_S0_i_param_0];
	ld.param.u64 	%rd2, [_Z10add_kernelILx528EEvPfS0_S0_i_param_1];
	ld.param.u64 	%rd3, [_Z10add_kernelILx528EEvPfS0_S0_i_param_2];
	ld.param.u32 	%r2, [_Z10add_kernelILx528EEvPfS0_S0_i_param_3];
	mov.u32 	%r3, %ctaid.x;
	mov.u32 	%r4, %ntid.x;
	mov.u32 	%r5, %tid.x;
	mad.lo.s32 	%r1, %r3, %r4, %r5;
	setp.ge.s32 	%p1, %r1, %r2;
	@%p1 bra 	$L__BB528_2;
	cvta.to.global.u64 	%rd4, %rd1;
	cvta.to.global.u64 	%rd5, %rd2;
	cvta.to.global.u64 	%rd6, %rd3;
	mul.wide.s32 	%rd7, %r1, 4;
	add.s64 	%rd8, %rd4, %rd7;
	ld.global.f32 	%f1, [%rd8];
	add.s64 	%rd9, %rd5, %rd7;
	ld.global.f32 	%f2, [%rd9];
	add.f32 	%f3, %f1, %f2;
	add.s64 	%rd10, %rd6, %rd7;
	st.global.f32 	[%rd10], %f3;
$L__BB528_2:
	ret;

}
	// .globl	_Z10add_kernelILx529EEvPfS0_S0_i
.visible .entry _Z10add_kernelILx529EEvPfS0_S0_i(
	.param .u64 .ptr .align 1 _Z10add_kernelILx529EEvPfS0_S0_i_param_0,
	.param .u64 .ptr .align 1 _Z10add_kernelILx529EEvPfS0_S0_i_param_1,
	.param .u64 .ptr .align 1 _Z10add_kernelILx529EEvPfS0_S0_i_param_2,
	.param .u32 _Z10add_kernelILx529EEvPfS0_S0_i_param_3
)
{
	.reg .pred 	%p<2>;
	.reg .b32 	%r<6>;
	.reg .b32 	%f<4>;
	.reg .b64 	%rd<11>;

	ld.param.u64 	%rd1, [_Z10add_kernelILx529EEvPfS0_S0_i_param_0];
	ld.param.u64 	%rd2, [_Z10add_kernelILx529EEvPfS0_S0_i_param_1];
	ld.param.u64 	%rd3, [_Z10add_kernelILx529EEvPfS0_S0_i_param_2];
	ld.param.u32 	%r2, [_Z10add_kernelILx529EEvPfS0_S0_i_param_3];
	mov.u32 	%r3, %ctaid.x;
	mov.u32 	%r4, %ntid.x;
	mov.u32 	%r5, %tid.x;
	mad.lo.s32 	%r1, %r3, %r4, %r5;
	setp.ge.s32 	%p1, %r1, %r2;
	@%p1 bra 	$L__BB529_2;
	cvta.to.global.u64 	%rd4, %rd1;
	cvta.to.global.u64 	%rd5, %rd2;
	cvta.to.global.u64 	%rd6, %rd3;
	mul.wide.s32 	%rd7, %r1, 4;
	add.s64 	%rd8, %rd4, %rd7;
	ld.global.f32 	%f1, [%rd8];
	add.s64 	%rd9, %rd5, %rd7;
	ld.global.f32 	%f2, [%rd9];
	add.f32 	%f3, %f1, %f2;
	add.s64 	%rd10, %rd6, %rd7;
	st.global.f32 	[%rd10], %f3;
$L__BB529_2:
	ret;

}
	// .globl	_Z10add_kernelILx530EEvPfS0_S0_i
.visible .entry _Z10add_kernelILx530EEvPfS0_S0_i(
	.param .u64 .ptr .align 1 _Z10add_kernelILx530EEvPfS0_S0_i_param_0,
	.param .u64 .ptr .align 1 _Z10add_kernelILx530EEvPfS0_S0_i_param_1,
	.param .u64 .ptr .align 1 _Z10add_kernelILx530EEvPfS0_S0_i_param_2,
	.param .u32 _Z10add_kernelILx530EEvPfS0_S0_i_param_3
)
{
	.reg .pred 	%p<2>;
	.reg .b32 	%r<6>;
	.reg .b32 	%f<4>;
	.reg .b64 	%rd<11>;

	ld.param.u64 	%rd1, [_Z10add_kernelILx530EEvPfS0_S0_i_param_0];
	ld.param.u64 	%rd2, [_Z10add_kernelILx530EEvPfS0_S0_i_param_1];
	ld.param.u64 	%rd3, [_Z10add_kernelILx530EEvPfS0_S0_i_param_2];
	ld.param.u32 	%r2, [_Z10add_kernelILx530EEvPfS0_S0_i_param_3];
	mov.u32 	%r3, %ctaid.x;
	mov.u32 	%r4, %ntid.x;
	mov.u32 	%r5, %tid.x;
	mad.lo.s32 	%r1, %r3, %r4, %r5;
	setp.ge.s32 	%p1, %r1, %r2;
	@%p1 bra 	$L__BB530_2;
	cvta.to.global.u64 	%rd4, %rd1;
	cvta.to.global.u64 	%rd5, %rd2;
	cvta.to.global.u64 	%rd6, %rd3;
	mul.wide.s32 	%rd7, %r1, 4;
	add.s64 	%rd8, %rd4, %rd7;
	ld.global.f32 	%f1, [%rd8];
	add.s64 	%rd9, %rd5, %rd7;
	ld.global.f32 	%f2, [%rd9];
	add.f32 	%f3, %f1, %f2;
	add.s64 	%rd10, %rd6, %rd7;
	st.global.f32 	[%rd10], %f3;
$L__BB530_2:
	ret;

}
	// .globl	_Z10add_kernelILx531EEvPfS0_S0_i
.visible .entry _Z10add_kernelILx531EEvPfS0_S0_i(
	.param .u64 .ptr .align 1 _Z10add_kernelILx531EEvPfS0_S0_i_param_0,
	.param .u64 .ptr .align 1 _Z10add_kernelILx531EEvPfS0_S0_i_param_1,
	.param .u64 .ptr .align 1 _Z10add_kernelILx531EEvPfS0_S0_i_param_2,
	.param .u32 _Z10add_kernelILx531EEvPfS0_S0_i_param_3
)
{
	.reg .pred 	%p<2>;
	.reg .b32 	%r<6>;
	.reg .b32 	%f<4>;
	.reg .b64 	%rd<11>;

	ld.param.u64 	%rd1, [_Z10add_kernelILx531EEvPfS0_S0_i_param_0];
	ld.param.u64 	%rd2, [_Z10add_kernelILx531EEvPfS0_S0_i_param_1];
	ld.param.u64 	%rd3, [_Z10add_kernelILx531EEvPfS0_S0_i_param_2];
	ld.param.u32 	%r2, [_Z10add_kernelILx531EEvPfS0_S0_i_param_3];
	mov.u32 	%r3, %ctaid.x;
	mov.u32 	%r4, %ntid.x;
	mov.u32 	%r5, %tid.x;
	mad.lo.s32 	%r1, %r3, %r4, %r5;
	setp.ge.s32 	%p1, %r1, %r2;
	@%p1 bra 	$L__BB531_2;
	cvta.to.global.u64 	%rd4, %rd1;
	cvta.to.global.u64 	%rd5, %rd2;
	cvta.to.global.u64 	%rd6, %rd3;
	mul.wide.s32 	%rd7, %r1, 4;
	add.s64 	%rd8, %rd4, %rd7;
	ld.global.f32 	%f1, [%rd8];
	add.s64 	%rd9, %rd5, %rd7;
	ld.global.f32 	%f2, [%rd9];
	add.f32 	%f3, %f1, %f2;
	add.s64 	%rd10, %rd6, %rd7;
	st.global.f32 	[%rd10], %f3;
$L__BB531_2:
	ret;

}
	// .globl	_Z10add_kernelILx532EEvPfS0_S0_i
.visible .entry _Z10add_kernelILx532EEvPfS0_S0_i(
	.param .u64 .ptr .align 1 _Z10add_kernelILx532EEvPfS0_S0_i_param_0,
	.param .u64 .ptr .align 1 _Z10add_kernelILx532EEvPfS0_S0_i_param_1,
	.param .u64 .ptr .align 1 _Z10add_kernelILx532EEvPfS0_S0_i_param_2,
	.param .u32 _Z10add_kernelILx532EEvPfS0_S0_i_param_3
)
{
	.reg .pred 	%p<2>;
	.reg .b32 	%r<6>;
	.reg .b32 	%f<4>;
	.reg .b64 	%rd<11>;

	ld.param.u64 	%rd1, [_Z10add_kernelILx532EEvPfS0_S0_i_param_0];
	ld.param.u64 	%rd2, [_Z10add_kernelILx532EEvPfS0_S0_i_param_1];
	ld.param.u64 	%rd3, [_Z10add_kernelILx532EEvPfS0_S0_i_param_2];
	ld.param.u32 	%r2, [_Z10add_kernelILx532EEvPfS0_S0_i_param_3];
	mov.u32 	%r3, %ctaid.x;
	mov.u32 	%r4, %ntid.x;
	mov.u32 	%r5, %tid.x;
	mad.lo.s32 	%r1, %r3, %r4, %r5;
	setp.ge.s32 	%p1, %r1, %r2;
	@%p1 bra 	$L__BB532_2;
	cvta.to.global.u64 	%rd4, %rd1;
	cvta.to.global.u64 	%rd5, %rd2;
	cvta.to.global.u64 	%rd6, %rd3;
	mul.wide.s32 	%rd7, %r1, 4;
	add.s64 	%rd8, %rd4, %rd7;
	ld.global.f32 	%f1, [%rd8];
	add.s64 	%rd9, %rd5, %rd7;
	ld.global.f32 	%f2, [%rd9];
	add.f32 	%f3, %f1, %f2;
	add.s64 	%rd10, %rd6, %rd7;
	st.global.f32 	[%rd10], %f3;
$L__BB532_2:
	ret;

}
	// .globl	_Z10add_kernelILx533EEvPfS0_S0_i
.visible .entry _Z10add_kernelILx533EEvPfS0_S0_i(
	.param .u64 .ptr .align 1 _Z10add_kernelILx533EEvPfS0_S0_i_param_0,
	.param .u64 .ptr .align 1 _Z10add_kernelILx533EEvPfS0_S0_i_param_1,
	.param .u64 .ptr .align 1 _Z10add_kernelILx533EEvPfS0_S0_i_param_2,
	.param .u32 _Z10add_kernelILx533EEvPfS0_S0_i_param_3
)
{
	.reg .pred 	%p<2>;
	.reg .b32 	%r<6>;
	.reg .b32 	%f<4>;
	.reg .b64 	%rd<11>;

	ld.param.u64 	%rd1, [_Z10add_kernelILx533EEvPfS0_S0_i_param_0];
	ld.param.u64 	%rd2, [_Z10add_kernelILx533EEvPfS0_S0_i_param_1];
	ld.param.u64 	%rd3, [_Z10add_kernelILx533EEvPfS0_S0_i_param_2];
	ld.param.u32 	%r2, [_Z10add_kernelILx533EEvPfS0_S0_i_param_3];
	mov.u32 	%r3, %ctaid.x;
	mov.u32 	%r4, %ntid.x;
	mov.u32 	%r5, %tid.x;
	mad.lo.s32 	%r1, %r3, %r4, %r5;
	setp.ge.s32 	%p1, %r1, %r2;
	@%p1 bra 	$L__BB533_2;
	cvta.to.global.u64 	%rd4, %rd1;
	cvta.to.global.u64 	%rd5, %rd2;
	cvta.to.global.u64 	%rd6, %rd3;
	mul.wide.s32 	%rd7, %r1, 4;
	add.s64 	%rd8, %rd4, %rd7;
	ld.global.f32 	%f1, [%rd8];
	add.s64 	%rd9, %rd5, %rd7;
	ld.global.f32 	%f2, [%rd9];
	add.f32 	%f3, %f1, %f2;
	add.s64 	%rd10, %rd6, %rd7;
	st.global.f32 	[%rd10], %f3;
$L__BB533_2:
	ret;

}
	// .globl	_Z10add_kernelILx534EEvPfS0_S0_i
.visible .entry _Z10add_kernelILx534EEvPfS0_S0_i(
	.param .u64 .ptr .align 1 _Z10add_kernelILx534EEvPfS0_S0_i_param_0,
	.param .u64 .ptr .align 1 _Z10add_kernelILx534EEvPfS0_S0_i_param_1,
	.param .u64 .ptr .align 1 _Z10add_kernelILx534EEvPfS0_S0_i_param_2,
	.param .u32 _Z10add_kernelILx534EEvPfS0_S0_i_param_3
)
{
	.reg .pred 	%p<2>;
	.reg .b32 	%r<6>;
	.reg .b32 	%f<4>;
	.reg .b64 	%rd<11>;

	ld.param.u64 	%rd1, [_Z10add_kernelILx534EEvPfS0_S0_i_param_0];
	ld.param.u64 	%rd2, [_Z10add_kernelILx534EEvPfS0_S0_i_param_1];
	ld.param.u64 	%rd3, [_Z10add_kernelILx534EEvPfS0_S0_i_param_2];
	ld.param.u32 	%r2, [_Z10add_kernelILx534EEvPfS0_S0_i_param_3];
	mov.u32 	%r3, %ctaid.x;
	mov.u32 	%r4, %ntid.x;
	mov.u32 	%r5, %tid.x;
	mad.lo.s32 	%r1, %r3, %r4, %r5;
	setp.ge.s32 	%p1, %r1, %r2;
	@%p1 bra 	$L__BB534_2;
	cvta.to.global.u64 	%rd4, %rd1;
	cvta.to.global.u64 	%rd5, %rd2;
	cvta.to.global.u64 	%rd6, %rd3;
	mul.wide.s32 	%rd7, %r1, 4;
	add.s64 	%rd8, %rd4, %rd7;
	ld.global.f32 	%f1, [%rd8];
	add.s64 	%rd9, %rd5, %rd7;
	ld.global.f32 	%f2, [%rd9];
	add.f32 	%f3, %f1, %f2;
	add.s64 	%rd10, %rd6, %rd7;
	st.global.f32 	[%rd10], %f3;
$L__BB534_2:
	ret;

}
	// .globl	_Z10add_kernelILx535EEvPfS0_S0_i
.visible .entry _Z10add_kernelILx535EEvPfS0_S0_i(
	.param .u64 .ptr .align 1 _Z10add_kernelILx535EEvPfS0_S0_i_param_0,
	.param .u64 .ptr .align 1 _Z10add_kernelILx535EEvPfS0_S0_i_param_1,
	.param .u64 .ptr .align 1 _Z10add_kernelILx535EEvPfS0_S0_i_param_2,
	.param .u32 _Z10add_kernelILx535EEvPfS0_S0_i_param_3
)
{
	.reg .pred 	%p<2>;
	.reg .b32 	%r<6>;
	.reg .b32 	%f<4>;
	.reg .b64 	%rd<11>;

	ld.param.u64 	%rd1, [_Z10add_kernelILx535EEvPfS0_S0_i_param_0];
	ld.param.u64 	%rd2, [_Z10add_kernelILx535EEvPfS0_S0_i_param_1];
	ld.param.u64 	%rd3, [_Z10add_kernelILx535EEvPfS0_S0_i_param_2];
	ld.param.u32 	%r2, [_Z10add_kernelILx535EEvPfS0_S0_i_param_3];
	mov.u32 	%r3, %ctaid.x;
	mov.u32 	%r4, %ntid.x;
	mov.u32 	%r5, %tid.x;
	mad.lo.s32 	%r1, %r3, %r4, %r5;
	setp.ge.s32 	%p1, %r1, %r2;
	@%p1 bra 	$L__BB535_2;
	cvta.to.global.u64 	%rd4, %rd1;
	cvta.to.global.u64 	%rd5, %rd2;
	cvta.to.global.u64 	%rd6, %rd3;
	mul.wide.s32 	%rd7, %r1, 4;
	add.s64 	%rd8, %rd4, %rd7;
	ld.global.f32 	%f1, [%rd8];
	add.s64 	%rd9, %rd5, %rd7;
	ld.global.f32 	%f2, [%rd9];
	add.f32 	%f3, %f1, %f2;
	add.s64 	%rd10, %rd6, %rd7;
	st.global.f32 	[%rd10], %f3;
$L__BB535_2:
	ret;

}
	// .globl	_Z10add_kernelILx536EEvPfS0_S0_i
.visible .entry _Z10add_kernelILx536EEvPfS0_S0_i(
	.param .u64 .ptr .align 1 _Z10add_kernelILx536EEvPfS0_S0_i_param_0,
	.param .u64 .ptr .align 1 _Z10add_kernelILx536EEvPfS0_S0_i_param_1,
	.param .u64 .ptr .align 1 _Z10add_kernelILx536EEvPfS0_S0_i_param_2,
	.param .u32 _Z10add_kernelILx536EEvPfS0_S0_i_param_3
)
{
	.reg .pred 	%p<2>;
	.reg .b32 	%r<6>;
	.reg .b32 	%f<4>;
	.reg .b64 	%rd<11>;

	ld.param.u64 	%rd1, [_Z10add_kernelILx536EEvPfS0_S0_i_param_0];
	ld.param.u64 	%rd2, [_Z10add_kernelILx536EEvPfS0_S0_i_param_1];
	ld.param.u64 	%rd3, [_Z10add_kernelILx536EEvPfS0_S0_i_param_2];
	ld.param.u32 	%r2, [_Z10add_kernelILx536EEvPfS0_S0_i_param_3];
	mov.u32 	%r3, %ctaid.x;
	mov.u32 	%r4, %ntid.x;
	mov.u32 	%r5, %tid.x;
	mad.lo.s32 	%r1, %r3, %r4, %r5;
	setp.ge.s32 	%p1, %r1, %r2;
	@%p1 bra 	$L__BB536_2;
	cvta.to.global.u64 	%rd4, %rd1;
	cvta.to.global.u64 	%rd5, %rd2;
	cvta.to.global.u64 	%rd6, %rd3;
	mul.wide.s32 	%rd7, %r1, 4;
	add.s64 	%rd8, %rd4, %rd7;
	ld.global.f32 	%f1, [%rd8];
	add.s64 	%rd9, %rd5, %rd7;
	ld.global.f32 	%f2, [%rd9];
	add.f32 	%f3, %f1, %f2;
	add.s64 	%rd10, %rd6, %rd7;
	st.global.f32 	[%rd10], %f3;
$L__BB536_2:
	ret;

}
	// .globl	_Z10add_kernelILx537EEvPfS0_S0_i
.visible .entry _Z10add_kernelILx537EEvPfS0_S0_i(
	.param .u64 .ptr .align 1 _Z10add_kernelILx537EEvPfS0_S0_i_param_0,
	.param .u64 .ptr .align 1 _Z10add_kernelILx537EEvPfS0_S0_i_param_1,
	.param .u64 .ptr .align 1 _Z10add_kernelILx537EEvPfS0_S0_i_param_2,
	.param .u32 _Z10add_kernelILx537EEvPfS0_S0_i_param_3
)
{
	.reg .pred 	%p<2>;
	.reg .b32 	%r<6>;
	.reg .b32 	%f<4>;
	.reg .b64 	%rd<11>;

	ld.param.u64 	%rd1, [_Z10add_kernelILx537EEvPfS0_S0_i_param_0];
	ld.param.u64 	%rd2, [_Z10add_kernelILx537EEvPfS0_S0_i_param_1];
	ld.param.u64 	%rd3, [_Z10add_kernelILx537EEvPfS0_S0_i_param_2];
	ld.param.u32 	%r2, [_Z10add_kernelILx537EEvPfS0_S0_i_param_3];
	mov.u32 	%r3, %ctaid.x;
	mov.u32 	%r4, %ntid.x;
	mov.u32 	%r5, %tid.x;
	mad.lo.s32 	%r1, %r3, %r4, %r5;
	setp.ge.s32 	%p1, %r1, %r2;
	@%p1 bra 	$L__BB537_2;
	cvta.to.global.u64 	%rd4, %rd1;
	cvta.to.global.u64 	%rd5, %rd2;
	cvta.to.global.u64 	%rd6, %rd3;
	mul.wide.s32 	%rd7, %r1, 4;
	add.s64 	%rd8, %rd4, %rd7;
	ld.global.f32 	%f1, [%rd8];
	add.s64 	%rd9, %rd5, %rd7;
	ld.global.f32 	%f2, [%rd9];
	add.f32 	%f3, %f1, %f2;
	add.s64 	%rd10, %rd6, %rd7;
	st.global.f32 	[%rd10], %f3;
$L__BB537_2:
	ret;

}
	// .globl	_Z10add_kernelILx538EEvPfS0_S0_i
.visible .entry _Z10add_kernelILx538EEvPfS0_S0_i(
	.param .u64 .ptr .align 1 _Z10add_kernelILx538EEvPfS0_S0_i_param_0,
	.param .u64 .ptr .align 1 _Z10add_kernelILx538EEvPfS0_S0_i_param_1,
	.param .u64 .ptr .align 1 _Z10add_kernelILx538EEvPfS0_S0_i_param_2,
	.param .u32 _Z10add_kernelILx538EEvPfS0_S0_i_param_3
)
{
	.reg .pred 	%p<2>;
	.reg .b32 	%r<6>;
	.reg .b32 	%f<4>;
	.reg .b64 	%rd<11>;

	ld.param.u64 	%rd1, [_Z10add_kernelILx538EEvPfS0_S0_i_param_0];
	ld.param.u64 	%rd2, [_Z10add_kernelILx538EEvPfS0_S0_i_param_1];
	ld.param.u64 	%rd3, [_Z10add_kernelILx538EEvPfS0_S0_i_param_2];
	ld.param.u32 	%r2, [_Z10add_kernelILx538EEvPfS0_S0_i_param_3];
	mov.u32 	%r3, %ctaid.x;
	mov.u32 	%r4, %ntid.x;
	mov.u32 	%r5, %tid.x;
	mad.lo.s32 	%r1, %r3, %r4, %r5;
	setp.ge.s32 	%p1, %r1, %r2;
	@%p1 bra 	$L__BB538_2;
	cvta.to.global.u64 	%rd4, %rd1;
	cvta.to.global.u64 	%rd5, %rd2;
	cvta.to.global.u64 	%rd6, %rd3;
	mul.wide.s32 	%rd7, %r1, 4;
	add.s64 	%rd8, %rd4, %rd7;
	ld.global.f32 	%f1, [%rd8];
	add.s64 	%rd9, %rd5, %rd7;
	ld.global.f32 	%f2, [%rd9];
	add.f32 	%f3, %f1, %f2;
	add.s64 	%rd10, %rd6, %rd7;
	st.global.f32 	[%rd10], %f3;
$L__BB538_2:
	ret;

}
	// .globl	_Z10add_kernelILx539EEvPfS0_S0_i
.visible .entry _Z10add_kernelILx539EEvPfS0_S0_i(
	.param .u64 .ptr .align 1 _Z10add_kernelILx539EEvPfS0_S0_i_param_0,
	.param .u64 .ptr .align 1 _Z10add_kernelILx539EEvPfS0_S0_i_param_1,
	.param .u64 .ptr .align 1 _Z10add_kernelILx539EEvPfS0_S0_i_param_2,
	.param .u32 _Z10add_kernelILx539EEvPfS0_S0_i_param_3
)
{
	.reg .pred 	%p<2>;
	.reg .b32 	%r<6>;
	.reg .b32 	%f<4>;
	.reg .b64 	%rd<11>;

	ld.param.u64 	%rd1, [_Z10add_kernelILx539EEvPfS0_S0_i_param_0];
	ld.param.u64 	%rd2, [_Z10add_kernelILx539EEvPfS0_S0_i_param_1];
	ld.param.u64 	%rd3, [_Z10add_kernelILx539EEvPfS0_S0_i_param_2];
	ld.param.u32 	%r2, [_Z10add_kernelILx539EEvPfS0_S0_i_param_3];
	mov.u32 	%r3, %ctaid.x;
	mov.u32 	%r4, %ntid.x;
	mov.u32 	%r5, %tid.x;
	mad.lo.s32 	%r1, %r3, %r4, %r5;
	setp.ge.s32 	%p1, %r1, %r2;
	@%p1 bra 	$L__BB539_2;
	cvta.to.global.u64 	%rd4, %rd1;
	cvta.to.global.u64 	%rd5, %rd2;
	cvta.to.global.u64 	%rd6, %rd3;
	mul.wide.s32 	%rd7, %r1, 4;
	add.s64 	%rd8, %rd4, %rd7;
	ld.global.f32 	%f1, [%rd8];
	add.s64 	%rd9, %rd5, %rd7;
	ld.global.f32 	%f2, [%rd9];
	add.f32 	%f3, %f1, %f2;
	add.s64 	%rd10, %rd6, %rd7;
	st.global.f32 	[%rd10], %f3;
$L__BB539_2:
	ret;

}
	// .globl	_Z10add_kernelILx540EEvPfS0_S0_i
.visible .entry _Z10add_kernelILx540EEvPfS0_S0_i(
	.param .u64 .ptr .align 1 _Z10add_kernelILx540EEvPfS0_S0_i_param_0,
	.param .u64 .ptr .align 1 _Z10add_kernelILx540EEvPfS0_S0_i_param_1,
	.param .u64 .ptr .align 1 _Z10add_kernelILx540EEvPfS0_S0_i_param_2,
	.param .u32 _Z10add_kernelILx540EEvPfS0_S0_i_param_3
)
{
	.reg .pred 	%p<2>;
	.reg .b32 	%r<6>;
	.reg .b32 	%f<4>;
	.reg .b64 	%rd<11>;

	ld.param.u64 	%rd1, [_Z10add_kernelILx540EEvPfS0_S0_i_param_0];
	ld.param.u64 	%rd2, [_Z10add_kernelILx540EEvPfS0_S0_i_param_1];
	ld.param.u64 	%rd3, [_Z10add_kernelILx540EEvPfS0_S0_i_param_2];
	ld.param.u32 	%r2, [_Z10add_kernelILx540EEvPfS0_S0_i_param_3];
	mov.u32 	%r3, %ctaid.x;
	mov.u32 	%r4, %ntid.x;
	mov.u32 	%r5, %tid.x;
	mad.lo.s32 	%r1, %r3, %r4, %r5;
	setp.ge.s32 	%p1, %r1, %r2;
	@%p1 bra 	$L__BB540_2;
	cvta.to.global.u64 	%rd4, %rd1;
	cvta.to.global.u64 	%rd5, %rd2;
	cvta.to.global.u64 	%rd6, %rd3;
	mul.wide.s32 	%rd7, %r1, 4;
	add.s64 	%rd8, %rd4, %rd7;
	ld.global.f32 	%f1, [%rd8];
	add.s64 	%rd9, %rd5, %rd7;
	ld.global.f32 	%f2, [%rd9];
	add.f32 	%f3, %f1, %f2;
	add.s64 	%rd10, %rd6, %rd7;
	st.global.f32 	[%rd10], %f3;
$L__BB540_2:
	ret;

}
	// .globl	_Z10add_kernelILx541EEvPfS0_S0_i
.visible .entry _Z10add_kernelILx541EEvPfS0_S0_i(
	.param .u64 .ptr .align 1 _Z10add_kernelILx541EEvPfS0_S0_i_param_0,
	.param .u64 .ptr .align 1 _Z10add_kernelILx541EEvPfS0_S0_i_param_1,
	.param .u64 .ptr .align 1 _Z10add_kernelILx541EEvPfS0_S0_i_param_2,
	.param .u32 _Z10add_kernelILx541EEvPfS0_S0_i_param_3
)
{
	.reg .pred 	%p<2>;
	.reg .b32 	%r<6>;
	.reg .b32 	%f<4>;
	.reg .b64 	%rd<11>;

	ld.param.u64 	%rd1, [_Z10add_kernelILx541EEvPfS0_S0_i_param_0];
	ld.param.u64 	%rd2, [_Z10add_kernelILx541EEvPfS0_S0_i_param_1];
	ld.param.u64 	%rd3, [_Z10add_kernelILx541EEvPfS0_S0_i_param_2];
	ld.param.u32 	%r2, [_Z10add_kernelILx541EEvPfS0_S0_i_param_3];
	mov.u32 	%r3, %ctaid.x;
	mov.u32 	%r4, %ntid.x;
	mov.u32 	%r5, %tid.x;
	mad.lo.s32 	%r1, %r3, %r4, %r5;
	setp.ge.s32 	%p1, %r1, %r2;
	@%p1 bra 	$L__BB541_2;
	cvta.to.global.u64 	%rd4, %rd1;
	cvta.to.global.u64 	%rd5, %rd2;
	cvta.to.global.u64 	%rd6, %rd3;
	mul.wide.s32 	%rd7, %r1, 4;
	add.s64 	%rd8, %rd4, %rd7;
	ld.global.f32 	%f1, [%rd8];
	add.s64 	%rd9, %rd5, %rd7;
	ld.global.f32 	%f2, [%rd9];
	add.f32 	%f3, %f1, %f2;
	add.s64 	%rd10, %rd6, %rd7;
	st.global.f32 	[%rd10], %f3;
$L__BB541_2:
	ret;

}
	// .globl	_Z10add_kernelILx542EEvPfS0_S0_i
.visible .entry _Z10add_kernelILx542EEvPfS0_S0_i(
	.param .u64 .ptr .align 1 _Z10add_kernelILx542EEvPfS0_S0_i_param_0,
	.param .u64 .ptr .align 1 _Z10add_kernelILx542EEvPfS0_S0_i_param_1,
	.param .u64 .ptr .align 1 _Z10add_kernelILx542EEvPfS0_S0_i_param_2,
	.param .u32 _Z10add_kernelILx542EEvPfS0_S0_i_param_3
)
{
	.reg .pred 	%p<2>;
	.reg .b32 	%r<6>;
	.reg .b32 	%f<4>;
	.reg .b64 	%rd<11>;

	ld.param.u64 	%rd1, [_Z10add_kernelILx542EEvPfS0_S0_i_param_0];
	ld.param.u64 	%rd2, [_Z10add_kernelILx542EEvPfS0_S0_i_param_1];
	ld.param.u64 	%rd3, [_Z10add_kernelILx542EEvPfS0_S0_i_param_2];
	ld.param.u32 	%r2, [_Z10add_kernelILx542EEvPfS0_S0_i_param_3];
	mov.u32 	%r3, %ctaid.x;
	mov.u32 	%r4, %ntid.x;
	mov.u32 	%r5, %tid.x;
	mad.lo.s32 	%r1, %r3, %r4, %r5;
	setp.ge.s32 	%p1, %r1, %r2;
	@%p1 bra 	$L__BB542_2;
	cvta.to.global.u64 	%rd4, %rd1;
	cvta.to.global.u64 	%rd5, %rd2;
	cvta.to.global.u64 	%rd6, %rd3;
	mul.wide.s32 	%rd7, %r1, 4;
	add.s64 	%rd8, %rd4, %rd7;
	ld.global.f32 	%f1, [%rd8];
	add.s64 	%rd9, %rd5, %rd7;
	ld.global.f32 	%f2, [%rd9];
	add.f32 	%f3, %f1, %f2;
	add.s64 	%rd10, %rd6, %rd7;
	st.global.f32 	[%rd10], %f3;
$L__BB542_2:
	ret;

}
	// .globl	_Z10add_kernelILx543EEvPfS0_S0_i
.visible .entry _Z10add_kernelILx543EEvPfS0_S0_i(
	.param .u64 .ptr .align 1 _Z10add_kernelILx543EEvPfS0_S0_i_param_0,
	.param .u64 .ptr .align 1 _Z10add_kernelILx543EEvPfS0_S0_i_param_1,
	.param .u64 .ptr .align 1 _Z10add_kernelILx543EEvPfS0_S0_i_param_2,
	.param .u32 _Z10add_kernelILx543EEvPfS0_S0_i_param_3
)
{
	.reg .pred 	%p<2>;
	.reg .b32 	%r<6>;
	.reg .b32 	%f<4>;
	.reg .b64 	%rd<11>;

	ld.param.u64 	%rd1, [_Z10add_kernelILx543EEvPfS0_S0_i_param_0];
	ld.param.u64 	%rd2, [_Z10add_kernelILx543EEvPfS0_S0_i_param_1];
	ld.param.u64 	%rd3, [_Z10add_kernelILx543EEvPfS0_S0_i_param_2];
	ld.param.u32 	%r2, [_Z10add_kernelILx543EEvPfS0_S0_i_param_3];
	mov.u32 	%r3, %ctaid.x;
	mov.u32 	%r4, %ntid.x;
	mov.u32 	%r5, %tid.x;
	mad.lo.s32 	%r1, %r3, %r4, %r5;
	setp.ge.s32 	%p1, %r1, %r2;
	@%p1 bra 	$L__BB543_2;
	cvta.to.global.u64 	%rd4, %rd1;
	cvta.to.global.u64 	%rd5, %rd2;
	cvta.to.global.u64 	%rd6, %rd3;
	mul.wide.s32 	%rd7, %r1, 4;
	add.s64 	%rd8, %rd4, %rd7;
	ld.global.f32 	%f1, [%rd8];
	add.s64 	%rd9, %rd5, %rd7;
	ld.global.f32 	%f2, [%rd9];
	add.f32 	%f3, %f1, %f2;
	add.s64 	%rd10, %rd6, %rd7;
	st.global.f32 	[%rd10], %f3;
$L__BB543_2:
	ret;

}
	// .globl	_Z10add_kernelILx544EEvPfS0_S0_i
.visible .entry _Z10add_kernelILx544EEvPfS0_S0_i(
	.param .u64 .ptr .align 1 _Z10add_kernelILx544EEvPfS0_S0_i_param_0,
	.param .u64 .ptr .align 1 _Z10add_kernelILx544EEvPfS0_S0_i_param_1,
	.param .u64 .ptr .align 1 _Z10add_kernelILx544EEvPfS0_S0_i_param_2,
	.param .u32 _Z10add_kernelILx544EEvPfS0_S0_i_param_3
)
{
	.reg .pred 	%p<2>;
	.reg .b32 	%r<6>;
	.reg .b32 	%f<4>;
	.reg .b64 	%rd<11>;

	ld.param.u64 	%rd1, [_Z10add_kernelILx544EEvPfS0_S0_i_param_0];
	ld.param.u64 	%rd2, [_Z10add_kernelILx544EEvPfS0_S0_i_param_1];
	ld.param.u64 	%rd3, [_Z10add_kernelILx544EEvPfS0_S0_i_param_2];
	ld.param.u32 	%r2, [_Z10add_kernelILx544EEvPfS0_S0_i_param_3];
	mov.u32 	%r3, %ctaid.x;
	mov.u32 	%r4, %ntid.x;
	mov.u32 	%r5, %tid.x;
	mad.lo.s32 	%r1, %r3, %r4, %r5;
	setp.ge.s32 	%p1, %r1, %r2;
	@%p1 bra 	$L__BB544_2;
	cvta.to.global.u64 	%rd4, %rd1;
	cvta.to.global.u64 	%rd5, %rd2;
	cvta.to.global.u64 	%rd6, %rd3;
	mul.wide.s32 	%rd7, %r1, 4;
	add.s64 	%rd8, %rd4, %rd7;
	ld.global.f32 	%f1, [%rd8];
	add.s64 	%rd9, %rd5, %rd7;
	ld.global.f32 	%f2, [%rd9];
	add.f32 	%f3, %f1, %f2;
	add.s64 	%rd10, %rd6, %rd7;
	st.global.f32 	[%rd10], %f3;
$L__BB544_2:
	ret;

}
	// .globl	_Z10add_kernelILx545EEvPfS0_S0_i
.visible .entry _Z10add_kernelILx545EEvPfS0_S0_i(
	.param .u64 .ptr .align 1 _Z10add_kernelILx545EEvPfS0_S0_i_param_0,
	.param .u64 .ptr .align 1 _Z10add_kernelILx545EEvPfS0_S0_i_param_1,
	.param .u64 .ptr .align 1 _Z10add_kernelILx545EEvPfS0_S0_i_param_2,
	.param .u32 _Z10add_kernelILx545EEvPfS0_S0_i_param_3
)
{
	.reg .pred 	%p<2>;
	.reg .b32 	%r<6>;
	.reg .b32 	%f<4>;
	.reg .b64 	%rd<11>;

	ld.param.u64 	%rd1, [_Z10add_kernelILx545EEvPfS0_S0_i_param_0];
	ld.param.u64 	%rd2, [_Z10add_kernelILx545EEvPfS0_S0_i_param_1];
	ld.param.u64 	%rd3, [_Z10add_kernelILx545EEvPfS0_S0_i_param_2];
	ld.param.u32 	%r2, [_Z10add_kernelILx545EEvPfS0_S0_i_param_3];
	mov.u32 	%r3, %ctaid.x;
	mov.u32 	%r4, %ntid.x;
	mov.u32 	%r5, %tid.x;
	mad.lo.s32 	%r1, %r3, %r4, %r5;
	setp.ge.s32 	%p1, %r1, %r2;
	@%p1 bra 	$L__BB545_2;
	cvta.to.global.u64 	%rd4, %rd1;
	cvta.to.global.u64 	%rd5, %rd2;
	cvta.to.global.u64 	%rd6, %rd3;
	mul.wide.s32 	%rd7, %r1, 4;
	add.s64 	%rd8, %rd4, %rd7;
	ld.global.f32 	%f1, [%rd8];
	add.s64 	%rd9, %rd5, %rd7;
	ld.global.f32 	%f2, [%rd9];
	add.f32 	%f3, %f1, %f2;
	add.s64 	%rd10, %rd6, %rd7;
	st.global.f32 	[%rd10], %f3;
$L__BB545_2:
	ret;

}
	// .globl	_Z10add_kernelILx546EEvPfS0_S0_i
.visible .entry _Z10add_kernelILx546EEvPfS0_S0_i(
	.param .u64 .ptr .align 1 _Z10add_kernelILx546EEvPfS0_S0_i_param_0,
	.param .u64 .ptr .align 1 _Z10add_kernelILx546EEvPfS0_S0_i_param_1,
	.param .u64 .ptr .align 1 _Z10add_kernelILx546EEvPfS0_S0_i_param_2,
	.param .u32 _Z10add_kernelILx546EEvPfS0_S0_i_param_3
)
{
	.reg .pred 	%p<2>;
	.reg .b32 	%r<6>;
	.reg .b32 	%f<4>;
	.reg .b64 	%rd<11>;

	ld.param.u64 	%rd1, [_Z10add_kernelILx546EEvPfS0_S0_i_param_0];
	ld.param.u64 	%rd2, [_Z10add_kernelILx546EEvPfS0_S0_i_param_1];
	ld.param.u64 	%rd3, [_Z10add_kernelILx546EEvPfS0_S0_i_param_2];
	ld.param.u32 	%r2, [_Z10add_kernelILx546EEvPfS0_S0_i_param_3];
	mov.u32 	%r3, %ctaid.x;
	mov.u32 	%r4, %ntid.x;
	mov.u32 	%r5, %tid.x;
	mad.lo.s32 	%r1, %r3, %r4, %r5;
	setp.ge.s32 	%p1, %r1, %r2;
	@%p1 bra 	$L__BB546_2;
	cvta.to.global.u64 	%rd4, %rd1;
	cvta.to.global.u64 	%rd5, %rd2;
	cvta.to.global.u64 	%rd6, %rd3;
	mul.wide.s32 	%rd7, %r1, 4;
	add.s64 	%rd8, %rd4, %rd7;
	ld.global.f32 	%f1, [%rd8];
	add.s64 	%rd9, %rd5, %rd7;
	ld.global.f32 	%f2, [%rd9];
	add.f32 	%f3, %f1, %f2;
	add.s64 	%rd10, %rd6, %rd7;
	st.global.f32 	[%rd10], %f3;
$L__BB546_2:
	ret;

}
	// .globl	_Z10add_kernelILx547EEvPfS0_S0_i
.visible .entry _Z10add_kernelILx547EEvPfS0_S0_i(
	.param .u64 .ptr .align 1 _Z10add_kernelILx547EEvPfS0_S0_i_param_0,
	.param .u64 .ptr .align 1 _Z10add_kernelILx547EEvPfS0_S0_i_param_1,
	.param .u64 .ptr .align 1 _Z10add_kernelILx547EEvPfS0_S0_i_param_2,
	.param .u32 _Z10add_kernelILx547EEvPfS0_S0_i_param_3
)
{
	.reg .pred 	%p<2>;
	.reg .b32 	%r<6>;
	.reg .b32 	%f<4>;
	.reg .b64 	%rd<11>;

	ld.param.u64 	%rd1, [_Z10add_kernelILx547EEvPfS0_S0_i_param_0];
	ld.param.u64 	%rd2, [_Z10add_kernelILx547EEvPfS0_S0_i_param_1];
	ld.param.u64 	%rd3, [_Z10add_kernelILx547EEvPfS0_S0_i_param_2];
	ld.param.u32 	%r2, [_Z10add_kernelILx547EEvPfS0_S0_i_param_3];
	mov.u32 	%r3, %ctaid.x;
	mov.u32 	%r4, %ntid.x;
	mov.u32 	%r5, %tid.x;
	mad.lo.s32 	%r1, %r3, %r4, %r5;
	setp.ge.s32 	%p1, %r1, %r2;
	@%p1 bra 	$L__BB547_2;
	cvta.to.global.u64 	%rd4, %rd1;
	cvta.to.global.u64 	%rd5, %rd2;
	cvta.to.global.u64 	%rd6, %rd3;
	mul.wide.s32 	%rd7, %r1, 4;
	add.s64 	%rd8, %rd4, %rd7;
	ld.global.f32 	%f1, [%rd8];
	add.s64 	%rd9, %rd5, %rd7;
	ld.global.f32 	%f2, [%rd9];
	add.f32 	%f3, %f1, %f2;
	add.s64 	%rd10, %rd6, %rd7;
	st.global.f32 	[%rd10], %f3;
$L__BB547_2:
	ret;

}
	// .globl	_Z10add_kernelILx548EEvPfS0_S0_i
.visible .entry _Z10add_kernelILx548EEvPfS0_S0_i(
	.param .u64 .ptr .align 1 _Z10add_kernelILx548EEvPfS0_S0_i_param_0,
	.param .u64 .ptr .align 1 _Z10add_kernelILx548EEvPfS0_S0_i_param_1,
	.param .u64 .ptr .align 1 _Z10add_kernelILx548EEvPfS0_S0_i_param_2,
	.param .u32 _Z10add_kernelILx548EEvPfS0_S0_i_param_3
)
{
	.reg .pred 	%p<2>;
	.reg .b32 	%r<6>;
	.reg .b32 	%f<4>;
	.reg .b64 	%rd<11>;

	ld.param.u64 	%rd1, [_Z10add_kernelILx548EEvPfS0_S0_i_param_0];
	ld.param.u64 	%rd2, [_Z10add_kernelILx548EEvPfS0_S0_i_param_1];
	ld.param.u64 	%rd3, [_Z10add_kernelILx548EEvPfS0_S0_i_param_2];
	ld.param.u32 	%r2, [_Z10add_kernelILx548EEvPfS0_S0_i_param_3];
	mov.u32 	%r3, %ctaid.x;
	mov.u32 	%r4, %ntid.x;
	mov.u32 	%r5, %tid.x;
	mad.lo.s32 	%r1, %r3, %r4, %r5;
	setp.ge.s32 	%p1, %r1, %r2;
	@%p1 bra 	$L__BB548_2;
	cvta.to.global.u64 	%rd4, %rd1;
	cvta.to.global.u64 	%rd5, %rd2;
	cvta.to.global.u64 	%rd6, %rd3;
	mul.wide.s32 	%rd7, %r1, 4;
	add.s64 	%rd8, %rd4, %rd7;
	ld.global.f32 	%f1, [%rd8];
	add.s64 	%rd9, %rd5, %rd7;
	ld.global.f32 	%f2, [%rd9];
	add.f32 	%f3, %f1, %f2;
	add.s64 	%rd10, %rd6, %rd7;
	st.global.f32 	[%rd10], %f3;
$L__BB548_2:
	ret;

}
	// .globl	_Z10add_kernelILx549EEvPfS0_S0_i
.visible .entry _Z10add_kernelILx549EEvPfS0_S0_i(
	.param .u64 .ptr .align 1 _Z10add_kernelILx549EEvPfS0_S0_i_param_0,
	.param .u64 .ptr .align 1 _Z10add_kernelILx549EEvPfS0_S0_i_param_1,
	.param .u64 .ptr .align 1 _Z10add_kernelILx549EEvPfS0_S0_i_param_2,
	.param .u32 _Z10add_kernelILx549EEvPfS0_S0_i_param_3
)
{
	.reg .pred 	%p<2>;
	.reg .b32 	%r<6>;
	.reg .b32 	%f<4>;
	.reg .b64 	%rd<11>;

	ld.param.u64 	%rd1, [_Z10add_kernelILx549EEvPfS0_S0_i_param_0];
	ld.param.u64 	%rd2, [_Z10add_kernelILx549EEvPfS0_S0_i_param_1];
	ld.param.u64 	%rd3, [_Z10add_kernelILx549EEvPfS0_S0_i_param_2];
	ld.param.u32 	%r2, [_Z10add_kernelILx549EEvPfS0_S0_i_param_3];
	mov.u32 	%r3, %ctaid.x;
	mov.u32 	%r4, %ntid.x;
	mov.u32 	%r5, %tid.x;
	mad.lo.s32 	%r1, %r3, %r4, %r5;
	setp.ge.s32 	%p1, %r1, %r2;
	@%p1 bra 	$L__BB549_2;
	cvta.to.global.u64 	%rd4, %rd1;
	cvta.to.global.u64 	%rd5, %rd2;
	cvta.to.global.u64 	%rd6, %rd3;
	mul.wide.s32 	%rd7, %r1, 4;
	add.s64 	%rd8, %rd4, %rd7;
	ld.global.f32 	%f1, [%rd8];
	add.s64 	%rd9, %rd5, %rd7;
	ld.global.f32 	%f2, [%rd9];
	add.f32 	%f3, %f1, %f2;
	add.s64 	%rd10, %rd6, %rd7;
	st.global.f32 	[%rd10], %f3;
$L__BB549_2:
	ret;

}
	// .globl	_Z10add_kernelILx550EEvPfS0_S0_i
.visible .entry _Z10add_kernelILx550EEvPfS0_S0_i(
	.param .u64 .ptr .align 1 _Z10add_kernelILx550EEvPfS0_S0_i_param_0,
	.param .u64 .ptr .align 1 _Z10add_kernelILx550EEvPfS0_S0_i_param_1,
	.param .u64 .ptr .align 1 _Z10add_kernelILx550EEvPfS0_S0_i_param_2,
	.param .u32 _Z10add_kernelILx550EEvPfS0_S0_i_param_3
)
{
	.reg .pred 	%p<2>;
	.reg .b32 	%r<6>;
	.reg .b32 	%f<4>;
	.reg .b64 	%rd<11>;

	ld.param.u64 	%rd1, [_Z10add_kernelILx550EEvPfS0_S0_i_param_0];
	ld.param.u64 	%rd2, [_Z10add_kernelILx550EEvPfS0_S0_i_param_1];
	ld.param.u64 	%rd3, [_Z10add_kernelILx550EEvPfS0_S0_i_param_2];
	ld.param.u32 	%r2, [_Z10add_kernelILx550EEvPfS0_S0_i_param_3];
	mov.u32 	%r3, %ctaid.x;
	mov.u32 	%r4, %ntid.x;
	mov.u32 	%r5, %tid.x;
	mad.lo.s32 	%r1, %r3, %r4, %r5;
	setp.ge.s32 	%p1, %r1, %r2;
	@%p1 bra 	$L__BB550_2;
	cvta.to.global.u64 	%rd4, %rd1;
	cvta.to.global.u64 	%rd5, %rd2;
	cvta.to.global.u64 	%rd6, %rd3;
	mul.wide.s32 	%rd7, %r1, 4;
	add.s64 	%rd8, %rd4, %rd7;
	ld.global.f32 	%f1, [%rd8];
	add.s64 	%rd9, %rd5, %rd7;
	ld.global.f32 	%f2, [%rd9];
	add.f32 	%f3, %f1, %f2;
	add.s64 	%rd10, %rd6, %rd7;
	st.global.f32 	[%rd10], %f3;
$L__BB550_2:
	ret;

}
	// .globl	_Z10add_kernelILx551EEvPfS0_S0_i
.visible .entry _Z10add_kernelILx551EEvPfS0_S0_i(
	.param .u64 .ptr .align 1 _Z10add_kernelILx551EEvPfS0_S0_i_param_0,
	.param .u64 .ptr .align 1 _Z10add_kernelILx551EEvPfS0_S0_i_param_1,
	.param .u64 .ptr .align 1 _Z10add_kernelILx551EEvPfS0_S0_i_param_2,
	.param .u32 _Z10add_kernelILx551EEvPfS0_S0_i_param_3
)
{
	.reg .pred 	%p<2>;
	.reg .b32 	%r<6>;
	.reg .b32 	%f<4>;
	.reg .b64 	%rd<11>;

	ld.param.u64 	%rd1, [_Z10add_kernelILx551EEvPfS0_S0_i_param_0];
	ld.param.u64 	%rd2, [_Z10add_kernelILx551EEvPfS0_S0_i_param_1];
	ld.param.u64 	%rd3, [_Z10add_kernelILx551EEvPfS0_S0_i_param_2];
	ld.param.u32 	%r2, [_Z10add_kernelILx551EEvPfS0_S0_i_param_3];
	mov.u32 	%r3, %ctaid.x;
	mov.u32 	%r4, %ntid.x;
	mov.u32 	%r5, %tid.x;
	mad.lo.s32 	%r1, %r3, %r4, %r5;
	setp.ge.s32 	%p1, %r1, %r2;
	@%p1 bra 	$L__BB551_2;
	cvta.to.global.u64 	%rd4, %rd1;
	cvta.to.global.u64 	%rd5, %rd2;
	cvta.to.global.u64 	%rd6, %rd3;
	mul.wide.s32 	%rd7, %r1, 4;
	add.s64 	%rd8, %rd4, %rd7;
	ld.global.f32 	%f1, [%rd8];
	add.s64 	%rd9, %rd5, %rd7;
	ld.global.f32 	%f2, [%rd9];
	add.f32 	%f3, %f1, %f2;
	add.s64 	%rd10, %rd6, %rd7;
	st.global.f32 	[%rd10], %f3;
$L__BB551_2:
	ret;

}
	// .globl	_Z10add_kernelILx552EEvPfS0_S0_i
.visible .entry _Z10add_kernelILx552EEvPfS0_S0_i(
	.param .u64 .ptr .align 1 _Z10add_kernelILx552EEvPfS0_S0_i_param_0,
	.param .u64 .ptr .align 1 _Z10add_kernelILx552EEvPfS0_S0_i_param_1,
	.param .u64 .ptr .align 1 _Z10add_kernelILx552EEvPfS0_S0_i_param_2,
	.param .u32 _Z10add_kernelILx552EEvPfS0_S0_i_param_3
)
{
	.reg .pred 	%p<2>;
	.reg .b32 	%r<6>;
	.reg .b32 	%f<4>;
	.reg .b64 	%rd<11>;

	ld.param.u64 	%rd1, [_Z10add_kernelILx552EEvPfS0_S0_i_param_0];
	ld.param.u64 	%rd2, [_Z10add_kernelILx552EEvPfS0_S0_i_param_1];
	ld.param.u64 	%rd3, [_Z10add_kernelILx552EEvPfS0_S0_i_param_2];
	ld.param.u32 	%r2, [_Z10add_kernelILx552EEvPfS0_S0_i_param_3];
	mov.u32 	%r3, %ctaid.x;
	mov.u32 	%r4, %ntid.x;
	mov.u32 	%r5, %tid.x;
	mad.lo.s32 	%r1, %r3, %r4, %r5;
	setp.ge.s32 	%p1, %r1, %r2;
	@%p1 bra 	$L__BB552_2;
	cvta.to.global.u64 	%rd4, %rd1;
	cvta.to.global.u64 	%rd5, %rd2;
	cvta.to.global.u64 	%rd6, %rd3;
	mul.wide.s32 	%rd7, %r1, 4;
	add.s64 	%rd8, %rd4, %rd7;
	ld.global.f32 	%f1, [%rd8];
	add.s64 	%rd9, %rd5, %rd7;
	ld.global.f32 	%f2, [%rd9];
	add.f32 	%f3, %f1, %f2;
	add.s64 	%rd10, %rd6, %rd7;
	st.global.f32 	[%rd10], %f3;
$L__BB552_2:
	ret;

}
	// .globl	_Z10add_kernelILx553EEvPfS0_S0_i
.visible .entry _Z10add_kernelILx553EEvPfS0_S0_i(
	.param .u64 .ptr .align 1 _Z10add_kernelILx553EEvPfS0_S0_i_param_0,
	.param .u64 .ptr .align 1 _Z10add_kernelILx553EEvPfS0_S0_i_param_1,
	.param .u64 .ptr .align 1 _Z10add_kernelILx553EEvPfS0_S0_i_param_2,
	.param .u32 _Z10add_kernelILx553EEvPfS0_S0_i_param_3
)
{
	.reg .pred 	%p<2>;
	.reg .b32 	%r<6>;
	.reg .b32 	%f<4>;
	.reg .b64 	%rd<11>;

	ld.param.u64 	%rd1, [_Z10add_kernelILx553EEvPfS0_S0_i_param_0];
	ld.param.u64 	%rd2, [_Z10add_kernelILx553EEvPfS0_S0_i_param_1];
	ld.param.u64 	%rd3, [_Z10add_kernelILx553EEvPfS0_S0_i_param_2];
	ld.param.u32 	%r2, [_Z10add_kernelILx553EEvPfS0_S0_i_param_3];
	mov.u32 	%r3, %ctaid.x;
	mov.u32 	%r4, %ntid.x;
	mov.u32 	%r5, %tid.x;
	mad.lo.s32 	%r1, %r3, %r4, %r5;
	setp.ge.s32 	%p1, %r1, %r2;
	@%p1 bra 	$L__BB553_2;
	cvta.to.global.u64 	%rd4, %rd1;
	cvta.to.global.u64 	%rd5, %rd2;
	cvta.to.global.u64 	%rd6, %rd3;
	mul.wide.s32 	%rd7, %r1, 4;
	add.s64 	%rd8, %rd4, %rd7;
	ld.global.f32 	%f1, [%rd8];
	add.s64 	%rd9, %rd5, %rd7;
	ld.global.f32 	%f2, [%rd9];
	add.f32 	%f3, %f1, %f2;
	add.s64 	%rd10, %rd6, %rd7;
	st.global.f32 	[%rd10], %f3;
$L__BB553_2:
	ret;

}
	// .globl	_Z10add_kernelILx554EEvPfS0_S0_i
.visible .entry _Z10add_kernelILx554EEvPfS0_S0_i(
	.param .u64 .ptr .align 1 _Z10add_kernelILx554EEvPfS0_S0_i_param_0,
	.param .u64 .ptr .align 1 _Z10add_kernelILx554EEvPfS0_S0_i_param_1,
	.param .u64 .ptr .align 1 _Z10add_kernelILx554EEvPfS0_S0_i_param_2,
	.param .u32 _Z10add_kernelILx554EEvPfS0_S0_i_param_3
)
{
	.reg .pred 	%p<2>;
	.reg .b32 	%r<6>;
	.reg .b32 	%f<4>;
	.reg .b64 	%rd<11>;

	ld.param.u64 	%rd1, [_Z10add_kernelILx554EEvPfS0_S0_i_param_0];
	ld.param.u64 	%rd2, [_Z10add_kernelILx554EEvPfS0_S0_i_param_1];
	ld.param.u64 	%rd3, [_Z10add_kernelILx554EEvPfS0_S0_i_param_2];
	ld.param.u32 	%r2, [_Z10add_kernelILx554EEvPfS0_S0_i_param_3];
	mov.u32 	%r3, %ctaid.x;
	mov.u32 	%r4, %ntid.x;
	mov.u32 	%r5, %tid.x;
	mad.lo.s32 	%r1, %r3, %r4, %r5;
	setp.ge.s32 	%p1, %r1, %r2;
	@%p1 bra 	$L__BB554_2;
	cvta.to.global.u64 	%rd4, %rd1;
	cvta.to.global.u64 	%rd5, %rd2;
	cvta.to.global.u64 	%rd6, %rd3;
	mul.wide.s32 	%rd7, %r1, 4;
	add.s64 	%rd8, %rd4, %rd7;
	ld.global.f32 	%f1, [%rd8];
	add.s64 	%rd9, %rd5, %rd7;
	ld.global.f32 	%f2, [%rd9];
	add.f32 	%f3, %f1, %f2;
	add.s64 	%rd10, %rd6, %rd7;
	st.global.f32 	[%rd10], %f3;
$L__BB554_2:
	ret;

}
	// .globl	_Z10add_kernelILx555EEvPfS0_S0_i
.visible .entry _Z10add_kernelILx555EEvPfS0_S0_i(
	.param .u64 .ptr .align 1 _Z10add_kernelILx555EEvPfS0_S0_i_param_0,
	.param .u64 .ptr .align 1 _Z10add_kernelILx555EEvPfS0_S0_i_param_1,
	.param .u64 .ptr .align 1 _Z10add_kernelILx555EEvPfS0_S0_i_param_2,
	.param .u32 _Z10add_kernelILx555EEvPfS0_S0_i_param_3
)
{
	.reg .pred 	%p<2>;
	.reg .b32 	%r<6>;
	.reg .b32 	%f<4>;
	.reg .b64 	%rd<11>;

	ld.param.u64 	%rd1, [_Z10add_kernelILx555EEvPfS0_S0_i_param_0];
	ld.param.u64 	%rd2, [_Z10add_kernelILx555EEvPfS0_S0_i_param_1];
	ld.param.u64 	%rd3, [_Z10add_kernelILx555EEvPfS0_S0_i_param_2];
	ld.param.u32 	%r2, [_Z10add_kernelILx555EEvPfS0_S0_i_param_3];
	mov.u32 	%r3, %ctaid.x;
	mov.u32 	%r4, %ntid.x;
	mov.u32 	%r5, %tid.x;
	mad.lo.s32 	%r1, %r3, %r4, %r5;
	setp.ge.s32 	%p1, %r1, %r2;
	@%p1 bra 	$L__BB555_2;
	cvta.to.global.u64 	%rd4, %rd1;
	cvta.to.global.u64 	%rd5, %rd2;
	cvta.to.global.u64 	%rd6, %rd3;
	mul.wide.s32 	%rd7, %r1, 4;
	add.s64 	%rd8, %rd4, %rd7;
	ld.global.f32 	%f1, [%rd8];
	add.s64 	%rd9, %rd5, %rd7;
	ld.global.f32 	%f2, [%rd9];
	add.f32 	%f3, %f1, %f2;
	add.s64 	%rd10, %rd6, %rd7;
	st.global.f32 	[%rd10], %f3;
$L__BB555_2:
	ret;

}
	// .globl	_Z10add_kernelILx556EEvPfS0_S0_i
.visible .entry _Z10add_kernelILx556EEvPfS0_S0_i(
	.param .u64 .ptr .align 1 _Z10add_kernelILx556EEvPfS0_S0_i_param_0,
	.param .u64 .ptr .align 1 _Z10add_kernelILx556EEvPfS0_S0_i_param_1,
	.param .u64 .ptr .align 1 _Z10add_kernelILx556EEvPfS0_S0_i_param_2,
	.param .u32 _Z10add_kernelILx556EEvPfS0_S0_i_param_3
)
{
	.reg .pred 	%p<2>;
	.reg .b32 	%r<6>;
	.reg .b32 	%f<4>;
	.reg .b64 	%rd<11>;

	ld.param.u64 	%rd1, [_Z10add_kernelILx556EEvPfS0_S0_i_param_0];
	ld.param.u64 	%rd2, [_Z10add_kernelILx556EEvPfS0_S0_i_param_1];
	ld.param.u64 	%rd3, [_Z10add_kernelILx556EEvPfS0_S0_i_param_2];
	ld.param.u32 	%r2, [_Z10add_kernelILx556EEvPfS0_S0_i_param_3];
	mov.u32 	%r3, %ctaid.x;
	mov.u32 	%r4, %ntid.x;
	mov.u32 	%r5, %tid.x;
	mad.lo.s32 	%r1, %r3, %r4, %r5;
	setp.ge.s32 	%p1, %r1, %r2;
	@%p1 bra 	$L__BB556_2;
	cvta.to.global.u64 	%rd4, %rd1;
	cvta.to.global.u64 	%rd5, %rd2;
	cvta.to.global.u64 	%rd6, %rd3;
	mul.wide.s32 	%rd7, %r1, 4;
	add.s64 	%rd8, %rd4, %rd7;
	ld.global.f32 	%f1, [%rd8];
	add.s64 	%rd9, %rd5, %rd7;
	ld.global.f32 	%f2, [%rd9];
	add.f32 	%f3, %f1, %f2;
	add.s64 	%rd10, %rd6, %rd7;
	st.global.f32 	[%rd10], %f3;
$L__BB556_2:
	ret;

}
	// .globl	_Z10add_kernelILx557EEvPfS0_S0_i
.visible .entry _Z10add_kernelILx557EEvPfS0_S0_i(
	.param .u64 .ptr .align 1 _Z10add_kernelILx557EEvPfS0_S0_i_param_0,
	.param .u64 .ptr .align 1 _Z10add_kernelILx557EEvPfS0_S0_i_param_1,
	.param .u64 .ptr .align 1 _Z10add_kernelILx557EEvPfS0_S0_i_param_2,
	.param .u32 _Z10add_kernelILx557EEvPfS0_S0_i_param_3
)
{
	.reg .pred 	%p<2>;
	.reg .b32 	%r<6>;
	.reg .b32 	%f<4>;
	.reg .b64 	%rd<11>;

	ld.param.u64 	%rd1, [_Z10add_kernelILx557EEvPfS0_S0_i_param_0];
	ld.param.u64 	%rd2, [_Z10add_kernelILx557EEvPfS0_S0_i_param_1];
	ld.param.u64 	%rd3, [_Z10add_kernelILx557EEvPfS0_S0_i_param_2];
	ld.param.u32 	%r2, [_Z10add_kernelILx557EEvPfS0_S0_i_param_3];
	mov.u32 	%r3, %ctaid.x;
	mov.u32 	%r4, %ntid.x;
	mov.u32 	%r5, %tid.x;
	mad.lo.s32 	%r1, %r3, %r4, %r5;
	setp.ge.s32 	%p1, %r1, %r2;
	@%p1 bra 	$L__BB557_2;
	cvta.to.global.u64 	%rd4, %rd1;
	cvta.to.global.u64 	%rd5, %rd2;
	cvta.to.global.u64 	%rd6, %rd3;
	mul.wide.s32 	%rd7, %r1, 4;
	add.s64 	%rd8, %rd4, %rd7;
	ld.global.f32 	%f1, [%rd8];
	add.s64 	%rd9, %rd5, %rd7;
	ld.global.f32 	%f2, [%rd9];
	add.f32 	%f3, %f1, %f2;
	add.s64 	%rd10, %rd6, %rd7;
	st.global.f32 	[%rd10], %f3;
$L__BB557_2:
	ret;

}
	// .globl	_Z10add_kernelILx558EEvPfS0_S0_i
.visible .entry _Z10add_kernelILx558EEvPfS0_S0_i(
	.param .u64 .ptr .align 1 _Z10add_kernelILx558EEvPfS0_S0_i_param_0,
	.param .u64 .ptr .align 1 _Z10add_kernelILx558EEvPfS0_S0_i_param_1,
	.param .u64 .ptr .align 1 _Z10add_kernelILx558EEvPfS0_S0_i_param_2,
	.param .u32 _Z10add_kernelILx558EEvPfS0_S0_i_param_3
)
{
	.reg .pred 	%p<2>;
	.reg .b32 	%r<6>;
	.reg .b32 	%f<4>;
	.reg .b64 	%rd<11>;

	ld.param.u64 	%rd1, [_Z10add_kernelILx558EEvPfS0_S0_i_param_0];
	ld.param.u64 	%rd2, [_Z10add_kernelILx558EEvPfS0_S0_i_param_1];
	ld.param.u64 	%rd3, [_Z10add_kernelILx558EEvPfS0_S0_i_param_2];
	ld.param.u32 	%r2, [_Z10add_kernelILx558EEvPfS0_S0_i_param_3];
	mov.u32 	%r3, %ctaid.x;
	mov.u32 	%r4, %ntid.x;
	mov.u32 	%r5, %tid.x;
	mad.lo.s32 	%r1, %r3, %r4, %r5;
	setp.ge.s32 	%p1, %r1, %r2;
	@%p1 bra 	$L__BB558_2;
	cvta.to.global.u64 	%rd4, %rd1;
	cvta.to.global.u64 	%rd5, %rd2;
	cvta.to.global.u64 	%rd6, %rd3;
	mul.wide.s32 	%rd7, %r1, 4;
	add.s64 	%rd8, %rd4, %rd7;
	ld.global.f32 	%f1, [%rd8];
	add.s64 	%rd9, %rd5, %rd7;
	ld.global.f32 	%f2, [%rd9];
	add.f32 	%f3, %f1, %f2;
	add.s64 	%rd10, %rd6, %rd7;
	st.global.f32 	[%rd10], %f3;
$L__BB558_2:
	ret;

}
	// .globl	_Z10add_kernelILx559EEvPfS0_S0_i
.visible .entry _Z10add_kernelILx559EEvPfS0_S0_i(
	.param .u64 .ptr .align 1 _Z10add_kernelILx559EEvPfS0_S0_i_param_0,
	.param .u64 .ptr .align 1 _Z10add_kernelILx559EEvPfS0_S0_i_param_1,
	.param .u64 .ptr .align 1 _Z10add_kernelILx559EEvPfS0_S0_i_param_2,
	.param .u32 _Z10add_kernelILx559EEvPfS0_S0_i_param_3
)
{
	.reg .pred 	%p<2>;
	.reg .b32 	%r<6>;
	.reg .b32 	%f<4>;
	.reg .b64 	%rd<11>;

	ld.param.u64 	%rd1, [_Z10add_kernelILx559EEvPfS0_S0_i_param_0];
	ld.param.u64 	%rd2, [_Z10add_kernelILx559EEvPfS0_S0_i_param_1];
	ld.param.u64 	%rd3, [_Z10add_kernelILx559EEvPfS0_S0_i_param_2];
	ld.param.u32 	%r2, [_Z10add_kernelILx559EEvPfS0_S0_i_param_3];
	mov.u32 	%r3, %ctaid.x;
	mov.u32 	%r4, %ntid.x;
	mov.u32 	%r5, %tid.x;
	mad.lo.s32 	%r1, %r3, %r4, %r5;
	setp.ge.s32 	%p1, %r1, %r2;
	@%p1 bra 	$L__BB559_2;
	cvta.to.global.u64 	%rd4, %rd1;
	cvta.to.global.u64 	%rd5, %rd2;
	cvta.to.global.u64 	%rd6, %rd3;
	mul.wide.s32 	%rd7, %r1, 4;
	add.s64 	%rd8, %rd4, %rd7;
	ld.global.f32 	%f1, [%rd8];
	add.s64 	%rd9, %rd5, %rd7;
	ld.global.f32 	%f2, [%rd9];
	add.f32 	%f3, %f1, %f2;
	add.s64 	%rd10, %rd6, %rd7;
	st.global.f32 	[%rd10], %f3;
$L__BB559_2:
	ret;

}
	// .globl	_Z10add_kernelILx560EEvPfS0_S0_i
.visible .entry _Z10add_kernelILx560EEvPfS0_S0_i(
	.param .u64 .ptr .align 1 _Z10add_kernelILx560EEvPfS0_S0_i_param_0,
	.param .u64 .ptr .align 1 _Z10add_kernelILx560EEvPfS0_S0_i_param_1,
	.param .u64 .ptr .align 1 _Z10add_kernelILx560EEvPfS0_S0_i_param_2,
	.param .u32 _Z10add_kernelILx560EEvPfS0_S0_i_param_3
)
{
	.reg .pred 	%p<2>;
	.reg .b32 	%r<6>;
	.reg .b32 	%f<4>;
	.reg .b64 	%rd<11>;

	ld.param.u64 	%rd1, [_Z10add_kernelILx560EEvPfS0_S0_i_param_0];
	ld.param.u64 	%rd2, [_Z10add_kernelILx560EEvPfS0_S0_i_param_1];
	ld.param.u64 	%rd3, [_Z10add_kernelILx560EEvPfS0_S0_i_param_2];
	ld.param.u32 	%r2, [_Z10add_kernelILx560EEvPfS0_S0_i_param_3];
	mov.u32 	%r3, %ctaid.x;
	mov.u32 	%r4, %ntid.x;
	mov.u32 	%r5, %tid.x;
	mad.lo.s32 	%r1, %r3, %r4, %r5;
	setp.ge.s32 	%p1, %r1, %r2;
	@%p1 bra 	$L__BB560_2;
	cvta.to.global.u64 	%rd4, %rd1;
	cvta.to.global.u64 	%rd5, %rd2;
	cvta.to.global.u64 	%rd6, %rd3;
	mul.wide.s32 	%rd7, %r1, 4;
	add.s64 	%rd8, %rd4, %rd7;
	ld.global.f32 	%f1, [%rd8];
	add.s64 	%rd9, %rd5, %rd7;
	ld.global.f32 	%f2, [%rd9];
	add.f32 	%f3, %f1, %f2;
	add.s64 	%rd10, %rd6, %rd7;
	st.global.f32 	[%rd10], %f3;
$L__BB560_2:
	ret;

}
	// .globl	_Z10add_kernelILx561EEvPfS0_S0_i
.visible .entry _Z10add_kernelILx561EEvPfS0_S0_i(
	.param .u64 .ptr .align 1 _Z10add_kernelILx561EEvPfS0_S0_i_param_0,
	.param .u64 .ptr .align 1 _Z10add_kernelILx561EEvPfS0_S0_i_param_1,
	.param .u64 .ptr .align 1 _Z10add_kernelILx561EEvPfS0_S0_i_param_2,
	.param .u32 _Z10add_kernelILx561EEvPfS0_S0_i_param_3
)
{
	.reg .pred 	%p<2>;
	.reg .b32 	%r<6>;
	.reg .b32 	%f<4>;
	.reg .b64 	%rd<11>;

	ld.param.u64 	%rd1, [_Z10add_kernelILx561EEvPfS0_S0_i_param_0];
	ld.param.u64 	%rd2, [_Z10add_kernelILx561EEvPfS0_S0_i_param_1];
	ld.param.u64 	%rd3, [_Z10add_kernelILx561EEvPfS0_S0_i_param_2];
	ld.param.u32 	%r2, [_Z10add_kernelILx561EEvPfS0_S0_i_param_3];
	mov.u32 	%r3, %ctaid.x;
	mov.u32 	%r4, %ntid.x;
	mov.u32 	%r5, %tid.x;
	mad.lo.s32 	%r1, %r3, %r4, %r5;
	setp.ge.s32 	%p1, %r1, %r2;
	@%p1 bra 	$L__BB561_2;
	cvta.to.global.u64 	%rd4, %rd1;
	cvta.to.global.u64 	%rd5, %rd2;
	cvta.to.global.u64 	%rd6, %rd3;
	mul.wide.s32 	%rd7, %r1, 4;
	add.s64 	%rd8, %rd4, %rd7;
	ld.global.f32 	%f1, [%rd8];
	add.s64 	%rd9, %rd5, %rd7;
	ld.global.f32 	%f2, [%rd9];
	add.f32 	%f3, %f1, %f2;
	add.s64 	%rd10, %rd6, %rd7;
	st.global.f32 	[%rd10], %f3;
$L__BB561_2:
	ret;

}
	// .globl	_Z10add_kernelILx562EEvPfS0_S0_i
.visible .entry _Z10add_kernelILx562EEvPfS0_S0_i(
	.param .u64 .ptr .align 1 _Z10add_kernelILx562EEvPfS0_S0_i_param_0,
	.param .u64 .ptr .align 1 _Z10add_kernelILx562EEvPfS0_S0_i_param_1,
	.param .u64 .ptr .align 1 _Z10add_kernelILx562EEvPfS0_S0_i_param_2,
	.param .u32 _Z10add_kernelILx562EEvPfS0_S0_i_param_3
)
{
	.reg .pred 	%p<2>;
	.reg .b32 	%r<6>;
	.reg .b32 	%f<4>;
	.reg .b64 	%rd<11>;

	ld.param.u64 	%rd1, [_Z10add_kernelILx562EEvPfS0_S0_i_param_0];
	ld.param.u64 	%rd2, [_Z10add_kernelILx562EEvPfS0_S0_i_param_1];
	ld.param.u64 	%rd3, [_Z10add_kernelILx562EEvPfS0_S0_i_param_2];
	ld.param.u32 	%r2, [_Z10add_kernelILx562EEvPfS0_S0_i_param_3];
	mov.u32 	%r3, %ctaid.x;
	mov.u32 	%r4, %ntid.x;
	mov.u32 	%r5, %tid.x;
	mad.lo.s32 	%r1, %r3, %r4, %r5;
	setp.ge.s32 	%p1, %r1, %r2;
	@%p1 bra 	$L__BB562_2;
	cvta.to.global.u64 	%rd4, %rd1;
	cvta.to.global.u64 	%rd5, %rd2;
	cvta.to.global.u64 	%rd6, %rd3;
	mul.wide.s32 	%rd7, %r1, 4;
	add.s64 	%rd8, %rd4, %rd7;
	ld.global.f32 	%f1, [%rd8];
	add.s64 	%rd9, %rd5, %rd7;
	ld.global.f32 	%f2, [%rd9];
	add.f32 	%f3, %f1, %f2;
	add.s64 	%rd10, %rd6, %rd7;
	st.global.f32 	[%rd10], %f3;
$L__BB562_2:
	ret;

}
	// .globl	_Z10add_kernelILx563EEvPfS0_S0_i
.visible .entry _Z10add_kernelILx563EEvPfS0_S0_i(
	.param .u64 .ptr .align 1 _Z10add_kernelILx563EEvPfS0_S0_i_param_0,
	.param .u64 .ptr .align 1 _Z10add_kernelILx563EEvPfS0_S0_i_param_1,
	.param .u64 .ptr .align 1 _Z10add_kernelILx563EEvPfS0_S0_i_param_2,
	.param .u32 _Z10add_kernelILx563EEvPfS0_S0_i_param_3
)
{
	.reg .pred 	%p<2>;
	.reg .b32 	%r<6>;
	.reg .b32 	%f<4>;
	.reg .b64 	%rd<11>;

	ld.param.u64 	%rd1, [_Z10add_kernelILx563EEvPfS0_S0_i_param_0];
	ld.param.u64 	%rd2, [_Z10add_kernelILx563EEvPfS0_S0_i_param_1];
	ld.param.u64 	%rd3, [_Z10add_kernelILx563EEvPfS0_S0_i_param_2];
	ld.param.u32 	%r2, [_Z10add_kernelILx563EEvPfS0_S0_i_param_3];
	mov.u32 	%r3, %ctaid.x;
	mov.u32 	%r4, %ntid.x;
	mov.u32 	%r5, %tid.x;
	mad.lo.s32 	%r1, %r3, %r4, %r5;
	setp.ge.s32 	%p1, %r1, %r2;
	@%p1 bra 	$L__BB563_2;
	cvta.to.global.u64 	%rd4, %rd1;
	cvta.to.global.u64 	%rd5, %rd2;
	cvta.to.global.u64 	%rd6, %rd3;
	mul.wide.s32 	%rd7, %r1, 4;
	add.s64 	%rd8, %rd4, %rd7;
	ld.global.f32 	%f1, [%rd8];
	add.s64 	%rd9, %rd5, %rd7;
	ld.global.f32 	%f2, [%rd9];
	add.f32 	%f3, %f1, %f2;
	add.s64 	%rd10, %rd6, %rd7;
	st.global.f32 	[%rd10], %f3;
$L__BB563_2:
	ret;

}
	// .globl	_Z10add_kernelILx564EEvPfS0_S0_i
.visible .entry _Z10add_kernelILx564EEvPfS0_S0_i(
	.param .u64 .ptr .align 1 _Z10add_kernelILx564EEvPfS0_S0_i_param_0,
	.param .u64 .ptr .align 1 _Z10add_kernelILx564EEvPfS0_S0_i_param_1,
	.param .u64 .ptr .align 1 _Z10add_kernelILx564EEvPfS0_S0_i_param_2,
	.param .u32 _Z10add_kernelILx564EEvPfS0_S0_i_param_3
)
{
	.reg .pred 	%p<2>;
	.reg .b32 	%r<6>;
	.reg .b32 	%f<4>;
	.reg .b64 	%rd<11>;

	ld.param.u64 	%rd1, [_Z10add_kernelILx564EEvPfS0_S0_i_param_0];
	ld.param.u64 	%rd2, [_Z10add_kernelILx564EEvPfS0_S0_i_param_1];
	ld.param.u64 	%rd3, [_Z10add_kernelILx564EEvPfS0_S0_i_param_2];
	ld.param.u32 	%r2, [_Z10add_kernelILx564EEvPfS0_S0_i_param_3];
	mov.u32 	%r3, %ctaid.x;
	mov.u32 	%r4, %ntid.x;
	mov.u32 	%r5, %tid.x;
	mad.lo.s32 	%r1, %r3, %r4, %r5;
	setp.ge.s32 	%p1, %r1, %r2;
	@%p1 bra 	$L__BB564_2;
	cvta.to.global.u64 	%rd4, %rd1;
	cvta.to.global.u64 	%rd5, %rd2;
	cvta.to.global.u64 	%rd6, %rd3;
	mul.wide.s32 	%rd7, %r1, 4;
	add.s64 	%rd8, %rd4, %rd7;
	ld.global.f32 	%f1, [%rd8];
	add.s64 	%rd9, %rd5, %rd7;
	ld.global.f32 	%f2, [%rd9];
	add.f32 	%f3, %f1, %f2;
	add.s64 	%rd10, %rd6, %rd7;
	st.global.f32 	[%rd10], %f3;
$L__BB564_2:
	ret;

}
	// .globl	_Z10add_kernelILx565EEvPfS0_S0_i
.visible .entry _Z10add_kernelILx565EEvPfS0_S0_i(
	.param .u64 .ptr .align 1 _Z10add_kernelILx565EEvPfS0_S0_i_param_0,
	.param .u64 .ptr .align 1 _Z10add_kernelILx565EEvPfS0_S0_i_param_1,
	.param .u64 .ptr .align 1 _Z10add_kernelILx565EEvPfS0_S0_i_param_2,
	.param .u32 _Z10add_kernelILx565EEvPfS0_S0_i_param_3
)
{
	.reg .pred 	%p<2>;
	.reg .b32 	%r<6>;
	.reg .b32 	%f<4>;
	.reg .b64 	%rd<11>;

	ld.param.u64 	%rd1, [_Z10add_kernelILx565EEvPfS0_S0_i_param_0];
	ld.param.u64 	%rd2, [_Z10add_kernelILx565EEvPfS0_S0_i_param_1];
	ld.param.u64 	%rd3, [_Z10add_kernelILx565EEvPfS0_S0_i_param_2];
	ld.param.u32 	%r2, [_Z10add_kernelILx565EEvPfS0_S0_i_param_3];
	mov.u32 	%r3, %ctaid.x;
	mov.u32 	%r4, %ntid.x;
	mov.u32 	%r5, %tid.x;
	mad.lo.s32 	%r1, %r3, %r4, %r5;
	setp.ge.s32 	%p1, %r1, %r2;
	@%p1 bra 	$L__BB565_2;
	cvta.to.global.u64 	%rd4, %rd1;
	cvta.to.global.u64 	%rd5, %rd2;
	cvta.to.global.u64 	%rd6, %rd3;
	mul.wide.s32 	%rd7, %r1, 4;
	add.s64 	%rd8, %rd4, %rd7;
	ld.global.f32 	%f1, [%rd8];
	add.s64 	%rd9, %rd5, %rd7;
	ld.global.f32 	%f2, [%rd9];
	add.f32 	%f3, %f1, %f2;
	add.s64 	%rd10, %rd6, %rd7;
	st.global.f32 	[%rd10], %f3;
$L__BB565_2:
	ret;

}
	// .globl	_Z10add_kernelILx566EEvPfS0_S0_i
.visible .entry _Z10add_kernelILx566EEvPfS0_S0_i(
	.param .u64 .ptr .align 1 _Z10add_kernelILx566EEvPfS0_S0_i_param_0,
	.param .u64 .ptr .align 1 _Z10add_kernelILx566EEvPfS0_S0_i_param_1,
	.param .u64 .ptr .align 1 _Z10add_kernelILx566EEvPfS0_S0_i_param_2,
	.param .u32 _Z10add_kernelILx566EEvPfS0_S0_i_param_3
)
{
	.reg .pred 	%p<2>;
	.reg .b32 	%r<6>;
	.reg .b32 	%f<4>;
	.reg .b64 	%rd<11>;

	ld.param.u64 	%rd1, [_Z10add_kernelILx566EEvPfS0_S0_i_param_0];
	ld.param.u64 	%rd2, [_Z10add_kernelILx566EEvPfS0_S0_i_param_1];
	ld.param.u64 	%rd3, [_Z10add_kernelILx566EEvPfS0_S0_i_param_2];
	ld.param.u32 	%r2, [_Z10add_kernelILx566EEvPfS0_S0_i_param_3];
	mov.u32 	%r3, %ctaid.x;
	mov.u32 	%r4, %ntid.x;
	mov.u32 	%r5, %tid.x;
	mad.lo.s32 	%r1, %r3, %r4, %r5;
	setp.ge.s32 	%p1, %r1, %r2;
	@%p1 bra 	$L__BB566_2;
	cvta.to.global.u64 	%rd4, %rd1;
	cvta.to.global.u64 	%rd5, %rd2;
	cvta.to.global.u64 	%rd6, %rd3;
	mul.wide.s32 	%rd7, %r1, 4;
	add.s64 	%rd8, %rd4, %rd7;
	ld.global.f32 	%f1, [%rd8];
	add.s64 	%rd9, %rd5, %rd7;
	ld.global.f32 	%f2, [%rd9];
	add.f32 	%f3, %f1, %f2;
	add.s64 	%rd10, %rd6, %rd7;
	st.global.f32 	[%rd10], %f3;
$L__BB566_2:
	ret;

}
	// .globl	_Z10add_kernelILx567EEvPfS0_S0_i
.visible .entry _Z10add_kernelILx567EEvPfS0_S0_i(
	.param .u64 .ptr .align 1 _Z10add_kernelILx567EEvPfS0_S0_i_param_0,
	.param .u64 .ptr .align 1 _Z10add_kernelILx567EEvPfS0_S0_i_param_1,
	.param .u64 .ptr .align 1 _Z10add_kernelILx567EEvPfS0_S0_i_param_2,
	.param .u32 _Z10add_kernelILx567EEvPfS0_S0_i_param_3
)
{
	.reg .pred 	%p<2>;
	.reg .b32 	%r<6>;
	.reg .b32 	%f<4>;
	.reg .b64 	%rd<11>;

	ld.param.u64 	%rd1, [_Z10add_kernelILx567EEvPfS0_S0_i_param_0];
	ld.param.u64 	%rd2, [_Z10add_kernelILx567EEvPfS0_S0_i_param_1];
	ld.param.u64 	%rd3, [_Z10add_kernelILx567EEvPfS0_S0_i_param_2];
	ld.param.u32 	%r2, [_Z10add_kernelILx567EEvPfS0_S0_i_param_3];
	mov.u32 	%r3, %ctaid.x;
	mov.u32 	%r4, %ntid.x;
	mov.u32 	%r5, %tid.x;
	mad.lo.s32 	%r1, %r3, %r4, %r5;
	setp.ge.s32 	%p1, %r1, %r2;
	@%p1 bra 	$L__BB567_2;
	cvta.to.global.u64 	%rd4, %rd1;
	cvta.to.global.u64 	%rd5, %rd2;
	cvta.to.global.u64 	%rd6, %rd3;
	mul.wide.s32 	%rd7, %r1, 4;
	add.s64 	%rd8, %rd4, %rd7;
	ld.global.f32 	%f1, [%rd8];
	add.s64 	%rd9, %rd5, %rd7;
	ld.global.f32 	%f2, [%rd9];
	add.f32 	%f3, %f1, %f2;
	add.s64 	%rd10, %rd6, %rd7;
	st.global.f32 	[%rd10], %f3;
$L__BB567_2:
	ret;

}
	// .globl	_Z10add_kernelILx568EEvPfS0_S0_i
.visible .entry _Z10add_kernelILx568EEvPfS0_S0_i(
	.param .u64 .ptr .align 1 _Z10add_kernelILx568EEvPfS0_S0_i_param_0,
	.param .u64 .ptr .align 1 _Z10add_kernelILx568EEvPfS0_S0_i_param_1,
	.param .u64 .ptr .align 1 _Z10add_kernelILx568EEvPfS0_S0_i_param_2,
	.param .u32 _Z10add_kernelILx568EEvPfS0_S0_i_param_3
)
{
	.reg .pred 	%p<2>;
	.reg .b32 	%r<6>;
	.reg .b32 	%f<4>;
	.reg .b64 	%rd<11>;

	ld.param.u64 	%rd1, [_Z10add_kernelILx568EEvPfS0_S0_i_param_0];
	ld.param.u64 	%rd2, [_Z10add_kernelILx568EEvPfS0_S0_i_param_1];
	ld.param.u64 	%rd3, [_Z10add_kernelILx568EEvPfS0_S0_i_param_2];
	ld.param.u32 	%r2, [_Z10add_kernelILx568EEvPfS0_S0_i_param_3];
	mov.u32 	%r3, %ctaid.x;
	mov.u32 	%r4, %ntid.x;
	mov.u32 	%r5, %tid.x;
	mad.lo.s32 	%r1, %r3, %r4, %r5;
	setp.ge.s32 	%p1, %r1, %r2;
	@%p1 bra 	$L__BB568_2;
	cvta.to.global.u64 	%rd4, %rd1;
	cvta.to.global.u64 	%rd5, %rd2;
	cvta.to.global.u64 	%rd6, %rd3;
	mul.wide.s32 	%rd7, %r1, 4;
	add.s64 	%rd8, %rd4, %rd7;
	ld.global.f32 	%f1, [%rd8];
	add.s64 	%rd9, %rd5, %rd7;
	ld.global.f32 	%f2, [%rd9];
	add.f32 	%f3, %f1, %f2;
	add.s64 	%rd10, %rd6, %rd7;
	st.global.f32 	[%rd10], %f3;
$L__BB568_2:
	ret;

}
	// .globl	_Z10add_kernelILx569EEvPfS0_S0_i
.visible .entry _Z10add_kernelILx569EEvPfS0_S0_i(
	.param .u64 .ptr .align 1 _Z10add_kernelILx569EEvPfS0_S0_i_param_0,
	.param .u64 .ptr .align 1 _Z10add_kernelILx569EEvPfS0_S0_i_param_1,
	.param .u64 .ptr .align 1 _Z10add_kernelILx569EEvPfS0_S0_i_param_2,
	.param .u32 _Z10add_kernelILx569EEvPfS0_S0_i_param_3
)
{
	.reg .pred 	%p<2>;
	.reg .b32 	%r<6>;
	.reg .b32 	%f<4>;
	.reg .b64 	%rd<11>;

	ld.param.u64 	%rd1, [_Z10add_kernelILx569EEvPfS0_S0_i_param_0];
	ld.param.u64 	%rd2, [_Z10add_kernelILx569EEvPfS0_S0_i_param_1];
	ld.param.u64 	%rd3, [_Z10add_kernelILx569EEvPfS0_S0_i_param_2];
	ld.param.u32 	%r2, [_Z10add_kernelILx569EEvPfS0_S0_i_param_3];
	mov.u32 	%r3, %ctaid.x;
	mov.u32 	%r4, %ntid.x;
	mov.u32 	%r5, %tid.x;
	mad.lo.s32 	%r1, %r3, %r4, %r5;
	setp.ge.s32 	%p1, %r1, %r2;
	@%p1 bra 	$L__BB569_2;
	cvta.to.global.u64 	%rd4, %rd1;
	cvta.to.global.u64 	%rd5, %rd2;
	cvta.to.global.u64 	%rd6, %rd3;
	mul.wide.s32 	%rd7, %r1, 4;
	add.s64 	%rd8, %rd4, %rd7;
	ld.global.f32 	%f1, [%rd8];
	add.s64 	%rd9, %rd5, %rd7;
	ld.global.f32 	%f2, [%rd9];
	add.f32 	%f3, %f1, %f2;
	add.s64 	%rd10, %rd6, %rd7;
	st.global.f32 	[%rd10], %f3;
$L__BB569_2:
	ret;

}
	// .globl	_Z10add_kernelILx570EEvPfS0_S0_i
.visible .entry _Z10add_kernelILx570EEvPfS0_S0_i(
	.param .u64 .ptr .align 1 _Z10add_kernelILx570EEvPfS0_S0_i_param_0,
	.param .u64 .ptr .align 1 _Z10add_kernelILx570EEvPfS0_S0_i_param_1,
	.param .u64 .ptr .align 1 _Z10add_kernelILx570EEvPfS0_S0_i_param_2,
	.param .u32 _Z10add_kernelILx570EEvPfS0_S0_i_param_3
)
{
	.reg .pred 	%p<2>;
	.reg .b32 	%r<6>;
	.reg .b32 	%f<4>;
	.reg .b64 	%rd<11>;

	ld.param.u64 	%rd1, [_Z10add_kernelILx570EEvPfS0_S0_i_param_0];
	ld.param.u64 	%rd2, [_Z10add_kernelILx570EEvPfS0_S0_i_param_1];
	ld.param.u64 	%rd3, [_Z10add_kernelILx570EEvPfS0_S0_i_param_2];
	ld.param.u32 	%r2, [_Z10add_kernelILx570EEvPfS0_S0_i_param_3];
	mov.u32 	%r3, %ctaid.x;
	mov.u32 	%r4, %ntid.x;
	mov.u32 	%r5, %tid.x;
	mad.lo.s32 	%r1, %r3, %r4, %r5;
	setp.ge.s32 	%p1, %r1, %r2;
	@%p1 bra 	$L__BB570_2;
	cvta.to.global.u64 	%rd4, %rd1;
	cvta.to.global.u64 	%rd5, %rd2;
	cvta.to.global.u64 	%rd6, %rd3;
	mul.wide.s32 	%rd7, %r1, 4;
	add.s64 	%rd8, %rd4, %rd7;
	ld.global.f32 	%f1, [%rd8];
	add.s64 	%rd9, %rd5, %rd7;
	ld.global.f32 	%f2, [%rd9];
	add.f32 	%f3, %f1, %f2;
	add.s64 	%rd10, %rd6, %rd7;
	st.global.f32 	[%rd10], %f3;
$L__BB570_2:
	ret;

}
	// .globl	_Z10add_kernelILx571EEvPfS0_S0_i
.visible .entry _Z10add_kernelILx571EEvPfS0_S0_i(
	.param .u64 .ptr .align 1 _Z10add_kernelILx571EEvPfS0_S0_i_param_0,
	.param .u64 .ptr .align 1 _Z10add_kernelILx571EEvPfS0_S0_i_param_1,
	.param .u64 .ptr .align 1 _Z10add_kernelILx571EEvPfS0_S0_i_param_2,
	.param .u32 _Z10add_kernelILx571EEvPfS0_S0_i_param_3
)
{
	.reg .pred 	%p<2>;
	.reg .b32 	%r<6>;
	.reg .b32 	%f<4>;
	.reg .b64 	%rd<11>;

	ld.param.u64 	%rd1, [_Z10add_kernelILx571EEvPfS0_S0_i_param_0];
	ld.param.u64 	%rd2, [_Z10add_kernelILx571EEvPfS0_S0_i_param_1];
	ld.param.u64 	%rd3, [_Z10add_kernelILx571EEvPfS0_S0_i_param_2];
	ld.param.u32 	%r2, [_Z10add_kernelILx571EEvPfS0_S0_i_param_3];
	mov.u32 	%r3, %ctaid.x;
	mov.u32 	%r4, %ntid.x;
	mov.u32 	%r5, %tid.x;
	mad.lo.s32 	%r1, %r3, %r4, %r5;
	setp.ge.s32 	%p1, %r1, %r2;
	@%p1 bra 	$L__BB571_2;
	cvta.to.global.u64 	%rd4, %rd1;
	cvta.to.global.u64 	%rd5, %rd2;
	cvta.to.global.u64 	%rd6, %rd3;
	mul.wide.s32 	%rd7, %r1, 4;
	add.s64 	%rd8, %rd4, %rd7;
	ld.global.f32 	%f1, [%rd8];
	add.s64 	%rd9, %rd5, %rd7;
	ld.global.f32 	%f2, [%rd9];
	add.f32 	%f3, %f1, %f2;
	add.s64 	%rd10, %rd6, %rd7;
	st.global.f32 	[%rd10], %f3;
$L__BB571_2:
	ret;

}
	// .globl	_Z10add_kernelILx572EEvPfS0_S0_i
.visible .entry _Z10add_kernelILx572EEvPfS0_S0_i(
	.param .u64 .ptr .align 1 _Z10add_kernelILx572EEvPfS0_S0_i_param_0,
	.param .u64 .ptr .align 1 _Z10add_kernelILx572EEvPfS0_S0_i_param_1,
	.param .u64 .ptr .align 1 _Z10add_kernelILx572EEvPfS0_S0_i_param_2,
	.param .u32 _Z10add_kernelILx572EEvPfS0_S0_i_param_3
)
{
	.reg .pred 	%p<2>;
	.reg .b32 	%r<6>;
	.reg .b32 	%f<4>;
	.reg .b64 	%rd<11>;

	ld.param.u64 	%rd1, [_Z10add_kernelILx572EEvPfS0_S0_i_param_0];
	ld.param.u64 	%rd2, [_Z10add_kernelILx572EEvPfS0_S0_i_param_1];
	ld.param.u64 	%rd3, [_Z10add_kernelILx572EEvPfS0_S0_i_param_2];
	ld.param.u32 	%r2, [_Z10add_kernelILx572EEvPfS0_S0_i_param_3];
	mov.u32 	%r3, %ctaid.x;
	mov.u32 	%r4, %ntid.x;
	mov.u32 	%r5, %tid.x;
	mad.lo.s32 	%r1, %r3, %r4, %r5;
	setp.ge.s32 	%p1, %r1, %r2;
	@%p1 bra 	$L__BB572_2;
	cvta.to.global.u64 	%rd4, %rd1;
	cvta.to.global.u64 	%rd5, %rd2;
	cvta.to.global.u64 	%rd6, %rd3;
	mul.wide.s32 	%rd7, %r1, 4;
	add.s64 	%rd8, %rd4, %rd7;
	ld.global.f32 	%f1, [%rd8];
	add.s64 	%rd9, %rd5, %rd7;
	ld.global.f32 	%f2, [%rd9];
	add.f32 	%f3, %f1, %f2;
	add.s64 	%rd10, %rd6, %rd7;
	st.global.f32 	[%rd10], %f3;
$L__BB572_2:
	ret;

}
	// .globl	_Z10add_kernelILx573EEvPfS0_S0_i
.visible .entry _Z10add_kernelILx573EEvPfS0_S0_i(
	.param .u64 .ptr .align 1 _Z10add_kernelILx573EEvPfS0_S0_i_param_0,
	.param .u64 .ptr .align 1 _Z10add_kernelILx573EEvPfS0_S0_i_param_1,
	.param .u64 .ptr .align 1 _Z10add_kernelILx573EEvPfS0_S0_i_param_2,
	.param .u32 _Z10add_kernelILx573EEvPfS0_S0_i_param_3
)
{
	.reg .pred 	%p<2>;
	.reg .b32 	%r<6>;
	.reg .b32 	%f<4>;
	.reg .b64 	%rd<11>;

	ld.param.u64 	%rd1, [_Z10add_kernelILx573EEvPfS0_S0_i_param_0];
	ld.param.u64 	%rd2, [_Z10add_kernelILx573EEvPfS0_S0_i_param_1];
	ld.param.u64 	%rd3, [_Z10add_kernelILx573EEvPfS0_S0_i_param_2];
	ld.param.u32 	%r2, [_Z10add_kernelILx573EEvPfS0_S0_i_param_3];
	mov.u32 	%r3, %ctaid.x;
	mov.u32 	%r4, %ntid.x;
	mov.u32 	%r5, %tid.x;
	mad.lo.s32 	%r1, %r3, %r4, %r5;
	setp.ge.s32 	%p1, %r1, %r2;
	@%p1 bra 	$L__BB573_2;
	cvta.to.global.u64 	%rd4, %rd1;
	cvta.to.global.u64 	%rd5, %rd2;
	cvta.to.global.u64 	%rd6, %rd3;
	mul.wide.s32 	%rd7, %r1, 4;
	add.s64 	%rd8, %rd4, %rd7;
	ld.global.f32 	%f1, [%rd8];
	add.s64 	%rd9, %rd5, %rd7;
	ld.global.f32 	%f2, [%rd9];
	add.f32 	%f3, %f1, %f2;
	add.s64 	%rd10, %rd6, %rd7;
	st.global.f32 	[%rd10], %f3;
$L__BB573_2:
	ret;

}
	// .globl	_Z10add_kernelILx574EEvPfS0_S0_i
.visible .entry _Z10add_kernelILx574EEvPfS0_S0_i(
	.param .u64 .ptr .align 1 _Z10add_kernelILx574EEvPfS0_S0_i_param_0,
	.param .u64 .ptr .align 1 _Z10add_kernelILx574EEvPfS0_S0_i_param_1,
	.param .u64 .ptr .align 1 _Z10add_kernelILx574EEvPfS0_S0_i_param_2,
	.param .u32 _Z10add_kernelILx574EEvPfS0_S0_i_param_3
)
{
	.reg .pred 	%p<2>;
	.reg .b32 	%r<6>;
	.reg .b32 	%f<4>;
	.reg .b64 	%rd<11>;

	ld.param.u64 	%rd1, [_Z10add_kernelILx574EEvPfS0_S0_i_param_0];
	ld.param.u64 	%rd2, [_Z10add_kernelILx574EEvPfS0_S0_i_param_1];
	ld.param.u64 	%rd3, [_Z10add_kernelILx574EEvPfS0_S0_i_param_2];
	ld.param.u32 	%r2, [_Z10add_kernelILx574EEvPfS0_S0_i_param_3];
	mov.u32 	%r3, %ctaid.x;
	mov.u32 	%r4, %ntid.x;
	mov.u32 	%r5, %tid.x;
	mad.lo.s32 	%r1, %r3, %r4, %r5;
	setp.ge.s32 	%p1, %r1, %r2;
	@%p1 bra 	$L__BB574_2;
	cvta.to.global.u64 	%rd4, %rd1;
	cvta.to.global.u64 	%rd5, %rd2;
	cvta.to.global.u64 	%rd6, %rd3;
	mul.wide.s32 	%rd7, %r1, 4;
	add.s64 	%rd8, %rd4, %rd7;
	ld.global.f32 	%f1, [%rd8];
	add.s64 	%rd9, %rd5, %rd7;
	ld.global.f32 	%f2, [%rd9];
	add.f32 	%f3, %f1, %f2;
	add.s64 	%rd10, %rd6, %rd7;
	st.global.f32 	[%rd10], %f3;
$L__BB574_2:
	ret;

}
	// .globl	_Z10add_kernelILx575EEvPfS0_S0_i
.visible .entry _Z10add_kernelILx575EEvPfS0_S0_i(
	.param .u64 .ptr .align 1 _Z10add_kernelILx575EEvPfS0_S0_i_param_0,
	.param .u64 .ptr .align 1 _Z10add_kernelILx575EEvPfS0_S0_i_param_1,
	.param .u64 .ptr .align 1 _Z10add_kernelILx575EEvPfS0_S0_i_param_2,
	.param .u32 _Z10add_kernelILx575EEvPfS0_S0_i_param_3
)
{
	.reg .pred 	%p<2>;
	.reg .b32 	%r<6>;
	.reg .b32 	%f<4>;
	.reg .b64 	%rd<11>;

	ld.param.u64 	%rd1, [_Z10add_kernelILx575EEvPfS0_S0_i_param_0];
	ld.param.u64 	%rd2, [_Z10add_kernelILx575EEvPfS0_S0_i_param_1];
	ld.param.u64 	%rd3, [_Z10add_kernelILx575EEvPfS0_S0_i_param_2];
	ld.param.u32 	%r2, [_Z10add_kernelILx575EEvPfS0_S0_i_param_3];
	mov.u32 	%r3, %ctaid.x;
	mov.u32 	%r4, %ntid.x;
	mov.u32 	%r5, %tid.x;
	mad.lo.s32 	%r1, %r3, %r4, %r5;
	setp.ge.s32 	%p1, %r1, %r2;
	@%p1 bra 	$L__BB575_2;
	cvta.to.global.u64 	%rd4, %rd1;
	cvta.to.global.u64 	%rd5, %rd2;
	cvta.to.global.u64 	%rd6, %rd3;
	mul.wide.s32 	%rd7, %r1, 4;
	add.s64 	%rd8, %rd4, %rd7;
	ld.global.f32 	%f1, [%rd8];
	add.s64 	%rd9, %rd5, %rd7;
	ld.global.f32 	%f2, [%rd9];
	add.f32 	%f3, %f1, %f2;
	add.s64 	%rd10, %rd6, %rd7;
	st.global.f32 	[%rd10], %f3;
$L__BB575_2:
	ret;

}
	// .globl	_Z10add_kernelILx576EEvPfS0_S0_i
.visible .entry _Z10add_kernelILx576EEvPfS0_S0_i(
	.param .u64 .ptr .align 1 _Z10add_kernelILx576EEvPfS0_S0_i_param_0,
	.param .u64 .ptr .align 1 _Z10add_kernelILx576EEvPfS0_S0_i_param_1,
	.param .u64 .ptr .align 1 _Z10add_kernelILx576EEvPfS0_S0_i_param_2,
	.param .u32 _Z10add_kernelILx576EEvPfS0_S0_i_param_3
)
{
	.reg .pred 	%p<2>;
	.reg .b32 	%r<6>;
	.reg .b32 	%f<4>;
	.reg .b64 	%rd<11>;

	ld.param.u64 	%rd1, [_Z10add_kernelILx576EEvPfS0_S0_i_param_0];
	ld.param.u64 	%rd2, [_Z10add_kernelILx576EEvPfS0_S0_i_param_1];
	ld.param.u64 	%rd3, [_Z10add_kernelILx576EEvPfS0_S0_i_param_2];
	ld.param.u32 	%r2, [_Z10add_kernelILx576EEvPfS0_S0_i_param_3];
	mov.u32 	%r3, %ctaid.x;
	mov.u32 	%r4, %ntid.x;
	mov.u32 	%r5, %tid.x;
	mad.lo.s32 	%r1, %r3, %r4, %r5;
	setp.ge.s32 	%p1, %r1, %r2;
	@%p1 bra 	$L__BB576_2;
	cvta.to.global.u64 	%rd4, %rd1;
	cvta.to.global.u64 	%rd5, %rd2;
	cvta.to.global.u64 	%rd6, %rd3;
	mul.wide.s32 	%rd7, %r1, 4;
	add.s64 	%rd8, %rd4, %rd7;
	ld.global.f32 	%f1, [%rd8];
	add.s64 	%rd9, %rd5, %rd7;
	ld.global.f32 	%f2, [%rd9];
	add.f32 	%f3, %f1, %f2;
	add.s64 	%rd10, %rd6, %rd7;
	st.global.f32 	[%rd10], %f3;
$L__BB576_2:
	ret;

}
	// .globl	_Z10add_kernelILx577EEvPfS0_S0_i
.visible .entry _Z10add_kernelILx577EEvPfS0_S0_i(
	.param .u64 .ptr .align 1 _Z10add_kernelILx577EEvPfS0_S0_i_param_0,
	.param .u64 .ptr .align 1 _Z10add_kernelILx577EEvPfS0_S0_i_param_1,
	.param .u64 .ptr .align 1 _Z10add_kernelILx577EEvPfS0_S0_i_param_2,
	.param .u32 _Z10add_kernelILx577EEvPfS0_S0_i_param_3
)
{
	.reg .pred 	%p<2>;
	.reg .b32 	%r<6>;
	.reg .b32 	%f<4>;
	.reg .b64 	%rd<11>;

	ld.param.u64 	%rd1, [_Z10add_kernelILx577EEvPfS0_S0_i_param_0];
	ld.param.u64 	%rd2, [_Z10add_kernelILx577EEvPfS0_S0_i_param_1];
	ld.param.u64 	%rd3, [_Z10add_kernelILx577EEvPfS0_S0_i_param_2];
	ld.param.u32 	%r2, [_Z10add_kernelILx577EEvPfS0_S0_i_param_3];
	mov.u32 	%r3, %ctaid.x;
	mov.u32 	%r4, %ntid.x;
	mov.u32 	%r5, %tid.x;
	mad.lo.s32 	%r1, %r3, %r4, %r5;
	setp.ge.s32 	%p1, %r1, %r2;
	@%p1 bra 	$L__BB577_2;
	cvta.to.global.u64 	%rd4, %rd1;
	cvta.to.global.u64 	%rd5, %rd2;
	cvta.to.global.u64 	%rd6, %rd3;
	mul.wide.s32 	%rd7, %r1, 4;
	add.s64 	%rd8, %rd4, %rd7;
	ld.global.f32 	%f1, [%rd8];
	add.s64 	%rd9, %rd5, %rd7;
	ld.global.f32 	%f2, [%rd9];
	add.f32 	%f3, %f1, %f2;
	add.s64 	%rd10, %rd6, %rd7;
	st.global.f32 	[%rd10], %f3;
$L__BB577_2:
	ret;

}
	// .globl	_Z10add_kernelILx578EEvPfS0_S0_i
.visible .entry _Z10add_kernelILx578EEvPfS0_S0_i(
	.param .u64 .ptr .align 1 _Z10add_kernelILx578EEvPfS0_S0_i_param_0,
	.param .u64 .ptr .align 1 _Z10add_kernelILx578EEvPfS0_S0_i_param_1,
	.param .u64 .ptr .align 1 _Z10add_kernelILx578EEvPfS0_S0_i_param_2,
	.param .u32 _Z10add_kernelILx578EEvPfS0_S0_i_param_3
)
{
	.reg .pred 	%p<2>;
	.reg .b32 	%r<6>;
	.reg .b32 	%f<4>;
	.reg .b64 	%rd<11>;

	ld.param.u64 	%rd1, [_Z10add_kernelILx578EEvPfS0_S0_i_param_0];
	ld.param.u64 	%rd2, [_Z10add_kernelILx578EEvPfS0_S0_i_param_1];
	ld.param.u64 	%rd3, [_Z10add_kernelILx578EEvPfS0_S0_i_param_2];
	ld.param.u32 	%r2, [_Z10add_kernelILx578EEvPfS0_S0_i_param_3];
	mov.u32 	%r3, %ctaid.x;
	mov.u32 	%r4, %ntid.x;
	mov.u32 	%r5, %tid.x;
	mad.lo.s32 	%r1, %r3, %r4, %r5;
	setp.ge.s32 	%p1, %r1, %r2;
	@%p1 bra 	$L__BB578_2;
	cvta.to.global.u64 	%rd4, %rd1;
	cvta.to.global.u64 	%rd5, %rd2;
	cvta.to.global.u64 	%rd6, %rd3;
	mul.wide.s32 	%rd7, %r1, 4;
	add.s64 	%rd8, %rd4, %rd7;
	ld.global.f32 	%f1, [%rd8];
	add.s64 	%rd9, %rd5, %rd7;
	ld.global.f32 	%f2, [%rd9];
	add.f32 	%f3, %f1, %f2;
	add.s64 	%rd10, %rd6, %rd7;
	st.global.f32 	[%rd10], %f3;
$L__BB578_2:
	ret;

}
	// .globl	_Z10add_kernelILx579EEvPfS0_S0_i
.visible .entry _Z10add_kernelILx579EEvPfS0_S0_i(
	.param .u64 .ptr .align 1 _Z10add_kernelILx579EEvPfS0_S0_i_param_0,
	.param .u64 .ptr .align 1 _Z10add_kernelILx579EEvPfS0_S0_i_param_1,
	.param .u64 .ptr .align 1 _Z10add_kernelILx579EEvPfS0_S0_i_param_2,
	.param .u32 _Z10add_kernelILx579EEvPfS0_S0_i_param_3
)
{
	.reg .pred 	%p<2>;
	.reg .b32 	%r<6>;
	.reg .b32 	%f<4>;
	.reg .b64 	%rd<11>;

	ld.param.u64 	%rd1, [_Z10add_kernelILx579EEvPfS0_S0_i_param_0];
	ld.param.u64 	%rd2, [_Z10add_kernelILx579EEvPfS0_S0_i_param_1];
	ld.param.u64 	%rd3, [_Z10add_kernelILx579EEvPfS0_S0_i_param_2];
	ld.param.u32 	%r2, [_Z10add_kernelILx579EEvPfS0_S0_i_param_3];
	mov.u32 	%r3, %ctaid.x;
	mov.u32 	%r4, %ntid.x;
	mov.u32 	%r5, %tid.x;
	mad.lo.s32 	%r1, %r3, %r4, %r5;
	setp.ge.s32 	%p1, %r1, %r2;
	@%p1 bra 	$L__BB579_2;
	cvta.to.global.u64 	%rd4, %rd1;
	cvta.to.global.u64 	%rd5, %rd2;
	cvta.to.global.u64 	%rd6, %rd3;
	mul.wide.s32 	%rd7, %r1, 4;
	add.s64 	%rd8, %rd4, %rd7;
	ld.global.f32 	%f1, [%rd8];
	add.s64 	%rd9, %rd5, %rd7;
	ld.global.f32 	%f2, [%rd9];
	add.f32 	%f3, %f1, %f2;
	add.s64 	%rd10, %rd6, %rd7;
	st.global.f32 	[%rd10], %f3;
$L__BB579_2:
	ret;

}
	// .globl	_Z10add_kernelILx580EEvPfS0_S0_i
.visible .entry _Z10add_kernelILx580EEvPfS0_S0_i(
	.param .u64 .ptr .align 1 _Z10add_kernelILx580EEvPfS0_S0_i_param_0,
	.param .u64 .ptr .align 1 _Z10add_kernelILx580EEvPfS0_S0_i_param_1,
	.param .u64 .ptr .align 1 _Z10add_kernelILx580EEvPfS0_S0_i_param_2,
	.param .u32 _Z10add_kernelILx580EEvPfS0_S0_i_param_3
)
{
	.reg .pred 	%p<2>;
	.reg .b32 	%r<6>;
	.reg .b32 	%f<4>;
	.reg .b64 	%rd<11>;

	ld.param.u64 	%rd1, [_Z10add_kernelILx580EEvPfS0_S0_i_param_0];
	ld.param.u64 	%rd2, [_Z10add_kernelILx580EEvPfS0_S0_i_param_1];
	ld.param.u64 	%rd3, [_Z10add_kernelILx580EEvPfS0_S0_i_param_2];
	ld.param.u32 	%r2, [_Z10add_kernelILx580EEvPfS0_S0_i_param_3];
	mov.u32 	%r3, %ctaid.x;
	mov.u32 	%r4, %ntid.x;
	mov.u32 	%r5, %tid.x;
	mad.lo.s32 	%r1, %r3, %r4, %r5;
	setp.ge.s32 	%p1, %r1, %r2;
	@%p1 bra 	$L__BB580_2;
	cvta.to.global.u64 	%rd4, %rd1;
	cvta.to.global.u64 	%rd5, %rd2;
	cvta.to.global.u64 	%rd6, %rd3;
	mul.wide.s32 	%rd7, %r1, 4;
	add.s64 	%rd8, %rd4, %rd7;
	ld.global.f32 	%f1, [%rd8];
	add.s64 	%rd9, %rd5, %rd7;
	ld.global.f32 	%f2, [%rd9];
	add.f32 	%f3, %f1, %f2;
	add.s64 	%rd10, %rd6, %rd7;
	st.global.f32 	[%rd10], %f3;
$L__BB580_2:
	ret;

}
	// .globl	_Z10add_kernelILx581EEvPfS0_S0_i
.visible .entry _Z10add_kernelILx581EEvPfS0_S0_i(
	.param .u64 .ptr .align 1 _Z10add_kernelILx581EEvPfS0_S0_i_param_0,
	.param .u64 .ptr .align 1 _Z10add_kernelILx581EEvPfS0_S0_i_param_1,
	.param .u64 .ptr .align 1 _Z10add_kernelILx581EEvPfS0_S0_i_param_2,
	.param .u32 _Z10add_kernelILx581EEvPfS0_S0_i_param_3
)
{
	.reg .pred 	%p<2>;
	.reg .b32 	%r<6>;
	.reg .b32 	%f<4>;
	.reg .b64 	%rd<11>;

	ld.param.u64 	%rd1, [_Z10add_kernelILx581EEvPfS0_S0_i_param_0];
	ld.param.u64 	%rd2, [_Z10add_kernelILx581EEvPfS0_S0_i_param_1];
	ld.param.u64 	%rd3, [_Z10add_kernelILx581EEvPfS0_S0_i_param_2];
	ld.param.u32 	%r2, [_Z10add_kernelILx581EEvPfS0_S0_i_param_3];
	mov.u32 	%r3, %ctaid.x;
	mov.u32 	%r4, %ntid.x;
	mov.u32 	%r5, %tid.x;
	mad.lo.s32 	%r1, %r3, %r4, %r5;
	setp.ge.s32 	%p1, %r1, %r2;
	@%p1 bra 	$L__BB581_2;
	cvta.to.global.u64 	%rd4, %rd1;
	cvta.to.global.u64 	%rd5, %rd2;
	cvta.to.global.u64 	%rd6, %rd3;
	mul.wide.s32 	%rd7, %r1, 4;
	add.s64 	%rd8, %rd4, %rd7;
	ld.global.f32 	%f1, [%rd8];
	add.s64 	%rd9, %rd5, %rd7;
	ld.global.f32 	%f2, [%rd9];
	add.f32 	%f3, %f1, %f2;
	add.s64 	%rd10, %rd6, %rd7;
	st.global.f32 	[%rd10], %f3;
$L__BB581_2:
	ret;

}
	// .globl	_Z10add_kernelILx582EEvPfS0_S0_i
.visible .entry _Z10add_kernelILx582EEvPfS0_S0_i(
	.param .u64 .ptr .align 1 _Z10add_kernelILx582EEvPfS0_S0_i_param_0,
	.param .u64 .ptr .align 1 _Z10add_kernelILx582EEvPfS0_S0_i_param_1,
	.param .u64 .ptr .align 1 _Z10add_kernelILx582EEvPfS0_S0_i_param_2,
	.param .u32 _Z10add_kernelILx582EEvPfS0_S0_i_param_3
)
{
	.reg .pred 	%p<2>;
	.reg .b32 	%r<6>;
	.reg .b32 	%f<4>;
	.reg .b64 	%rd<11>;

	ld.param.u64 	%rd1, [_Z10add_kernelILx582EEvPfS0_S0_i_param_0];
	ld.param.u64 	%rd2, [_Z10add_kernelILx582EEvPfS0_S0_i_param_1];
	ld.param.u64 	%rd3, [_Z10add_kernelILx582EEvPfS0_S0_i_param_2];
	ld.param.u32 	%r2, [_Z10add_kernelILx582EEvPfS0_S0_i_param_3];
	mov.u32 	%r3, %ctaid.x;
	mov.u32 	%r4, %ntid.x;
	mov.u32 	%r5, %tid.x;
	mad.lo.s32 	%r1, %r3, %r4, %r5;
	setp.ge.s32 	%p1, %r1, %r2;
	@%p1 bra 	$L__BB582_2;
	cvta.to.global.u64 	%rd4, %rd1;
	cvta.to.global.u64 	%rd5, %rd2;
	cvta.to.global.u64 	%rd6, %rd3;
	mul.wide.s32 	%rd7, %r1, 4;
	add.s64 	%rd8, %rd4, %rd7;
	ld.global.f32 	%f1, [%rd8];
	add.s64 	%rd9, %rd5, %rd7;
	ld.global.f32 	%f2, [%rd9];
	add.f32 	%f3, %f1, %f2;
	add.s64 	%rd10, %rd6, %rd7;
	st.global.f32 	[%rd10], %f3;
$L__BB582_2:
	ret;

}
	// .globl	_Z10add_kernelILx583EEvPfS0_S0_i
.visible .entry _Z10add_kernelILx583EEvPfS0_S0_i(
	.param .u64 .ptr .align 1 _Z10add_kernelILx583EEvPfS0_S0_i_param_0,
	.param .u64 .ptr .align 1 _Z10add_kernelILx583EEvPfS0_S0_i_param_1,
	.param .u64 .ptr .align 1 _Z10add_kernelILx583EEvPfS0_S0_i_param_2,
	.param .u32 _Z10add_kernelILx583EEvPfS0_S0_i_param_3
)
{
	.reg .pred 	%p<2>;
	.reg .b32 	%r<6>;
	.reg .b32 	%f<4>;
	.reg .b64 	%rd<11>;

	ld.param.u64 	%rd1, [_Z10add_kernelILx583EEvPfS0_S0_i_param_0];
	ld.param.u64 	%rd2, [_Z10add_kernelILx583EEvPfS0_S0_i_param_1];
	ld.param.u64 	%rd3, [_Z10add_kernelILx583EEvPfS0_S0_i_param_2];
	ld.param.u32 	%r2, [_Z10add_kernelILx583EEvPfS0_S0_i_param_3];
	mov.u32 	%r3, %ctaid.x;
	mov.u32 	%r4, %ntid.x;
	mov.u32 	%r5, %tid.x;
	mad.lo.s32 	%r1, %r3, %r4, %r5;
	setp.ge.s32 	%p1, %r1, %r2;
	@%p1 bra 	$L__BB583_2;
	cvta.to.global.u64 	%rd4, %rd1;
	cvta.to.global.u64 	%rd5, %rd2;
	cvta.to.global.u64 	%rd6, %rd3;
	mul.wide.s32 	%rd7, %r1, 4;
	add.s64 	%rd8, %rd4, %rd7;
	ld.global.f32 	%f1, [%rd8];
	add.s64 	%rd9, %rd5, %rd7;
	ld.global.f32 	%f2, [%rd9];
	add.f32 	%f3, %f1, %f2;
	add.s64 	%rd10, %rd6, %rd7;
	st.global.f32 	[%rd10], %f3;
$L__BB583_2:
	ret;

}
	// .globl	_Z10add_kernelILx584EEvPfS0_S0_i
.visible .entry _Z10add_kernelILx584EEvPfS0_S0_i(
	.param .u64 .ptr .align 1 _Z10add_kernelILx584EEvPfS0_S0_i_param_0,
	.param .u64 .ptr .align 1 _Z10add_kernelILx584EEvPfS0_S0_i_param_1,
	.param .u64 .ptr .align 1 _Z10add_kernelILx584EEvPfS0_S0_i_param_2,
	.param .u32 _Z10add_kernelILx584EEvPfS0_S0_i_param_3
)
{
	.reg .pred 	%p<2>;
	.reg .b32 	%r<6>;
	.reg .b32 	%f<4>;
	.reg .b64 	%rd<11>;

	ld.param.u64 	%rd1, [_Z10add_kernelILx584EEvPfS0_S0_i_param_0];
	ld.param.u64 	%rd2, [_Z10add_kernelILx584EEvPfS0_S0_i_param_1];
	ld.param.u64 	%rd3, [_Z10add_kernelILx584EEvPfS0_S0_i_param_2];
	ld.param.u32 	%r2, [_Z10add_kernelILx584EEvPfS0_S0_i_param_3];
	mov.u32 	%r3, %ctaid.x;
	mov.u32 	%r4, %ntid.x;
	mov.u32 	%r5, %tid.x;
	mad.lo.s32 	%r1, %r3, %r4, %r5;
	setp.ge.s32 	%p1, %r1, %r2;
	@%p1 bra 	$L__BB584_2;
	cvta.to.global.u64 	%rd4, %rd1;
	cvta.to.global.u64 	%rd5, %rd2;
	cvta.to.global.u64 	%rd6, %rd3;
	mul.wide.s32 	%rd7, %r1, 4;
	add.s64 	%rd8, %rd4, %rd7;
	ld.global.f32 	%f1, [%rd8];
	add.s64 	%rd9, %rd5, %rd7;
	ld.global.f32 	%f2, [%rd9];
	add.f32 	%f3, %f1, %f2;
	add.s64 	%rd10, %rd6, %rd7;
	st.global.f32 	[%rd10], %f3;
$L__BB584_2:
	ret;

}
	// .globl	_Z10add_kernelILx585EEvPfS0_S0_i
.visible .entry _Z10add_kernelILx585EEvPfS0_S0_i(
	.param .u64 .ptr .align 1 _Z10add_kernelILx585EEvPfS0_S0_i_param_0,
	.param .u64 .ptr .align 1 _Z10add_kernelILx585EEvPfS0_S0_i_param_1,
	.param .u64 .ptr .align 1 _Z10add_kernelILx585EEvPfS0_S0_i_param_2,
	.param .u32 _Z10add_kernelILx585EEvPfS0_S0_i_param_3
)
{
	.reg .pred 	%p<2>;
	.reg .b32 	%r<6>;
	.reg .b32 	%f<4>;
	.reg .b64 	%rd<11>;

	ld.param.u64 	%rd1, [_Z10add_kernelILx585EEvPfS0_S0_i_param_0];
	ld.param.u64 	%rd2, [_Z10add_kernelILx585EEvPfS0_S0_i_param_1];
	ld.param.u64 	%rd3, [_Z10add_kernelILx585EEvPfS0_S0_i_param_2];
	ld.param.u32 	%r2, [_Z10add_kernelILx585EEvPfS0_S0_i_param_3];
	mov.u32 	%r3, %ctaid.x;
	mov.u32 	%r4, %ntid.x;
	mov.u32 	%r5, %tid.x;
	mad.lo.s32 	%r1, %r3, %r4, %r5;
	setp.ge.s32 	%p1, %r1, %r2;
	@%p1 bra 	$L__BB585_2;
	cvta.to.global.u64 	%rd4, %rd1;
	cvta.to.global.u64 	%rd5, %rd2;
	cvta.to.global.u64 	%rd6, %rd3;
	mul.wide.s32 	%rd7, %r1, 4;
	add.s64 	%rd8, %rd4, %rd7;
	ld.global.f32 	%f1, [%rd8];
	add.s64 	%rd9, %rd5, %rd7;
	ld.global.f32 	%f2, [%rd9];
	add.f32 	%f3, %f1, %f2;
	add.s64 	%rd10, %rd6, %rd7;
	st.global.f32 	[%rd10], %f3;
$L__BB585_2:
	ret;

}
	// .globl	_Z10add_kernelILx586EEvPfS0_S0_i
.visible .entry _Z10add_kernelILx586EEvPfS0_S0_i(
	.param .u64 .ptr .align 1 _Z10add_kernelILx586EEvPfS0_S0_i_param_0,
	.param .u64 .ptr .align 1 _Z10add_kernelILx586EEvPfS0_S0_i_param_1,
	.param .u64 .ptr .align 1 _Z10add_kernelILx586EEvPfS0_S0_i_param_2,
	.param .u32 _Z10add_kernelILx586EEvPfS0_S0_i_param_3
)
{
	.reg .pred 	%p<2>;
	.reg .b32 	%r<6>;
	.reg .b32 	%f<4>;
	.reg .b64 	%rd<11>;

	ld.param.u64 	%rd1, [_Z10add_kernelILx586EEvPfS0_S0_i_param_0];
	ld.param.u64 	%rd2, [_Z10add_kernelILx586EEvPfS0_S0_i_param_1];
	ld.param.u64 	%rd3, [_Z10add_kernelILx586EEvPfS0_S0_i_param_2];
	ld.param.u32 	%r2, [_Z10add_kernelILx586EEvPfS0_S0_i_param_3];
	mov.u32 	%r3, %ctaid.x;
	mov.u32 	%r4, %ntid.x;
	mov.u32 	%r5, %tid.x;
	mad.lo.s32 	%r1, %r3, %r4, %r5;
	setp.ge.s32 	%p1, %r1, %r2;
	@%p1 bra 	$L__BB586_2;
	cvta.to.global.u64 	%rd4, %rd1;
	cvta.to.global.u64 	%rd5, %rd2;
	cvta.to.global.u64 	%rd6, %rd3;
	mul.wide.s32 	%rd7, %r1, 4;
	add.s64 	%rd8, %rd4, %rd7;
	ld.global.f32 	%f1, [%rd8];
	add.s64 	%rd9, %rd5, %rd7;
	ld.global.f32 	%f2, [%rd9];
	add.f32 	%f3, %f1, %f2;
	add.s64 	%rd10, %rd6, %rd7;
	st.global.f32 	[%rd10], %f3;
$L__BB586_2:
	ret;

}
	// .globl	_Z10add_kernelILx587EEvPfS0_S0_i
.visible .entry _Z10add_kernelILx587EEvPfS0_S0_i(
	.param .u64 .ptr .align 1 _Z10add_kernelILx587EEvPfS0_S0_i_param_0,
	.param .u64 .ptr .align 1 _Z10add_kernelILx587EEvPfS0_S0_i_param_1,
	.param .u64 .ptr .align 1 _Z10add_kernelILx587EEvPfS0_S0_i_param_2,
	.param .u32 _Z10add_kernelILx587EEvPfS0_S0_i_param_3
)
{
	.reg .pred 	%p<2>;
	.reg .b32 	%r<6>;
	.reg .b32 	%f<4>;
	.reg .b64 	%rd<11>;

	ld.param.u64 	%rd1, [_Z10add_kernelILx587EEvPfS0_S0_i_param_0];
	ld.param.u64 	%rd2, [_Z10add_kernelILx587EEvPfS0_S0_i_param_1];
	ld.param.u64 	%rd3, [_Z10add_kernelILx587EEvPfS0_S0_i_param_2];
	ld.param.u32 	%r2, [_Z10add_kernelILx587EEvPfS0_S0_i_param_3];
	mov.u32 	%r3, %ctaid.x;
	mov.u32 	%r4, %ntid.x;
	mov.u32 	%r5, %tid.x;
	mad.lo.s32 	%r1, %r3, %r4, %r5;
	setp.ge.s32 	%p1, %r1, %r2;
	@%p1 bra 	$L__BB587_2;
	cvta.to.global.u64 	%rd4, %rd1;
	cvta.to.global.u64 	%rd5, %rd2;
	cvta.to.global.u64 	%rd6, %rd3;
	mul.wide.s32 	%rd7, %r1, 4;
	add.s64 	%rd8, %rd4, %rd7;
	ld.global.f32 	%f1, [%rd8];
	add.s64 	%rd9, %rd5, %rd7;
	ld.global.f32 	%f2, [%rd9];
	add.f32 	%f3, %f1, %f2;
	add.s64 	%rd10, %rd6, %rd7;
	st.global.f32 	[%rd10], %f3;
$L__BB587_2:
	ret;

}
	// .globl	_Z10add_kernelILx588EEvPfS0_S0_i
.visible .entry _Z10add_kernelILx588EEvPfS0_S0_i(
	.param .u64 .ptr .align 1 _Z10add_kernelILx588EEvPfS0_S0_i_param_0,
	.param .u64 .ptr .align 1 _Z10add_kernelILx588EEvPfS0_S0_i_param_1,
	.param .u64 .ptr .align 1 _Z10add_kernelILx588EEvPfS0_S0_i_param_2,
	.param .u32 _Z10add_kernelILx588EEvPfS0_S0_i_param_3
)
{
	.reg .pred 	%p<2>;
	.reg .b32 	%r<6>;
	.reg .b32 	%f<4>;
	.reg .b64 	%rd<11>;

	ld.param.u64 	%rd1, [_Z10add_kernelILx588EEvPfS0_S0_i_param_0];
	ld.param.u64 	%rd2, [_Z10add_kernelILx588EEvPfS0_S0_i_param_1];
	ld.param.u64 	%rd3, [_Z10add_kernelILx588EEvPfS0_S0_i_param_2];
	ld.param.u32 	%r2, [_Z10add_kernelILx588EEvPfS0_S0_i_param_3];
	mov.u32 	%r3, %ctaid.x;
	mov.u32 	%r4, %ntid.x;
	mov.u32 	%r5, %tid.x;
	mad.lo.s32 	%r1, %r3, %r4, %r5;
	setp.ge.s32 	%p1, %r1, %r2;
	@%p1 bra 	$L__BB588_2;
	cvta.to.global.u64 	%rd4, %rd1;
	cvta.to.global.u64 	%rd5, %rd2;
	cvta.to.global.u64 	%rd6, %rd3;
	mul.wide.s32 	%rd7, %r1, 4;
	add.s64 	%rd8, %rd4, %rd7;
	ld.global.f32 	%f1, [%rd8];
	add.s64 	%rd9, %rd5, %rd7;
	ld.global.f32 	%f2, [%rd9];
	add.f32 	%f3, %f1, %f2;
	add.s64 	%rd10, %rd6, %rd7;
	st.global.f32 	[%rd10], %f3;
$L__BB588_2:
	ret;

}
	// .globl	_Z10add_kernelILx589EEvPfS0_S0_i
.visible .entry _Z10add_kernelILx589EEvPfS0_S0_i(
	.param .u64 .ptr .align 1 _Z10add_kernelILx589EEvPfS0_S0_i_param_0,
	.param .u64 .ptr .align 1 _Z10add_kernelILx589EEvPfS0_S0_i_param_1,
	.param .u64 .ptr .align 1 _Z10add_kernelILx589EEvPfS0_S0_i_param_2,
	.param .u32 _Z10add_kernelILx589EEvPfS0_S0_i_param_3
)
{
	.reg .pred 	%p<2>;
	.reg .b32 	%r<6>;
	.reg .b32 	%f<4>;
	.reg .b64 	%rd<11>;

	ld.param.u64 	%rd1, [_Z10add_kernelILx589EEvPfS0_S0_i_param_0];
	ld.param.u64 	%rd2, [_Z10add_kernelILx589EEvPfS0_S0_i_param_1];
	ld.param.u64 	%rd3, [_Z10add_kernelILx589EEvPfS0_S0_i_param_2];
	ld.param.u32 	%r2, [_Z10add_kernelILx589EEvPfS0_S0_i_param_3];
	mov.u32 	%r3, %ctaid.x;
	mov.u32 	%r4, %ntid.x;
	mov.u32 	%r5, %tid.x;
	mad.lo.s32 	%r1, %r3, %r4, %r5;
	setp.ge.s32 	%p1, %r1, %r2;
	@%p1 bra 	$L__BB589_2;
	cvta.to.global.u64 	%rd4, %rd1;
	cvta.to.global.u64 	%rd5, %rd2;
	cvta.to.global.u64 	%rd6, %rd3;
	mul.wide.s32 	%rd7, %r1, 4;
	add.s64 	%rd8, %rd4, %rd7;
	ld.global.f32 	%f1, [%rd8];
	add.s64 	%rd9, %rd5, %rd7;
	ld.global.f32 	%f2, [%rd9];
	add.f32 	%f3, %f1, %f2;
	add.s64 	%rd10, %rd6, %rd7;
	st.global.f32 	[%rd10], %f3;
$L__BB589_2:
	ret;

}
	// .globl	_Z10add_kernelILx590EEvPfS0_S0_i
.visible .entry _Z10add_kernelILx590EEvPfS0_S0_i(
	.param .u64 .ptr .align 1 _Z10add_kernelILx590EEvPfS0_S0_i_param_0,
	.param .u64 .ptr .align 1 _Z10add_kernelILx590EEvPfS0_S0_i_param_1,
	.param .u64 .ptr .align 1 _Z10add_kernelILx590EEvPfS0_S0_i_param_2,
	.param .u32 _Z10add_kernelILx590EEvPfS0_S0_i_param_3
)
{
	.reg .pred 	%p<2>;
	.reg .b32 	%r<6>;
	.reg .b32 	%f<4>;
	.reg .b64 	%rd<11>;

	ld.param.u64 	%rd1, [_Z10add_kernelILx590EEvPfS0_S0_i_param_0];
	ld.param.u64 	%rd2, [_Z10add_kernelILx590EEvPfS0_S0_i_param_1];
	ld.param.u64 	%rd3, [_Z10add_kernelILx590EEvPfS0_S0_i_param_2];
	ld.param.u32 	%r2, [_Z10add_kernelILx590EEvPfS0_S0_i_param_3];
	mov.u32 	%r3, %ctaid.x;
	mov.u32 	%r4, %ntid.x;
	mov.u32 	%r5, %tid.x;
	mad.lo.s32 	%r1, %r3, %r4, %r5;
	setp.ge.s32 	%p1, %r1, %r2;
	@%p1 bra 	$L__BB590_2;
	cvta.to.global.u64 	%rd4, %rd1;
	cvta.to.global.u64 	%rd5, %rd2;
	cvta.to.global.u64 	%rd6, %rd3;
	mul.wide.s32 	%rd7, %r1, 4;
	add.s64 	%rd8, %rd4, %rd7;
	ld.global.f32 	%f1, [%rd8];
	add.s64 	%rd9, %rd5, %rd7;
	ld.global.f32 	%f2, [%rd9];
	add.f32 	%f3, %f1, %f2;
	add.s64 	%rd10, %rd6, %rd7;
	st.global.f32 	[%rd10], %f3;
$L__BB590_2:
	ret;

}
	// .globl	_Z10add_kernelILx591EEvPfS0_S0_i
.visible .entry _Z10add_kernelILx591EEvPfS0_S0_i(
	.param .u64 .ptr .align 1 _Z10add_kernelILx591EEvPfS0_S0_i_param_0,
	.param .u64 .ptr .align 1 _Z10add_kernelILx591EEvPfS0_S0_i_param_1,
	.param .u64 .ptr .align 1 _Z10add_kernelILx591EEvPfS0_S0_i_param_2,
	.param .u32 _Z10add_kernelILx591EEvPfS0_S0_i_param_3
)
{
	.reg .pred 	%p<2>;
	.reg .b32 	%r<6>;
	.reg .b32 	%f<4>;
	.reg .b64 	%rd<11>;

	ld.param.u64 	%rd1, [_Z10add_kernelILx591EEvPfS0_S0_i_param_0];
	ld.param.u64 	%rd2, [_Z10add_kernelILx591EEvPfS0_S0_i_param_1];
	ld.param.u64 	%rd3, [_Z10add_kernelILx591EEvPfS0_S0_i_param_2];
	ld.param.u32 	%r2, [_Z10add_kernelILx591EEvPfS0_S0_i_param_3];
	mov.u32 	%r3, %ctaid.x;
	mov.u32 	%r4, %ntid.x;
	mov.u32 	%r5, %tid.x;
	mad.lo.s32 	%r1, %r3, %r4, %r5;
	setp.ge.s32 	%p1, %r1, %r2;
	@%p1 bra 	$L__BB591_2;
	cvta.to.global.u64 	%rd4, %rd1;
	cvta.to.global.u64 	%rd5, %rd2;
	cvta.to.global.u64 	%rd6, %rd3;
	mul.wide.s32 	%rd7, %r1, 4;
	add.s64 	%rd8, %rd4, %rd7;
	ld.global.f32 	%f1, [%rd8];
	add.s64 	%rd9, %rd5, %rd7;
	ld.global.f32 	%f2, [%rd9];
	add.f32 	%f3, %f1, %f2;
	add.s64 	%rd10, %rd6, %rd7;
	st.global.f32 	[%rd10], %f3;
$L__BB591_2:
	ret;

}
	// .globl	_Z10add_kernelILx592EEvPfS0_S0_i
.visible .entry _Z10add_kernelILx592EEvPfS0_S0_i(
	.param .u64 .ptr .align 1 _Z10add_kernelILx592EEvPfS0_S0_i_param_0,
	.param .u64 .ptr .align 1 _Z10add_kernelILx592EEvPfS0_S0_i_param_1,
	.param .u64 .ptr .align 1 _Z10add_kernelILx592EEvPfS0_S0_i_param_2,
	.param .u32 _Z10add_kernelILx592EEvPfS0_S0_i_param_3
)
{
	.reg .pred 	%p<2>;
	.reg .b32 	%r<6>;
	.reg .b32 	%f<4>;
	.reg .b64 	%rd<11>;

	ld.param.u64 	%rd1, [_Z10add_kernelILx592EEvPfS0_S0_i_param_0];
	ld.param.u64 	%rd2, [_Z10add_kernelILx592EEvPfS0_S0_i_param_1];
	ld.param.u64 	%rd3, [_Z10add_kernelILx592EEvPfS0_S0_i_param_2];
	ld.param.u32 	%r2, [_Z10add_kernelILx592EEvPfS0_S0_i_param_3];
	mov.u32 	%r3, %ctaid.x;
	mov.u32 	%r4, %ntid.x;
	mov.u32 	%r5, %tid.x;
	mad.lo.s32 	%r1, %r3, %r4, %r5;
	setp.ge.s32 	%p1, %r1, %r2;
	@%p1 bra 	$L__BB592_2;
	cvta.to.global.u64 	%rd4, %rd1;
	cvta.to.global.u64 	%rd5, %rd2;
	cvta.to.global.u64 	%rd6, %rd3;
	mul.wide.s32 	%rd7, %r1, 4;
	add.s64 	%rd8, %rd4, %rd7;
	ld.global.f32 	%f1, [%rd8];
	add.s64 	%rd9, %rd5, %rd7;
	ld.global.f32 	%f2, [%rd9];
	add.f32 	%f3, %f1, %f2;
	add.s64 	%rd10, %rd6, %rd7;
	st.global.f32 	[%rd10], %f3;
$L__BB592_2:
	ret;

}
	// .globl	_Z10add_kernelILx593EEvPfS0_S0_i
.visible .entry _Z10add_kernelILx593EEvPfS0_S0_i(
	.param .u64 .ptr .align 1 _Z10add_kernelILx593EEvPfS0_S0_i_param_0,
	.param .u64 .ptr .align 1 _Z10add_kernelILx593EEvPfS0_S0_i_param_1,
	.param .u64 .ptr .align 1 _Z10add_kernelILx593EEvPfS0_S0_i_param_2,
	.param .u32 _Z10add_kernelILx593EEvPfS0_S0_i_param_3
)
{
	.reg .pred 	%p<2>;
	.reg .b32 	%r<6>;
	.reg .b32 	%f<4>;
	.reg .b64 	%rd<11>;

	ld.param.u64 	%rd1, [_Z10add_kernelILx593EEvPfS0_S0_i_param_0];
	ld.param.u64 	%rd2, [_Z10add_kernelILx593EEvPfS0_S0_i_param_1];
	ld.param.u64 	%rd3, [_Z10add_kernelILx593EEvPfS0_S0_i_param_2];
	ld.param.u32 	%r2, [_Z10add_kernelILx593EEvPfS0_S0_i_param_3];
	mov.u32 	%r3, %ctaid.x;
	mov.u32 	%r4, %ntid.x;
	mov.u32 	%r5, %tid.x;
	mad.lo.s32 	%r1, %r3, %r4, %r5;
	setp.ge.s32 	%p1, %r1, %r2;
	@%p1 bra 	$L__BB593_2;
	cvta.to.global.u64 	%rd4, %rd1;
	cvta.to.global.u64 	%rd5, %rd2;
	cvta.to.global.u64 	%rd6, %rd3;
	mul.wide.s32 	%rd7, %r1, 4;
	add.s64 	%rd8, %rd4, %rd7;
	ld.global.f32 	%f1, [%rd8];
	add.s64 	%rd9, %rd5, %rd7;
	ld.global.f32 	%f2, [%rd9];
	add.f32 	%f3, %f1, %f2;
	add.s64 	%rd10, %rd6, %rd7;
	st.global.f32 	[%rd10], %f3;
$L__BB593_2:
	ret;

}
	// .globl	_Z10add_kernelILx594EEvPfS0_S0_i
.visible .entry _Z10add_kernelILx594EEvPfS0_S0_i(
	.param .u64 .ptr .align 1 _Z10add_kernelILx594EEvPfS0_S0_i_param_0,
	.param .u64 .ptr .align 1 _Z10add_kernelILx594EEvPfS0_S0_i_param_1,
	.param .u64 .ptr .align 1 _Z10add_kernelILx594EEvPfS0_S0_i_param_2,
	.param .u32 _Z10add_kernelILx594EEvPfS0_S0_i_param_3
)
{
	.reg .pred 	%p<2>;
	.reg .b32 	%r<6>;
	.reg .b32 	%f<4>;
	.reg .b64 	%rd<11>;

	ld.param.u64 	%rd1, [_Z10add_kernelILx594EEvPfS0_S0_i_param_0];
	ld.param.u64 	%rd2, [_Z10add_kernelILx594EEvPfS0_S0_i_param_1];
	ld.param.u64 	%rd3, [_Z10add_kernelILx594EEvPfS0_S0_i_param_2];
	ld.param.u32 	%r2, [_Z10add_kernelILx594EEvPfS0_S0_i_param_3];
	mov.u32 	%r3, %ctaid.x;
	mov.u32 	%r4, %ntid.x;
	mov.u32 	%r5, %tid.x;
	mad.lo.s32 	%r1, %r3, %r4, %r5;
	setp.ge.s32 	%p1, %r1, %r2;
	@%p1 bra 	$L__BB594_2;
	cvta.to.global.u64 	%rd4, %rd1;
	cvta.to.global.u64 	%rd5, %rd2;
	cvta.to.global.u64 	%rd6, %rd3;
	mul.wide.s32 	%rd7, %r1, 4;
	add.s64 	%rd8, %rd4, %rd7;
	ld.global.f32 	%f1, [%rd8];
	add.s64 	%rd9, %rd5, %rd7;
	ld.global.f32 	%f2, [%rd9];
	add.f32 	%f3, %f1, %f2;
	add.s64 	%rd10, %rd6, %rd7;
	st.global.f32 	[%rd10], %f3;
$L__BB594_2:
	ret;

}
	// .globl	_Z10add_kernelILx595EEvPfS0_S0_i
.visible .entry _Z10add_kernelILx595EEvPfS0_S0_i(
	.param .u64 .ptr .align 1 _Z10add_kernelILx595EEvPfS0_S0_i_param_0,
	.param .u64 .ptr .align 1 _Z10add_kernelILx595EEvPfS0_S0_i_param_1,
	.param .u64 .ptr .align 1 _Z10add_kernelILx595EEvPfS0_S0_i_param_2,
	.param .u32 _Z10add_kernelILx595EEvPfS0_S0_i_param_3
)
{
	.reg .pred 	%p<2>;
	.reg .b32 	%r<6>;
	.reg .b32 	%f<4>;
	.reg .b64 	%rd<11>;

	ld.param.u64 	%rd1, [_Z10add_kernelILx595EEvPfS0_S0_i_param_0];
	ld.param.u64 	%rd2, [_Z10add_kernelILx595EEvPfS0_S0_i_param_1];
	ld.param.u64 	%rd3, [_Z10add_kernelILx595EEvPfS0_S0_i_param_2];
	ld.param.u32 	%r2, [_Z10add_kernelILx595EEvPfS0_S0_i_param_3];
	mov.u32 	%r3, %ctaid.x;
	mov.u32 	%r4, %ntid.x;
	mov.u32 	%r5, %tid.x;
	mad.lo.s32 	%r1, %r3, %r4, %r5;
	setp.ge.s32 	%p1, %r1, %r2;
	@%p1 bra 	$L__BB595_2;
	cvta.to.global.u64 	%rd4, %rd1;
	cvta.to.global.u64 	%rd5, %rd2;
	cvta.to.global.u64 	%rd6, %rd3;
	mul.wide.s32 	%rd7, %r1, 4;
	add.s64 	%rd8, %rd4, %rd7;
	ld.global.f32 	%f1, [%rd8];
	add.s64 	%rd9, %rd5, %rd7;
	ld.global.f32 	%f2, [%rd9];
	add.f32 	%f3, %f1, %f2;
	add.s64 	%rd10, %rd6, %rd7;
	st.global.f32 	[%rd10], %f3;
$L__BB595_2:
	ret;

}
	// .globl	_Z10add_kernelILx596EEvPfS0_S0_i
.visible .entry _Z10add_kernelILx596EEvPfS0_S0_i(
	.param .u64 .ptr .align 1 _Z10add_kernelILx596EEvPfS0_S0_i_param_0,
	.param .u64 .ptr .align 1 _Z10add_kernelILx596EEvPfS0_S0_i_param_1,
	.param .u64 .ptr .align 1 _Z10add_kernelILx596EEvPfS0_S0_i_param_2,
	.param .u32 _Z10add_kernelILx596EEvPfS0_S0_i_param_3
)
{
	.reg .pred 	%p<2>;
	.reg .b32 	%r<6>;
	.reg .b32 	%f<4>;
	.reg .b64 	%rd<11>;

	ld.param.u64 	%rd1, [_Z10add_kernelILx596EEvPfS0_S0_i_param_0];
	ld.param.u64 	%rd2, [_Z10add_kernelILx596EEvPfS0_S0_i_param_1];
	ld.param.u64 	%rd3, [_Z10add_kernelILx596EEvPfS0_S0_i_param_2];
	ld.param.u32 	%r2, [_Z10add_kernelILx596EEvPfS0_S0_i_param_3];
	mov.u32 	%r3, %ctaid.x;
	mov.u32 	%r4, %ntid.x;
	mov.u32 	%r5, %tid.x;
	mad.lo.s32 	%r1, %r3, %r4, %r5;
	setp.ge.s32 	%p1, %r1, %r2;
	@%p1 bra 	$L__BB596_2;
	cvta.to.global.u64 	%rd4, %rd1;
	cvta.to.global.u64 	%rd5, %rd2;
	cvta.to.global.u64 	%rd6, %rd3;
	mul.wide.s32 	%rd7, %r1, 4;
	add.s64 	%rd8, %rd4, %rd7;
	ld.global.f32 	%f1, [%rd8];
	add.s64 	%rd9, %rd5, %rd7;
	ld.global.f32 	%f2, [%rd9];
	add.f32 	%f3, %f1, %f2;
	add.s64 	%rd10, %rd6, %rd7;
	st.global.f32 	[%rd10], %f3;
$L__BB596_2:
	ret;

}
	// .globl	_Z10add_kernelILx597EEvPfS0_S0_i
.visible .entry _Z10add_kernelILx597EEvPfS0_S0_i(
	.param .u64 .ptr .align 1 _Z10add_kernelILx597EEvPfS0_S0_i_param_0,
	.param .u64 .ptr .align 1 _Z10add_kernelILx597EEvPfS0_S0_i_param_1,
	.param .u64 .ptr .align 1 _Z10add_kernelILx597EEvPfS0_S0_i_param_2,
	.param .u32 _Z10add_kernelILx597EEvPfS0_S0_i_param_3
)
{
	.reg .pred 	%p<2>;
	.reg .b32 	%r<6>;
	.reg .b32 	%f<4>;
	.reg .b64 	%rd<11>;

	ld.param.u64 	%rd1, [_Z10add_kernelILx597EEvPfS0_S0_i_param_0];
	ld.param.u64 	%rd2, [_Z10add_kernelILx597EEvPfS0_S0_i_param_1];
	ld.param.u64 	%rd3, [_Z10add_kernelILx597EEvPfS0_S0_i_param_2];
	ld.param.u32 	%r2, [_Z10add_kernelILx597EEvPfS0_S0_i_param_3];
	mov.u32 	%r3, %ctaid.x;
	mov.u32 	%r4, %ntid.x;
	mov.u32 	%r5, %tid.x;
	mad.lo.s32 	%r1, %r3, %r4, %r5;
	setp.ge.s32 	%p1, %r1, %r2;
	@%p1 bra 	$L__BB597_2;
	cvta.to.global.u64 	%rd4, %rd1;
	cvta.to.global.u64 	%rd5, %rd2;
	cvta.to.global.u64 	%rd6, %rd3;
	mul.wide.s32 	%rd7, %r1, 4;
	add.s64 	%rd8, %rd4, %rd7;
	ld.global.f32 	%f1, [%rd8];
	add.s64 	%rd9, %rd5, %rd7;
	ld.global.f32 	%f2, [%rd9];
	add.f32 	%f3, %f1, %f2;
	add.s64 	%rd10, %rd6, %rd7;
	st.global.f32 	[%rd10], %f3;
$L__BB597_2:
	ret;

}
	// .globl	_Z10add_kernelILx598EEvPfS0_S0_i
.visible .entry _Z10add_kernelILx598EEvPfS0_S0_i(
	.param .u64 .ptr .align 1 _Z10add_kernelILx598EEvPfS0_S0_i_param_0,
	.param .u64 .ptr .align 1 _Z10add_kernelILx598EEvPfS0_S0_i_param_1,
	.param .u64 .ptr .align 1 _Z10add_kernelILx598EEvPfS0_S0_i_param_2,
	.param .u32 _Z10add_kernelILx598EEvPfS0_S0_i_param_3
)
{
	.reg .pred 	%p<2>;
	.reg .b32 	%r<6>;
	.reg .b32 	%f<4>;
	.reg .b64 	%rd<11>;

	ld.param.u64 	%rd1, [_Z10add_kernelILx598EEvPfS0_S0_i_param_0];
	ld.param.u64 	%rd2, [_Z10add_kernelILx598EEvPfS0_S0_i_param_1];
	ld.param.u64 	%rd3, [_Z10add_kernelILx598EEvPfS0_S0_i_param_2];
	ld.param.u32 	%r2, [_Z10add_kernelILx598EEvPfS0_S0_i_param_3];
	mov.u32 	%r3, %ctaid.x;
	mov.u32 	%r4, %ntid.x;
	mov.u32 	%r5, %tid.x;
	mad.lo.s32 	%r1, %r3, %r4, %r5;
	setp.ge.s32 	%p1, %r1, %r2;
	@%p1 bra 	$L__BB598_2;
	cvta.to.global.u64 	%rd4, %rd1;
	cvta.to.global.u64 	%rd5, %rd2;
	cvta.to.global.u64 	%rd6, %rd3;
	mul.wide.s32 	%rd7, %r1, 4;
	add.s64 	%rd8, %rd4, %rd7;
	ld.global.f32 	%f1, [%rd8];
	add.s64 	%rd9, %rd5, %rd7;
	ld.global.f32 	%f2, [%rd9];
	add.f32 	%f3, %f1, %f2;
	add.s64 	%rd10, %rd6, %rd7;
	st.global.f32 	[%rd10], %f3;
$L__BB598_2:
	ret;

}
	// .globl	_Z10add_kernelILx599EEvPfS0_S0_i
.visible .entry _Z10add_kernelILx599EEvPfS0_S0_i(
	.param .u64 .ptr .align 1 _Z10add_kernelILx599EEvPfS0_S0_i_param_0,
	.param .u64 .ptr .align 1 _Z10add_kernelILx599EEvPfS0_S0_i_param_1,
	.param .u64 .ptr .align 1 _Z10add_kernelILx599EEvPfS0_S0_i_param_2,
	.param .u32 _Z10add_kernelILx599EEvPfS0_S0_i_param_3
)
{
	.reg .pred 	%p<2>;
	.reg .b32 	%r<6>;
	.reg .b32 	%f<4>;
	.reg .b64 	%rd<11>;

	ld.param.u64 	%rd1, [_Z10add_kernelILx599EEvPfS0_S0_i_param_0];
	ld.param.u64 	%rd2, [_Z10add_kernelILx599EEvPfS0_S0_i_param_1];
	ld.param.u64 	%rd3, [_Z10add_kernelILx599EEvPfS0_S0_i_param_2];
	ld.param.u32 	%r2, [_Z10add_kernelILx599EEvPfS0_S0_i_param_3];
	mov.u32 	%r3, %ctaid.x;
	mov.u32 	%r4, %ntid.x;
	mov.u32 	%r5, %tid.x;
	mad.lo.s32 	%r1, %r3, %r4, %r5;
	setp.ge.s32 	%p1, %r1, %r2;
	@%p1 bra 	$L__BB599_2;
	cvta.to.global.u64 	%rd4, %rd1;
	cvta.to.global.u64 	%rd5, %rd2;
	cvta.to.global.u64 	%rd6, %rd3;
	mul.wide.s32 	%rd7, %r1, 4;
	add.s64 	%rd8, %rd4, %rd7;
	ld.global.f32 	%f1, [%rd8];
	add.s64 	%rd9, %rd5, %rd7;
	ld.global.f32 	%f2, [%rd9];
	add.f32 	%f3, %f1, %f2;
	add.s64 	%rd10, %rd6, %rd7;
	st.global.f32 	[%rd10], %f3;
$L__BB599_2:
	ret;

}
	// .globl	_Z10add_kernelILx600EEvPfS0_S0_i
.visible .entry _Z10add_kernelILx600EEvPfS0_S0_i(
	.param .u64 .ptr .align 1 _Z10add_kernelILx600EEvPfS0_S0_i_param_0,
	.param .u64 .ptr .align 1 _Z10add_kernelILx600EEvPfS0_S0_i_param_1,
	.param .u64 .ptr .align 1 _Z10add_kernelILx600EEvPfS0_S0_i_param_2,
	.param .u32 _Z10add_kernelILx600EEvPfS0_S0_i_param_3
)
{
	.reg .pred 	%p<2>;
	.reg .b32 	%r<6>;
	.reg .b32 	%f<4>;
	.reg .b64 	%rd<11>;

	ld.param.u64 	%rd1, [_Z10add_kernelILx600EEvPfS0_S0_i_param_0];
	ld.param.u64 	%rd2, [_Z10add_kernelILx600EEvPfS0_S0_i_param_1];
	ld.param.u64 	%rd3, [_Z10add_kernelILx600EEvPfS0_S0_i_param_2];
	ld.param.u32 	%r2, [_Z10add_kernelILx600EEvPfS0_S0_i_param_3];
	mov.u32 	%r3, %ctaid.x;
	mov.u32 	%r4, %ntid.x;
	mov.u32 	%r5, %tid.x;
	mad.lo.s32 	%r1, %r3, %r4, %r5;
	setp.ge.s32 	%p1, %r1, %r2;
	@%p1 bra 	$L__BB600_2;
	cvta.to.global.u64 	%rd4, %rd1;
	cvta.to.global.u64 	%rd5, %rd2;
	cvta.to.global.u64 	%rd6, %rd3;
	mul.wide.s32 	%rd7, %r1, 4;
	add.s64 	%rd8, %rd4, %rd7;
	ld.global.f32 	%f1, [%rd8];
	add.s64 	%rd9, %rd5, %rd7;
	ld.global.f32 	%f2, [%rd9];
	add.f32 	%f3, %f1, %f2;
	add.s64 	%rd10, %rd6, %rd7;
	st.global.f32 	[%rd10], %f3;
$L__BB600_2:
	ret;

}
	// .globl	_Z10add_kernelILx601EEvPfS0_S0_i
.visible .entry _Z10add_kernelILx601EEvPfS0_S0_i(
	.param .u64 .ptr .align 1 _Z10add_kernelILx601EEvPfS0_S0_i_param_0,
	.param .u64 .ptr .align 1 _Z10add_kernelILx601EEvPfS0_S0_i_param_1,
	.param .u64 .ptr .align 1 _Z10add_kernelILx601EEvPfS0_S0_i_param_2,
	.param .u32 _Z10add_kernelILx601EEvPfS0_S0_i_param_3
)
{
	.reg .pred 	%p<2>;
	.reg .b32 	%r<6>;
	.reg .b32 	%f<4>;
	.reg .b64 	%rd<11>;

	ld.param.u64 	%rd1, [_Z10add_kernelILx601EEvPfS0_S0_i_param_0];
	ld.param.u64 	%rd2, [_Z10add_kernelILx601EEvPfS0_S0_i_param_1];
	ld.param.u64 	%rd3, [_Z10add_kernelILx601EEvPfS0_S0_i_param_2];
	ld.param.u32 	%r2, [_Z10add_kernelILx601EEvPfS0_S0_i_param_3];
	mov.u32 	%r3, %ctaid.x;
	mov.u32 	%r4, %ntid.x;
	mov.u32 	%r5, %tid.x;
	mad.lo.s32 	%r1, %r3, %r4, %r5;
	setp.ge.s32 	%p1, %r1, %r2;
	@%p1 bra 	$L__BB601_2;
	cvta.to.global.u64 	%rd4, %rd1;
	cvta.to.global.u64 	%rd5, %rd2;
	cvta.to.global.u64 	%rd6, %rd3;
	mul.wide.s32 	%rd7, %r1, 4;
	add.s64 	%rd8, %rd4, %rd7;
	ld.global.f32 	%f1, [%rd8];
	add.s64 	%rd9, %rd5, %rd7;
	ld.global.f32 	%f2, [%rd9];
	add.f32 	%f3, %f1, %f2;
	add.s64 	%rd10, %rd6, %rd7;
	st.global.f32 	[%rd10], %f3;
$L__BB601_2:
	ret;

}
	// .globl	_Z10add_kernelILx602EEvPfS0_S0_i
.visible .entry _Z10add_kernelILx602EEvPfS0_S0_i(
	.param .u64 .ptr .align 1 _Z10add_kernelILx602EEvPfS0_S0_i_param_0,
	.param .u64 .ptr .align 1 _Z10add_kernelILx602EEvPfS0_S0_i_param_1,
	.param .u64 .ptr .align 1 _Z10add_kernelILx602EEvPfS0_S0_i_param_2,
	.param .u32 _Z10add_kernelILx602EEvPfS0_S0_i_param_3
)
{
	.reg .pred 	%p<2>;
	.reg .b32 	%r<6>;
	.reg .b32 	%f<4>;
	.reg .b64 	%rd<11>;

	ld.param.u64 	%rd1, [_Z10add_kernelILx602EEvPfS0_S0_i_param_0];
	ld.param.u64 	%rd2, [_Z10add_kernelILx602EEvPfS0_S0_i_param_1];
	ld.param.u64 	%rd3, [_Z10add_kernelILx602EEvPfS0_S0_i_param_2];
	ld.param.u32 	%r2, [_Z10add_kernelILx602EEvPfS0_S0_i_param_3];
	mov.u32 	%r3, %ctaid.x;
	mov.u32 	%r4, %ntid.x;
	mov.u32 	%r5, %tid.x;
	mad.lo.s32 	%r1, %r3, %r4, %r5;
	setp.ge.s32 	%p1, %r1, %r2;
	@%p1 bra 	$L__BB602_2;
	cvta.to.global.u64 	%rd4, %rd1;
	cvta.to.global.u64 	%rd5, %rd2;
	cvta.to.global.u64 	%rd6, %rd3;
	mul.wide.s32 	%rd7, %r1, 4;
	add.s64 	%rd8, %rd4, %rd7;
	ld.global.f32 	%f1, [%rd8];
	add.s64 	%rd9, %rd5, %rd7;
	ld.global.f32 	%f2, [%rd9];
	add.f32 	%f3, %f1, %f2;
	add.s64 	%rd10, %rd6, %rd7;
	st.global.f32 	[%rd10], %f3;
$L__BB602_2:
	ret;

}
	// .globl	_Z10add_kernelILx603EEvPfS0_S0_i
.visible .entry _Z10add_kernelILx603EEvPfS0_S0_i(
	.param .u64 .ptr .align 1 _Z10add_kernelILx603EEvPfS0_S0_i_param_0,
	.param .u64 .ptr .align 1 _Z10add_kernelILx603EEvPfS0_S0_i_param_1,
	.param .u64 .ptr .align 1 _Z10add_kernelILx603EEvPfS0_S0_i_param_2,
	.param .u32 _Z10add_kernelILx603EEvPfS0_S0_i_param_3
)
{
	.reg .pred 	%p<2>;
	.reg .b32 	%r<6>;
	.reg .b32 	%f<4>;
	.reg .b64 	%rd<11>;

	ld.param.u64 	%rd1, [_Z10add_kernelILx603EEvPfS0_S0_i_param_0];
	ld.param.u64 	%rd2, [_Z10add_kernelILx603EEvPfS0_S0_i_param_1];
	ld.param.u64 	%rd3, [_Z10add_kernelILx603EEvPfS0_S0_i_param_2];
	ld.param.u32 	%r2, [_Z10add_kernelILx603EEvPfS0_S0_i_param_3];
	mov.u32 	%r3, %ctaid.x;
	mov.u32 	%r4, %ntid.x;
	mov.u32 	%r5, %tid.x;
	mad.lo.s32 	%r1, %r3, %r4, %r5;
	setp.ge.s32 	%p1, %r1, %r2;
	@%p1 bra 	$L__BB603_2;
	cvta.to.global.u64 	%rd4, %rd1;
	cvta.to.global.u64 	%rd5, %rd2;
	cvta.to.global.u64 	%rd6, %rd3;
	mul.wide.s32 	%rd7, %r1, 4;
	add.s64 	%rd8, %rd4, %rd7;
	ld.global.f32 	%f1, [%rd8];
	add.s64 	%rd9, %rd5, %rd7;
	ld.global.f32 	%f2, [%rd9];
	add.f32 	%f3, %f1, %f2;
	add.s64 	%rd10, %rd6, %rd7;
	st.global.f32 	[%rd10], %f3;
$L__BB603_2:
	ret;

}
	// .globl	_Z10add_kernelILx604EEvPfS0_S0_i
.visible .entry _Z10add_kernelILx604EEvPfS0_S0_i(
	.param .u64 .ptr .align 1 _Z10add_kernelILx604EEvPfS0_S0_i_param_0,
	.param .u64 .ptr .align 1 _Z10add_kernelILx604EEvPfS0_S0_i_param_1,
	.param .u64 .ptr .align 1 _Z10add_kernelILx604EEvPfS0_S0_i_param_2,
	.param .u32 _Z10add_kernelILx604EEvPfS0_S0_i_param_3
)
{
	.reg .pred 	%p<2>;
	.reg .b32 	%r<6>;
	.reg .b32 	%f<4>;
	.reg .b64 	%rd<11>;

	ld.param.u64 	%rd1, [_Z10add_kernelILx604EEvPfS0_S0_i_param_0];
	ld.param.u64 	%rd2, [_Z10add_kernelILx604EEvPfS0_S0_i_param_1];
	ld.param.u64 	%rd3, [_Z10add_kernelILx604EEvPfS0_S0_i_param_2];
	ld.param.u32 	%r2, [_Z10add_kernelILx604EEvPfS0_S0_i_param_3];
	mov.u32 	%r3, %ctaid.x;
	mov.u32 	%r4, %ntid.x;
	mov.u32 	%r5, %tid.x;
	mad.lo.s32 	%r1, %r3, %r4, %r5;
	setp.ge.s32 	%p1, %r1, %r2;
	@%p1 bra 	$L__BB604_2;
	cvta.to.global.u64 	%rd4, %rd1;
	cvta.to.global.u64 	%rd5, %rd2;
	cvta.to.global.u64 	%rd6, %rd3;
	mul.wide.s32 	%rd7, %r1, 4;
	add.s64 	%rd8, %rd4, %rd7;
	ld.global.f32 	%f1, [%rd8];
	add.s64 	%rd9, %rd5, %rd7;
	ld.global.f32 	%f2, [%rd9];
	add.f32 	%f3, %f1, %f2;
	add.s64 	%rd10, %rd6, %rd7;
	st.global.f32 	[%rd10], %f3;
$L__BB604_2:
	ret;

}
	// .globl	_Z10add_kernelILx605EEvPfS0_S0_i
.visible .entry _Z10add_kernelILx605EEvPfS0_S0_i(
	.param .u64 .ptr .align 1 _Z10add_kernelILx605EEvPfS0_S0_i_param_0,
	.param .u64 .ptr .align 1 _Z10add_kernelILx605EEvPfS0_S0_i_param_1,
	.param .u64 .ptr .align 1 _Z10add_kernelILx605EEvPfS0_S0_i_param_2,
	.param .u32 _Z10add_kernelILx605EEvPfS0_S0_i_param_3
)
{
	.reg .pred 	%p<2>;
	.reg .b32 	%r<6>;
	.reg .b32 	%f<4>;
	.reg .b64 	%rd<11>;

	ld.param.u64 	%rd1, [_Z10add_kernelILx605EEvPfS0_S0_i_param_0];
	ld.param.u64 	%rd2, [_Z10add_kernelILx605EEvPfS0_S0_i_param_1];
	ld.param.u64 	%rd3, [_Z10add_kernelILx605EEvPfS0_S0_i_param_2];
	ld.param.u32 	%r2, [_Z10add_kernelILx605EEvPfS0_S0_i_param_3];
	mov.u32 	%r3, %ctaid.x;
	mov.u32 	%r4, %ntid.x;
	mov.u32 	%r5, %tid.x;
	mad.lo.s32 	%r1, %r3, %r4, %r5;
	setp.ge.s32 	%p1, %r1, %r2;
	@%p1 bra 	$L__BB605_2;
	cvta.to.global.u64 	%rd4, %rd1;
	cvta.to.global.u64 	%rd5, %rd2;
	cvta.to.global.u64 	%rd6, %rd3;
	mul.wide.s32 	%rd7, %r1, 4;
	add.s64 	%rd8, %rd4, %rd7;
	ld.global.f32 	%f1, [%rd8];
	add.s64 	%rd9, %rd5, %rd7;
	ld.global.f32 	%f2, [%rd9];
	add.f32 	%f3, %f1, %f2;
	add.s64 	%rd10, %rd6, %rd7;
	st.global.f32 	[%rd10], %f3;
$L__BB605_2:
	ret;

}
	// .globl	_Z10add_kernelILx606EEvPfS0_S0_i
.visible .entry _Z10add_kernelILx606EEvPfS0_S0_i(
	.param .u64 .ptr .align 1 _Z10add_kernelILx606EEvPfS0_S0_i_param_0,
	.param .u64 .ptr .align 1 _Z10add_kernelILx606EEvPfS0_S0_i_param_1,
	.param .u64 .ptr .align 1 _Z10add_kernelILx606EEvPfS0_S0_i_param_2,
	.param .u32 _Z10add_kernelILx606EEvPfS0_S0_i_param_3
)
{
	.reg .pred 	%p<2>;
	.reg .b32 	%r<6>;
	.reg .b32 	%f<4>;
	.reg .b64 	%rd<11>;

	ld.param.u64 	%rd1, [_Z10add_kernelILx606EEvPfS0_S0_i_param_0];
	ld.param.u64 	%rd2, [_Z10add_kernelILx606EEvPfS0_S0_i_param_1];
	ld.param.u64 	%rd3, [_Z10add_kernelILx606EEvPfS0_S0_i_param_2];
	ld.param.u32 	%r2, [_Z10add_kernelILx606EEvPfS0_S0_i_param_3];
	mov.u32 	%r3, %ctaid.x;
	mov.u32 	%r4, %ntid.x;
	mov.u32 	%r5, %tid.x;
	mad.lo.s32 	%r1, %r3, %r4, %r5;
	setp.ge.s32 	%p1, %r1, %r2;
	@%p1 bra 	$L__BB606_2;
	cvta.to.global.u64 	%rd4, %rd1;
	cvta.to.global.u64 	%rd5, %rd2;
	cvta.to.global.u64 	%rd6, %rd3;
	mul.wide.s32 	%rd7, %r1, 4;
	add.s64 	%rd8, %rd4, %rd7;
	ld.global.f32 	%f1, [%rd8];
	add.s64 	%rd9, %rd5, %rd7;
	ld.global.f32 	%f2, [%rd9];
	add.f32 	%f3, %f1, %f2;
	add.s64 	%rd10, %rd6, %rd7;
	st.global.f32 	[%rd10], %f3;
$L__BB606_2:
	ret;

}
	// .globl	_Z10add_kernelILx607EEvPfS0_S0_i
.visible .entry _Z10add_kernelILx607EEvPfS0_S0_i(
	.param .u64 .ptr .align 1 _Z10add_kernelILx607EEvPfS0_S0_i_param_0,
	.param .u64 .ptr .align 1 _Z10add_kernelILx607EEvPfS0_S0_i_param_1,
	.param .u64 .ptr .align 1 _Z10add_kernelILx607EEvPfS0_S0_i_param_2,
	.param .u32 _Z10add_kernelILx607EEvPfS0_S0_i_param_3
)
{
	.reg .pred 	%p<2>;
	.reg .b32 	%r<6>;
	.reg .b32 	%f<4>;
	.reg .b64 	%rd<11>;

	ld.param.u64 	%rd1, [_Z10add_kernelILx607EEvPfS0_S0_i_param_0];
	ld.param.u64 	%rd2, [_Z10add_kernelILx607EEvPfS0_S0_i_param_1];
	ld.param.u64 	%rd3, [_Z10add_kernelILx607EEvPfS0_S0_i_param_2];
	ld.param.u32 	%r2, [_Z10add_kernelILx607EEvPfS0_S0_i_param_3];
	mov.u32 	%r3, %ctaid.x;
	mov.u32 	%r4, %ntid.x;
	mov.u32 	%r5, %tid.x;
	mad.lo.s32 	%r1, %r3, %r4, %r5;
	setp.ge.s32 	%p1, %r1, %r2;
	@%p1 bra 	$L__BB607_2;
	cvta.to.global.u64 	%rd4, %rd1;
	cvta.to.global.u64 	%rd5, %rd2;
	cvta.to.global.u64 	%rd6, %rd3;
	mul.wide.s32 	%rd7, %r1, 4;
	add.s64 	%rd8, %rd4, %rd7;
	ld.global.f32 	%f1, [%rd8];
	add.s64 	%rd9, %rd5, %rd7;
	ld.global.f32 	%f2, [%rd9];
	add.f32 	%f3, %f1, %f2;
	add.s64 	%rd10, %rd6, %rd7;
	st.global.f32 	[%rd10], %f3;
$L__BB607_2:
	ret;

}
	// .globl	_Z10add_kernelILx608EEvPfS0_S0_i
.visible .entry _Z10add_kernelILx608EEvPfS0_S0_i(
	.param .u64 .ptr .align 1 _Z10add_kernelILx608EEvPfS0_S0_i_param_0,
	.param .u64 .ptr .align 1 _Z10add_kernelILx608EEvPfS0_S0_i_param_1,
	.param .u64 .ptr .align 1 _Z10add_kernelILx608EEvPfS0_S0_i_param_2,
	.param .u32 _Z10add_kernelILx608EEvPfS0_S0_i_param_3
)
{
	.reg .pred 	%p<2>;
	.reg .b32 	%r<6>;
	.reg .b32 	%f<4>;
	.reg .b64 	%rd<11>;

	ld.param.u64 	%rd1, [_Z10add_kernelILx608EEvPfS0_S0_i_param_0];
	ld.param.u64 	%rd2, [_Z10add_kernelILx608EEvPfS0_S0_i_param_1];
	ld.param.u64 	%rd3, [_Z10add_kernelILx608EEvPfS0_S0_i_param_2];
	ld.param.u32 	%r2, [_Z10add_kernelILx608EEvPfS0_S0_i_param_3];
	mov.u32 	%r3, %ctaid.x;
	mov.u32 	%r4, %ntid.x;
	mov.u32 	%r5, %tid.x;
	mad.lo.s32 	%r1, %r3, %r4, %r5;
	setp.ge.s32 	%p1, %r1, %r2;
	@%p1 bra 	$L__BB608_2;
	cvta.to.global.u64 	%rd4, %rd1;
	cvta.to.global.u64 	%rd5, %rd2;
	cvta.to.global.u64 	%rd6, %rd3;
	mul.wide.s32 	%rd7, %r1, 4;
	add.s64 	%rd8, %rd4, %rd7;
	ld.global.f32 	%f1, [%rd8];
	add.s64 	%rd9, %rd5, %rd7;
	ld.global.f32 	%f2, [%rd9];
	add.f32 	%f3, %f1, %f2;
	add.s64 	%rd10, %rd6, %rd7;
	st.global.f32 	[%rd10], %f3;
$L__BB608_2:
	ret;

}
	// .globl	_Z10add_kernelILx609EEvPfS0_S0_i
.visible .entry _Z10add_kernelILx609EEvPfS0_S0_i(
	.param .u64 .ptr .align 1 _Z10add_kernelILx609EEvPfS0_S0_i_param_0,
	.param .u64 .ptr .align 1 _Z10add_kernelILx609EEvPfS0_S0_i_param_1,
	.param .u64 .ptr .align 1 _Z10add_kernelILx609EEvPfS0_S0_i_param_2,
	.param .u32 _Z10add_kernelILx609EEvPfS0_S0_i_param_3
)
{
	.reg .pred 	%p<2>;
	.reg .b32 	%r<6>;
	.reg .b32 	%f<4>;
	.reg .b64 	%rd<11>;

	ld.param.u64 	%rd1, [_Z10add_kernelILx609EEvPfS0_S0_i_param_0];
	ld.param.u64 	%rd2, [_Z10add_kernelILx609EEvPfS0_S0_i_param_1];
	ld.param.u64 	%rd3, [_Z10add_kernelILx609EEvPfS0_S0_i_param_2];
	ld.param.u32 	%r2, [_Z10add_kernelILx609EEvPfS0_S0_i_param_3];
	mov.u32 	%r3, %ctaid.x;
	mov.u32 	%r4, %ntid.x;
	mov.u32 	%r5, %tid.x;
	mad.lo.s32 	%r1, %r3, %r4, %r5;
	setp.ge.s32 	%p1, %r1, %r2;
	@%p1 bra 	$L__BB609_2;
	cvta.to.global.u64 	%rd4, %rd1;
	cvta.to.global.u64 	%rd5, %rd2;
	cvta.to.global.u64 	%rd6, %rd3;
	mul.wide.s32 	%rd7, %r1, 4;
	add.s64 	%rd8, %rd4, %rd7;
	ld.global.f32 	%f1, [%rd8];
	add.s64 	%rd9, %rd5, %rd7;
	ld.global.f32 	%f2, [%rd9];
	add.f32 	%f3, %f1, %f2;
	add.s64 	%rd10, %rd6, %rd7;
	st.global.f32 	[%rd10], %f3;
$L__BB609_2:
	ret;

}
	// .globl	_Z10add_kernelILx610EEvPfS0_S0_i
.visible .entry _Z10add_kernelILx610EEvPfS0_S0_i(
	.param .u64 .ptr .align 1 _Z10add_kernelILx610EEvPfS0_S0_i_param_0,
	.param .u64 .ptr .align 1 _Z10add_kernelILx610EEvPfS0_S0_i_param_1,
	.param .u64 .ptr .align 1 _Z10add_kernelILx610EEvPfS0_S0_i_param_2,
	.param .u32 _Z10add_kernelILx610EEvPfS0_S0_i_param_3
)
{
	.reg .pred 	%p<2>;
	.reg .b32 	%r<6>;
	.reg .b32 	%f<4>;
	.reg .b64 	%rd<11>;

	ld.param.u64 	%rd1, [_Z10add_kernelILx610EEvPfS0_S0_i_param_0];
	ld.param.u64 	%rd2, [_Z10add_kernelILx610EEvPfS0_S0_i_param_1];
	ld.param.u64 	%rd3, [_Z10add_kernelILx610EEvPfS0_S0_i_param_2];
	ld.param.u32 	%r2, [_Z10add_kernelILx610EEvPfS0_S0_i_param_3];
	mov.u32 	%r3, %ctaid.x;
	mov.u32 	%r4, %ntid.x;
	mov.u32 	%r5, %tid.x;
	mad.lo.s32 	%r1, %r3, %r4, %r5;
	setp.ge.s32 	%p1, %r1, %r2;
	@%p1 bra 	$L__BB610_2;
	cvta.to.global.u64 	%rd4, %rd1;
	cvta.to.global.u64 	%rd5, %rd2;
	cvta.to.global.u64 	%rd6, %rd3;
	mul.wide.s32 	%rd7, %r1, 4;
	add.s64 	%rd8, %rd4, %rd7;
	ld.global.f32 	%f1, [%rd8];
	add.s64 	%rd9, %rd5, %rd7;
	ld.global.f32 	%f2, [%rd9];
	add.f32 	%f3, %f1, %f2;
	add.s64 	%rd10, %rd6, %rd7;
	st.global.f32 	[%rd10], %f3;
$L__BB610_2:
	ret;

}
	// .globl	_Z10add_kernelILx611EEvPfS0_S0_i
.visible .entry _Z10add_kernelILx611EEvPfS0_S0_i(
	.param .u64 .ptr .align 1 _Z10add_kernelILx611EEvPfS0_S0_i_param_0,
	.param .u64 .ptr .align 1 _Z10add_kernelILx611EEvPfS0_S0_i_param_1,
	.param .u64 .ptr .align 1 _Z10add_kernelILx611EEvPfS0_S0_i_param_2,
	.param .u32 _Z10add_kernelILx611EEvPfS0_S0_i_param_3
)
{
	.reg .pred 	%p<2>;
	.reg .b32 	%r<6>;
	.reg .b32 	%f<4>;
	.reg .b64 	%rd<11>;

	ld.param.u64 	%rd1, [_Z10add_kernelILx611EEvPfS0_S0_i_param_0];
	ld.param.u64 	%rd2, [_Z10add_kernelILx611EEvPfS0_S0_i_param_1];
	ld.param.u64 	%rd3, [_Z10add_kernelILx611EEvPfS0_S0_i_param_2];
	ld.param.u32 	%r2, [_Z10add_kernelILx611EEvPfS0_S0_i_param_3];
	mov.u32 	%r3, %ctaid.x;
	mov.u32 	%r4, %ntid.x;
	mov.u32 	%r5, %tid.x;
	mad.lo.s32 	%r1, %r3, %r4, %r5;
	setp.ge.s32 	%p1, %r1, %r2;
	@%p1 bra 	$L__BB611_2;
	cvta.to.global.u64 	%rd4, %rd1;
	cvta.to.global.u64 	%rd5, %rd2;
	cvta.to.global.u64 	%rd6, %rd3;
	mul.wide.s32 	%rd7, %r1, 4;
	add.s64 	%rd8, %rd4, %rd7;
	ld.global.f32 	%f1, [%rd8];
	add.s64 	%rd9, %rd5, %rd7;
	ld.global.f32 	%f2, [%rd9];
	add.f32 	%f3, %f1, %f2;
	add.s64 	%rd10, %rd6, %rd7;
	st.global.f32 	[%rd10], %f3;
$L__BB611_2:
	ret;

}
	// .globl	_Z10add_kernelILx612EEvPfS0_S0_i
.visible .entry _Z10add_kernelILx612EEvPfS0_S0_i(
	.param .u64 .ptr .align 1 _Z10add_kernelILx612EEvPfS0_S0_i_param_0,
	.param .u64 .ptr .align 1 _Z10add_kernelILx612EEvPfS0_S0_i_param_1,
	.param .u64 .ptr .align 1 _Z10add_kernelILx612EEvPfS0_S0_i_param_2,
	.param .u32 _Z10add_kernelILx612EEvPfS0_S0_i_param_3
)
{
	.reg .pred 	%p<2>;
	.reg .b32 	%r<6>;
	.reg .b32 	%f<4>;
	.reg .b64 	%rd<11>;

	ld.param.u64 	%rd1, [_Z10add_kernelILx612EEvPfS0_S0_i_param_0];
	ld.param.u64 	%rd2, [_Z10add_kernelILx612EEvPfS0_S0_i_param_1];
	ld.param.u64 	%rd3, [_Z10add_kernelILx612EEvPfS0_S0_i_param_2];
	ld.param.u32 	%r2, [_Z10add_kernelILx612EEvPfS0_S0_i_param_3];
	mov.u32 	%r3, %ctaid.x;
	mov.u32 	%r4, %ntid.x;
	mov.u32 	%r5, %tid.x;
	mad.lo.s32 	%r1, %r3, %r4, %r5;
	setp.ge.s32 	%p1, %r1, %r2;
	@%p1 bra 	$L__BB612_2;
	cvta.to.global.u64 	%rd4, %rd1;
	cvta.to.global.u64 	%rd5, %rd2;
	cvta.to.global.u64 	%rd6, %rd3;
	mul.wide.s32 	%rd7, %r1, 4;
	add.s64 	%rd8, %rd4, %rd7;
	ld.global.f32 	%f1, [%rd8];
	add.s64 	%rd9, %rd5, %rd7;
	ld.global.f32 	%f2, [%rd9];
	add.f32 	%f3, %f1, %f2;
	add.s64 	%rd10, %rd6, %rd7;
	st.global.f32 	[%rd10], %f3;
$L__BB612_2:
	ret;

}
	// .globl	_Z10add_kernelILx613EEvPfS0_S0_i
.visible .entry _Z10add_kernelILx613EEvPfS0_S0_i(
	.param .u64 .ptr .align 1 _Z10add_kernelILx613EEvPfS0_S0_i_param_0,
	.param .u64 .ptr .align 1 _Z10add_kernelILx613EEvPfS0_S0_i_param_1,
	.param .u64 .ptr .align 1 _Z10add_kernelILx613EEvPfS0_S0_i_param_2,
	.param .u32 _Z10add_kernelILx613EEvPfS0_S0_i_param_3
)
{
	.reg .pred 	%p<2>;
	.reg .b32 	%r<6>;
	.reg .b32 	%f<4>;
	.reg .b64 	%rd<11>;

	ld.param.u64 	%rd1, [_Z10add_kernelILx613EEvPfS0_S0_i_param_0];
	ld.param.u64 	%rd2, [_Z10add_kernelILx613EEvPfS0_S0_i_param_1];
	ld.param.u64 	%rd3, [_Z10add_kernelILx613EEvPfS0_S0_i_param_2];
	ld.param.u32 	%r2, [_Z10add_kernelILx613EEvPfS0_S0_i_param_3];
	mov.u32 	%r3, %ctaid.x;
	mov.u32 	%r4, %ntid.x;
	mov.u32 	%r5, %tid.x;
	mad.lo.s32 	%r1, %r3, %r4, %r5;
	setp.ge.s32 	%p1, %r1, %r2;
	@%p1 bra 	$L__BB613_2;
	cvta.to.global.u64 	%rd4, %rd1;
	cvta.to.global.u64 	%rd5, %rd2;
	cvta.to.global.u64 	%rd6, %rd3;
	mul.wide.s32 	%rd7, %r1, 4;
	add.s64 	%rd8, %rd4, %rd7;
	ld.global.f32 	%f1, [%rd8];
	add.s64 	%rd9, %rd5, %rd7;
	ld.global.f32 	%f2, [%rd9];
	add.f32 	%f3, %f1, %f2;
	add.s64 	%rd10, %rd6, %rd7;
	st.global.f32 	[%rd10], %f3;
$L__BB613_2:
	ret;

}
	// .globl	_Z10add_kernelILx614EEvPfS0_S0_i
.visible .entry _Z10add_kernelILx614EEvPfS0_S0_i(
	.param .u64 .ptr .align 1 _Z10add_kernelILx614EEvPfS0_S0_i_param_0,
	.param .u64 .ptr .align 1 _Z10add_kernelILx614EEvPfS0_S0_i_param_1,
	.param .u64 .ptr .align 1 _Z10add_kernelILx614EEvPfS0_S0_i_param_2,
	.param .u32 _Z10add_kernelILx614EEvPfS0_S0_i_param_3
)
{
	.reg .pred 	%p<2>;
	.reg .b32 	%r<6>;
	.reg .b32 	%f<4>;
	.reg .b64 	%rd<11>;

	ld.param.u64 	%rd1, [_Z10add_kernelILx614EEvPfS0_S0_i_param_0];
	ld.param.u64 	%rd2, [_Z10add_kernelILx614EEvPfS0_S0_i_param_1];
	ld.param.u64 	%rd3, [_Z10add_kernelILx614EEvPfS0_S0_i_param_2];
	ld.param.u32 	%r2, [_Z10add_kernelILx614EEvPfS0_S0_i_param_3];
	mov.u32 	%r3, %ctaid.x;
	mov.u32 	%r4, %ntid.x;
	mov.u32 	%r5, %tid.x;
	mad.lo.s32 	%r1, %r3, %r4, %r5;
	setp.ge.s32 	%p1, %r1, %r2;
	@%p1 bra 	$L__BB614_2;
	cvta.to.global.u64 	%rd4, %rd1;
	cvta.to.global.u64 	%rd5, %rd2;
	cvta.to.global.u64 	%rd6, %rd3;
	mul.wide.s32 	%rd7, %r1, 4;
	add.s64 	%rd8, %rd4, %rd7;
	ld.global.f32 	%f1, [%rd8];
	add.s64 	%rd9, %rd5, %rd7;
	ld.global.f32 	%f2, [%rd9];
	add.f32 	%f3, %f1, %f2;
	add.s64 	%rd10, %rd6, %rd7;
	st.global.f32 	[%rd10], %f3;
$L__BB614_2:
	ret;

}
	// .globl	_Z10add_kernelILx615EEvPfS0_S0_i
.visible .entry _Z10add_kernelILx615EEvPfS0_S0_i(
	.param .u64 .ptr .align 1 _Z10add_kernelILx615EEvPfS0_S0_i_param_0,
	.param .u64 .ptr .align 1 _Z10add_kernelILx615EEvPfS0_S0_i_param_1,
	.param .u64 .ptr .align 1 _Z10add_kernelILx615EEvPfS0_S0_i_param_2,
	.param .u32 _Z10add_kernelILx615EEvPfS0_S0_i_param_3
)
{
	.reg .pred 	%p<2>;
	.reg .b32 	%r<6>;
	.reg .b32 	%f<4>;
	.reg .b64 	%rd<11>;

	ld.param.u64 	%rd1, [_Z10add_kernelILx615EEvPfS0_S0_i_param_0];
	ld.param.u64 	%rd2, [_Z10add_kernelILx615EEvPfS0_S0_i_param_1];
	ld.param.u64 	%rd3, [_Z10add_kernelILx615EEvPfS0_S0_i_param_2];
	ld.param.u32 	%r2, [_Z10add_kernelILx615EEvPfS0_S0_i_param_3];
	mov.u32 	%r3, %ctaid.x;
	mov.u32 	%r4, %ntid.x;
	mov.u32 	%r5, %tid.x;
	mad.lo.s32 	%r1, %r3, %r4, %r5;
	setp.ge.s32 	%p1, %r1, %r2;
	@%p1 bra 	$L__BB615_2;
	cvta.to.global.u64 	%rd4, %rd1;
	cvta.to.global.u64 	%rd5, %rd2;
	cvta.to.global.u64 	%rd6, %rd3;
	mul.wide.s32 	%rd7, %r1, 4;
	add.s64 	%rd8, %rd4, %rd7;
	ld.global.f32 	%f1, [%rd8];
	add.s64 	%rd9, %rd5, %rd7;
	ld.global.f32 	%f2, [%rd9];
	add.f32 	%f3, %f1, %f2;
	add.s64 	%rd10, %rd6, %rd7;
	st.global.f32 	[%rd10], %f3;
$L__BB615_2:
	ret;

}
	// .globl	_Z10add_kernelILx616EEvPfS0_S0_i
.visible .entry _Z10add_kernelILx616EEvPfS0_S0_i(
	.param .u64 .ptr .align 1 _Z10add_kernelILx616EEvPfS0_S0_i_param_0,
	.param .u64 .ptr .align 1 _Z10add_kernelILx616EEvPfS0_S0_i_param_1,
	.param .u64 .ptr .align 1 _Z10add_kernelILx616EEvPfS0_S0_i_param_2,
	.param .u32 _Z10add_kernelILx616EEvPfS0_S0_i_param_3
)
{
	.reg .pred 	%p<2>;
	.reg .b32 	%r<6>;
	.reg .b32 	%f<4>;
	.reg .b64 	%rd<11>;

	ld.param.u64 	%rd1, [_Z10add_kernelILx616EEvPfS0_S0_i_param_0];
	ld.param.u64 	%rd2, [_Z10add_kernelILx616EEvPfS0_S0_i_param_1];
	ld.param.u64 	%rd3, [_Z10add_kernelILx616EEvPfS0_S0_i_param_2];
	ld.param.u32 	%r2, [_Z10add_kernelILx616EEvPfS0_S0_i_param_3];
	mov.u32 	%r3, %ctaid.x;
	mov.u32 	%r4, %ntid.x;
	mov.u32 	%r5, %tid.x;
	mad.lo.s32 	%r1, %r3, %r4, %r5;
	setp.ge.s32 	%p1, %r1, %r2;
	@%p1 bra 	$L__BB616_2;
	cvta.to.global.u64 	%rd4, %rd1;
	cvta.to.global.u64 	%rd5, %rd2;
	cvta.to.global.u64 	%rd6, %rd3;
	mul.wide.s32 	%rd7, %r1, 4;
	add.s64 	%rd8, %rd4, %rd7;
	ld.global.f32 	%f1, [%rd8];
	add.s64 	%rd9, %rd5, %rd7;
	ld.global.f32 	%f2, [%rd9];
	add.f32 	%f3, %f1, %f2;
	add.s64 	%rd10, %rd6, %rd7;
	st.global.f32 	[%rd10], %f3;
$L__BB616_2:
	ret;

}
	// .globl	_Z10add_kernelILx617EEvPfS0_S0_i
.visible .entry _Z10add_kernelILx617EEvPfS0_S0_i(
	.param .u64 .ptr .align 1 _Z10add_kernelILx617EEvPfS0_S0_i_param_0,
	.param .u64 .ptr .align 1 _Z10add_kernelILx617EEvPfS0_S0_i_param_1,
	.param .u64 .ptr .align 1 _Z10add_kernelILx617EEvPfS0_S0_i_param_2,
	.param .u32 _Z10add_kernelILx617EEvPfS0_S0_i_param_3
)
{
	.reg .pred 	%p<2>;
	.reg .b32 	%r<6>;
	.reg .b32 	%f<4>;
	.reg .b64 	%rd<11>;

	ld.param.u64 	%rd1, [_Z10add_kernelILx617EEvPfS0_S0_i_param_0];
	ld.param.u64 	%rd2, [_Z10add_kernelILx617EEvPfS0_S0_i_param_1];
	ld.param.u64 	%rd3, [_Z10add_kernelILx617EEvPfS0_S0_i_param_2];
	ld.param.u32 	%r2, [_Z10add_kernelILx617EEvPfS0_S0_i_param_3];
	mov.u32 	%r3, %ctaid.x;
	mov.u32 	%r4, %ntid.x;
	mov.u32 	%r5, %tid.x;
	mad.lo.s32 	%r1, %r3, %r4, %r5;
	setp.ge.s32 	%p1, %r1, %r2;
	@%p1 bra 	$L__BB617_2;
	cvta.to.global.u64 	%rd4, %rd1;
	cvta.to.global.u64 	%rd5, %rd2;
	cvta.to.global.u64 	%rd6, %rd3;
	mul.wide.s32 	%rd7, %r1, 4;
	add.s64 	%rd8, %rd4, %rd7;
	ld.global.f32 	%f1, [%rd8];
	add.s64 	%rd9, %rd5, %rd7;
	ld.global.f32 	%f2, [%rd9];
	add.f32 	%f3, %f1, %f2;
	add.s64 	%rd10, %rd6, %rd7;
	st.global.f32 	[%rd10], %f3;
$L__BB617_2:
	ret;

}
	// .globl	_Z10add_kernelILx618EEvPfS0_S0_i
.visible .entry _Z10add_kernelILx618EEvPfS0_S0_i(
	.param .u64 .ptr .align 1 _Z10add_kernelILx618EEvPfS0_S0_i_param_0,
	.param .u64 .ptr .align 1 _Z10add_kernelILx618EEvPfS0_S0_i_param_1,
	.param .u64 .ptr .align 1 _Z10add_kernelILx618EEvPfS0_S0_i_param_2,
	.param .u32 _Z10add_kernelILx618EEvPfS0_S0_i_param_3
)
{
	.reg .pred 	%p<2>;
	.reg .b32 	%r<6>;
	.reg .b32 	%f<4>;
	.reg .b64 	%rd<11>;

	ld.param.u64 	%rd1, [_Z10add_kernelILx618EEvPfS0_S0_i_param_0];
	ld.param.u64 	%rd2, [_Z10add_kernelILx618EEvPfS0_S0_i_param_1];
	ld.param.u64 	%rd3, [_Z10add_kernelILx618EEvPfS0_S0_i_param_2];
	ld.param.u32 	%r2, [_Z10add_kernelILx618EEvPfS0_S0_i_param_3];
	mov.u32 	%r3, %ctaid.x;
	mov.u32 	%r4, %ntid.x;
	mov.u32 	%r5, %tid.x;
	mad.lo.s32 	%r1, %r3, %r4, %r5;
	setp.ge.s32 	%p1, %r1, %r2;
	@%p1 bra 	$L__BB618_2;
	cvta.to.global.u64 	%rd4, %rd1;
	cvta.to.global.u64 	%rd5, %rd2;
	cvta.to.global.u64 	%rd6, %rd3;
	mul.wide.s32 	%rd7, %r1, 4;
	add.s64 	%rd8, %rd4, %rd7;
	ld.global.f32 	%f1, [%rd8];
	add.s64 	%rd9, %rd5, %rd7;
	ld.global.f32 	%f2, [%rd9];
	add.f32 	%f3, %f1, %f2;
	add.s64 	%rd10, %rd6, %rd7;
	st.global.f32 	[%rd10], %f3;
$L__BB618_2:
	ret;

}
	// .globl	_Z10add_kernelILx619EEvPfS0_S0_i
.visible .entry _Z10add_kernelILx619EEvPfS0_S0_i(
	.param .u64 .ptr .align 1 _Z10add_kernelILx619EEvPfS0_S0_i_param_0,
	.param .u64 .ptr .align 1 _Z10add_kernelILx619EEvPfS0_S0_i_param_1,
	.param .u64 .ptr .align 1 _Z10add_kernelILx619EEvPfS0_S0_i_param_2,
	.param .u32 _Z10add_kernelILx619EEvPfS0_S0_i_param_3
)
{
	.reg .pred 	%p<2>;
	.reg .b32 	%r<6>;
	.reg .b32 	%f<4>;
	.reg .b64 	%rd<11>;

	ld.param.u64 	%rd1, [_Z10add_kernelILx619EEvPfS0_S0_i_param_0];
	ld.param.u64 	%rd2, [_Z10add_kernelILx619EEvPfS0_S0_i_param_1];
	ld.param.u64 	%rd3, [_Z10add_kernelILx619EEvPfS0_S0_i_param_2];
	ld.param.u32 	%r2, [_Z10add_kernelILx619EEvPfS0_S0_i_param_3];
	mov.u32 	%r3, %ctaid.x;
	mov.u32 	%r4, %ntid.x;
	mov.u32 	%r5, %tid.x;
	mad.lo.s32 	%r1, %r3, %r4, %r5;
	setp.ge.s32 	%p1, %r1, %r2;
	@%p1 bra 	$L__BB619_2;
	cvta.to.global.u64 	%rd4, %rd1;
	cvta.to.global.u64 	%rd5, %rd2;
	cvta.to.global.u64 	%rd6, %rd3;
	mul.wide.s32 	%rd7, %r1, 4;
	add.s64 	%rd8, %rd4, %rd7;
	ld.global.f32 	%f1, [%rd8];
	add.s64 	%rd9, %rd5, %rd7;
	ld.global.f32 	%f2, [%rd9];
	add.f32 	%f3, %f1, %f2;
	add.s64 	%rd10, %rd6, %rd7;
	st.global.f32 	[%rd10], %f3;
$L__BB619_2:
	ret;

}
	// .globl	_Z10add_kernelILx620EEvPfS0_S0_i
.visible .entry _Z10add_kernelILx620EEvPfS0_S0_i(
	.param .u64 .ptr .align 1 _Z10add_kernelILx620EEvPfS0_S0_i_param_0,
	.param .u64 .ptr .align 1 _Z10add_kernelILx620EEvPfS0_S0_i_param_1,
	.param .u64 .ptr .align 1 _Z10add_kernelILx620EEvPfS0_S0_i_param_2,
	.param .u32 _Z10add_kernelILx620EEvPfS0_S0_i_param_3
)
{
	.reg .pred 	%p<2>;
	.reg .b32 	%r<6>;
	.reg .b32 	%f<4>;
	.reg .b64 	%rd<11>;

	ld.param.u64 	%rd1, [_Z10add_kernelILx620EEvPfS0_S0_i_param_0];
	ld.param.u64 	%rd2, [_Z10add_kernelILx620EEvPfS0_S0_i_param_1];
	ld.param.u64 	%rd3, [_Z10add_kernelILx620EEvPfS0_S0_i_param_2];
	ld.param.u32 	%r2, [_Z10add_kernelILx620EEvPfS0_S0_i_param_3];
	mov.u32 	%r3, %ctaid.x;
	mov.u32 	%r4, %ntid.x;
	mov.u32 	%r5, %tid.x;
	mad.lo.s32 	%r1, %r3, %r4, %r5;
	setp.ge.s32 	%p1, %r1, %r2;
	@%p1 bra 	$L__BB620_2;
	cvta.to.global.u64 	%rd4, %rd1;
	cvta.to.global.u64 	%rd5, %rd2;
	cvta.to.global.u64 	%rd6, %rd3;
	mul.wide.s32 	%rd7, %r1, 4;
	add.s64 	%rd8, %rd4, %rd7;
	ld.global.f32 	%f1, [%rd8];
	add.s64 	%rd9, %rd5, %rd7;
	ld.global.f32 	%f2, [%rd9];
	add.f32 	%f3, %f1, %f2;
	add.s64 	%rd10, %rd6, %rd7;
	st.global.f32 	[%rd10], %f3;
$L__BB620_2:
	ret;

}
	// .globl	_Z10add_kernelILx621EEvPfS0_S0_i
.visible .entry _Z10add_kernelILx621EEvPfS0_S0_i(
	.param .u64 .ptr .align 1 _Z10add_kernelILx621EEvPfS0_S0_i_param_0,
	.param .u64 .ptr .align 1 _Z10add_kernelILx621EEvPfS0_S0_i_param_1,
	.param .u64 .ptr .align 1 _Z10add_kernelILx621EEvPfS0_S0_i_param_2,
	.param .u32 _Z10add_kernelILx621EEvPfS0_S0_i_param_3
)
{
	.reg .pred 	%p<2>;
	.reg .b32 	%r<6>;
	.reg .b32 	%f<4>;
	.reg .b64 	%rd<11>;

	ld.param.u64 	%rd1, [_Z10add_kernelILx621EEvPfS0_S0_i_param_0];
	ld.param.u64 	%rd2, [_Z10add_kernelILx621EEvPfS0_S0_i_param_1];
	ld.param.u64 	%rd3, [_Z10add_kernelILx621EEvPfS0_S0_i_param_2];
	ld.param.u32 	%r2, [_Z10add_kernelILx621EEvPfS0_S0_i_param_3];
	mov.u32 	%r3, %ctaid.x;
	mov.u32 	%r4, %ntid.x;
	mov.u32 	%r5, %tid.x;
	mad.lo.s32 	%r1, %r3, %r4, %r5;
	setp.ge.s32 	%p1, %r1, %r2;
	@%p1 bra 	$L__BB621_2;
	cvta.to.global.u64 	%rd4, %rd1;
	cvta.to.global.u64 	%rd5, %rd2;
	cvta.to.global.u64 	%rd6, %rd3;
	mul.wide.s32 	%rd7, %r1, 4;
	add.s64 	%rd8, %rd4, %rd7;
	ld.global.f32 	%f1, [%rd8];
	add.s64 	%rd9, %rd5, %rd7;
	ld.global.f32 	%f2, [%rd9];
	add.f32 	%f3, %f1, %f2;
	add.s64 	%rd10, %rd6, %rd7;
	st.global.f32 	[%rd10], %f3;
$L__BB621_2:
	ret;

}
	// .globl	_Z10add_kernelILx622EEvPfS0_S0_i
.visible .entry _Z10add_kernelILx622EEvPfS0_S0_i(
	.param .u64 .ptr .align 1 _Z10add_kernelILx622EEvPfS0_S0_i_param_0,
	.param .u64 .ptr .align 1 _Z10add_kernelILx622EEvPfS0_S0_i_param_1,
	.param .u64 .ptr .align 1 _Z10add_kernelILx622EEvPfS0_S0_i_param_2,
	.param .u32 _Z10add_kernelILx622EEvPfS0_S0_i_param_3
)
{
	.reg .pred 	%p<2>;
	.reg .b32 	%r<6>;
	.reg .b32 	%f<4>;
	.reg .b64 	%rd<11>;

	ld.param.u64 	%rd1, [_Z10add_kernelILx622EEvPfS0_S0_i_param_0];
	ld.param.u64 	%rd2, [_Z10add_kernelILx622EEvPfS0_S0_i_param_1];
	ld.param.u64 	%rd3, [_Z10add_kernelILx622EEvPfS0_S0_i_param_2];
	ld.param.u32 	%r2, [_Z10add_kernelILx622EEvPfS0_S0_i_param_3];
	mov.u32 	%r3, %ctaid.x;
	mov.u32 	%r4, %ntid.x;
	mov.u32 	%r5, %tid.x;
	mad.lo.s32 	%r1, %r3, %r4, %r5;
	setp.ge.s32 	%p1, %r1, %r2;
	@%p1 bra 	$L__BB622_2;
	cvta.to.global.u64 	%rd4, %rd1;
	cvta.to.global.u64 	%rd5, %rd2;
	cvta.to.global.u64 	%rd6, %rd3;
	mul.wide.s32 	%rd7, %r1, 4;
	add.s64 	%rd8, %rd4, %rd7;
	ld.global.f32 	%f1, [%rd8];
	add.s64 	%rd9, %rd5, %rd7;
	ld.global.f32 	%f2, [%rd9];
	add.f32 	%f3, %f1, %f2;
	add.s64 	%rd10, %rd6, %rd7;
	st.global.f32 	[%rd10], %f3;
$L__BB622_2:
	ret;

}
	// .globl	_Z10add_kernelILx623EEvPfS0_S0_i
.visible .entry _Z10add_kernelILx623EEvPfS0_S0_i(
	.param .u64 .ptr .align 1 _Z10add_kernelILx623EEvPfS0_S0_i_param_0,
	.param .u64 .ptr .align 1 _Z10add_kernelILx623EEvPfS0_S0_i_param_1,
	.param .u64 .ptr .align 1 _Z10add_kernelILx623EEvPfS0_S0_i_param_2,
	.param .u32 _Z10add_kernelILx623EEvPfS0_S0_i_param_3
)
{
	.reg .pred 	%p<2>;
	.reg .b32 	%r<6>;
	.reg .b32 	%f<4>;
	.reg .b64 	%rd<11>;

	ld.param.u64 	%rd1, [_Z10add_kernelILx623EEvPfS0_S0_i_param_0];
	ld.param.u64 	%rd2, [_Z10add_kernelILx623EEvPfS0_S0_i_param_1];
	ld.param.u64 	%rd3, [_Z10add_kernelILx623EEvPfS0_S0_i_param_2];
	ld.param.u32 	%r2, [_Z10add_kernelILx623EEvPfS0_S0_i_param_3];
	mov.u32 	%r3, %ctaid.x;
	mov.u32 	%r4, %ntid.x;
	mov.u32 	%r5, %tid.x;
	mad.lo.s32 	%r1, %r3, %r4, %r5;
	setp.ge.s32 	%p1, %r1, %r2;
	@%p1 bra 	$L__BB623_2;
	cvta.to.global.u64 	%rd4, %rd1;
	cvta.to.global.u64 	%rd5, %rd2;
	cvta.to.global.u64 	%rd6, %rd3;
	mul.wide.s32 	%rd7, %r1, 4;
	add.s64 	%rd8, %rd4, %rd7;
	ld.global.f32 	%f1, [%rd8];
	add.s64 	%rd9, %rd5, %rd7;
	ld.global.f32 	%f2, [%rd9];
	add.f32 	%f3, %f1, %f2;
	add.s64 	%rd10, %rd6, %rd7;
	st.global.f32 	[%rd10], %f3;
$L__BB623_2:
	ret;

}
	// .globl	_Z10add_kernelILx624EEvPfS0_S0_i
.visible .entry _Z10add_kernelILx624EEvPfS0_S0_i(
	.param .u64 .ptr .align 1 _Z10add_kernelILx624EEvPfS0_S0_i_param_0,
	.param .u64 .ptr .align 1 _Z10add_kernelILx624EEvPfS0_S0_i_param_1,
	.param .u64 .ptr .align 1 _Z10add_kernelILx624EEvPfS0_S0_i_param_2,
	.param .u32 _Z10add_kernelILx624EEvPfS0_S0_i_param_3
)
{
	.reg .pred 	%p<2>;
	.reg .b32 	%r<6>;
	.reg .b32 	%f<4>;
	.reg .b64 	%rd<11>;

	ld.param.u64 	%rd1, [_Z10add_kernelILx624EEvPfS0_S0_i_param_0];
	ld.param.u64 	%rd2, [_Z10add_kernelILx624EEvPfS0_S0_i_param_1];
	ld.param.u64 	%rd3, [_Z10add_kernelILx624EEvPfS0_S0_i_param_2];
	ld.param.u32 	%r2, [_Z10add_kernelILx624EEvPfS0_S0_i_param_3];
	mov.u32 	%r3, %ctaid.x;
	mov.u32 	%r4, %ntid.x;
	mov.u32 	%r5, %tid.x;
	mad.lo.s32 	%r1, %r3, %r4, %r5;
	setp.ge.s32 	%p1, %r1, %r2;
	@%p1 bra 	$L__BB624_2;
	cvta.to.global.u64 	%rd4, %rd1;
	cvta.to.global.u64 	%rd5, %rd2;
	cvta.to.global.u64 	%rd6, %rd3;
	mul.wide.s32 	%rd7, %r1, 4;
	add.s64 	%rd8, %rd4, %rd7;
	ld.global.f32 	%f1, [%rd8];
	add.s64 	%rd9, %rd5, %rd7;
	ld.global.f32 	%f2, [%rd9];
	add.f32 	%f3, %f1, %f2;
	add.s64 	%rd10, %rd6, %rd7;
	st.global.f32 	[%rd10], %f3;
$L__BB624_2:
	ret;

}
	// .globl	_Z10add_kernelILx625EEvPfS0_S0_i
.visible .entry _Z10add_kernelILx625EEvPfS0_S0_i(
	.param .u64 .ptr .align 1 _Z10add_kernelILx625EEvPfS0_S0_i_param_0,
	.param .u64 .ptr .align 1 _Z10add_kernelILx625EEvPfS0_S0_i_param_1,
	.param .u64 .ptr .align 1 _Z10add_kernelILx625EEvPfS0_S0_i_param_2,
	.param .u32 _Z10add_kernelILx625EEvPfS0_S0_i_param_3
)
{
	.reg .pred 	%p<2>;
	.reg .b32 	%r<6>;
	.reg .b32 	%f<4>;
	.reg .b64 	%rd<11>;

	ld.param.u64 	%rd1, [_Z10add_kernelILx625EEvPfS0_S0_i_param_0];
	ld.param.u64 	%rd2, [_Z10add_kernelILx625EEvPfS0_S0_i_param_1];
	ld.param.u64 	%rd3, [_Z10add_kernelILx625EEvPfS0_S0_i_param_2];
	ld.param.u32 	%r2, [_Z10add_kernelILx625EEvPfS0_S0_i_param_3];
	mov.u32 	%r3, %ctaid.x;
	mov.u32 	%r4, %ntid.x;
	mov.u32 	%r5, %tid.x;
	mad.lo.s32 	%r1, %r3, %r4, %r5;
	setp.ge.s32 	%p1, %r1, %r2;
	@%p1 bra 	$L__BB625_2;
	cvta.to.global.u64 	%rd4, %rd1;
	cvta.to.global.u64 	%rd5, %rd2;
	cvta.to.global.u64 	%rd6, %rd3;
	mul.wide.s32 	%rd7, %r1, 4;
	add.s64 	%rd8, %rd4, %rd7;
	ld.global.f32 	%f1, [%rd8];
	add.s64 	%rd9, %rd5, %rd7;
	ld.global.f32 	%f2, [%rd9];
	add.f32 	%f3, %f1, %f2;
	add.s64 	%rd10, %rd6, %rd7;
	st.global.f32 	[%rd10], %f3;
$L__BB625_2:
	ret;

}
	// .globl	_Z10add_kernelILx626EEvPfS0_S0_i
.visible .entry _Z10add_kernelILx626EEvPfS0_S0_i(
	.param .u64 .ptr .align 1 _Z10add_kernelILx626EEvPfS0_S0_i_param_0,
	.param .u64 .ptr .align 1 _Z10add_kernelILx626EEvPfS0_S0_i_param_1,
	.param .u64 .ptr .align 1 _Z10add_kernelILx626EEvPfS0_S0_i_param_2,
	.param .u32 _Z10add_kernelILx626EEvPfS0_S0_i_param_3
)
{
	.reg .pred 	%p<2>;
	.reg .b32 	%r<6>;
	.reg .b32 	%f<4>;
	.reg .b64 	%rd<11>;

	ld.param.u64 	%rd1, [_Z10add_kernelILx626EEvPfS0_S0_i_param_0];
	ld.param.u64 	%rd2, [_Z10add_kernelILx626EEvPfS0_S0_i_param_1];
	ld.param.u64 	%rd3, [_Z10add_kernelILx626EEvPfS0_S0_i_param_2];
	ld.param.u32 	%r2, [_Z10add_kernelILx626EEvPfS0_S0_i_param_3];
	mov.u32 	%r3, %ctaid.x;
	mov.u32 	%r4, %ntid.x;
	mov.u32 	%r5, %tid.x;
	mad.lo.s32 	%r1, %r3, %r4, %r5;
	setp.ge.s32 	%p1, %r1, %r2;
	@%p1 bra 	$L__BB626_2;
	cvta.to.global.u64 	%rd4, %rd1;
	cvta.to.global.u64 	%rd5, %rd2;
	cvta.to.global.u64 	%rd6, %rd3;
	mul.wide.s32 	%rd7, %r1, 4;
	add.s64 	%rd8, %rd4, %rd7;
	ld.global.f32 	%f1, [%rd8];
	add.s64 	%rd9, %rd5, %rd7;
	ld.global.f32 	%f2, [%rd9];
	add.f32 	%f3, %f1, %f2;
	add.s64 	%rd10, %rd6, %rd7;
	st.global.f32 	[%rd10], %f3;
$L__BB626_2:
	ret;

}
	// .globl	_Z10add_kernelILx627EEvPfS0_S0_i
.visible .entry _Z10add_kernelILx627EEvPfS0_S0_i(
	.param .u64 .ptr .align 1 _Z10add_kernelILx627EEvPfS0_S0_i_param_0,
	.param .u64 .ptr .align 1 _Z10add_kernelILx627EEvPfS0_S0_i_param_1,
	.param .u64 .ptr .align 1 _Z10add_kernelILx627EEvPfS0_S0_i_param_2,
	.param .u32 _Z10add_kernelILx627EEvPfS0_S0_i_param_3
)
{
	.reg .pred 	%p<2>;
	.reg .b32 	%r<6>;
	.reg .b32 	%f<4>;
	.reg .b64 	%rd<11>;

	ld.param.u64 	%rd1, [_Z10add_kernelILx627EEvPfS0_S0_i_param_0];
	ld.param.u64 	%rd2, [_Z10add_kernelILx627EEvPfS0_S0_i_param_1];
	ld.param.u64 	%rd3, [_Z10add_kernelILx627EEvPfS0_S0_i_param_2];
	ld.param.u32 	%r2, [_Z10add_kernelILx627EEvPfS0_S0_i_param_3];
	mov.u32 	%r3, %ctaid.x;
	mov.u32 	%r4, %ntid.x;
	mov.u32 	%r5, %tid.x;
	mad.lo.s32 	%r1, %r3, %r4, %r5;
	setp.ge.s32 	%p1, %r1, %r2;
	@%p1 bra 	$L__BB627_2;
	cvta.to.global.u64 	%rd4, %rd1;
	cvta.to.global.u64 	%rd5, %rd2;
	cvta.to.global.u64 	%rd6, %rd3;
	mul.wide.s32 	%rd7, %r1, 4;
	add.s64 	%rd8, %rd4, %rd7;
	ld.global.f32 	%f1, [%rd8];
	add.s64 	%rd9, %rd5, %rd7;
	ld.global.f32 	%f2, [%rd9];
	add.f32 	%f3, %f1, %f2;
	add.s64 	%rd10, %rd6, %rd7;
	st.global.f32 	[%rd10], %f3;
$L__BB627_2:
	ret;

}
	// .globl	_Z10add_kernelILx628EEvPfS0_S0_i
.visible .entry _Z10add_kernelILx628EEvPfS0_S0_i(
	.param .u64 .ptr .align 1 _Z10add_kernelILx628EEvPfS0_S0_i_param_0,
	.param .u64 .ptr .align 1 _Z10add_kernelILx628EEvPfS0_S0_i_param_1,
	.param .u64 .ptr .align 1 _Z10add_kernelILx628EEvPfS0_S0_i_param_2,
	.param .u32 _Z10add_kernelILx628EEvPfS0_S0_i_param_3
)
{
	.reg .pred 	%p<2>;
	.reg .b32 	%r<6>;
	.reg .b32 	%f<4>;
	.reg .b64 	%rd<11>;

	ld.param.u64 	%rd1, [_Z10add_kernelILx628EEvPfS0_S0_i_param_0];
	ld.param.u64 	%rd2, [_Z10add_kernelILx628EEvPfS0_S0_i_param_1];
	ld.param.u64 	%rd3, [_Z10add_kernelILx628EEvPfS0_S0_i_param_2];
	ld.param.u32 	%r2, [_Z10add_kernelILx628EEvPfS0_S0_i_param_3];
	mov.u32 	%r3, %ctaid.x;
	mov.u32 	%r4, %ntid.x;
	mov.u32 	%r5, %tid.x;
	mad.lo.s32 	%r1, %r3, %r4, %r5;
	setp.ge.s32 	%p1, %r1, %r2;
	@%p1 bra 	$L__BB628_2;
	cvta.to.global.u64 	%rd4, %rd1;
	cvta.to.global.u64 	%rd5, %rd2;
	cvta.to.global.u64 	%rd6, %rd3;
	mul.wide.s32 	%rd7, %r1, 4;
	add.s64 	%rd8, %rd4, %rd7;
	ld.global.f32 	%f1, [%rd8];
	add.s64 	%rd9, %rd5, %rd7;
	ld.global.f32 	%f2, [%rd9];
	add.f32 	%f3, %f1, %f2;
	add.s64 	%rd10, %rd6, %rd7;
	st.global.f32 	[%rd10], %f3;
$L__BB628_2:
	ret;

}
	// .globl	_Z10add_kernelILx629EEvPfS0_S0_i
.visible .entry _Z10add_kernelILx629EEvPfS0_S0_i(
	.param .u64 .ptr .align 1 _Z10add_kernelILx629EEvPfS0_S0_i_param_0,
	.param .u64 .ptr .align 1 _Z10add_kernelILx629EEvPfS0_S0_i_param_1,
	.param .u64 .ptr .align 1 _Z10add_kernelILx629EEvPfS0_S0_i_param_2,
	.param .u32 _Z10add_kernelILx629EEvPfS0_S0_i_param_3
)
{
	.reg .pred 	%p<2>;
	.reg .b32 	%r<6>;
	.reg .b32 	%f<4>;
	.reg .b64 	%rd<11>;

	ld.param.u64 	%rd1, [_Z10add_kernelILx629EEvPfS0_S0_i_param_0];
	ld.param.u64 	%rd2, [_Z10add_kernelILx629EEvPfS0_S0_i_param_1];
	ld.param.u64 	%rd3, [_Z10add_kernelILx629EEvPfS0_S0_i_param_2];
	ld.param.u32 	%r2, [_Z10add_kernelILx629EEvPfS0_S0_i_param_3];
	mov.u32 	%r3, %ctaid.x;
	mov.u32 	%r4, %ntid.x;
	mov.u32 	%r5, %tid.x;
	mad.lo.s32 	%r1, %r3, %r4, %r5;
	setp.ge.s32 	%p1, %r1, %r2;
	@%p1 bra 	$L__BB629_2;
	cvta.to.global.u64 	%rd4, %rd1;
	cvta.to.global.u64 	%rd5, %rd2;
	cvta.to.global.u64 	%rd6, %rd3;
	mul.wide.s32 	%rd7, %r1, 4;
	add.s64 	%rd8, %rd4, %rd7;
	ld.global.f32 	%f1, [%rd8];
	add.s64 	%rd9, %rd5, %rd7;
	ld.global.f32 	%f2, [%rd9];
	add.f32 	%f3, %f1, %f2;
	add.s64 	%rd10, %rd6, %rd7;
	st.global.f32 	[%rd10], %f3;
$L__BB629_2:
	ret;

}
	// .globl	_Z10add_kernelILx630EEvPfS0_S0_i
.visible .entry _Z10add_kernelILx630EEvPfS0_S0_i(
	.param .u64 .ptr .align 1 _Z10add_kernelILx630EEvPfS0_S0_i_param_0,
	.param .u64 .ptr .align 1 _Z10add_kernelILx630EEvPfS0_S0_i_param_1,
	.param .u64 .ptr .align 1 _Z10add_kernelILx630EEvPfS0_S0_i_param_2,
	.param .u32 _Z10add_kernelILx630EEvPfS0_S0_i_param_3
)
{
	.reg .pred 	%p<2>;
	.reg .b32 	%r<6>;
	.reg .b32 	%f<4>;
	.reg .b64 	%rd<11>;

	ld.param.u64 	%rd1, [_Z10add_kernelILx630EEvPfS0_S0_i_param_0];
	ld.param.u64 	%rd2, [_Z10add_kernelILx630EEvPfS0_S0_i_param_1];
	ld.param.u64 	%rd3, [_Z10add_kernelILx630EEvPfS0_S0_i_param_2];
	ld.param.u32 	%r2, [_Z10add_kernelILx630EEvPfS0_S0_i_param_3];
	mov.u32 	%r3, %ctaid.x;
	mov.u32 	%r4, %ntid.x;
	mov.u32 	%r5, %tid.x;
	mad.lo.s32 	%r1, %r3, %r4, %r5;
	setp.ge.s32 	%p1, %r1, %r2;
	@%p1 bra 	$L__BB630_2;
	cvta.to.global.u64 	%rd4, %rd1;
	cvta.to.global.u64 	%rd5, %rd2;
	cvta.to.global.u64 	%rd6, %rd3;
	mul.wide.s32 	%rd7, %r1, 4;
	add.s64 	%rd8, %rd4, %rd7;
	ld.global.f32 	%f1, [%rd8];
	add.s64 	%rd9, %rd5, %rd7;
	ld.global.f32 	%f2, [%rd9];
	add.f32 	%f3, %f1, %f2;
	add.s64 	%rd10, %rd6, %rd7;
	st.global.f32 	[%rd10], %f3;
$L__BB630_2:
	ret;

}
	// .globl	_Z10add_kernelILx631EEvPfS0_S0_i
.visible .entry _Z10add_kernelILx631EEvPfS0_S0_i(
	.param .u64 .ptr .align 1 _Z10add_kernelILx631EEvPfS0_S0_i_param_0,
	.param .u64 .ptr .align 1 _Z10add_kernelILx631EEvPfS0_S0_i_param_1,
	.param .u64 .ptr .align 1 _Z10add_kernelILx631EEvPfS0_S0_i_param_2,
	.param .u32 _Z10add_kernelILx631EEvPfS0_S0_i_param_3
)
{
	.reg .pred 	%p<2>;
	.reg .b32 	%r<6>;
	.reg .b32 	%f<4>;
	.reg .b64 	%rd<11>;

	ld.param.u64 	%rd1, [_Z10add_kernelILx631EEvPfS0_S0_i_param_0];
	ld.param.u64 	%rd2, [_Z10add_kernelILx631EEvPfS0_S0_i_param_1];
	ld.param.u64 	%rd3, [_Z10add_kernelILx631EEvPfS0_S0_i_param_2];
	ld.param.u32 	%r2, [_Z10add_kernelILx631EEvPfS0_S0_i_param_3];
	mov.u32 	%r3, %ctaid.x;
	mov.u32 	%r4, %ntid.x;
	mov.u32 	%r5, %tid.x;
	mad.lo.s32 	%r1, %r3, %r4, %r5;
	setp.ge.s32 	%p1, %r1, %r2;
	@%p1 bra 	$L__BB631_2;
	cvta.to.global.u64 	%rd4, %rd1;
	cvta.to.global.u64 	%rd5, %rd2;
	cvta.to.global.u64 	%rd6, %rd3;
	mul.wide.s32 	%rd7, %r1, 4;
	add.s64 	%rd8, %rd4, %rd7;
	ld.global.f32 	%f1, [%rd8];
	add.s64 	%rd9, %rd5, %rd7;
	ld.global.f32 	%f2, [%rd9];
	add.f32 	%f3, %f1, %f2;
	add.s64 	%rd10, %rd6, %rd7;
	st.global.f32 	[%rd10], %f3;
$L__BB631_2:
	ret;

}
	// .globl	_Z10add_kernelILx632EEvPfS0_S0_i
.visible .entry _Z10add_kernelILx632EEvPfS0_S0_i(
	.param .u64 .ptr .align 1 _Z10add_kernelILx632EEvPfS0_S0_i_param_0,
	.param .u64 .ptr .align 1 _Z10add_kernelILx632EEvPfS0_S0_i_param_1,
	.param .u64 .ptr .align 1 _Z10add_kernelILx632EEvPfS0_S0_i_param_2,
	.param .u32 _Z10add_kernelILx632EEvPfS0_S0_i_param_3
)
{
	.reg .pred 	%p<2>;
	.reg .b32 	%r<6>;
	.reg .b32 	%f<4>;
	.reg .b64 	%rd<11>;

	ld.param.u64 	%rd1, [_Z10add_kernelILx632EEvPfS0_S0_i_param_0];
	ld.param.u64 	%rd2, [_Z10add_kernelILx632EEvPfS0_S0_i_param_1];
	ld.param.u64 	%rd3, [_Z10add_kernelILx632EEvPfS0_S0_i_param_2];
	ld.param.u32 	%r2, [_Z10add_kernelILx632EEvPfS0_S0_i_param_3];
	mov.u32 	%r3, %ctaid.x;
	mov.u32 	%r4, %ntid.x;
	mov.u32 	%r5, %tid.x;
	mad.lo.s32 	%r1, %r3, %r4, %r5;
	setp.ge.s32 	%p1, %r1, %r2;
	@%p1 bra 	$L__BB632_2;
	cvta.to.global.u64 	%rd4, %rd1;
	cvta.to.global.u64 	%rd5, %rd2;
	cvta.to.global.u64 	%rd6, %rd3;
	mul.wide.s32 	%rd7, %r1, 4;
	add.s64 	%rd8, %rd4, %rd7;
	ld.global.f32 	%f1, [%rd8];
	add.s64 	%rd9, %rd5, %rd7;
	ld.global.f32 	%f2, [%rd9];
	add.f32 	%f3, %f1, %f2;
	add.s64 	%rd10, %rd6, %rd7;
	st.global.f32 	[%rd10], %f3;
$L__BB632_2:
	ret;

}
	// .globl	_Z10add_kernelILx633EEvPfS0_S0_i
.visible .entry _Z10add_kernelILx633EEvPfS0_S0_i(
	.param .u64 .ptr .align 1 _Z10add_kernelILx633EEvPfS0_S0_i_param_0,
	.param .u64 .ptr .align 1 _Z10add_kernelILx633EEvPfS0_S0_i_param_1,
	.param .u64 .ptr .align 1 _Z10add_kernelILx633EEvPfS0_S0_i_param_2,
	.param .u32 _Z10add_kernelILx633EEvPfS0_S0_i_param_3
)
{
	.reg .pred 	%p<2>;
	.reg .b32 	%r<6>;
	.reg .b32 	%f<4>;
	.reg .b64 	%rd<11>;

	ld.param.u64 	%rd1, [_Z10add_kernelILx633EEvPfS0_S0_i_param_0];
	ld.param.u64 	%rd2, [_Z10add_kernelILx633EEvPfS0_S0_i_param_1];
	ld.param.u64 	%rd3, [_Z10add_kernelILx633EEvPfS0_S0_i_param_2];
	ld.param.u32 	%r2, [_Z10add_kernelILx633EEvPfS0_S0_i_param_3];
	mov.u32 	%r3, %ctaid.x;
	mov.u32 	%r4, %ntid.x;
	mov.u32 	%r5, %tid.x;
	mad.lo.s32 	%r1, %r3, %r4, %r5;
	setp.ge.s32 	%p1, %r1, %r2;
	@%p1 bra 	$L__BB633_2;
	cvta.to.global.u64 	%rd4, %rd1;
	cvta.to.global.u64 	%rd5, %rd2;
	cvta.to.global.u64 	%rd6, %rd3;
	mul.wide.s32 	%rd7, %r1, 4;
	add.s64 	%rd8, %rd4, %rd7;
	ld.global.f32 	%f1, [%rd8];
	add.s64 	%rd9, %rd5, %rd7;
	ld.global.f32 	%f2, [%rd9];
	add.f32 	%f3, %f1, %f2;
	add.s64 	%rd10, %rd6, %rd7;
	st.global.f32 	[%rd10], %f3;
$L__BB633_2:
	ret;

}
	// .globl	_Z10add_kernelILx634EEvPfS0_S0_i
.visible .entry _Z10add_kernelILx634EEvPfS0_S0_i(
	.param .u64 .ptr .align 1 _Z10add_kernelILx634EEvPfS0_S0_i_param_0,
	.param .u64 .ptr .align 1 _Z10add_kernelILx634EEvPfS0_S0_i_param_1,
	.param .u64 .ptr .align 1 _Z10add_kernelILx634EEvPfS0_S0_i_param_2,
	.param .u32 _Z10add_kernelILx634EEvPfS0_S0_i_param_3
)
{
	.reg .pred 	%p<2>;
	.reg .b32 	%r<6>;
	.reg .b32 	%f<4>;
	.reg .b64 	%rd<11>;

	ld.param.u64 	%rd1, [_Z10add_kernelILx634EEvPfS0_S0_i_param_0];
	ld.param.u64 	%rd2, [_Z10add_kernelILx634EEvPfS0_S0_i_param_1];
	ld.param.u64 	%rd3, [_Z10add_kernelILx634EEvPfS0_S0_i_param_2];
	ld.param.u32 	%r2, [_Z10add_kernelILx634EEvPfS0_S0_i_param_3];
	mov.u32 	%r3, %ctaid.x;
	mov.u32 	%r4, %ntid.x;
	mov.u32 	%r5, %tid.x;
	mad.lo.s32 	%r1, %r3, %r4, %r5;
	setp.ge.s32 	%p1, %r1, %r2;
	@%p1 bra 	$L__BB634_2;
	cvta.to.global.u64 	%rd4, %rd1;
	cvta.to.global.u64 	%rd5, %rd2;
	cvta.to.global.u64 	%rd6, %rd3;
	mul.wide.s32 	%rd7, %r1, 4;
	add.s64 	%rd8, %rd4, %rd7;
	ld.global.f32 	%f1, [%rd8];
	add.s64 	%rd9, %rd5, %rd7;
	ld.global.f32 	%f2, [%rd9];
	add.f32 	%f3, %f1, %f2;
	add.s64 	%rd10, %rd6, %rd7;
	st.global.f32 	[%rd10], %f3;
$L__BB634_2:
	ret;

}
	// .globl	_Z10add_kernelILx635EEvPfS0_S0_i
.visible .entry _Z10add_kernelILx635EEvPfS0_S0_i(
	.param .u64 .ptr .align 1 _Z10add_kernelILx635EEvPfS0_S0_i_param_0,
	.param .u64 .ptr .align 1 _Z10add_kernelILx635EEvPfS0_S0_i_param_1,
	.param .u64 .ptr .align 1 _Z10add_kernelILx635EEvPfS0_S0_i_param_2,
	.param .u32 _Z10add_kernelILx635EEvPfS0_S0_i_param_3
)
{
	.reg .pred 	%p<2>;
	.reg .b32 	%r<6>;
	.reg .b32 	%f<4>;
	.reg .b64 	%rd<11>;

	ld.param.u64 	%rd1, [_Z10add_kernelILx635EEvPfS0_S0_i_param_0];
	ld.param.u64 	%rd2, [_Z10add_kernelILx635EEvPfS0_S0_i_param_1];
	ld.param.u64 	%rd3, [_Z10add_kernelILx635EEvPfS0_S0_i_param_2];
	ld.param.u32 	%r2, [_Z10add_kernelILx635EEvPfS0_S0_i_param_3];
	mov.u32 	%r3, %ctaid.x;
	mov.u32 	%r4, %ntid.x;
	mov.u32 	%r5, %tid.x;
	mad.lo.s32 	%r1, %r3, %r4, %r5;
	setp.ge.s32 	%p1, %r1, %r2;
	@%p1 bra 	$L__BB635_2;
	cvta.to.global.u64 	%rd4, %rd1;
	cvta.to.global.u64 	%rd5, %rd2;
	cvta.to.global.u64 	%rd6, %rd3;
	mul.wide.s32 	%rd7, %r1, 4;
	add.s64 	%rd8, %rd4, %rd7;
	ld.global.f32 	%f1, [%rd8];
	add.s64 	%rd9, %rd5, %rd7;
	ld.global.f32 	%f2, [%rd9];
	add.f32 	%f3, %f1, %f2;
	add.s64 	%rd10, %rd6, %rd7;
	st.global.f32 	[%rd10], %f3;
$L__BB635_2:
	ret;

}
	// .globl	_Z10add_kernelILx636EEvPfS0_S0_i
.visible .entry _Z10add_kernelILx636EEvPfS0_S0_i(
	.param .u64 .ptr .align 1 _Z10add_kernelILx636EEvPfS0_S0_i_param_0,
	.param .u64 .ptr .align 1 _Z10add_kernelILx636EEvPfS0_S0_i_param_1,
	.param .u64 .ptr .align 1 _Z10add_kernelILx636EEvPfS0_S0_i_param_2,
	.param .u32 _Z10add_kernelILx636EEvPfS0_S0_i_param_3
)
{
	.reg .pred 	%p<2>;
	.reg .b32 	%r<6>;
	.reg .b32 	%f<4>;
	.reg .b64 	%rd<11>;

	ld.param.u64 	%rd1, [_Z10add_kernelILx636EEvPfS0_S0_i_param_0];
	ld.param.u64 	%rd2, [_Z10add_kernelILx636EEvPfS0_S0_i_param_1];
	ld.param.u64 	%rd3, [_Z10add_kernelILx636EEvPfS0_S0_i_param_2];
	ld.param.u32 	%r2, [_Z10add_kernelILx636EEvPfS0_S0_i_param_3];
	mov.u32 	%r3, %ctaid.x;
	mov.u32 	%r4, %ntid.x;
	mov.u32 	%r5, %tid.x;
	mad.lo.s32 	%r1, %r3, %r4, %r5;
	setp.ge.s32 	%p1, %r1, %r2;
	@%p1 bra 	$L__BB636_2;
	cvta.to.global.u64 	%rd4, %rd1;
	cvta.to.global.u64 	%rd5, %rd2;
	cvta.to.global.u64 	%rd6, %rd3;
	mul.wide.s32 	%rd7, %r1, 4;
	add.s64 	%rd8, %rd4, %rd7;
	ld.global.f32 	%f1, [%rd8];
	add.s64 	%rd9, %rd5, %rd7;
	ld.global.f32 	%f2, [%rd9];
	add.f32 	%f3, %f1, %f2;
	add.s64 	%rd10, %rd6, %rd7;
	st.global.f32 	[%rd10], %f3;
$L__BB636_2:
	ret;

}
	// .globl	_Z10add_kernelILx637EEvPfS0_S0_i
.visible .entry _Z10add_kernelILx637EEvPfS0_S0_i(
	.param .u64 .ptr .align 1 _Z10add_kernelILx637EEvPfS0_S0_i_param_0,
	.param .u64 .ptr .align 1 _Z10add_kernelILx637EEvPfS0_S0_i_param_1,
	.param .u64 .ptr .align 1 _Z10add_kernelILx637EEvPfS0_S0_i_param_2,
	.param .u32 _Z10add_kernelILx637EEvPfS0_S0_i_param_3
)
{
	.reg .pred 	%p<2>;
	.reg .b32 	%r<6>;
	.reg .b32 	%f<4>;
	.reg .b64 	%rd<11>;

	ld.param.u64 	%rd1, [_Z10add_kernelILx637EEvPfS0_S0_i_param_0];
	ld.param.u64 	%rd2, [_Z10add_kernelILx637EEvPfS0_S0_i_param_1];
	ld.param.u64 	%rd3, [_Z10add_kernelILx637EEvPfS0_S0_i_param_2];
	ld.param.u32 	%r2, [_Z10add_kernelILx637EEvPfS0_S0_i_param_3];
	mov.u32 	%r3, %ctaid.x;
	mov.u32 	%r4, %ntid.x;
	mov.u32 	%r5, %tid.x;
	mad.lo.s32 	%r1, %r3, %r4, %r5;
	setp.ge.s32 	%p1, %r1, %r2;
	@%p1 bra 	$L__BB637_2;
	cvta.to.global.u64 	%rd4, %rd1;
	cvta.to.global.u64 	%rd5, %rd2;
	cvta.to.global.u64 	%rd6, %rd3;
	mul.wide.s32 	%rd7, %r1, 4;
	add.s64 	%rd8, %rd4, %rd7;
	ld.global.f32 	%f1, [%rd8];
	add.s64 	%rd9, %rd5, %rd7;
	ld.global.f32 	%f2, [%rd9];
	add.f32 	%f3, %f1, %f2;
	add.s64 	%rd10, %rd6, %rd7;
	st.global.f32 	[%rd10], %f3;
$L__BB637_2:
	ret;

}
	// .globl	_Z10add_kernelILx638EEvPfS0_S0_i
.visible .entry _Z10add_kernelILx638EEvPfS0_S0_i(
	.param .u64 .ptr .align 1 _Z10add_kernelILx638EEvPfS0_S0_i_param_0,
	.param .u64 .ptr .align 1 _Z10add_kernelILx638EEvPfS0_S0_i_param_1,
	.param .u64 .ptr .align 1 _Z10add_kernelILx638EEvPfS0_S0_i_param_2,
	.param .u32 _Z10add_kernelILx638EEvPfS0_S0_i_param_3
)
{
	.reg .pred 	%p<2>;
	.reg .b32 	%r<6>;
	.reg .b32 	%f<4>;
	.reg .b64 	%rd<11>;

	ld.param.u64 	%rd1, [_Z10add_kernelILx638EEvPfS0_S0_i_param_0];
	ld.param.u64 	%rd2, [_Z10add_kernelILx638EEvPfS0_S0_i_param_1];
	ld.param.u64 	%rd3, [_Z10add_kernelILx638EEvPfS0_S0_i_param_2];
	ld.param.u32 	%r2, [_Z10add_kernelILx638EEvPfS0_S0_i_param_3];
	mov.u32 	%r3, %ctaid.x;
	mov.u32 	%r4, %ntid.x;
	mov.u32 	%r5, %tid.x;
	mad.lo.s32 	%r1, %r3, %r4, %r5;
	setp.ge.s32 	%p1, %r1, %r2;
	@%p1 bra 	$L__BB638_2;
	cvta.to.global.u64 	%rd4, %rd1;
	cvta.to.global.u64 	%rd5, %rd2;
	cvta.to.global.u64 	%rd6, %rd3;
	mul.wide.s32 	%rd7, %r1, 4;
	add.s64 	%rd8, %rd4, %rd7;
	ld.global.f32 	%f1, [%rd8];
	add.s64 	%rd9, %rd5, %rd7;
	ld.global.f32 	%f2, [%rd9];
	add.f32 	%f3, %f1, %f2;
	add.s64 	%rd10, %rd6, %rd7;
	st.global.f32 	[%rd10], %f3;
$L__BB638_2:
	ret;

}
	// .globl	_Z10add_kernelILx639EEvPfS0_S0_i
.visible .entry _Z10add_kernelILx639EEvPfS0_S0_i(
	.param .u64 .ptr .align 1 _Z10add_kernelILx639EEvPfS0_S0_i_param_0,
	.param .u64 .ptr .align 1 _Z10add_kernelILx639EEvPfS0_S0_i_param_1,
	.param .u64 .ptr .align 1 _Z10add_kernelILx639EEvPfS0_S0_i_param_2,
	.param .u32 _Z10add_kernelILx639EEvPfS0_S0_i_param_3
)
{
	.reg .pred 	%p<2>;
	.reg .b32 	%r<6>;
	.reg .b32 	%f<4>;
	.reg .b64 	%rd<11>;

	ld.param.u64 	%rd1, [_Z10add_kernelILx639EEvPfS0_S0_i_param_0];
	ld.param.u64 	%rd2, [_Z10add_kernelILx639EEvPfS0_S0_i_param_1];
	ld.param.u64 	%rd3, [_Z10add_kernelILx639EEvPfS0_S0_i_param_2];
	ld.param.u32 	%r2, [_Z10add_kernelILx639EEvPfS0_S0_i_param_3];
	mov.u32 	%r3, %ctaid.x;
	mov.u32 	%r4, %ntid.x;
	mov.u32 	%r5, %tid.x;
	mad.lo.s32 	%r1, %r3, %r4, %r5;
	setp.ge.s32 	%p1, %r1, %r2;
	@%p1 bra 	$L__BB639_2;
	cvta.to.global.u64 	%rd4, %rd1;
	cvta.to.global.u64 	%rd5, %rd2;
	cvta.to.global.u64 	%rd6, %rd3;
	mul.wide.s32 	%rd7, %r1, 4;
	add.s64 	%rd8, %rd4, %rd7;
	ld.global.f32 	%f1, [%rd8];
	add.s64 	%rd9, %rd5, %rd7;
	ld.global.f32 	%f2, [%rd9];
	add.f32 	%f3, %f1, %f2;
	add.s64 	%rd10, %rd6, %rd7;
	st.global.f32 	[%rd10], %f3;
$L__BB639_2:
	ret;

}
	// .globl	_Z10add_kernelILx640EEvPfS0_S0_i
.visible .entry _Z10add_kernelILx640EEvPfS0_S0_i(
	.param .u64 .ptr .align 1 _Z10add_kernelILx640EEvPfS0_S0_i_param_0,
	.param .u64 .ptr .align 1 _Z10add_kernelILx640EEvPfS0_S0_i_param_1,
	.param .u64 .ptr .align 1 _Z10add_kernelILx640EEvPfS0_S0_i_param_2,
	.param .u32 _Z10add_kernelILx640EEvPfS0_S0_i_param_3
)
{
	.reg .pred 	%p<2>;
	.reg .b32 	%r<6>;
	.reg .b32 	%f<4>;
	.reg .b64 	%rd<11>;

	ld.param.u64 	%rd1, [_Z10add_kernelILx640EEvPfS0_S0_i_param_0];
	ld.param.u64 	%rd2, [_Z10add_kernelILx640EEvPfS0_S0_i_param_1];
	ld.param.u64 	%rd3, [_Z10add_kernelILx640EEvPfS0_S0_i_param_2];
	ld.param.u32 	%r2, [_Z10add_kernelILx640EEvPfS0_S0_i_param_3];
	mov.u32 	%r3, %ctaid.x;
	mov.u32 	%r4, %ntid.x;
	mov.u32 	%r5, %tid.x;
	mad.lo.s32 	%r1, %r3, %r4, %r5;
	setp.ge.s32 	%p1, %r1, %r2;
	@%p1 bra 	$L__BB640_2;
	cvta.to.global.u64 	%rd4, %rd1;
	cvta.to.global.u64 	%rd5, %rd2;
	cvta.to.global.u64 	%rd6, %rd3;
	mul.wide.s32 	%rd7, %r1, 4;
	add.s64 	%rd8, %rd4, %rd7;
	ld.global.f32 	%f1, [%rd8];
	add.s64 	%rd9, %rd5, %rd7;
	ld.global.f32 	%f2, [%rd9];
	add.f32 	%f3, %f1, %f2;
	add.s64 	%rd10, %rd6, %rd7;
	st.global.f32 	[%rd10], %f3;
$L__BB640_2:
	ret;

}
	// .globl	_Z10add_kernelILx641EEvPfS0_S0_i
.visible .entry _Z10add_kernelILx641EEvPfS0_S0_i(
	.param .u64 .ptr .align 1 _Z10add_kernelILx641EEvPfS0_S0_i_param_0,
	.param .u64 .ptr .align 1 _Z10add_kernelILx641EEvPfS0_S0_i_param_1,
	.param .u64 .ptr .align 1 _Z10add_kernelILx641EEvPfS0_S0_i_param_2,
	.param .u32 _Z10add_kernelILx641EEvPfS0_S0_i_param_3
)
{
	.reg .pred 	%p<2>;
	.reg .b32 	%r<6>;
	.reg .b32 	%f<4>;
	.reg .b64 	%rd<11>;

	ld.param.u64 	%rd1, [_Z10add_kernelILx641EEvPfS0_S0_i_param_0];
	ld.param.u64 	%rd2, [_Z10add_kernelILx641EEvPfS0_S0_i_param_1];
	ld.param.u64 	%rd3, [_Z10add_kernelILx641EEvPfS0_S0_i_param_2];
	ld.param.u32 	%r2, [_Z10add_kernelILx641EEvPfS0_S0_i_param_3];
	mov.u32 	%r3, %ctaid.x;
	mov.u32 	%r4, %ntid.x;
	mov.u32 	%r5, %tid.x;
	mad.lo.s32 	%r1, %r3, %r4, %r5;
	setp.ge.s32 	%p1, %r1, %r2;
	@%p1 bra 	$L__BB641_2;
	cvta.to.global.u64 	%rd4, %rd1;
	cvta.to.global.u64 	%rd5, %rd2;
	cvta.to.global.u64 	%rd6, %rd3;
	mul.wide.s32 	%rd7, %r1, 4;
	add.s64 	%rd8, %rd4, %rd7;
	ld.global.f32 	%f1, [%rd8];
	add.s64 	%rd9, %rd5, %rd7;
	ld.global.f32 	%f2, [%rd9];
	add.f32 	%f3, %f1, %f2;
	add.s64 	%rd10, %rd6, %rd7;
	st.global.f32 	[%rd10], %f3;
$L__BB641_2:
	ret;

}
	// .globl	_Z10add_kernelILx642EEvPfS0_S0_i
.visible .entry _Z10add_kernelILx642EEvPfS0_S0_i(
	.param .u64 .ptr .align 1 _Z10add_kernelILx642EEvPfS0_S0_i_param_0,
	.param .u64 .ptr .align 1 _Z10add_kernelILx642EEvPfS0_S0_i_param_1,
	.param .u64 .ptr .align 1 _Z10add_kernelILx642EEvPfS0_S0_i_param_2,
	.param .u32 _Z10add_kernelILx642EEvPfS0_S0_i_param_3
)
{
	.reg .pred 	%p<2>;
	.reg .b32 	%r<6>;
	.reg .b32 	%f<4>;
	.reg .b64 	%rd<11>;

	ld.param.u64 	%rd1, [_Z10add_kernelILx642EEvPfS0_S0_i_param_0];
	ld.param.u64 	%rd2, [_Z10add_kernelILx642EEvPfS0_S0_i_param_1];
	ld.param.u64 	%rd3, [_Z10add_kernelILx642EEvPfS0_S0_i_param_2];
	ld.param.u32 	%r2, [_Z10add_kernelILx642EEvPfS0_S0_i_param_3];
	mov.u32 	%r3, %ctaid.x;
	mov.u32 	%r4, %ntid.x;
	mov.u32 	%r5, %tid.x;
	mad.lo.s32 	%r1, %r3, %r4, %r5;
	setp.ge.s32 	%p1, %r1, %r2;
	@%p1 bra 	$L__BB642_2;
	cvta.to.global.u64 	%rd4, %rd1;
	cvta.to.global.u64 	%rd5, %rd2;
	cvta.to.global.u64 	%rd6, %rd3;
	mul.wide.s32 	%rd7, %r1, 4;
	add.s64 	%rd8, %rd4, %rd7;
	ld.global.f32 	%f1, [%rd8];
	add.s64 	%rd9, %rd5, %rd7;
	ld.global.f32 	%f2, [%rd9];
	add.f32 	%f3, %f1, %f2;
	add.s64 	%rd10, %rd6, %rd7;
	st.global.f32 	[%rd10], %f3;
$L__BB642_2:
	ret;

}
	// .globl	_Z10add_kernelILx643EEvPfS0_S0_i
.visible .entry _Z10add_kernelILx643EEvPfS0_S0_i(
	.param .u64 .ptr .align 1 _Z10add_kernelILx643EEvPfS0_S0_i_param_0,
	.param .u64 .ptr .align 1 _Z10add_kernelILx643EEvPfS0_S0_i_param_1,
	.param .u64 .ptr .align 1 _Z10add_kernelILx643EEvPfS0_S0_i_param_2,
	.param .u32 _Z10add_kernelILx643EEvPfS0_S0_i_param_3
)
{
	.reg .pred 	%p<2>;
	.reg .b32 	%r<6>;
	.reg .b32 	%f<4>;
	.reg .b64 	%rd<11>;

	ld.param.u64 	%rd1, [_Z10add_kernelILx643EEvPfS0_S0_i_param_0];
	ld.param.u64 	%rd2, [_Z10add_kernelILx643EEvPfS0_S0_i_param_1];
	ld.param.u64 	%rd3, [_Z10add_kernelILx643EEvPfS0_S0_i_param_2];
	ld.param.u32 	%r2, [_Z10add_kernelILx643EEvPfS0_S0_i_param_3];
	mov.u32 	%r3, %ctaid.x;
	mov.u32 	%r4, %ntid.x;
	mov.u32 	%r5, %tid.x;
	mad.lo.s32 	%r1, %r3, %r4, %r5;
	setp.ge.s32 	%p1, %r1, %r2;
	@%p1 bra 	$L__BB643_2;
	cvta.to.global.u64 	%rd4, %rd1;
	cvta.to.global.u64 	%rd5, %rd2;
	cvta.to.global.u64 	%rd6, %rd3;
	mul.wide.s32 	%rd7, %r1, 4;
	add.s64 	%rd8, %rd4, %rd7;
	ld.global.f32 	%f1, [%rd8];
	add.s64 	%rd9, %rd5, %rd7;
	ld.global.f32 	%f2, [%rd9];
	add.f32 	%f3, %f1, %f2;
	add.s64 	%rd10, %rd6, %rd7;
	st.global.f32 	[%rd10], %f3;
$L__BB643_2:
	ret;

}
	// .globl	_Z10add_kernelILx644EEvPfS0_S0_i
.visible .entry _Z10add_kernelILx644EEvPfS0_S0_i(
	.param .u64 .ptr .align 1 _Z10add_kernelILx644EEvPfS0_S0_i_param_0,
	.param .u64 .ptr .align 1 _Z10add_kernelILx644EEvPfS0_S0_i_param_1,
	.param .u64 .ptr .align 1 _Z10add_kernelILx644EEvPfS0_S0_i_param_2,
	.param .u32 _Z10add_kernelILx644EEvPfS0_S0_i_param_3
)
{
	.reg .pred 	%p<2>;
	.reg .b32 	%r<6>;
	.reg .b32 	%f<4>;
	.reg .b64 	%rd<11>;

	ld.param.u64 	%rd1, [_Z10add_kernelILx644EEvPfS0_S0_i_param_0];
	ld.param.u64 	%rd2, [_Z10add_kernelILx644EEvPfS0_S0_i_param_1];
	ld.param.u64 	%rd3, [_Z10add_kernelILx644EEvPfS0_S0_i_param_2];
	ld.param.u32 	%r2, [_Z10add_kernelILx644EEvPfS0_S0_i_param_3];
	mov.u32 	%r3, %ctaid.x;
	mov.u32 	%r4, %ntid.x;
	mov.u32 	%r5, %tid.x;
	mad.lo.s32 	%r1, %r3, %r4, %r5;
	setp.ge.s32 	%p1, %r1, %r2;
	@%p1 bra 	$L__BB644_2;
	cvta.to.global.u64 	%rd4, %rd1;
	cvta.to.global.u64 	%rd5, %rd2;
	cvta.to.global.u64 	%rd6, %rd3;
	mul.wide.s32 	%rd7, %r1, 4;
	add.s64 	%rd8, %rd4, %rd7;
	ld.global.f32 	%f1, [%rd8];
	add.s64 	%rd9, %rd5, %rd7;
	ld.global.f32 	%f2, [%rd9];
	add.f32 	%f3, %f1, %f2;
	add.s64 	%rd10, %rd6, %rd7;
	st.global.f32 	[%rd10], %f3;
$L__BB644_2:
	ret;

}
	// .globl	_Z10add_kernelILx645EEvPfS0_S0_i
.visible .entry _Z10add_kernelILx645EEvPfS0_S0_i(
	.param .u64 .ptr .align 1 _Z10add_kernelILx645EEvPfS0_S0_i_param_0,
	.param .u64 .ptr .align 1 _Z10add_kernelILx645EEvPfS0_S0_i_param_1,
	.param .u64 .ptr .align 1 _Z10add_kernelILx645EEvPfS0_S0_i_param_2,
	.param .u32 _Z10add_kernelILx645EEvPfS0_S0_i_param_3
)
{
	.reg .pred 	%p<2>;
	.reg .b32 	%r<6>;
	.reg .b32 	%f<4>;
	.reg .b64 	%rd<11>;

	ld.param.u64 	%rd1, [_Z10add_kernelILx645EEvPfS0_S0_i_param_0];
	ld.param.u64 	%rd2, [_Z10add_kernelILx645EEvPfS0_S0_i_param_1];
	ld.param.u64 	%rd3, [_Z10add_kernelILx645EEvPfS0_S0_i_param_2];
	ld.param.u32 	%r2, [_Z10add_kernelILx645EEvPfS0_S0_i_param_3];
	mov.u32 	%r3, %ctaid.x;
	mov.u32 	%r4, %ntid.x;
	mov.u32 	%r5, %tid.x;
	mad.lo.s32 	%r1, %r3, %r4, %r5;
	setp.ge.s32 	%p1, %r1, %r2;
	@%p1 bra 	$L__BB645_2;
	cvta.to.global.u64 	%rd4, %rd1;
	cvta.to.global.u64 	%rd5, %rd2;
	cvta.to.global.u64 	%rd6, %rd3;
	mul.wide.s32 	%rd7, %r1, 4;
	add.s64 	%rd8, %rd4, %rd7;
	ld.global.f32 	%f1, [%rd8];
	add.s64 	%rd9, %rd5, %rd7;
	ld.global.f32 	%f2, [%rd9];
	add.f32 	%f3, %f1, %f2;
	add.s64 	%rd10, %rd6, %rd7;
	st.global.f32 	[%rd10], %f3;
$L__BB645_2:
	ret;

}
	// .globl	_Z10add_kernelILx646EEvPfS0_S0_i
.visible .entry _Z10add_kernelILx646EEvPfS0_S0_i(
	.param .u64 .ptr .align 1 _Z10add_kernelILx646EEvPfS0_S0_i_param_0,
	.param .u64 .ptr .align 1 _Z10add_kernelILx646EEvPfS0_S0_i_param_1,
	.param .u64 .ptr .align 1 _Z10add_kernelILx646EEvPfS0_S0_i_param_2,
	.param .u32 _Z10add_kernelILx646EEvPfS0_S0_i_param_3
)
{
	.reg .pred 	%p<2>;
	.reg .b32 	%r<6>;
	.reg .b32 	%f<4>;
	.reg .b64 	%rd<11>;

	ld.param.u64 	%rd1, [_Z10add_kernelILx646EEvPfS0_S0_i_param_0];
	ld.param.u64 	%rd2, [_Z10add_kernelILx646EEvPfS0_S0_i_param_1];
	ld.param.u64 	%rd3, [_Z10add_kernelILx646EEvPfS0_S0_i_param_2];
	ld.param.u32 	%r2, [_Z10add_kernelILx646EEvPfS0_S0_i_param_3];
	mov.u32 	%r3, %ctaid.x;
	mov.u32 	%r4, %ntid.x;
	mov.u32 	%r5, %tid.x;
	mad.lo.s32 	%r1, %r3, %r4, %r5;
	setp.ge.s32 	%p1, %r1, %r2;
	@%p1 bra 	$L__BB646_2;
	cvta.to.global.u64 	%rd4, %rd1;
	cvta.to.global.u64 	%rd5, %rd2;
	cvta.to.global.u64 	%rd6, %rd3;
	mul.wide.s32 	%rd7, %r1, 4;
	add.s64 	%rd8, %rd4, %rd7;
	ld.global.f32 	%f1, [%rd8];
	add.s64 	%rd9, %rd5, %rd7;
	ld.global.f32 	%f2, [%rd9];
	add.f32 	%f3, %f1, %f2;
	add.s64 	%rd10, %rd6, %rd7;
	st.global.f32 	[%rd10], %f3;
$L__BB646_2:
	ret;

}
	// .globl	_Z10add_kernelILx647EEvPfS0_S0_i
.visible .entry _Z10add_kernelILx647EEvPfS0_S0_i(
	.param .u64 .ptr .align 1 _Z10add_kernelILx647EEvPfS0_S0_i_param_0,
	.param .u64 .ptr .align 1 _Z10add_kernelILx647EEvPfS0_S0_i_param_1,
	.param .u64 .ptr .align 1 _Z10add_kernelILx647EEvPfS0_S0_i_param_2,
	.param .u32 _Z10add_kernelILx647EEvPfS0_S0_i_param_3
)
{
	.reg .pred 	%p<2>;
	.reg .b32 	%r<6>;
	.reg .b32 	%f<4>;
	.reg .b64 	%rd<11>;

	ld.param.u64 	%rd1, [_Z10add_kernelILx647EEvPfS0_S0_i_param_0];
	ld.param.u64 	%rd2, [_Z10add_kernelILx647EEvPfS0_S0_i_param_1];
	ld.param.u64 	%rd3, [_Z10add_kernelILx647EEvPfS0_S0_i_param_2];
	ld.param.u32 	%r2, [_Z10add_kernelILx647EEvPfS0_S0_i_param_3];
	mov.u32 	%r3, %ctaid.x;
	mov.u32 	%r4, %ntid.x;
	mov.u32 	%r5, %tid.x;
	mad.lo.s32 	%r1, %r3, %r4, %r5;
	setp.ge.s32 	%p1, %r1, %r2;
	@%p1 bra 	$L__BB647_2;
	cvta.to.global.u64 	%rd4, %rd1;
	cvta.to.global.u64 	%rd5, %rd2;
	cvta.to.global.u64 	%rd6, %rd3;
	mul.wide.s32 	%rd7, %r1, 4;
	add.s64 	%rd8, %rd4, %rd7;
	ld.global.f32 	%f1, [%rd8];
	add.s64 	%rd9, %rd5, %rd7;
	ld.global.f32 	%f2, [%rd9];
	add.f32 	%f3, %f1, %f2;
	add.s64 	%rd10, %rd6, %rd7;
	st.global.f32 	[%rd10], %f3;
$L__BB647_2:
	ret;

}
	// .globl	_Z10add_kernelILx648EEvPfS0_S0_i
.visible .entry _Z10add_kernelILx648EEvPfS0_S0_i(
	.param .u64 .ptr .align 1 _Z10add_kernelILx648EEvPfS0_S0_i_param_0,
	.param .u64 .ptr .align 1 _Z10add_kernelILx648EEvPfS0_S0_i_param_1,
	.param .u64 .ptr .align 1 _Z10add_kernelILx648EEvPfS0_S0_i_param_2,
	.param .u32 _Z10add_kernelILx648EEvPfS0_S0_i_param_3
)
{
	.reg .pred 	%p<2>;
	.reg .b32 	%r<6>;
	.reg .b32 	%f<4>;
	.reg .b64 	%rd<11>;

	ld.param.u64 	%rd1, [_Z10add_kernelILx648EEvPfS0_S0_i_param_0];
	ld.param.u64 	%rd2, [_Z10add_kernelILx648EEvPfS0_S0_i_param_1];
	ld.param.u64 	%rd3, [_Z10add_kernelILx648EEvPfS0_S0_i_param_2];
	ld.param.u32 	%r2, [_Z10add_kernelILx648EEvPfS0_S0_i_param_3];
	mov.u32 	%r3, %ctaid.x;
	mov.u32 	%r4, %ntid.x;
	mov.u32 	%r5, %tid.x;
	mad.lo.s32 	%r1, %r3, %r4, %r5;
	setp.ge.s32 	%p1, %r1, %r2;
	@%p1 bra 	$L__BB648_2;
	cvta.to.global.u64 	%rd4, %rd1;
	cvta.to.global.u64 	%rd5, %rd2;
	cvta.to.global.u64 	%rd6, %rd3;
	mul.wide.s32 	%rd7, %r1, 4;
	add.s64 	%rd8, %rd4, %rd7;
	ld.global.f32 	%f1, [%rd8];
	add.s64 	%rd9, %rd5, %rd7;
	ld.global.f32 	%f2, [%rd9];
	add.f32 	%f3, %f1, %f2;
	add.s64 	%rd10, %rd6, %rd7;
	st.global.f32 	[%rd10], %f3;
$L__BB648_2:
	ret;

}
	// .globl	_Z10add_kernelILx649EEvPfS0_S0_i
.visible .entry _Z10add_kernelILx649EEvPfS0_S0_i(
	.param .u64 .ptr .align 1 _Z10add_kernelILx649EEvPfS0_S0_i_param_0,
	.param .u64 .ptr .align 1 _Z10add_kernelILx649EEvPfS0_S0_i_param_1,
	.param .u64 .ptr .align 1 _Z10add_kernelILx649EEvPfS0_S0_i_param_2,
	.param .u32 _Z10add_kernelILx649EEvPfS0_S0_i_param_3
)
{
	.reg .pred 	%p<2>;
	.reg .b32 	%r<6>;
	.reg .b32 	%f<4>;
	.reg .b64 	%rd<11>;

	ld.param.u64 	%rd1, [_Z10add_kernelILx649EEvPfS0_S0_i_param_0];
	ld.param.u64 	%rd2, [_Z10add_kernelILx649EEvPfS0_S0_i_param_1];
	ld.param.u64 	%rd3, [_Z10add_kernelILx649EEvPfS0_S0_i_param_2];
	ld.param.u32 	%r2, [_Z10add_kernelILx649EEvPfS0_S0_i_param_3];
	mov.u32 	%r3, %ctaid.x;
	mov.u32 	%r4, %ntid.x;
	mov.u32 	%r5, %tid.x;
	mad.lo.s32 	%r1, %r3, %r4, %r5;
	setp.ge.s32 	%p1, %r1, %r2;
	@%p1 bra 	$L__BB649_2;
	cvta.to.global.u64 	%rd4, %rd1;
	cvta.to.global.u64 	%rd5, %rd2;
	cvta.to.global.u64 	%rd6, %rd3;
	mul.wide.s32 	%rd7, %r1, 4;
	add.s64 	%rd8, %rd4, %rd7;
	ld.global.f32 	%f1, [%rd8];
	add.s64 	%rd9, %rd5, %rd7;
	ld.global.f32 	%f2, [%rd9];
	add.f32 	%f3, %f1, %f2;
	add.s64 	%rd10, %rd6, %rd7;
	st.global.f32 	[%rd10], %f3;
$L__BB649_2:
	ret;

}
	// .globl	_Z10add_kernelILx650EEvPfS0_S0_i
.visible .entry _Z10add_kernelILx650EEvPfS0_S0_i(
	.param .u64 .ptr .align 1 _Z10add_kernelILx650EEvPfS0_S0_i_param_0,
	.param .u64 .ptr .align 1 _Z10add_kernelILx650EEvPfS0_S0_i_param_1,
	.param .u64 .ptr .align 1 _Z10add_kernelILx650EEvPfS0_S0_i_param_2,
	.param .u32 _Z10add_kernelILx650EEvPfS0_S0_i_param_3
)
{
	.reg .pred 	%p<2>;
	.reg .b32 	%r<6>;
	.reg .b32 	%f<4>;
	.reg .b64 	%rd<11>;

	ld.param.u64 	%rd1, [_Z10add_kernelILx650EEvPfS0_S0_i_param_0];
	ld.param.u64 	%rd2, [_Z10add_kernelILx650EEvPfS0_S0_i_param_1];
	ld.param.u64 	%rd3, [_Z10add_kernelILx650EEvPfS0_S0_i_param_2];
	ld.param.u32 	%r2, [_Z10add_kernelILx650EEvPfS0_S0_i_param_3];
	mov.u32 	%r3, %ctaid.x;
	mov.u32 	%r4, %ntid.x;
	mov.u32 	%r5, %tid.x;
	mad.lo.s32 	%r1, %r3, %r4, %r5;
	setp.ge.s32 	%p1, %r1, %r2;
	@%p1 bra 	$L__BB650_2;
	cvta.to.global.u64 	%rd4, %rd1;
	cvta.to.global.u64 	%rd5, %rd2;
	cvta.to.global.u64 	%rd6, %rd3;
	mul.wide.s32 	%rd7, %r1, 4;
	add.s64 	%rd8, %rd4, %rd7;
	ld.global.f32 	%f1, [%rd8];
	add.s64 	%rd9, %rd5, %rd7;
	ld.global.f32 	%f2, [%rd9];
	add.f32 	%f3, %f1, %f2;
	add.s64 	%rd10, %rd6, %rd7;
	st.global.f32 	[%rd10], %f3;
$L__BB650_2:
	ret;

}
	// .globl	_Z10add_kernelILx651EEvPfS0_S0_i
.visible .entry _Z10add_kernelILx651EEvPfS0_S0_i(
	.param .u64 .ptr .align 1 _Z10add_kernelILx651EEvPfS0_S0_i_param_0,
	.param .u64 .ptr .align 1 _Z10add_kernelILx651EEvPfS0_S0_i_param_1,
	.param .u64 .ptr .align 1 _Z10add_kernelILx651EEvPfS0_S0_i_param_2,
	.param .u32 _Z10add_kernelILx651EEvPfS0_S0_i_param_3
)
{
	.reg .pred 	%p<2>;
	.reg .b32 	%r<6>;
	.reg .b32 	%f<4>;
	.reg .b64 	%rd<11>;

	ld.param.u64 	%rd1, [_Z10add_kernelILx651EEvPfS0_S0_i_param_0];
	ld.param.u64 	%rd2, [_Z10add_kernelILx651EEvPfS0_S0_i_param_1];
	ld.param.u64 	%rd3, [_Z10add_kernelILx651EEvPfS0_S0_i_param_2];
	ld.param.u32 	%r2, [_Z10add_kernelILx651EEvPfS0_S0_i_param_3];
	mov.u32 	%r3, %ctaid.x;
	mov.u32 	%r4, %ntid.x;
	mov.u32 	%r5, %tid.x;
	mad.lo.s32 	%r1, %r3, %r4, %r5;
	setp.ge.s32 	%p1, %r1, %r2;
	@%p1 bra 	$L__BB651_2;
	cvta.to.global.u64 	%rd4, %rd1;
	cvta.to.global.u64 	%rd5, %rd2;
	cvta.to.global.u64 	%rd6, %rd3;
	mul.wide.s32 	%rd7, %r1, 4;
	add.s64 	%rd8, %rd4, %rd7;
	ld.global.f32 	%f1, [%rd8];
	add.s64 	%rd9, %rd5, %rd7;
	ld.global.f32 	%f2, [%rd9];
	add.f32 	%f3, %f1, %f2;
	add.s64 	%rd10, %rd6, %rd7;
	st.global.f32 	[%rd10], %f3;
$L__BB651_2:
	ret;

}
	// .globl	_Z10add_kernelILx652EEvPfS0_S0_i
.visible .entry _Z10add_kernelILx652EEvPfS0_S0_i(
	.param .u64 .ptr .align 1 _Z10add_kernelILx652EEvPfS0_S0_i_param_0,
	.param .u64 .ptr .align 1 _Z10add_kernelILx652EEvPfS0_S0_i_param_1,
	.param .u64 .ptr .align 1 _Z10add_kernelILx652EEvPfS0_S0_i_param_2,
	.param .u32 _Z10add_kernelILx652EEvPfS0_S0_i_param_3
)
{
	.reg .pred 	%p<2>;
	.reg .b32 	%r<6>;
	.reg .b32 	%f<4>;
	.reg .b64 	%rd<11>;

	ld.param.u64 	%rd1, [_Z10add_kernelILx652EEvPfS0_S0_i_param_0];
	ld.param.u64 	%rd2, [_Z10add_kernelILx652EEvPfS0_S0_i_param_1];
	ld.param.u64 	%rd3, [_Z10add_kernelILx652EEvPfS0_S0_i_param_2];
	ld.param.u32 	%r2, [_Z10add_kernelILx652EEvPfS0_S0_i_param_3];
	mov.u32 	%r3, %ctaid.x;
	mov.u32 	%r4, %ntid.x;
	mov.u32 	%r5, %tid.x;
	mad.lo.s32 	%r1, %r3, %r4, %r5;
	setp.ge.s32 	%p1, %r1, %r2;
	@%p1 bra 	$L__BB652_2;
	cvta.to.global.u64 	%rd4, %rd1;
	cvta.to.global.u64 	%rd5, %rd2;
	cvta.to.global.u64 	%rd6, %rd3;
	mul.wide.s32 	%rd7, %r1, 4;
	add.s64 	%rd8, %rd4, %rd7;
	ld.global.f32 	%f1, [%rd8];
	add.s64 	%rd9, %rd5, %rd7;
	ld.global.f32 	%f2, [%rd9];
	add.f32 	%f3, %f1, %f2;
	add.s64 	%rd10, %rd6, %rd7;
	st.global.f32 	[%rd10], %f3;
$L__BB652_2:
	ret;

}
	// .globl	_Z10add_kernelILx653EEvPfS0_S0_i
.visible .entry _Z10add_kernelILx653EEvPfS0_S0_i(
	.param .u64 .ptr .align 1 _Z10add_kernelILx653EEvPfS0_S0_i_param_0,
	.param .u64 .ptr .align 1 _Z10add_kernelILx653EEvPfS0_S0_i_param_1,
	.param .u64 .ptr .align 1 _Z10add_kernelILx653EEvPfS0_S0_i_param_2,
	.param .u32 _Z10add_kernelILx653EEvPfS0_S0_i_param_3
)
{
	.reg .pred 	%p<2>;
	.reg .b32 	%r<6>;
	.reg .b32 	%f<4>;
	.reg .b64 	%rd<11>;

	ld.param.u64 	%rd1, [_Z10add_kernelILx653EEvPfS0_S0_i_param_0];
	ld.param.u64 	%rd2, [_Z10add_kernelILx653EEvPfS0_S0_i_param_1];
	ld.param.u64 	%rd3, [_Z10add_kernelILx653EEvPfS0_S0_i_param_2];
	ld.param.u32 	%r2, [_Z10add_kernelILx653EEvPfS0_S0_i_param_3];
	mov.u32 	%r3, %ctaid.x;
	mov.u32 	%r4, %ntid.x;
	mov.u32 	%r5, %tid.x;
	mad.lo.s32 	%r1, %r3, %r4, %r5;
	setp.ge.s32 	%p1, %r1, %r2;
	@%p1 bra 	$L__BB653_2;
	cvta.to.global.u64 	%rd4, %rd1;
	cvta.to.global.u64 	%rd5, %rd2;
	cvta.to.global.u64 	%rd6, %rd3;
	mul.wide.s32 	%rd7, %r1, 4;
	add.s64 	%rd8, %rd4, %rd7;
	ld.global.f32 	%f1, [%rd8];
	add.s64 	%rd9, %rd5, %rd7;
	ld.global.f32 	%f2, [%rd9];
	add.f32 	%f3, %f1, %f2;
	add.s64 	%rd10, %rd6, %rd7;
	st.global.f32 	[%rd10], %f3;
$L__BB653_2:
	ret;

}
	// .globl	_Z10add_kernelILx654EEvPfS0_S0_i
.visible .entry _Z10add_kernelILx654EEvPfS0_S0_i(
	.param .u64 .ptr .align 1 _Z10add_kernelILx654EEvPfS0_S0_i_param_0,
	.param .u64 .ptr .align 1 _Z10add_kernelILx654EEvPfS0_S0_i_param_1,
	.param .u64 .ptr .align 1 _Z10add_kernelILx654EEvPfS0_S0_i_param_2,
	.param .u32 _Z10add_kernelILx654EEvPfS0_S0_i_param_3
)
{
	.reg .pred 	%p<2>;
	.reg .b32 	%r<6>;
	.reg .b32 	%f<4>;
	.reg .b64 	%rd<11>;

	ld.param.u64 	%rd1, [_Z10add_kernelILx654EEvPfS0_S0_i_param_0];
	ld.param.u64 	%rd2, [_Z10add_kernelILx654EEvPfS0_S0_i_param_1];
	ld.param.u64 	%rd3, [_Z10add_kernelILx654EEvPfS0_S0_i_param_2];
	ld.param.u32 	%r2, [_Z10add_kernelILx654EEvPfS0_S0_i_param_3];
	mov.u32 	%r3, %ctaid.x;
	mov.u32 	%r4, %ntid.x;
	mov.u32 	%r5, %tid.x;
	mad.lo.s32 	%r1, %r3, %r4, %r5;
	setp.ge.s32 	%p1, %r1, %r2;
	@%p1 bra 	$L__BB654_2;
	cvta.to.global.u64 	%rd4, %rd1;
	cvta.to.global.u64 	%rd5, %rd2;
	cvta.to.global.u64 	%rd6, %rd3;
	mul.wide.s32 	%rd7, %r1, 4;
	add.s64 	%rd8, %rd4, %rd7;
	ld.global.f32 	%f1, [%rd8];
	add.s64 	%rd9, %rd5, %rd7;
	ld.global.f32 	%f2, [%rd9];
	add.f32 	%f3, %f1, %f2;
	add.s64 	%rd10, %rd6, %rd7;
	st.global.f32 	[%rd10], %f3;
$L__BB654_2:
	ret;

}
	// .globl	_Z10add_kernelILx655EEvPfS0_S0_i
.visible .entry _Z10add_kernelILx655EEvPfS0_S0_i(
	.param .u64 .ptr .align 1 _Z10add_kernelILx655EEvPfS0_S0_i_param_0,
	.param .u64 .ptr .align 1 _Z10add_kernelILx655EEvPfS0_S0_i_param_1,
	.param .u64 .ptr .align 1 _Z10add_kernelILx655EEvPfS0_S0_i_param_2,
	.param .u32 _Z10add_kernelILx655EEvPfS0_S0_i_param_3
)
{
	.reg .pred 	%p<2>;
	.reg .b32 	%r<6>;
	.reg .b32 	%f<4>;
	.reg .b64 	%rd<11>;

	ld.param.u64 	%rd1, [_Z10add_kernelILx655EEvPfS0_S0_i_param_0];
	ld.param.u64 	%rd2, [_Z10add_kernelILx655EEvPfS0_S0_i_param_1];
	ld.param.u64 	%rd3, [_Z10add_kernelILx655EEvPfS0_S0_i_param_2];
	ld.param.u32 	%r2, [_Z10add_kernelILx655EEvPfS0_S0_i_param_3];
	mov.u32 	%r3, %ctaid.x;
	mov.u32 	%r4, %ntid.x;
	mov.u32 	%r5, %tid.x;
	mad.lo.s32 	%r1, %r3, %r4, %r5;
	setp.ge.s32 	%p1, %r1, %r2;
	@%p1 bra 	$L__BB655_2;
	cvta.to.global.u64 	%rd4, %rd1;
	cvta.to.global.u64 	%rd5, %rd2;
	cvta.to.global.u64 	%rd6, %rd3;
	mul.wide.s32 	%rd7, %r1, 4;
	add.s64 	%rd8, %rd4, %rd7;
	ld.global.f32 	%f1, [%rd8];
	add.s64 	%rd9, %rd5, %rd7;
	ld.global.f32 	%f2, [%rd9];
	add.f32 	%f3, %f1, %f2;
	add.s64 	%rd10, %rd6, %rd7;
	st.global.f32 	[%rd10], %f3;
$L__BB655_2:
	ret;

}
	// .globl	_Z10add_kernelILx656EEvPfS0_S0_i
.visible .entry _Z10add_kernelILx656EEvPfS0_S0_i(
	.param .u64 .ptr .align 1 _Z10add_kernelILx656EEvPfS0_S0_i_param_0,
	.param .u64 .ptr .align 1 _Z10add_kernelILx656EEvPfS0_S0_i_param_1,
	.param .u64 .ptr .align 1 _Z10add_kernelILx656EEvPfS0_S0_i_param_2,
	.param .u32 _Z10add_kernelILx656EEvPfS0_S0_i_param_3
)
{
	.reg .pred 	%p<2>;
	.reg .b32 	%r<6>;
	.reg .b32 	%f<4>;
	.reg .b64 	%rd<11>;

	ld.param.u64 	%rd1, [_Z10add_kernelILx656EEvPfS0_S0_i_param_0];
	ld.param.u64 	%rd2, [_Z10add_kernelILx656EEvPfS0_S0_i_param_1];
	ld.param.u64 	%rd3, [_Z10add_kernelILx656EEvPfS0_S0_i_param_2];
	ld.param.u32 	%r2, [_Z10add_kernelILx656EEvPfS0_S0_i_param_3];
	mov.u32 	%r3, %ctaid.x;
	mov.u32 	%r4, %ntid.x;
	mov.u32 	%r5, %tid.x;
	mad.lo.s32 	%r1, %r3, %r4, %r5;
	setp.ge.s32 	%p1, %r1, %r2;
	@%p1 bra 	$L__BB656_2;
	cvta.to.global.u64 	%rd4, %rd1;
	cvta.to.global.u64 	%rd5, %rd2;
	cvta.to.global.u64 	%rd6, %rd3;
	mul.wide.s32 	%rd7, %r1, 4;
	add.s64 	%rd8, %rd4, %rd7;
	ld.global.f32 	%f1, [%rd8];
	add.s64 	%rd9, %rd5, %rd7;
	ld.global.f32 	%f2, [%rd9];
	add.f32 	%f3, %f1, %f2;
	add.s64 	%rd10, %rd6, %rd7;
	st.global.f32 	[%rd10], %f3;
$L__BB656_2:
	ret;

}
	// .globl	_Z10add_kernelILx657EEvPfS0_S0_i
.visible .entry _Z10add_kernelILx657EEvPfS0_S0_i(
	.param .u64 .ptr .align 1 _Z10add_kernelILx657EEvPfS0_S0_i_param_0,
	.param .u64 .ptr .align 1 _Z10add_kernelILx657EEvPfS0_S0_i_param_1,
	.param .u64 .ptr .align 1 _Z10add_kernelILx657EEvPfS0_S0_i_param_2,
	.param .u32 _Z10add_kernelILx657EEvPfS0_S0_i_param_3
)
{
	.reg .pred 	%p<2>;
	.reg .b32 	%r<6>;
	.reg .b32 	%f<4>;
	.reg .b64 	%rd<11>;

	ld.param.u64 	%rd1, [_Z10add_kernelILx657EEvPfS0_S0_i_param_0];
	ld.param.u64 	%rd2, [_Z10add_kernelILx657EEvPfS0_S0_i_param_1];
	ld.param.u64 	%rd3, [_Z10add_kernelILx657EEvPfS0_S0_i_param_2];
	ld.param.u32 	%r2, [_Z10add_kernelILx657EEvPfS0_S0_i_param_3];
	mov.u32 	%r3, %ctaid.x;
	mov.u32 	%r4, %ntid.x;
	mov.u32 	%r5, %tid.x;
	mad.lo.s32 	%r1, %r3, %r4, %r5;
	setp.ge.s32 	%p1, %r1, %r2;
	@%p1 bra 	$L__BB657_2;
	cvta.to.global.u64 	%rd4, %rd1;
	cvta.to.global.u64 	%rd5, %rd2;
	cvta.to.global.u64 	%rd6, %rd3;
	mul.wide.s32 	%rd7, %r1, 4;
	add.s64 	%rd8, %rd4, %rd7;
	ld.global.f32 	%f1, [%rd8];
	add.s64 	%rd9, %rd5, %rd7;
	ld.global.f32 	%f2, [%rd9];
	add.f32 	%f3, %f1, %f2;
	add.s64 	%rd10, %rd6, %rd7;
	st.global.f32 	[%rd10], %f3;
$L__BB657_2:
	ret;

}
	// .globl	_Z10add_kernelILx658EEvPfS0_S0_i
.visible .entry _Z10add_kernelILx658EEvPfS0_S0_i(
	.param .u64 .ptr .align 1 _Z10add_kernelILx658EEvPfS0_S0_i_param_0,
	.param .u64 .ptr .align 1 _Z10add_kernelILx658EEvPfS0_S0_i_param_1,
	.param .u64 .ptr .align 1 _Z10add_kernelILx658EEvPfS0_S0_i_param_2,
	.param .u32 _Z10add_kernelILx658EEvPfS0_S0_i_param_3
)
{
	.reg .pred 	%p<2>;
	.reg .b32 	%r<6>;
	.reg .b32 	%f<4>;
	.reg .b64 	%rd<11>;

	ld.param.u64 	%rd1, [_Z10add_kernelILx658EEvPfS0_S0_i_param_0];
	ld.param.u64 	%rd2, [_Z10add_kernelILx658EEvPfS0_S0_i_param_1];
	ld.param.u64 	%rd3, [_Z10add_kernelILx658EEvPfS0_S0_i_param_2];
	ld.param.u32 	%r2, [_Z10add_kernelILx658EEvPfS0_S0_i_param_3];
	mov.u32 	%r3, %ctaid.x;
	mov.u32 	%r4, %ntid.x;
	mov.u32 	%r5, %tid.x;
	mad.lo.s32 	%r1, %r3, %r4, %r5;
	setp.ge.s32 	%p1, %r1, %r2;
	@%p1 bra 	$L__BB658_2;
	cvta.to.global.u64 	%rd4, %rd1;
	cvta.to.global.u64 	%rd5, %rd2;
	cvta.to.global.u64 	%rd6, %rd3;
	mul.wide.s32 	%rd7, %r1, 4;
	add.s64 	%rd8, %rd4, %rd7;
	ld.global.f32 	%f1, [%rd8];
	add.s64 	%rd9, %rd5, %rd7;
	ld.global.f32 	%f2, [%rd9];
	add.f32 	%f3, %f1, %f2;
	add.s64 	%rd10, %rd6, %rd7;
	st.global.f32 	[%rd10], %f3;
$L__BB658_2:
	ret;

}
	// .globl	_Z10add_kernelILx659EEvPfS0_S0_i
.visible .entry _Z10add_kernelILx659EEvPfS0_S0_i(
	.param .u64 .ptr .align 1 _Z10add_kernelILx659EEvPfS0_S0_i_param_0,
	.param .u64 .ptr .align 1 _Z10add_kernelILx659EEvPfS0_S0_i_param_1,
	.param .u64 .ptr .align 1 _Z10add_kernelILx659EEvPfS0_S0_i_param_2,
	.param .u32 _Z10add_kernelILx659EEvPfS0_S0_i_param_3
)
{
	.reg .pred 	%p<2>;
	.reg .b32 	%r<6>;
	.reg .b32 	%f<4>;
	.reg .b64 	%rd<11>;

	ld.param.u64 	%rd1, [_Z10add_kernelILx659EEvPfS0_S0_i_param_0];
	ld.param.u64 	%rd2, [_Z10add_kernelILx659EEvPfS0_S0_i_param_1];
	ld.param.u64 	%rd3, [_Z10add_kernelILx659EEvPfS0_S0_i_param_2];
	ld.param.u32 	%r2, [_Z10add_kernelILx659EEvPfS0_S0_i_param_3];
	mov.u32 	%r3, %ctaid.x;
	mov.u32 	%r4, %ntid.x;
	mov.u32 	%r5, %tid.x;
	mad.lo.s32 	%r1, %r3, %r4, %r5;
	setp.ge.s32 	%p1, %r1, %r2;
	@%p1 bra 	$L__BB659_2;
	cvta.to.global.u64 	%rd4, %rd1;
	cvta.to.global.u64 	%rd5, %rd2;
	cvta.to.global.u64 	%rd6, %rd3;
	mul.wide.s32 	%rd7, %r1, 4;
	add.s64 	%rd8, %rd4, %rd7;
	ld.global.f32 	%f1, [%rd8];
	add.s64 	%rd9, %rd5, %rd7;
	ld.global.f32 	%f2, [%rd9];
	add.f32 	%f3, %f1, %f2;
	add.s64 	%rd10, %rd6, %rd7;
	st.global.f32 	[%rd10], %f3;
$L__BB659_2:
	ret;

}
	// .globl	_Z10add_kernelILx660EEvPfS0_S0_i
.visible .entry _Z10add_kernelILx660EEvPfS0_S0_i(
	.param .u64 .ptr .align 1 _Z10add_kernelILx660EEvPfS0_S0_i_param_0,
	.param .u64 .ptr .align 1 _Z10add_kernelILx660EEvPfS0_S0_i_param_1,
	.param .u64 .ptr .align 1 _Z10add_kernelILx660EEvPfS0_S0_i_param_2,
	.param .u32 _Z10add_kernelILx660EEvPfS0_S0_i_param_3
)
{
	.reg .pred 	%p<2>;
	.reg .b32 	%r<6>;
	.reg .b32 	%f<4>;
	.reg .b64 	%rd<11>;

	ld.param.u64 	%rd1, [_Z10add_kernelILx660EEvPfS0_S0_i_param_0];
	ld.param.u64 	%rd2, [_Z10add_kernelILx660EEvPfS0_S0_i_param_1];
	ld.param.u64 	%rd3, [_Z10add_kernelILx660EEvPfS0_S0_i_param_2];
	ld.param.u32 	%r2, [_Z10add_kernelILx660EEvPfS0_S0_i_param_3];
	mov.u32 	%r3, %ctaid.x;
	mov.u32 	%r4, %ntid.x;
	mov.u32 	%r5, %tid.x;
	mad.lo.s32 	%r1, %r3, %r4, %r5;
	setp.ge.s32 	%p1, %r1, %r2;
	@%p1 bra 	$L__BB660_2;
	cvta.to.global.u64 	%rd4, %rd1;
	cvta.to.global.u64 	%rd5, %rd2;
	cvta.to.global.u64 	%rd6, %rd3;
	mul.wide.s32 	%rd7, %r1, 4;
	add.s64 	%rd8, %rd4, %rd7;
	ld.global.f32 	%f1, [%rd8];
	add.s64 	%rd9, %rd5, %rd7;
	ld.global.f32 	%f2, [%rd9];
	add.f32 	%f3, %f1, %f2;
	add.s64 	%rd10, %rd6, %rd7;
	st.global.f32 	[%rd10], %f3;
$L__BB660_2:
	ret;

}
	// .globl	_Z10add_kernelILx661EEvPfS0_S0_i
.visible .entry _Z10add_kernelILx661EEvPfS0_S0_i(
	.param .u64 .ptr .align 1 _Z10add_kernelILx661EEvPfS0_S0_i_param_0,
	.param .u64 .ptr .align 1 _Z10add_kernelILx661EEvPfS0_S0_i_param_1,
	.param .u64 .ptr .align 1 _Z10add_kernelILx661EEvPfS0_S0_i_param_2,
	.param .u32 _Z10add_kernelILx661EEvPfS0_S0_i_param_3
)
{
	.reg .pred 	%p<2>;
	.reg .b32 	%r<6>;
	.reg .b32 	%f<4>;
	.reg .b64 	%rd<11>;

	ld.param.u64 	%rd1, [_Z10add_kernelILx661EEvPfS0_S0_i_param_0];
	ld.param.u64 	%rd2, [_Z10add_kernelILx661EEvPfS0_S0_i_param_1];
	ld.param.u64 	%rd3, [_Z10add_kernelILx661EEvPfS0_S0_i_param_2];
	ld.param.u32 	%r2, [_Z10add_kernelILx661EEvPfS0_S0_i_param_3];
	mov.u32 	%r3, %ctaid.x;
	mov.u32 	%r4, %ntid.x;
	mov.u32 	%r5, %tid.x;
	mad.lo.s32 	%r1, %r3, %r4, %r5;
	setp.ge.s32 	%p1, %r1, %r2;
	@%p1 bra 	$L__BB661_2;
	cvta.to.global.u64 	%rd4, %rd1;
	cvta.to.global.u64 	%rd5, %rd2;
	cvta.to.global.u64 	%rd6, %rd3;
	mul.wide.s32 	%rd7, %r1, 4;
	add.s64 	%rd8, %rd4, %rd7;
	ld.global.f32 	%f1, [%rd8];
	add.s64 	%rd9, %rd5, %rd7;
	ld.global.f32 	%f2, [%rd9];
	add.f32 	%f3, %f1, %f2;
	add.s64 	%rd10, %rd6, %rd7;
	st.global.f32 	[%rd10], %f3;
$L__BB661_2:
	ret;

}
	// .globl	_Z10add_kernelILx662EEvPfS0_S0_i
.visible .entry _Z10add_kernelILx662EEvPfS0_S0_i(
	.param .u64 .ptr .align 1 _Z10add_kernelILx662EEvPfS0_S0_i_param_0,
	.param .u64 .ptr .align 1 _Z10add_kernelILx662EEvPfS0_S0_i_param_1,
	.param .u64 .ptr .align 1 _Z10add_kernelILx662EEvPfS0_S0_i_param_2,
	.param .u32 _Z10add_kernelILx662EEvPfS0_S0_i_param_3
)
{
	.reg .pred 	%p<2>;
	.reg .b32 	%r<6>;
	.reg .b32 	%f<4>;
	.reg .b64 	%rd<11>;

	ld.param.u64 	%rd1, [_Z10add_kernelILx662EEvPfS0_S0_i_param_0];
	ld.param.u64 	%rd2, [_Z10add_kernelILx662EEvPfS0_S0_i_param_1];
	ld.param.u64 	%rd3, [_Z10add_kernelILx662EEvPfS0_S0_i_param_2];
	ld.param.u32 	%r2, [_Z10add_kernelILx662EEvPfS0_S0_i_param_3];
	mov.u32 	%r3, %ctaid.x;
	mov.u32 	%r4, %ntid.x;
	mov.u32 	%r5, %tid.x;
	mad.lo.s32 	%r1, %r3, %r4, %r5;
	setp.ge.s32 	%p1, %r1, %r2;
	@%p1 bra 	$L__BB662_2;
	cvta.to.global.u64 	%rd4, %rd1;
	cvta.to.global.u64 	%rd5, %rd2;
	cvta.to.global.u64 	%rd6, %rd3;
	mul.wide.s32 	%rd7, %r1, 4;
	add.s64 	%rd8, %rd4, %rd7;
	ld.global.f32 	%f1, [%rd8];
	add.s64 	%rd9, %rd5, %rd7;
	ld.global.f32 	%f2, [%rd9];
	add.f32 	%f3, %f1, %f2;
	add.s64 	%rd10, %rd6, %rd7;
	st.global.f32 	[%rd10], %f3;
$L__BB662_2:
	ret;

}
	// .globl	_Z10add_kernelILx663EEvPfS0_S0_i
.visible .entry _Z10add_kernelILx663EEvPfS0_S0_i(
	.param .u64 .ptr .align 1 _Z10add_kernelILx663EEvPfS0_S0_i_param_0,
	.param .u64 .ptr .align 1 _Z10add_kernelILx663EEvPfS0_S0_i_param_1,
	.param .u64 .ptr .align 1 _Z10add_kernelILx663EEvPfS0_S0_i_param_2,
	.param .u32 _Z10add_kernelILx663EEvPfS0_S0_i_param_3
)
{
	.reg .pred 	%p<2>;
	.reg .b32 	%r<6>;
	.reg .b32 	%f<4>;
	.reg .b64 	%rd<11>;

	ld.param.u64 	%rd1, [_Z10add_kernelILx663EEvPfS0_S0_i_param_0];
	ld.param.u64 	%rd2, [_Z10add_kernelILx663EEvPfS0_S0_i_param_1];
	ld.param.u64 	%rd3, [_Z10add_kernelILx663EEvPfS0_S0_i_param_2];
	ld.param.u32 	%r2, [_Z10add_kernelILx663EEvPfS0_S0_i_param_3];
	mov.u32 	%r3, %ctaid.x;
	mov.u32 	%r4, %ntid.x;
	mov.u32 	%r5, %tid.x;
	mad.lo.s32 	%r1, %r3, %r4, %r5;
	setp.ge.s32 	%p1, %r1, %r2;
	@%p1 bra 	$L__BB663_2;
	cvta.to.global.u64 	%rd4, %rd1;
	cvta.to.global.u64 	%rd5, %rd2;
	cvta.to.global.u64 	%rd6, %rd3;
	mul.wide.s32 	%rd7, %r1, 4;
	add.s64 	%rd8, %rd4, %rd7;
	ld.global.f32 	%f1, [%rd8];
	add.s64 	%rd9, %rd5, %rd7;
	ld.global.f32 	%f2, [%rd9];
	add.f32 	%f3, %f1, %f2;
	add.s64 	%rd10, %rd6, %rd7;
	st.global.f32 	[%rd10], %f3;
$L__BB663_2:
	ret;

}
	// .globl	_Z10add_kernelILx664EEvPfS0_S0_i
.visible .entry _Z10add_kernelILx664EEvPfS0_S0_i(
	.param .u64 .ptr .align 1 _Z10add_kernelILx664EEvPfS0_S0_i_param_0,
	.param .u64 .ptr .align 1 _Z10add_kernelILx664EEvPfS0_S0_i_param_1,
	.param .u64 .ptr .align 1 _Z10add_kernelILx664EEvPfS0_S0_i_param_2,
	.param .u32 _Z10add_kernelILx664EEvPfS0_S0_i_param_3
)
{
	.reg .pred 	%p<2>;
	.reg .b32 	%r<6>;
	.reg .b32 	%f<4>;
	.reg .b64 	%rd<11>;

	ld.param.u64 	%rd1, [_Z10add_kernelILx664EEvPfS0_S0_i_param_0];
	ld.param.u64 	%rd2, [_Z10add_kernelILx664EEvPfS0_S0_i_param_1];
	ld.param.u64 	%rd3, [_Z10add_kernelILx664EEvPfS0_S0_i_param_2];
	ld.param.u32 	%r2, [_Z10add_kernelILx664EEvPfS0_S0_i_param_3];
	mov.u32 	%r3, %ctaid.x;
	mov.u32 	%r4, %ntid.x;
	mov.u32 	%r5, %tid.x;
	mad.lo.s32 	%r1, %r3, %r4, %r5;
	setp.ge.s32 	%p1, %r1, %r2;
	@%p1 bra 	$L__BB664_2;
	cvta.to.global.u64 	%rd4, %rd1;
	cvta.to.global.u64 	%rd5, %rd2;
	cvta.to.global.u64 	%rd6, %rd3;
	mul.wide.s32 	%rd7, %r1, 4;
	add.s64 	%rd8, %rd4, %rd7;
	ld.global.f32 	%f1, [%rd8];
	add.s64 	%rd9, %rd5, %rd7;
	ld.global.f32 	%f2, [%rd9];
	add.f32 	%f3, %f1, %f2;
	add.s64 	%rd10, %rd6, %rd7;
	st.global.f32 	[%rd10], %f3;
$L__BB664_2:
	ret;

}
	// .globl	_Z10add_kernelILx665EEvPfS0_S0_i
.visible .entry _Z10add_kernelILx665EEvPfS0_S0_i(
	.param .u64 .ptr .align 1 _Z10add_kernelILx665EEvPfS0_S0_i_param_0,
	.param .u64 .ptr .align 1 _Z10add_kernelILx665EEvPfS0_S0_i_param_1,
	.param .u64 .ptr .align 1 _Z10add_kernelILx665EEvPfS0_S0_i_param_2,
	.param .u32 _Z10add_kernelILx665EEvPfS0_S0_i_param_3
)
{
	.reg .pred 	%p<2>;
	.reg .b32 	%r<6>;
	.reg .b32 	%f<4>;
	.reg .b64 	%rd<11>;

	ld.param.u64 	%rd1, [_Z10add_kernelILx665EEvPfS0_S0_i_param_0];
	ld.param.u64 	%rd2, [_Z10add_kernelILx665EEvPfS0_S0_i_param_1];
	ld.param.u64 	%rd3, [_Z10add_kernelILx665EEvPfS0_S0_i_param_2];
	ld.param.u32 	%r2, [_Z10add_kernelILx665EEvPfS0_S0_i_param_3];
	mov.u32 	%r3, %ctaid.x;
	mov.u32 	%r4, %ntid.x;
	mov.u32 	%r5, %tid.x;
	mad.lo.s32 	%r1, %r3, %r4, %r5;
	setp.ge.s32 	%p1, %r1, %r2;
	@%p1 bra 	$L__BB665_2;
	cvta.to.global.u64 	%rd4, %rd1;
	cvta.to.global.u64 	%rd5, %rd2;
	cvta.to.global.u64 	%rd6, %rd3;
	mul.wide.s32 	%rd7, %r1, 4;
	add.s64 	%rd8, %rd4, %rd7;
	ld.global.f32 	%f1, [%rd8];
	add.s64 	%rd9, %rd5, %rd7;
	ld.global.f32 	%f2, [%rd9];
	add.f32 	%f3, %f1, %f2;
	add.s64 	%rd10, %rd6, %rd7;
	st.global.f32 	[%rd10], %f3;
$L__BB665_2:
	ret;

}
	// .globl	_Z10add_kernelILx666EEvPfS0_S0_i
.visible .entry _Z10add_kernelILx666EEvPfS0_S0_i(
	.param .u64 .ptr .align 1 _Z10add_kernelILx666EEvPfS0_S0_i_param_0,
	.param .u64 .ptr .align 1 _Z10add_kernelILx666EEvPfS0_S0_i_param_1,
	.param .u64 .ptr .align 1 _Z10add_kernelILx666EEvPfS0_S0_i_param_2,
	.param .u32 _Z10add_kernelILx666EEvPfS0_S0_i_param_3
)
{
	.reg .pred 	%p<2>;
	.reg .b32 	%r<6>;
	.reg .b32 	%f<4>;
	.reg .b64 	%rd<11>;

	ld.param.u64 	%rd1, [_Z10add_kernelILx666EEvPfS0_S0_i_param_0];
	ld.param.u64 	%rd2, [_Z10add_kernelILx666EEvPfS0_S0_i_param_1];
	ld.param.u64 	%rd3, [_Z10add_kernelILx666EEvPfS0_S0_i_param_2];
	ld.param.u32 	%r2, [_Z10add_kernelILx666EEvPfS0_S0_i_param_3];
	mov.u32 	%r3, %ctaid.x;
	mov.u32 	%r4, %ntid.x;
	mov.u32 	%r5, %tid.x;
	mad.lo.s32 	%r1, %r3, %r4, %r5;
	setp.ge.s32 	%p1, %r1, %r2;
	@%p1 bra 	$L__BB666_2;
	cvta.to.global.u64 	%rd4, %rd1;
	cvta.to.global.u64 	%rd5, %rd2;
	cvta.to.global.u64 	%rd6, %rd3;
	mul.wide.s32 	%rd7, %r1, 4;
	add.s64 	%rd8, %rd4, %rd7;
	ld.global.f32 	%f1, [%rd8];
	add.s64 	%rd9, %rd5, %rd7;
	ld.global.f32 	%f2, [%rd9];
	add.f32 	%f3, %f1, %f2;
	add.s64 	%rd10, %rd6, %rd7;
	st.global.f32 	[%rd10], %f3;
$L__BB666_2:
	ret;

}
	// .globl	_Z10add_kernelILx667EEvPfS0_S0_i
.visible .entry _Z10add_kernelILx667EEvPfS0_S0_i(
	.param .u64 .ptr .align 1 _Z10add_kernelILx667EEvPfS0_S0_i_param_0,
	.param .u64 .ptr .align 1 _Z10add_kernelILx667EEvPfS0_S0_i_param_1,
	.param .u64 .ptr .align 1 _Z10add_kernelILx667EEvPfS0_S0_i_param_2,
	.param .u32 _Z10add_kernelILx667EEvPfS0_S0_i_param_3
)
{
	.reg .pred 	%p<2>;
	.reg .b32 	%r<6>;
	.reg .b32 	%f<4>;
	.reg .b64 	%rd<11>;

	ld.param.u64 	%rd1, [_Z10add_kernelILx667EEvPfS0_S0_i_param_0];
	ld.param.u64 	%rd2, [_Z10add_kernelILx667EEvPfS0_S0_i_param_1];
	ld.param.u64 	%rd3, [_Z10add_kernelILx667EEvPfS0_S0_i_param_2];
	ld.param.u32 	%r2, [_Z10add_kernelILx667EEvPfS0_S0_i_param_3];
	mov.u32 	%r3, %ctaid.x;
	mov.u32 	%r4, %ntid.x;
	mov.u32 	%r5, %tid.x;
	mad.lo.s32 	%r1, %r3, %r4, %r5;
	setp.ge.s32 	%p1, %r1, %r2;
	@%p1 bra 	$L__BB667_2;
	cvta.to.global.u64 	%rd4, %rd1;
	cvta.to.global.u64 	%rd5, %rd2;
	cvta.to.global.u64 	%rd6, %rd3;
	mul.wide.s32 	%rd7, %r1, 4;
	add.s64 	%rd8, %rd4, %rd7;
	ld.global.f32 	%f1, [%rd8];
	add.s64 	%rd9, %rd5, %rd7;
	ld.global.f32 	%f2, [%rd9];
	add.f32 	%f3, %f1, %f2;
	add.s64 	%rd10, %rd6, %rd7;
	st.global.f32 	[%rd10], %f3;
$L__BB667_2:
	ret;

}
	// .globl	_Z10add_kernelILx668EEvPfS0_S0_i
.visible .entry _Z10add_kernelILx668EEvPfS0_S0_i(
	.param .u64 .ptr .align 1 _Z10add_kernelILx668EEvPfS0_S0_i_param_0,
	.param .u64 .ptr .align 1 _Z10add_kernelILx668EEvPfS0_S0_i_param_1,
	.param .u64 .ptr .align 1 _Z10add_kernelILx668EEvPfS0_S0_i_param_2,
	.param .u32 _Z10add_kernelILx668EEvPfS0_S0_i_param_3
)
{
	.reg .pred 	%p<2>;
	.reg .b32 	%r<6>;
	.reg .b32 	%f<4>;
	.reg .b64 	%rd<11>;

	ld.param.u64 	%rd1, [_Z10add_kernelILx668EEvPfS0_S0_i_param_0];
	ld.param.u64 	%rd2, [_Z10add_kernelILx668EEvPfS0_S0_i_param_1];
	ld.param.u64 	%rd3, [_Z10add_kernelILx668EEvPfS0_S0_i_param_2];
	ld.param.u32 	%r2, [_Z10add_kernelILx668EEvPfS0_S0_i_param_3];
	mov.u32 	%r3, %ctaid.x;
	mov.u32 	%r4, %ntid.x;
	mov.u32 	%r5, %tid.x;
	mad.lo.s32 	%r1, %r3, %r4, %r5;
	setp.ge.s32 	%p1, %r1, %r2;
	@%p1 bra 	$L__BB668_2;
	cvta.to.global.u64 	%rd4, %rd1;
	cvta.to.global.u64 	%rd5, %rd2;
	cvta.to.global.u64 	%rd6, %rd3;
	mul.wide.s32 	%rd7, %r1, 4;
	add.s64 	%rd8, %rd4, %rd7;
	ld.global.f32 	%f1, [%rd8];
	add.s64 	%rd9, %rd5, %rd7;
	ld.global.f32 	%f2, [%rd9];
	add.f32 	%f3, %f1, %f2;
	add.s64 	%rd10, %rd6, %rd7;
	st.global.f32 	[%rd10], %f3;
$L__BB668_2:
	ret;

}
	// .globl	_Z10add_kernelILx669EEvPfS0_S0_i
.visible .entry _Z10add_kernelILx669EEvPfS0_S0_i(
	.param .u64 .ptr .align 1 _Z10add_kernelILx669EEvPfS0_S0_i_param_0,
	.param .u64 .ptr .align 1 _Z10add_kernelILx669EEvPfS0_S0_i_param_1,
	.param .u64 .ptr .align 1 _Z10add_kernelILx669EEvPfS0_S0_i_param_2,
	.param .u32 _Z10add_kernelILx669EEvPfS0_S0_i_param_3
)
{
	.reg .pred 	%p<2>;
	.reg .b32 	%r<6>;
	.reg .b32 	%f<4>;
	.reg .b64 	%rd<11>;

	ld.param.u64 	%rd1, [_Z10add_kernelILx669EEvPfS0_S0_i_param_0];
	ld.param.u64 	%rd2, [_Z10add_kernelILx669EEvPfS0_S0_i_param_1];
	ld.param.u64 	%rd3, [_Z10add_kernelILx669EEvPfS0_S0_i_param_2];
	ld.param.u32 	%r2, [_Z10add_kernelILx669EEvPfS0_S0_i_param_3];
	mov.u32 	%r3, %ctaid.x;
	mov.u32 	%r4, %ntid.x;
	mov.u32 	%r5, %tid.x;
	mad.lo.s32 	%r1, %r3, %r4, %r5;
	setp.ge.s32 	%p1, %r1, %r2;
	@%p1 bra 	$L__BB669_2;
	cvta.to.global.u64 	%rd4, %rd1;
	cvta.to.global.u64 	%rd5, %rd2;
	cvta.to.global.u64 	%rd6, %rd3;
	mul.wide.s32 	%rd7, %r1, 4;
	add.s64 	%rd8, %rd4, %rd7;
	ld.global.f32 	%f1, [%rd8];
	add.s64 	%rd9, %rd5, %rd7;
	ld.global.f32 	%f2, [%rd9];
	add.f32 	%f3, %f1, %f2;
	add.s64 	%rd10, %rd6, %rd7;
	st.global.f32 	[%rd10], %f3;
$L__BB669_2:
	ret;

}
	// .globl	_Z10add_kernelILx670EEvPfS0_S0_i
.visible .entry _Z10add_kernelILx670EEvPfS0_S0_i(
	.param .u64 .ptr .align 1 _Z10add_kernelILx670EEvPfS0_S0_i_param_0,
	.param .u64 .ptr .align 1 _Z10add_kernelILx670EEvPfS0_S0_i_param_1,
	.param .u64 .ptr .align 1 _Z10add_kernelILx670EEvPfS0_S0_i_param_2,
	.param .u32 _Z10add_kernelILx670EEvPfS0_S0_i_param_3
)
{
	.reg .pred 	%p<2>;
	.reg .b32 	%r<6>;
	.reg .b32 	%f<4>;
	.reg .b64 	%rd<11>;

	ld.param.u64 	%rd1, [_Z10add_kernelILx670EEvPfS0_S0_i_param_0];
	ld.param.u64 	%rd2, [_Z10add_kernelILx670EEvPfS0_S0_i_param_1];
	ld.param.u64 	%rd3, [_Z10add_kernelILx670EEvPfS0_S0_i_param_2];
	ld.param.u32 	%r2, [_Z10add_kernelILx670EEvPfS0_S0_i_param_3];
	mov.u32 	%r3, %ctaid.x;
	mov.u32 	%r4, %ntid.x;
	mov.u32 	%r5, %tid.x;
	mad.lo.s32 	%r1, %r3, %r4, %r5;
	setp.ge.s32 	%p1, %r1, %r2;
	@%p1 bra 	$L__BB670_2;
	cvta.to.global.u64 	%rd4, %rd1;
	cvta.to.global.u64 	%rd5, %rd2;
	cvta.to.global.u64 	%rd6, %rd3;
	mul.wide.s32 	%rd7, %r1, 4;
	add.s64 	%rd8, %rd4, %rd7;
	ld.global.f32 	%f1, [%rd8];
	add.s64 	%rd9, %rd5, %rd7;
	ld.global.f32 	%f2, [%rd9];
	add.f32 	%f3, %f1, %f2;
	add.s64 	%rd10, %rd6, %rd7;
	st.global.f32 	[%rd10], %f3;
$L__BB670_2:
	ret;

}
	// .globl	_Z10add_kernelILx671EEvPfS0_S0_i
.visible .entry _Z10add_kernelILx671EEvPfS0_S0_i(
	.param .u64 .ptr .align 1 _Z10add_kernelILx671EEvPfS0_S0_i_param_0,
	.param .u64 .ptr .align 1 _Z10add_kernelILx671EEvPfS0_S0_i_param_1,
	.param .u64 .ptr .align 1 _Z10add_kernelILx671EEvPfS0_S0_i_param_2,
	.param .u32 _Z10add_kernelILx671EEvPfS0_S0_i_param_3
)
{
	.reg .pred 	%p<2>;
	.reg .b32 	%r<6>;
	.reg .b32 	%f<4>;
	.reg .b64 	%rd<11>;

	ld.param.u64 	%rd1, [_Z10add_kernelILx671EEvPfS0_S0_i_param_0];
	ld.param.u64 	%rd2, [_Z10add_kernelILx671EEvPfS0_S0_i_param_1];
	ld.param.u64 	%rd3, [_Z10add_kernelILx671EEvPfS0_S0_i_param_2];
	ld.param.u32 	%r2, [_Z10add_kernelILx671EEvPfS0_S0_i_param_3];
	mov.u32 	%r3, %ctaid.x;
	mov.u32 	%r4, %ntid.x;
	mov.u32 	%r5, %tid.x;
	mad.lo.s32 	%r1, %r3, %r4, %r5;
	setp.ge.s32 	%p1, %r1, %r2;
	@%p1 bra 	$L__BB671_2;
	cvta.to.global.u64 	%rd4, %rd1;
	cvta.to.global.u64 	%rd5, %rd2;
	cvta.to.global.u64 	%rd6, %rd3;
	mul.wide.s32 	%rd7, %r1, 4;
	add.s64 	%rd8, %rd4, %rd7;
	ld.global.f32 	%f1, [%rd8];
	add.s64 	%rd9, %rd5, %rd7;
	ld.global.f32 	%f2, [%rd9];
	add.f32 	%f3, %f1, %f2;
	add.s64 	%rd10, %rd6, %rd7;
	st.global.f32 	[%rd10], %f3;
$L__BB671_2:
	ret;

}
	// .globl	_Z10add_kernelILx672EEvPfS0_S0_i
.visible .entry _Z10add_kernelILx672EEvPfS0_S0_i(
	.param .u64 .ptr .align 1 _Z10add_kernelILx672EEvPfS0_S0_i_param_0,
	.param .u64 .ptr .align 1 _Z10add_kernelILx672EEvPfS0_S0_i_param_1,
	.param .u64 .ptr .align 1 _Z10add_kernelILx672EEvPfS0_S0_i_param_2,
	.param .u32 _Z10add_kernelILx672EEvPfS0_S0_i_param_3
)
{
	.reg .pred 	%p<2>;
	.reg .b32 	%r<6>;
	.reg .b32 	%f<4>;
	.reg .b64 	%rd<11>;

	ld.param.u64 	%rd1, [_Z10add_kernelILx672EEvPfS0_S0_i_param_0];
	ld.param.u64 	%rd2, [_Z10add_kernelILx672EEvPfS0_S0_i_param_1];
	ld.param.u64 	%rd3, [_Z10add_kernelILx672EEvPfS0_S0_i_param_2];
	ld.param.u32 	%r2, [_Z10add_kernelILx672EEvPfS0_S0_i_param_3];
	mov.u32 	%r3, %ctaid.x;
	mov.u32 	%r4, %ntid.x;
	mov.u32 	%r5, %tid.x;
	mad.lo.s32 	%r1, %r3, %r4, %r5;
	setp.ge.s32 	%p1, %r1, %r2;
	@%p1 bra 	$L__BB672_2;
	cvta.to.global.u64 	%rd4, %rd1;
	cvta.to.global.u64 	%rd5, %rd2;
	cvta.to.global.u64 	%rd6, %rd3;
	mul.wide.s32 	%rd7, %r1, 4;
	add.s64 	%rd8, %rd4, %rd7;
	ld.global.f32 	%f1, [%rd8];
	add.s64 	%rd9, %rd5, %rd7;
	ld.global.f32 	%f2, [%rd9];
	add.f32 	%f3, %f1, %f2;
	add.s64 	%rd10, %rd6, %rd7;
	st.global.f32 	[%rd10], %f3;
$L__BB672_2:
	ret;

}
	// .globl	_Z10add_kernelILx673EEvPfS0_S0_i
.visible .entry _Z10add_kernelILx673EEvPfS0_S0_i(
	.param .u64 .ptr .align 1 _Z10add_kernelILx673EEvPfS0_S0_i_param_0,
	.param .u64 .ptr .align 1 _Z10add_kernelILx673EEvPfS0_S0_i_param_1,
	.param .u64 .ptr .align 1 _Z10add_kernelILx673EEvPfS0_S0_i_param_2,
	.param .u32 _Z10add_kernelILx673EEvPfS0_S0_i_param_3
)
{
	.reg .pred 	%p<2>;
	.reg .b32 	%r<6>;
	.reg .b32 	%f<4>;
	.reg .b64 	%rd<11>;

	ld.param.u64 	%rd1, [_Z10add_kernelILx673EEvPfS0_S0_i_param_0];
	ld.param.u64 	%rd2, [_Z10add_kernelILx673EEvPfS0_S0_i_param_1];
	ld.param.u64 	%rd3, [_Z10add_kernelILx673EEvPfS0_S0_i_param_2];
	ld.param.u32 	%r2, [_Z10add_kernelILx673EEvPfS0_S0_i_param_3];
	mov.u32 	%r3, %ctaid.x;
	mov.u32 	%r4, %ntid.x;
	mov.u32 	%r5, %tid.x;
	mad.lo.s32 	%r1, %r3, %r4, %r5;
	setp.ge.s32 	%p1, %r1, %r2;
	@%p1 bra 	$L__BB673_2;
	cvta.to.global.u64 	%rd4, %rd1;
	cvta.to.global.u64 	%rd5, %rd2;
	cvta.to.global.u64 	%rd6, %rd3;
	mul.wide.s32 	%rd7, %r1, 4;
	add.s64 	%rd8, %rd4, %rd7;
	ld.global.f32 	%f1, [%rd8];
	add.s64 	%rd9, %rd5, %rd7;
	ld.global.f32 	%f2, [%rd9];
	add.f32 	%f3, %f1, %f2;
	add.s64 	%rd10, %rd6, %rd7;
	st.global.f32 	[%rd10], %f3;
$L__BB673_2:
	ret;

}
	// .globl	_Z10add_kernelILx674EEvPfS0_S0_i
.visible .entry _Z10add_kernelILx674EEvPfS0_S0_i(
	.param .u64 .ptr .align 1 _Z10add_kernelILx674EEvPfS0_S0_i_param_0,
	.param .u64 .ptr .align 1 _Z10add_kernelILx674EEvPfS0_S0_i_param_1,
	.param .u64 .ptr .align 1 _Z10add_kernelILx674EEvPfS0_S0_i_param_2,
	.param .u32 _Z10add_kernelILx674EEvPfS0_S0_i_param_3
)
{
	.reg .pred 	%p<2>;
	.reg .b32 	%r<6>;
	.reg .b32 	%f<4>;
	.reg .b64 	%rd<11>;

	ld.param.u64 	%rd1, [_Z10add_kernelILx674EEvPfS0_S0_i_param_0];
	ld.param.u64 	%rd2, [_Z10add_kernelILx674EEvPfS0_S0_i_param_1];
	ld.param.u64 	%rd3, [_Z10add_kernelILx674EEvPfS0_S0_i_param_2];
	ld.param.u32 	%r2, [_Z10add_kernelILx674EEvPfS0_S0_i_param_3];
	mov.u32 	%r3, %ctaid.x;
	mov.u32 	%r4, %ntid.x;
	mov.u32 	%r5, %tid.x;
	mad.lo.s32 	%r1, %r3, %r4, %r5;
	setp.ge.s32 	%p1, %r1, %r2;
	@%p1 bra 	$L__BB674_2;
	cvta.to.global.u64 	%rd4, %rd1;
	cvta.to.global.u64 	%rd5, %rd2;
	cvta.to.global.u64 	%rd6, %rd3;
	mul.wide.s32 	%rd7, %r1, 4;
	add.s64 	%rd8, %rd4, %rd7;
	ld.global.f32 	%f1, [%rd8];
	add.s64 	%rd9, %rd5, %rd7;
	ld.global.f32 	%f2, [%rd9];
	add.f32 	%f3, %f1, %f2;
	add.s64 	%rd10, %rd6, %rd7;
	st.global.f32 	[%rd10], %f3;
$L__BB674_2:
	ret;

}
	// .globl	_Z10add_kernelILx675EEvPfS0_S0_i
.visible .entry _Z10add_kernelILx675EEvPfS0_S0_i(
	.param .u64 .ptr .align 1 _Z10add_kernelILx675EEvPfS0_S0_i_param_0,
	.param .u64 .ptr .align 1 _Z10add_kernelILx675EEvPfS0_S0_i_param_1,
	.param .u64 .ptr .align 1 _Z10add_kernelILx675EEvPfS0_S0_i_param_2,
	.param .u32 _Z10add_kernelILx675EEvPfS0_S0_i_param_3
)
{
	.reg .pred 	%p<2>;
	.reg .b32 	%r<6>;
	.reg .b32 	%f<4>;
	.reg .b64 	%rd<11>;

	ld.param.u64 	%rd1, [_Z10add_kernelILx675EEvPfS0_S0_i_param_0];
	ld.param.u64 	%rd2, [_Z10add_kernelILx675EEvPfS0_S0_i_param_1];
	ld.param.u64 	%rd3, [_Z10add_kernelILx675EEvPfS0_S0_i_param_2];
	ld.param.u32 	%r2, [_Z10add_kernelILx675EEvPfS0_S0_i_param_3];
	mov.u32 	%r3, %ctaid.x;
	mov.u32 	%r4, %ntid.x;
	mov.u32 	%r5, %tid.x;
	mad.lo.s32 	%r1, %r3, %r4, %r5;
	setp.ge.s32 	%p1, %r1, %r2;
	@%p1 bra 	$L__BB675_2;
	cvta.to.global.u64 	%rd4, %rd1;
	cvta.to.global.u64 	%rd5, %rd2;
	cvta.to.global.u64 	%rd6, %rd3;
	mul.wide.s32 	%rd7, %r1, 4;
	add.s64 	%rd8, %rd4, %rd7;
	ld.global.f32 	%f1, [%rd8];
	add.s64 	%rd9, %rd5, %rd7;
	ld.global.f32 	%f2, [%rd9];
	add.f32 	%f3, %f1, %f2;
	add.s64 	%rd10, %rd6, %rd7;
	st.global.f32 	[%rd10], %f3;
$L__BB675_2:
	ret;

}
	// .globl	_Z10add_kernelILx676EEvPfS0_S0_i
.visible .entry _Z10add_kernelILx676EEvPfS0_S0_i(
	.param .u64 .ptr .align 1 _Z10add_kernelILx676EEvPfS0_S0_i_param_0,
	.param .u64 .ptr .align 1 _Z10add_kernelILx676EEvPfS0_S0_i_param_1,
	.param .u64 .ptr .align 1 _Z10add_kernelILx676EEvPfS0_S0_i_param_2,
	.param .u32 _Z10add_kernelILx676EEvPfS0_S0_i_param_3
)
{
	.reg .pred 	%p<2>;
	.reg .b32 	%r<6>;
	.reg .b32 	%f<4>;
	.reg .b64 	%rd<11>;

	ld.param.u64 	%rd1, [_Z10add_kernelILx676EEvPfS0_S0_i_param_0];
	ld.param.u64 	%rd2, [_Z10add_kernelILx676EEvPfS0_S0_i_param_1];
	ld.param.u64 	%rd3, [_Z10add_kernelILx676EEvPfS0_S0_i_param_2];
	ld.param.u32 	%r2, [_Z10add_kernelILx676EEvPfS0_S0_i_param_3];
	mov.u32 	%r3, %ctaid.x;
	mov.u32 	%r4, %ntid.x;
	mov.u32 	%r5, %tid.x;
	mad.lo.s32 	%r1, %r3, %r4, %r5;
	setp.ge.s32 	%p1, %r1, %r2;
	@%p1 bra 	$L__BB676_2;
	cvta.to.global.u64 	%rd4, %rd1;
	cvta.to.global.u64 	%rd5, %rd2;
	cvta.to.global.u64 	%rd6, %rd3;
	mul.wide.s32 	%rd7, %r1, 4;
	add.s64 	%rd8, %rd4, %rd7;
	ld.global.f32 	%f1, [%rd8];
	add.s64 	%rd9, %rd5, %rd7;
	ld.global.f32 	%f2, [%rd9];
	add.f32 	%f3, %f1, %f2;
	add.s64 	%rd10, %rd6, %rd7;
	st.global.f32 	[%rd10], %f3;
$L__BB676_2:
	ret;

}
	// .globl	_Z10add_kernelILx677EEvPfS0_S0_i
.visible .entry _Z10add_kernelILx677EEvPfS0_S0_i(
	.param .u64 .ptr .align 1 _Z10add_kernelILx677EEvPfS0_S0_i_param_0,
	.param .u64 .ptr .align 1 _Z10add_kernelILx677EEvPfS0_S0_i_param_1,
	.param .u64 .ptr .align 1 _Z10add_kernelILx677EEvPfS0_S0_i_param_2,
	.param .u32 _Z10add_kernelILx677EEvPfS0_S0_i_param_3
)
{
	.reg .pred 	%p<2>;
	.reg .b32 	%r<6>;
	.reg .b32 	%f<4>;
	.reg .b64 	%rd<11>;

	ld.param.u64 	%rd1, [_Z10add_kernelILx677EEvPfS0_S0_i_param_0];
	ld.param.u64 	%rd2, [_Z10add_kernelILx677EEvPfS0_S0_i_param_1];
	ld.param.u64 	%rd3, [_Z10add_kernelILx677EEvPfS0_S0_i_param_2];
	ld.param.u32 	%r2, [_Z10add_kernelILx677EEvPfS0_S0_i_param_3];
	mov.u32 	%r3, %ctaid.x;
	mov.u32 	%r4, %ntid.x;
	mov.u32 	%r5, %tid.x;
	mad.lo.s32 	%r1, %r3, %r4, %r5;
	setp.ge.s32 	%p1, %r1, %r2;
	@%p1 bra 	$L__BB677_2;
	cvta.to.global.u64 	%rd4, %rd1;
	cvta.to.global.u64 	%rd5, %rd2;
	cvta.to.global.u64 	%rd6, %rd3;
	mul.wide.s32 	%rd7, %r1, 4;
	add.s64 	%rd8, %rd4, %rd7;
	ld.global.f32 	%f1, [%rd8];
	add.s64 	%rd9, %rd5, %rd7;
	ld.global.f32 	%f2, [%rd9];
	add.f32 	%f3, %f1, %f2;
	add.s64 	%rd10, %rd6, %rd7;
	st.global.f32 	[%rd10], %f3;
$L__BB677_2:
	ret;

}
	// .globl	_Z10add_kernelILx678EEvPfS0_S0_i
.visible .entry _Z10add_kernelILx678EEvPfS0_S0_i(
	.param .u64 .ptr .align 1 _Z10add_kernelILx678EEvPfS0_S0_i_param_0,
	.param .u64 .ptr .align 1 _Z10add_kernelILx678EEvPfS0_S0_i_param_1,
	.param .u64 .ptr .align 1 _Z10add_kernelILx678EEvPfS0_S0_i_param_2,
	.param .u32 _Z10add_kernelILx678EEvPfS0_S0_i_param_3
)
{
	.reg .pred 	%p<2>;
	.reg .b32 	%r<6>;
	.reg .b32 	%f<4>;
	.reg .b64 	%rd<11>;

	ld.param.u64 	%rd1, [_Z10add_kernelILx678EEvPfS0_S0_i_param_0];
	ld.param.u64 	%rd2, [_Z10add_kernelILx678EEvPfS0_S0_i_param_1];
	ld.param.u64 	%rd3, [_Z10add_kernelILx678EEvPfS0_S0_i_param_2];
	ld.param.u32 	%r2, [_Z10add_kernelILx678EEvPfS0_S0_i_param_3];
	mov.u32 	%r3, %ctaid.x;
	mov.u32 	%r4, %ntid.x;
	mov.u32 	%r5, %tid.x;
	mad.lo.s32 	%r1, %r3, %r4, %r5;
	setp.ge.s32 	%p1, %r1, %r2;
	@%p1 bra 	$L__BB678_2;
	cvta.to.global.u64 	%rd4, %rd1;
	cvta.to.global.u64 	%rd5, %rd2;
	cvta.to.global.u64 	%rd6, %rd3;
	mul.wide.s32 	%rd7, %r1, 4;
	add.s64 	%rd8, %rd4, %rd7;
	ld.global.f32 	%f1, [%rd8];
	add.s64 	%rd9, %rd5, %rd7;
	ld.global.f32 	%f2, [%rd9];
	add.f32 	%f3, %f1, %f2;
	add.s64 	%rd10, %rd6, %rd7;
	st.global.f32 	[%rd10], %f3;
$L__BB678_2:
	ret;

}
	// .globl	_Z10add_kernelILx679EEvPfS0_S0_i
.visible .entry _Z10add_kernelILx679EEvPfS0_S0_i(
	.param .u64 .ptr .align 1 _Z10add_kernelILx679EEvPfS0_S0_i_param_0,
	.param .u64 .ptr .align 1 _Z10add_kernelILx679EEvPfS0_S0_i_param_1,
	.param .u64 .ptr .align 1 _Z10add_kernelILx679EEvPfS0_S0_i_param_2,
	.param .u32 _Z10add_kernelILx679EEvPfS0_S0_i_param_3
)
{
	.reg .pred 	%p<2>;
	.reg .b32 	%r<6>;
	.reg .b32 	%f<4>;
	.reg .b64 	%rd<11>;

	ld.param.u64 	%rd1, [_Z10add_kernelILx679EEvPfS0_S0_i_param_0];
	ld.param.u64 	%rd2, [_Z10add_kernelILx679EEvPfS0_S0_i_param_1];
	ld.param.u64 	%rd3, [_Z10add_kernelILx679EEvPfS0_S0_i_param_2];
	ld.param.u32 	%r2, [_Z10add_kernelILx679EEvPfS0_S0_i_param_3];
	mov.u32 	%r3, %ctaid.x;
	mov.u32 	%r4, %ntid.x;
	mov.u32 	%r5, %tid.x;
	mad.lo.s32 	%r1, %r3, %r4, %r5;
	setp.ge.s32 	%p1, %r1, %r2;
	@%p1 bra 	$L__BB679_2;
	cvta.to.global.u64 	%rd4, %rd1;
	cvta.to.global.u64 	%rd5, %rd2;
	cvta.to.global.u64 	%rd6, %rd3;
	mul.wide.s32 	%rd7, %r1, 4;
	add.s64 	%rd8, %rd4, %rd7;
	ld.global.f32 	%f1, [%rd8];
	add.s64 	%rd9, %rd5, %rd7;
	ld.global.f32 	%f2, [%rd9];
	add.f32 	%f3, %f1, %f2;
	add.s64 	%rd10, %rd6, %rd7;
	st.global.f32 	[%rd10], %f3;
$L__BB679_2:
	ret;

}
	// .globl	_Z10add_kernelILx680EEvPfS0_S0_i
.visible .entry _Z10add_kernelILx680EEvPfS0_S0_i(
	.param .u64 .ptr .align 1 _Z10add_kernelILx680EEvPfS0_S0_i_param_0,
	.param .u64 .ptr .align 1 _Z10add_kernelILx680EEvPfS0_S0_i_param_1,
	.param .u64 .ptr .align 1 _Z10add_kernelILx680EEvPfS0_S0_i_param_2,
	.param .u32 _Z10add_kernelILx680EEvPfS0_S0_i_param_3
)
{
	.reg .pred 	%p<2>;
	.reg .b32 	%r<6>;
	.reg .b32 	%f<4>;
	.reg .b64 	%rd<11>;

	ld.param.u64 	%rd1, [_Z10add_kernelILx680EEvPfS0_S0_i_param_0];
	ld.param.u64 	%rd2, [_Z10add_kernelILx680EEvPfS0_S0_i_param_1];
	ld.param.u64 	%rd3, [_Z10add_kernelILx680EEvPfS0_S0_i_param_2];
	ld.param.u32 	%r2, [_Z10add_kernelILx680EEvPfS0_S0_i_param_3];
	mov.u32 	%r3, %ctaid.x;
	mov.u32 	%r4, %ntid.x;
	mov.u32 	%r5, %tid.x;
	mad.lo.s32 	%r1, %r3, %r4, %r5;
	setp.ge.s32 	%p1, %r1, %r2;
	@%p1 bra 	$L__BB680_2;
	cvta.to.global.u64 	%rd4, %rd1;
	cvta.to.global.u64 	%rd5, %rd2;
	cvta.to.global.u64 	%rd6, %rd3;
	mul.wide.s32 	%rd7, %r1, 4;
	add.s64 	%rd8, %rd4, %rd7;
	ld.global.f32 	%f1, [%rd8];
	add.s64 	%rd9, %rd5, %rd7;
	ld.global.f32 	%f2, [%rd9];
	add.f32 	%f3, %f1, %f2;
	add.s64 	%rd10, %rd6, %rd7;
	st.global.f32 	[%rd10], %f3;
$L__BB680_2:
	ret;

}
	// .globl	_Z10add_kernelILx681EEvPfS0_S0_i
.visible .entry _Z10add_kernelILx681EEvPfS0_S0_i(
	.param .u64 .ptr .align 1 _Z10add_kernelILx681EEvPfS0_S0_i_param_0,
	.param .u64 .ptr .align 1 _Z10add_kernelILx681EEvPfS0_S0_i_param_1,
	.param .u64 .ptr .align 1 _Z10add_kernelILx681EEvPfS0_S0_i_param_2,
	.param .u32 _Z10add_kernelILx681EEvPfS0_S0_i_param_3
)
{
	.reg .pred 	%p<2>;
	.reg .b32 	%r<6>;
	.reg .b32 	%f<4>;
	.reg .b64 	%rd<11>;

	ld.param.u64 	%rd1, [_Z10add_kernelILx681EEvPfS0_S0_i_param_0];
	ld.param.u64 	%rd2, [_Z10add_kernelILx681EEvPfS0_S0_i_param_1];
	ld.param.u64 	%rd3, [_Z10add_kernelILx681EEvPfS0_S0_i_param_2];
	ld.param.u32 	%r2, [_Z10add_kernelILx681EEvPfS0_S0_i_param_3];
	mov.u32 	%r3, %ctaid.x;
	mov.u32 	%r4, %ntid.x;
	mov.u32 	%r5, %tid.x;
	mad.lo.s32 	%r1, %r3, %r4, %r5;
	setp.ge.s32 	%p1, %r1, %r2;
	@%p1 bra 	$L__BB681_2;
	cvta.to.global.u64 	%rd4, %rd1;
	cvta.to.global.u64 	%rd5, %rd2;
	cvta.to.global.u64 	%rd6, %rd3;
	mul.wide.s32 	%rd7, %r1, 4;
	add.s64 	%rd8, %rd4, %rd7;
	ld.global.f32 	%f1, [%rd8];
	add.s64 	%rd9, %rd5, %rd7;
	ld.global.f32 	%f2, [%rd9];
	add.f32 	%f3, %f1, %f2;
	add.s64 	%rd10, %rd6, %rd7;
	st.global.f32 	[%rd10], %f3;
$L__BB681_2:
	ret;

}
	// .globl	_Z10add_kernelILx682EEvPfS0_S0_i
.visible .entry _Z10add_kernelILx682EEvPfS0_S0_i(
	.param .u64 .ptr .align 1 _Z10add_kernelILx682EEvPfS0_S0_i_param_0,
	.param .u64 .ptr .align 1 _Z10add_kernelILx682EEvPfS0_S0_i_param_1,
	.param .u64 .ptr .align 1 _Z10add_kernelILx682EEvPfS0_S0_i_param_2,
	.param .u32 _Z10add_kernelILx682EEvPfS0_S0_i_param_3
)
{
	.reg .pred 	%p<2>;
	.reg .b32 	%r<6>;
	.reg .b32 	%f<4>;
	.reg .b64 	%rd<11>;

	ld.param.u64 	%rd1, [_Z10add_kernelILx682EEvPfS0_S0_i_param_0];
	ld.param.u64 	%rd2, [_Z10add_kernelILx682EEvPfS0_S0_i_param_1];
	ld.param.u64 	%rd3, [_Z10add_kernelILx682EEvPfS0_S0_i_param_2];
	ld.param.u32 	%r2, [_Z10add_kernelILx682EEvPfS0_S0_i_param_3];
	mov.u32 	%r3, %ctaid.x;
	mov.u32 	%r4, %ntid.x;
	mov.u32 	%r5, %tid.x;
	mad.lo.s32 	%r1, %r3, %r4, %r5;
	setp.ge.s32 	%p1, %r1, %r2;
	@%p1 bra 	$L__BB682_2;
	cvta.to.global.u64 	%rd4, %rd1;
	cvta.to.global.u64 	%rd5, %rd2;
	cvta.to.global.u64 	%rd6, %rd3;
	mul.wide.s32 	%rd7, %r1, 4;
	add.s64 	%rd8, %rd4, %rd7;
	ld.global.f32 	%f1, [%rd8];
	add.s64 	%rd9, %rd5, %rd7;
	ld.global.f32 	%f2, [%rd9];
	add.f32 	%f3, %f1, %f2;
	add.s64 	%rd10, %rd6, %rd7;
	st.global.f32 	[%rd10], %f3;
$L__BB682_2:
	ret;

}
	// .globl	_Z10add_kernelILx683EEvPfS0_S0_i
.visible .entry _Z10add_kernelILx683EEvPfS0_S0_i(
	.param .u64 .ptr .align 1 _Z10add_kernelILx683EEvPfS0_S0_i_param_0,
	.param .u64 .ptr .align 1 _Z10add_kernelILx683EEvPfS0_S0_i_param_1,
	.param .u64 .ptr .align 1 _Z10add_kernelILx683EEvPfS0_S0_i_param_2,
	.param .u32 _Z10add_kernelILx683EEvPfS0_S0_i_param_3
)
{
	.reg .pred 	%p<2>;
	.reg .b32 	%r<6>;
	.reg .b32 	%f<4>;
	.reg .b64 	%rd<11>;

	ld.param.u64 	%rd1, [_Z10add_kernelILx683EEvPfS0_S0_i_param_0];
	ld.param.u64 	%rd2, [_Z10add_kernelILx683EEvPfS0_S0_i_param_1];
	ld.param.u64 	%rd3, [_Z10add_kernelILx683EEvPfS0_S0_i_param_2];
	ld.param.u32 	%r2, [_Z10add_kernelILx683EEvPfS0_S0_i_param_3];
	mov.u32 	%r3, %ctaid.x;
	mov.u32 	%r4, %ntid.x;
	mov.u32 	%r5, %tid.x;
	mad.lo.s32 	%r1, %r3, %r4, %r5;
	setp.ge.s32 	%p1, %r1, %r2;
	@%p1 bra 	$L__BB683_2;
	cvta.to.global.u64 	%rd4, %rd1;
	cvta.to.global.u64 	%rd5, %rd2;
	cvta.to.global.u64 	%rd6, %rd3;
	mul.wide.s32 	%rd7, %r1, 4;
	add.s64 	%rd8, %rd4, %rd7;
	ld.global.f32 	%f1, [%rd8];
	add.s64 	%rd9, %rd5, %rd7;
	ld.global.f32 	%f2, [%rd9];
	add.f32 	%f3, %f1, %f2;
	add.s64 	%rd10, %rd6, %rd7;
	st.global.f32 	[%rd10], %f3;
$L__BB683_2:
	ret;

}
	// .globl	_Z10add_kernelILx684EEvPfS0_S0_i
.visible .entry _Z10add_kernelILx684EEvPfS0_S0_i(
	.param .u64 .ptr .align 1 _Z10add_kernelILx684EEvPfS0_S0_i_param_0,
	.param .u64 .ptr .align 1 _Z10add_kernelILx684EEvPfS0_S0_i_param_1,
	.param .u64 .ptr .align 1 _Z10add_kernelILx684EEvPfS0_S0_i_param_2,
	.param .u32 _Z10add_kernelILx684EEvPfS0_S0_i_param_3
)
{
	.reg .pred 	%p<2>;
	.reg .b32 	%r<6>;
	.reg .b32 	%f<4>;
	.reg .b64 	%rd<11>;

	ld.param.u64 	%rd1, [_Z10add_kernelILx684EEvPfS0_S0_i_param_0];
	ld.param.u64 	%rd2, [_Z10add_kernelILx684EEvPfS0_S0_i_param_1];
	ld.param.u64 	%rd3, [_Z10add_kernelILx684EEvPfS0_S0_i_param_2];
	ld.param.u32 	%r2, [_Z10add_kernelILx684EEvPfS0_S0_i_param_3];
	mov.u32 	%r3, %ctaid.x;
	mov.u32 	%r4, %ntid.x;
	mov.u32 	%r5, %tid.x;
	mad.lo.s32 	%r1, %r3, %r4, %r5;
	setp.ge.s32 	%p1, %r1, %r2;
	@%p1 bra 	$L__BB684_2;
	cvta.to.global.u64 	%rd4, %rd1;
	cvta.to.global.u64 	%rd5, %rd2;
	cvta.to.global.u64 	%rd6, %rd3;
	mul.wide.s32 	%rd7, %r1, 4;
	add.s64 	%rd8, %rd4, %rd7;
	ld.global.f32 	%f1, [%rd8];
	add.s64 	%rd9, %rd5, %rd7;
	ld.global.f32 	%f2, [%rd9];
	add.f32 	%f3, %f1, %f2;
	add.s64 	%rd10, %rd6, %rd7;
	st.global.f32 	[%rd10], %f3;
$L__BB684_2:
	ret;

}
	// .globl	_Z10add_kernelILx685EEvPfS0_S0_i
.visible .entry _Z10add_kernelILx685EEvPfS0_S0_i(
	.param .u64 .ptr .align 1 _Z10add_kernelILx685EEvPfS0_S0_i_param_0,
	.param .u64 .ptr .align 1 _Z10add_kernelILx685EEvPfS0_S0_i_param_1,
	.param .u64 .ptr .align 1 _Z10add_kernelILx685EEvPfS0_S0_i_param_2,
	.param .u32 _Z10add_kernelILx685EEvPfS0_S0_i_param_3
)
{
	.reg .pred 	%p<2>;
	.reg .b32 	%r<6>;
	.reg .b32 	%f<4>;
	.reg .b64 	%rd<11>;

	ld.param.u64 	%rd1, [_Z10add_kernelILx685EEvPfS0_S0_i_param_0];
	ld.param.u64 	%rd2, [_Z10add_kernelILx685EEvPfS0_S0_i_param_1];
	ld.param.u64 	%rd3, [_Z10add_kernelILx685EEvPfS0_S0_i_param_2];
	ld.param.u32 	%r2, [_Z10add_kernelILx685EEvPfS0_S0_i_param_3];
	mov.u32 	%r3, %ctaid.x;
	mov.u32 	%r4, %ntid.x;
	mov.u32 	%r5, %tid.x;
	mad.lo.s32 	%r1, %r3, %r4, %r5;
	setp.ge.s32 	%p1, %r1, %r2;
	@%p1 bra 	$L__BB685_2;
	cvta.to.global.u64 	%rd4, %rd1;
	cvta.to.global.u64 	%rd5, %rd2;
	cvta.to.global.u64 	%rd6, %rd3;
	mul.wide.s32 	%rd7, %r1, 4;
	add.s64 	%rd8, %rd4, %rd7;
	ld.global.f32 	%f1, [%rd8];
	add.s64 	%rd9, %rd5, %rd7;
	ld.global.f32 	%f2, [%rd9];
	add.f32 	%f3, %f1, %f2;
	add.s64 	%rd10, %rd6, %rd7;
	st.global.f32 	[%rd10], %f3;
$L__BB685_2:
	ret;

}
	// .globl	_Z10add_kernelILx686EEvPfS0_S0_i
.visible .entry _Z10add_kernelILx686EEvPfS0_S0_i(
	.param .u64 .ptr .align 1 _Z10add_kernelILx686EEvPfS0_S0_i_param_0,
	.param .u64 .ptr .align 1 _Z10add_kernelILx686EEvPfS0_S0_i_param_1,
	.param .u64 .ptr .align 1 _Z10add_kernelILx686EEvPfS0_S0_i_param_2,
	.param .u32 _Z10add_kernelILx686EEvPfS0_S0_i_param_3
)
{
	.reg .pred 	%p<2>;
	.reg .b32 	%r<6>;
	.reg .b32 	%f<4>;
	.reg .b64 	%rd<11>;

	ld.param.u64 	%rd1, [_Z10add_kernelILx686EEvPfS0_S0_i_param_0];
	ld.param.u64 	%rd2, [_Z10add_kernelILx686EEvPfS0_S0_i_param_1];
	ld.param.u64 	%rd3, [_Z10add_kernelILx686EEvPfS0_S0_i_param_2];
	ld.param.u32 	%r2, [_Z10add_kernelILx686EEvPfS0_S0_i_param_3];
	mov.u32 	%r3, %ctaid.x;
	mov.u32 	%r4, %ntid.x;
	mov.u32 	%r5, %tid.x;
	mad.lo.s32 	%r1, %r3, %r4, %r5;
	setp.ge.s32 	%p1, %r1, %r2;
	@%p1 bra 	$L__BB686_2;
	cvta.to.global.u64 	%rd4, %rd1;
	cvta.to.global.u64 	%rd5, %rd2;
	cvta.to.global.u64 	%rd6, %rd3;
	mul.wide.s32 	%rd7, %r1, 4;
	add.s64 	%rd8, %rd4, %rd7;
	ld.global.f32 	%f1, [%rd8];
	add.s64 	%rd9, %rd5, %rd7;
	ld.global.f32 	%f2, [%rd9];
	add.f32 	%f3, %f1, %f2;
	add.s64 	%rd10, %rd6, %rd7;
	st.global.f32 	[%rd10], %f3;
$L__BB686_2:
	ret;

}
	// .globl	_Z10add_kernelILx687EEvPfS0_S0_i
.visible .entry _Z10add_kernelILx687EEvPfS0_S0_i(
	.param .u64 .ptr .align 1 _Z10add_kernelILx687EEvPfS0_S0_i_param_0,
	.param .u64 .ptr .align 1 _Z10add_kernelILx687EEvPfS0_S0_i_param_1,
	.param .u64 .ptr .align 1 _Z10add_kernelILx687EEvPfS0_S0_i_param_2,
	.param .u32 _Z10add_kernelILx687EEvPfS0_S0_i_param_3
)
{
	.reg .pred 	%p<2>;
	.reg .b32 	%r<6>;
	.reg .b32 	%f<4>;
	.reg .b64 	%rd<11>;

	ld.param.u64 	%rd1, [_Z10add_kernelILx687EEvPfS0_S0_i_param_0];
	ld.param.u64 	%rd2, [_Z10add_kernelILx687EEvPfS0_S0_i_param_1];
	ld.param.u64 	%rd3, [_Z10add_kernelILx687EEvPfS0_S0_i_param_2];
	ld.param.u32 	%r2, [_Z10add_kernelILx687EEvPfS0_S0_i_param_3];
	mov.u32 	%r3, %ctaid.x;
	mov.u32 	%r4, %ntid.x;
	mov.u32 	%r5, %tid.x;
	mad.lo.s32 	%r1, %r3, %r4, %r5;
	setp.ge.s32 	%p1, %r1, %r2;
	@%p1 bra 	$L__BB687_2;
	cvta.to.global.u64 	%rd4, %rd1;
	cvta.to.global.u64 	%rd5, %rd2;
	cvta.to.global.u64 	%rd6, %rd3;
	mul.wide.s32 	%rd7, %r1, 4;
	add.s64 	%rd8, %rd4, %rd7;
	ld.global.f32 	%f1, [%rd8];
	add.s64 	%rd9, %rd5, %rd7;
	ld.global.f32 	%f2, [%rd9];
	add.f32 	%f3, %f1, %f2;
	add.s64 	%rd10, %rd6, %rd7;
	st.global.f32 	[%rd10], %f3;
$L__BB687_2:
	ret;

}
	// .globl	_Z10add_kernelILx688EEvPfS0_S0_i
.visible .entry _Z10add_kernelILx688EEvPfS0_S0_i(
	.param .u64 .ptr .align 1 _Z10add_kernelILx688EEvPfS0_S0_i_param_0,
	.param .u64 .ptr .align 1 _Z10add_kernelILx688EEvPfS0_S0_i_param_1,
	.param .u64 .ptr .align 1 _Z10add_kernelILx688EEvPfS0_S0_i_param_2,
	.param .u32 _Z10add_kernelILx688EEvPfS0_S0_i_param_3
)
{
	.reg .pred 	%p<2>;
	.reg .b32 	%r<6>;
	.reg .b32 	%f<4>;
	.reg .b64 	%rd<11>;

	ld.param.u64 	%rd1, [_Z10add_kernelILx688EEvPfS0_S0_i_param_0];
	ld.param.u64 	%rd2, [_Z10add_kernelILx688EEvPfS0_S0_i_param_1];
	ld.param.u64 	%rd3, [_Z10add_kernelILx688EEvPfS0_S0_i_param_2];
	ld.param.u32 	%r2, [_Z10add_kernelILx688EEvPfS0_S0_i_param_3];
	mov.u32 	%r3, %ctaid.x;
	mov.u32 	%r4, %ntid.x;
	mov.u32 	%r5, %tid.x;
	mad.lo.s32 	%r1, %r3, %r4, %r5;
	setp.ge.s32 	%p1, %r1, %r2;
	@%p1 bra 	$L__BB688_2;
	cvta.to.global.u64 	%rd4, %rd1;
	cvta.to.global.u64 	%rd5, %rd2;
	cvta.to.global.u64 	%rd6, %rd3;
	mul.wide.s32 	%rd7, %r1, 4;
	add.s64 	%rd8, %rd4, %rd7;
	ld.global.f32 	%f1, [%rd8];
	add.s64 	%rd9, %rd5, %rd7;
	ld.global.f32 	%f2, [%rd9];
	add.f32 	%f3, %f1, %f2;
	add.s64 	%rd10, %rd6, %rd7;
	st.global.f32 	[%rd10], %f3;
$L__BB688_2:
	ret;

}
	// .globl	_Z10add_kernelILx689EEvPfS0_S0_i
.visible .entry _Z10add_kernelILx689EEvPfS0_S0_i(
	.param .u64 .ptr .align 1 _Z10add_kernelILx689EEvPfS0_S0_i_param_0,
	.param .u64 .ptr .align 1 _Z10add_kernelILx689EEvPfS0_S0_i_param_1,
	.param .u64 .ptr .align 1 _Z10add_kernelILx689EEvPfS0_S0_i_param_2,
	.param .u32 _Z10add_kernelILx689EEvPfS0_S0_i_param_3
)
{
	.reg .pred 	%p<2>;
	.reg .b32 	%r<6>;
	.reg .b32 	%f<4>;
	.reg .b64 	%rd<11>;

	ld.param.u64 	%rd1, [_Z10add_kernelILx689EEvPfS0_S0_i_param_0];
	ld.param.u64 	%rd2, [_Z10add_kernelILx689EEvPfS0_S0_i_param_1];
	ld.param.u64 	%rd3, [_Z10add_kernelILx689EEvPfS0_S0_i_param_2];
	ld.param.u32 	%r2, [_Z10add_kernelILx689EEvPfS0_S0_i_param_3];
	mov.u32 	%r3, %ctaid.x;
	mov.u32 	%r4, %ntid.x;
	mov.u32 	%r5, %tid.x;
	mad.lo.s32 	%r1, %r3, %r4, %r5;
	setp.ge.s32 	%p1, %r1, %r2;
	@%p1 bra 	$L__BB689_2;
	cvta.to.global.u64 	%rd4, %rd1;
	cvta.to.global.u64 	%rd5, %rd2;
	cvta.to.global.u64 	%rd6, %rd3;
	mul.wide.s32 	%rd7, %r1, 4;
	add.s64 	%rd8, %rd4, %rd7;
	ld.global.f32 	%f1, [%rd8];
	add.s64 	%rd9, %rd5, %rd7;
	ld.global.f32 	%f2, [%rd9];
	add.f32 	%f3, %f1, %f2;
	add.s64 	%rd10, %rd6, %rd7;
	st.global.f32 	[%rd10], %f3;
$L__BB689_2:
	ret;

}
	// .globl	_Z10add_kernelILx690EEvPfS0_S0_i
.visible .entry _Z10add_kernelILx690EEvPfS0_S0_i(
	.param .u64 .ptr .align 1 _Z10add_kernelILx690EEvPfS0_S0_i_param_0,
	.param .u64 .ptr .align 1 _Z10add_kernelILx690EEvPfS0_S0_i_param_1,
	.param .u64 .ptr .align 1 _Z10add_kernelILx690EEvPfS0_S0_i_param_2,
	.param .u32 _Z10add_kernelILx690EEvPfS0_S0_i_param_3
)
{
	.reg .pred 	%p<2>;
	.reg .b32 	%r<6>;
	.reg .b32 	%f<4>;
	.reg .b64 	%rd<11>;

	ld.param.u64 	%rd1, [_Z10add_kernelILx690EEvPfS0_S0_i_param_0];
	ld.param.u64 	%rd2, [_Z10add_kernelILx690EEvPfS0_S0_i_param_1];
	ld.param.u64 	%rd3, [_Z10add_kernelILx690EEvPfS0_S0_i_param_2];
	ld.param.u32 	%r2, [_Z10add_kernelILx690EEvPfS0_S0_i_param_3];
	mov.u32 	%r3, %ctaid.x;
	mov.u32 	%r4, %ntid.x;
	mov.u32 	%r5, %tid.x;
	mad.lo.s32 	%r1, %r3, %r4, %r5;
	setp.ge.s32 	%p1, %r1, %r2;
	@%p1 bra 	$L__BB690_2;
	cvta.to.global.u64 	%rd4, %rd1;
	cvta.to.global.u64 	%rd5, %rd2;
	cvta.to.global.u64 	%rd6, %rd3;
	mul.wide.s32 	%rd7, %r1, 4;
	add.s64 	%rd8, %rd4, %rd7;
	ld.global.f32 	%f1, [%rd8];
	add.s64 	%rd9, %rd5, %rd7;
	ld.global.f32 	%f2, [%rd9];
	add.f32 	%f3, %f1, %f2;
	add.s64 	%rd10, %rd6, %rd7;
	st.global.f32 	[%rd10], %f3;
$L__BB690_2:
	ret;

}
	// .globl	_Z10add_kernelILx691EEvPfS0_S0_i
.visible .entry _Z10add_kernelILx691EEvPfS0_S0_i(
	.param .u64 .ptr .align 1 _Z10add_kernelILx691EEvPfS0_S0_i_param_0,
	.param .u64 .ptr .align 1 _Z10add_kernelILx691EEvPfS0_S0_i_param_1,
	.param .u64 .ptr .align 1 _Z10add_kernelILx691EEvPfS0_S0_i_param_2,
	.param .u32 _Z10add_kernelILx691EEvPfS0_S0_i_param_3
)
{
	.reg .pred 	%p<2>;
	.reg .b32 	%r<6>;
	.reg .b32 	%f<4>;
	.reg .b64 	%rd<11>;

	ld.param.u64 	%rd1, [_Z10add_kernelILx691EEvPfS0_S0_i_param_0];
	ld.param.u64 	%rd2, [_Z10add_kernelILx691EEvPfS0_S0_i_param_1];
	ld.param.u64 	%rd3, [_Z10add_kernelILx691EEvPfS0_S0_i_param_2];
	ld.param.u32 	%r2, [_Z10add_kernelILx691EEvPfS0_S0_i_param_3];
	mov.u32 	%r3, %ctaid.x;
	mov.u32 	%r4, %ntid.x;
	mov.u32 	%r5, %tid.x;
	mad.lo.s32 	%r1, %r3, %r4, %r5;
	setp.ge.s32 	%p1, %r1, %r2;
	@%p1 bra 	$L__BB691_2;
	cvta.to.global.u64 	%rd4, %rd1;
	cvta.to.global.u64 	%rd5, %rd2;
	cvta.to.global.u64 	%rd6, %rd3;
	mul.wide.s32 	%rd7, %r1, 4;
	add.s64 	%rd8, %rd4, %rd7;
	ld.global.f32 	%f1, [%rd8];
	add.s64 	%rd9, %rd5, %rd7;
	ld.global.f32 	%f2, [%rd9];
	add.f32 	%f3, %f1, %f2;
	add.s64 	%rd10, %rd6, %rd7;
	st.global.f32 	[%rd10], %f3;
$L__BB691_2:
	ret;

}
	// .globl	_Z10add_kernelILx692EEvPfS0_S0_i
.visible .entry _Z10add_kernelILx692EEvPfS0_S0_i(
	.param .u64 .ptr .align 1 _Z10add_kernelILx692EEvPfS0_S0_i_param_0,
	.param .u64 .ptr .align 1 _Z10add_kernelILx692EEvPfS0_S0_i_param_1,
	.param .u64 .ptr .align 1 _Z10add_kernelILx692EEvPfS0_S0_i_param_2,
	.param .u32 _Z10add_kernelILx692EEvPfS0_S0_i_param_3
)
{
	.reg .pred 	%p<2>;
	.reg .b32 	%r<6>;
	.reg .b32 	%f<4>;
	.reg .b64 	%rd<11>;

	ld.param.u64 	%rd1, [_Z10add_kernelILx692EEvPfS0_S0_i_param_0];
	ld.param.u64 	%rd2, [_Z10add_kernelILx692EEvPfS0_S0_i_param_1];
	ld.param.u64 	%rd3, [_Z10add_kernelILx692EEvPfS0_S0_i_param_2];
	ld.param.u32 	%r2, [_Z10add_kernelILx692EEvPfS0_S0_i_param_3];
	mov.u32 	%r3, %ctaid.x;
	mov.u32 	%r4, %ntid.x;
	mov.u32 	%r5, %tid.x;
	mad.lo.s32 	%r1, %r3, %r4, %r5;
	setp.ge.s32 	%p1, %r1, %r2;
	@%p1 bra 	$L__BB692_2;
	cvta.to.global.u64 	%rd4, %rd1;
	cvta.to.global.u64 	%rd5, %rd2;
	cvta.to.global.u64 	%rd6, %rd3;
	mul.wide.s32 	%rd7, %r1, 4;
	add.s64 	%rd8, %rd4, %rd7;
	ld.global.f32 	%f1, [%rd8];
	add.s64 	%rd9, %rd5, %rd7;
	ld.global.f32 	%f2, [%rd9];
	add.f32 	%f3, %f1, %f2;
	add.s64 	%rd10, %rd6, %rd7;
	st.global.f32 	[%rd10], %f3;
$L__BB692_2:
	ret;

}
	// .globl	_Z10add_kernelILx693EEvPfS0_S0_i
.visible .entry _Z10add_kernelILx693EEvPfS0_S0_i(
	.param .u64 .ptr .align 1 _Z10add_kernelILx693EEvPfS0_S0_i_param_0,
	.param .u64 .ptr .align 1 _Z10add_kernelILx693EEvPfS0_S0_i_param_1,
	.param .u64 .ptr .align 1 _Z10add_kernelILx693EEvPfS0_S0_i_param_2,
	.param .u32 _Z10add_kernelILx693EEvPfS0_S0_i_param_3
)
{
	.reg .pred 	%p<2>;
	.reg .b32 	%r<6>;
	.reg .b32 	%f<4>;
	.reg .b64 	%rd<11>;

	ld.param.u64 	%rd1, [_Z10add_kernelILx693EEvPfS0_S0_i_param_0];
	ld.param.u64 	%rd2, [_Z10add_kernelILx693EEvPfS0_S0_i_param_1];
	ld.param.u64 	%rd3, [_Z10add_kernelILx693EEvPfS0_S0_i_param_2];
	ld.param.u32 	%r2, [_Z10add_kernelILx693EEvPfS0_S0_i_param_3];
	mov.u32 	%r3, %ctaid.x;
	mov.u32 	%r4, %ntid.x;
	mov.u32 	%r5, %tid.x;
	mad.lo.s32 	%r1, %r3, %r4, %r5;
	setp.ge.s32 	%p1, %r1, %r2;
	@%p1 bra 	$L__BB693_2;
	cvta.to.global.u64 	%rd4, %rd1;
	cvta.to.global.u64 	%rd5, %rd2;
	cvta.to.global.u64 	%rd6, %rd3;
	mul.wide.s32 	%rd7, %r1, 4;
	add.s64 	%rd8, %rd4, %rd7;
	ld.global.f32 	%f1, [%rd8];
	add.s64 	%rd9, %rd5, %rd7;
	ld.global.f32 	%f2, [%rd9];
	add.f32 	%f3, %f1, %f2;
	add.s64 	%rd10, %rd6, %rd7;
	st.global.f32 	[%rd10], %f3;
$L__BB693_2:
	ret;

}
	// .globl	_Z10add_kernelILx694EEvPfS0_S0_i
.visible .entry _Z10add_kernelILx694EEvPfS0_S0_i(
	.param .u64 .ptr .align 1 _Z10add_kernelILx694EEvPfS0_S0_i_param_0,
	.param .u64 .ptr .align 1 _Z10add_kernelILx694EEvPfS0_S0_i_param_1,
	.param .u64 .ptr .align 1 _Z10add_kernelILx694EEvPfS0_S0_i_param_2,
	.param .u32 _Z10add_kernelILx694EEvPfS0_S0_i_param_3
)
{
	.reg .pred 	%p<2>;
	.reg .b32 	%r<6>;
	.reg .b32 	%f<4>;
	.reg .b64 	%rd<11>;

	ld.param.u64 	%rd1, [_Z10add_kernelILx694EEvPfS0_S0_i_param_0];
	ld.param.u64 	%rd2, [_Z10add_kernelILx694EEvPfS0_S0_i_param_1];
	ld.param.u64 	%rd3, [_Z10add_kernelILx694EEvPfS0_S0_i_param_2];
	ld.param.u32 	%r2, [_Z10add_kernelILx694EEvPfS0_S0_i_param_3];
	mov.u32 	%r3, %ctaid.x;
	mov.u32 	%r4, %ntid.x;
	mov.u32 	%r5, %tid.x;
	mad.lo.s32 	%r1, %r3, %r4, %r5;
	setp.ge.s32 	%p1, %r1, %r2;
	@%p1 bra 	$L__BB694_2;
	cvta.to.global.u64 	%rd4, %rd1;
	cvta.to.global.u64 	%rd5, %rd2;
	cvta.to.global.u64 	%rd6, %rd3;
	mul.wide.s32 	%rd7, %r1, 4;
	add.s64 	%rd8, %rd4, %rd7;
	ld.global.f32 	%f1, [%rd8];
	add.s64 	%rd9, %rd5, %rd7;
	ld.global.f32 	%f2, [%rd9];
	add.f32 	%f3, %f1, %f2;
	add.s64 	%rd10, %rd6, %rd7;
	st.global.f32 	[%rd10], %f3;
$L__BB694_2:
	ret;

}
	// .globl	_Z10add_kernelILx695EEvPfS0_S0_i
.visible .entry _Z10add_kernelILx695EEvPfS0_S0_i(
	.param .u64 .ptr .align 1 _Z10add_kernelILx695EEvPfS0_S0_i_param_0,
	.param .u64 .ptr .align 1 _Z10add_kernelILx695EEvPfS0_S0_i_param_1,
	.param .u64 .ptr .align 1 _Z10add_kernelILx695EEvPfS0_S0_i_param_2,
	.param .u32 _Z10add_kernelILx695EEvPfS0_S0_i_param_3
)
{
	.reg .pred 	%p<2>;
	.reg .b32 	%r<6>;
	.reg .b32 	%f<4>;
	.reg .b64 	%rd<11>;

	ld.param.u64 	%rd1, [_Z10add_kernelILx695EEvPfS0_S0_i_param_0];
	ld.param.u64 	%rd2, [_Z10add_kernelILx695EEvPfS0_S0_i_param_1];
	ld.param.u64 	%rd3, [_Z10add_kernelILx695EEvPfS0_S0_i_param_2];
	ld.param.u32 	%r2, [_Z10add_kernelILx695EEvPfS0_S0_i_param_3];
	mov.u32 	%r3, %ctaid.x;
	mov.u32 	%r4, %ntid.x;
	mov.u32 	%r5, %tid.x;
	mad.lo.s32 	%r1, %r3, %r4, %r5;
	setp.ge.s32 	%p1, %r1, %r2;
	@%p1 bra 	$L__BB695_2;
	cvta.to.global.u64 	%rd4, %rd1;
	cvta.to.global.u64 	%rd5, %rd2;
	cvta.to.global.u64 	%rd6, %rd3;
	mul.wide.s32 	%rd7, %r1, 4;
	add.s64 	%rd8, %rd4, %rd7;
	ld.global.f32 	%f1, [%rd8];
	add.s64 	%rd9, %rd5, %rd7;
	ld.global.f32 	%f2, [%rd9];
	add.f32 	%f3, %f1, %f2;
	add.s64 	%rd10, %rd6, %rd7;
	st.global.f32 	[%rd10], %f3;
$L__BB695_2:
	ret;

}
	// .globl	_Z10add_kernelILx696EEvPfS0_S0_i
.visible .entry _Z10add_kernelILx696EEvPfS0_S0_i(
	.param .u64 .ptr .align 1 _Z10add_kernelILx696EEvPfS0_S0_i_param_0,
	.param .u64 .ptr .align 1 _Z10add_kernelILx696EEvPfS0_S0_i_param_1,
	.param .u64 .ptr .align 1 _Z10add_kernelILx696EEvPfS0_S0_i_param_2,
	.param .u32 _Z10add_kernelILx696EEvPfS0_S0_i_param_3
)
{
	.reg .pred 	%p<2>;
	.reg .b32 	%r<6>;
	.reg .b32 	%f<4>;
	.reg .b64 	%rd<11>;

	ld.param.u64 	%rd1, [_Z10add_kernelILx696EEvPfS0_S0_i_param_0];
	ld.param.u64 	%rd2, [_Z10add_kernelILx696EEvPfS0_S0_i_param_1];
	ld.param.u64 	%rd3, [_Z10add_kernelILx696EEvPfS0_S0_i_param_2];
	ld.param.u32 	%r2, [_Z10add_kernelILx696EEvPfS0_S0_i_param_3];
	mov.u32 	%r3, %ctaid.x;
	mov.u32 	%r4, %ntid.x;
	mov.u32 	%r5, %tid.x;
	mad.lo.s32 	%r1, %r3, %r4, %r5;
	setp.ge.s32 	%p1, %r1, %r2;
	@%p1 bra 	$L__BB696_2;
	cvta.to.global.u64 	%rd4, %rd1;
	cvta.to.global.u64 	%rd5, %rd2;
	cvta.to.global.u64 	%rd6, %rd3;
	mul.wide.s32 	%rd7, %r1, 4;
	add.s64 	%rd8, %rd4, %rd7;
	ld.global.f32 	%f1, [%rd8];
	add.s64 	%rd9, %rd5, %rd7;
	ld.global.f32 	%f2, [%rd9];
	add.f32 	%f3, %f1, %f2;
	add.s64 	%rd10, %rd6, %rd7;
	st.global.f32 	[%rd10], %f3;
$L__BB696_2:
	ret;

}
	// .globl	_Z10add_kernelILx697EEvPfS0_S0_i
.visible .entry _Z10add_kernelILx697EEvPfS0_S0_i(
	.param .u64 .ptr .align 1 _Z10add_kernelILx697EEvPfS0_S0_i_param_0,
	.param .u64 .ptr .align 1 _Z10add_kernelILx697EEvPfS0_S0_i_param_1,
	.param .u64 .ptr .align 1 _Z10add_kernelILx697EEvPfS0_S0_i_param_2,
	.param .u32 _Z10add_kernelILx697EEvPfS0_S0_i_param_3
)
{
	.reg .pred 	%p<2>;
	.reg .b32 	%r<6>;
	.reg .b32 	%f<4>;
	.reg .b64 	%rd<11>;

	ld.param.u64 	%rd1, [_Z10add_kernelILx697EEvPfS0_S0_i_param_0];
	ld.param.u64 	%rd2, [_Z10add_kernelILx697EEvPfS0_S0_i_param_1];
	ld.param.u64 	%rd3, [_Z10add_kernelILx697EEvPfS0_S0_i_param_2];
	ld.param.u32 	%r2, [_Z10add_kernelILx697EEvPfS0_S0_i_param_3];
	mov.u32 	%r3, %ctaid.x;
	mov.u32 	%r4, %ntid.x;
	mov.u32 	%r5, %tid.x;
	mad.lo.s32 	%r1, %r3, %r4, %r5;
	setp.ge.s32 	%p1, %r1, %r2;
	@%p1 bra 	$L__BB697_2;
	cvta.to.global.u64 	%rd4, %rd1;
	cvta.to.global.u64 	%rd5, %rd2;
	cvta.to.global.u64 	%rd6, %rd3;
	mul.wide.s32 	%rd7, %r1, 4;
	add.s64 	%rd8, %rd4, %rd7;
	ld.global.f32 	%f1, [%rd8];
	add.s64 	%rd9, %rd5, %rd7;
	ld.global.f32 	%f2, [%rd9];
	add.f32 	%f3, %f1, %f2;
	add.s64 	%rd10, %rd6, %rd7;
	st.global.f32 	[%rd10], %f3;
$L__BB697_2:
	ret;

}
	// .globl	_Z10add_kernelILx698EEvPfS0_S0_i
.visible .entry _Z10add_kernelILx698EEvPfS0_S0_i(
	.param .u64 .ptr .align 1 _Z10add_kernelILx698EEvPfS0_S0_i_param_0,
	.param .u64 .ptr .align 1 _Z10add_kernelILx698EEvPfS0_S0_i_param_1,
	.param .u64 .ptr .align 1 _Z10add_kernelILx698EEvPfS0_S0_i_param_2,
	.param .u32 _Z10add_kernelILx698EEvPfS0_S0_i_param_3
)
{
	.reg .pred 	%p<2>;
	.reg .b32 	%r<6>;
	.reg .b32 	%f<4>;
	.reg .b64 	%rd<11>;

	ld.param.u64 	%rd1, [_Z10add_kernelILx698EEvPfS0_S0_i_param_0];
	ld.param.u64 	%rd2, [_Z10add_kernelILx698EEvPfS0_S0_i_param_1];
	ld.param.u64 	%rd3, [_Z10add_kernelILx698EEvPfS0_S0_i_param_2];
	ld.param.u32 	%r2, [_Z10add_kernelILx698EEvPfS0_S0_i_param_3];
	mov.u32 	%r3, %ctaid.x;
	mov.u32 	%r4, %ntid.x;
	mov.u32 	%r5, %tid.x;
	mad.lo.s32 	%r1, %r3, %r4, %r5;
	setp.ge.s32 	%p1, %r1, %r2;
	@%p1 bra 	$L__BB698_2;
	cvta.to.global.u64 	%rd4, %rd1;
	cvta.to.global.u64 	%rd5, %rd2;
	cvta.to.global.u64 	%rd6, %rd3;
	mul.wide.s32 	%rd7, %r1, 4;
	add.s64 	%rd8, %rd4, %rd7;
	ld.global.f32 	%f1, [%rd8];
	add.s64 	%rd9, %rd5, %rd7;
	ld.global.f32 	%f2, [%rd9];
	add.f32 	%f3, %f1, %f2;
	add.s64 	%rd10, %rd6, %rd7;
	st.global.f32 	[%rd10], %f3;
$L__BB698_2:
	ret;

}
	// .globl	_Z10add_kernelILx699EEvPfS0_S0_i
.visible .entry _Z10add_kernelILx699EEvPfS0_S0_i(
	.param .u64 .ptr .align 1 _Z10add_kernelILx699EEvPfS0_S0_i_param_0,
	.param .u64 .ptr .align 1 _Z10add_kernelILx699EEvPfS0_S0_i_param_1,
	.param .u64 .ptr .align 1 _Z10add_kernelILx699EEvPfS0_S0_i_param_2,
	.param .u32 _Z10add_kernelILx699EEvPfS0_S0_i_param_3
)
{
	.reg .pred 	%p<2>;
	.reg .b32 	%r<6>;
	.reg .b32 	%f<4>;
	.reg .b64 	%rd<11>;

	ld.param.u64 	%rd1, [_Z10add_kernelILx699EEvPfS0_S0_i_param_0];
	ld.param.u64 	%rd2, [_Z10add_kernelILx699EEvPfS0_S0_i_param_1];
	ld.param.u64 	%rd3, [_Z10add_kernelILx699EEvPfS0_S0_i_param_2];
	ld.param.u32 	%r2, [_Z10add_kernelILx699EEvPfS0_S0_i_param_3];
	mov.u32 	%r3, %ctaid.x;
	mov.u32 	%r4, %ntid.x;
	mov.u32 	%r5, %tid.x;
	mad.lo.s32 	%r1, %r3, %r4, %r5;
	setp.ge.s32 	%p1, %r1, %r2;
	@%p1 bra 	$L__BB699_2;
	cvta.to.global.u64 	%rd4, %rd1;
	cvta.to.global.u64 	%rd5, %rd2;
	cvta.to.global.u64 	%rd6, %rd3;
	mul.wide.s32 	%rd7, %r1, 4;
	add.s64 	%rd8, %rd4, %rd7;
	ld.global.f32 	%f1, [%rd8];
	add.s64 	%rd9, %rd5, %rd7;
	ld.global.f32 	%f2, [%rd9];
	add.f32 	%f3, %f1, %f2;
	add.s64 	%rd10, %rd6, %rd7;
	st.global.f32 	[%rd10], %f3;
$L__BB699_2:
	ret;

}
	// .globl	_Z10add_kernelILx700EEvPfS0_S0_i
.visible .entry _Z10add_kernelILx700EEvPfS0_S0_i(
	.param .u64 .ptr .align 1 _Z10add_kernelILx700EEvPfS0_S0_i_param_0,
	.param .u64 .ptr .align 1 _Z10add_kernelILx700EEvPfS0_S0_i_param_1,
	.param .u64 .ptr .align 1 _Z10add_kernelILx700EEvPfS0_S0_i_param_2,
	.param .u32 _Z10add_kernelILx700EEvPfS0_S0_i_param_3
)
{
	.reg .pred 	%p<2>;
	.reg .b32 	%r<6>;
	.reg .b32 	%f<4>;
	.reg .b64 	%rd<11>;

	ld.param.u64 	%rd1, [_Z10add_kernelILx700EEvPfS0_S0_i_param_0];
	ld.param.u64 	%rd2, [_Z10add_kernelILx700EEvPfS0_S0_i_param_1];
	ld.param.u64 	%rd3, [_Z10add_kernelILx700EEvPfS0_S0_i_param_2];
	ld.param.u32 	%r2, [_Z10add_kernelILx700EEvPfS0_S0_i_param_3];
	mov.u32 	%r3, %ctaid.x;
	mov.u32 	%r4, %ntid.x;
	mov.u32 	%r5, %tid.x;
	mad.lo.s32 	%r1, %r3, %r4, %r5;
	setp.ge.s32 	%p1, %r1, %r2;
	@%p1 bra 	$L__BB700_2;
	cvta.to.global.u64 	%rd4, %rd1;
	cvta.to.global.u64 	%rd5, %rd2;
	cvta.to.global.u64 	%rd6, %rd3;
	mul.wide.s32 	%rd7, %r1, 4;
	add.s64 	%rd8, %rd4, %rd7;
	ld.global.f32 	%f1, [%rd8];
	add.s64 	%rd9, %rd5, %rd7;
	ld.global.f32 	%f2, [%rd9];
	add.f32 	%f3, %f1, %f2;
	add.s64 	%rd10, %rd6, %rd7;
	st.global.f32 	[%rd10], %f3;
$L__BB700_2:
	ret;

}
	// .globl	_Z10add_kernelILx701EEvPfS0_S0_i
.visible .entry _Z10add_kernelILx701EEvPfS0_S0_i(
	.param .u64 .ptr .align 1 _Z10add_kernelILx701EEvPfS0_S0_i_param_0,
	.param .u64 .ptr .align 1 _Z10add_kernelILx701EEvPfS0_S0_i_param_1,
	.param .u64 .ptr .align 1 _Z10add_kernelILx701EEvPfS0_S0_i_param_2,
	.param .u32 _Z10add_kernelILx701EEvPfS0_S0_i_param_3
)
{
	.reg .pred 	%p<2>;
	.reg .b32 	%r<6>;
	.reg .b32 	%f<4>;
	.reg .b64 	%rd<11>;

	ld.param.u64 	%rd1, [_Z10add_kernelILx701EEvPfS0_S0_i_param_0];
	ld.param.u64 	%rd2, [_Z10add_kernelILx701EEvPfS0_S0_i_param_1];
	ld.param.u64 	%rd3, [_Z10add_kernelILx701EEvPfS0_S0_i_param_2];
	ld.param.u32 	%r2, [_Z10add_kernelILx701EEvPfS0_S0_i_param_3];
	mov.u32 	%r3, %ctaid.x;
	mov.u32 	%r4, %ntid.x;
	mov.u32 	%r5, %tid.x;
	mad.lo.s32 	%r1, %r3, %r4, %r5;
	setp.ge.s32 	%p1, %r1, %r2;
	@%p1 bra 	$L__BB701_2;
	cvta.to.global.u64 	%rd4, %rd1;
	cvta.to.global.u64 	%rd5, %rd2;
	cvta.to.global.u64 	%rd6, %rd3;
	mul.wide.s32 	%rd7, %r1, 4;
	add.s64 	%rd8, %rd4, %rd7;
	ld.global.f32 	%f1, [%rd8];
	add.s64 	%rd9, %rd5, %rd7;
	ld.global.f32 	%f2, [%rd9];
	add.f32 	%f3, %f1, %f2;
	add.s64 	%rd10, %rd6, %rd7;
	st.global.f32 	[%rd10], %f3;
$L__BB701_2:
	ret;

}
	// .globl	_Z10add_kernelILx702EEvPfS0_S0_i
.visible .entry _Z10add_kernelILx702EEvPfS0_S0_i(
	.param .u64 .ptr .align 1 _Z10add_kernelILx702EEvPfS0_S0_i_param_0,
	.param .u64 .ptr .align 1 _Z10add_kernelILx702EEvPfS0_S0_i_param_1,
	.param .u64 .ptr .align 1 _Z10add_kernelILx702EEvPfS0_S0_i_param_2,
	.param .u32 _Z10add_kernelILx702EEvPfS0_S0_i_param_3
)
{
	.reg .pred 	%p<2>;
	.reg .b32 	%r<6>;
	.reg .b32 	%f<4>;
	.reg .b64 	%rd<11>;

	ld.param.u64 	%rd1, [_Z10add_kernelILx702EEvPfS0_S0_i_param_0];
	ld.param.u64 	%rd2, [_Z10add_kernelILx702EEvPfS0_S0_i_param_1];
	ld.param.u64 	%rd3, [_Z10add_kernelILx702EEvPfS0_S0_i_param_2];
	ld.param.u32 	%r2, [_Z10add_kernelILx702EEvPfS0_S0_i_param_3];
	mov.u32 	%r3, %ctaid.x;
	mov.u32 	%r4, %ntid.x;
	mov.u32 	%r5, %tid.x;
	mad.lo.s32 	%r1, %r3, %r4, %r5;
	setp.ge.s32 	%p1, %r1, %r2;
	@%p1 bra 	$L__BB702_2;
	cvta.to.global.u64 	%rd4, %rd1;
	cvta.to.global.u64 	%rd5, %rd2;
	cvta.to.global.u64 	%rd6, %rd3;
	mul.wide.s32 	%rd7, %r1, 4;
	add.s64 	%rd8, %rd4, %rd7;
	ld.global.f32 	%f1, [%rd8];
	add.s64 	%rd9, %rd5, %rd7;
	ld.global.f32 	%f2, [%rd9];
	add.f32 	%f3, %f1, %f2;
	add.s64 	%rd10, %rd6, %rd7;
	st.global.f32 	[%rd10], %f3;
$L__BB702_2:
	ret;

}
	// .globl	_Z10add_kernelILx703EEvPfS0_S0_i
.visible .entry _Z10add_kernelILx703EEvPfS0_S0_i(
	.param .u64 .ptr .align 1 _Z10add_kernelILx703EEvPfS0_S0_i_param_0,
	.param .u64 .ptr .align 1 _Z10add_kernelILx703EEvPfS0_S0_i_param_1,
	.param .u64 .ptr .align 1 _Z10add_kernelILx703EEvPfS0_S0_i_param_2,
	.param .u32 _Z10add_kernelILx703EEvPfS0_S0_i_param_3
)
{
	.reg .pred 	%p<2>;
	.reg .b32 	%r<6>;
	.reg .b32 	%f<4>;
	.reg .b64 	%rd<11>;

	ld.param.u64 	%rd1, [_Z10add_kernelILx703EEvPfS0_S0_i_param_0];
	ld.param.u64 	%rd2, [_Z10add_kernelILx703EEvPfS0_S0_i_param_1];
	ld.param.u64 	%rd3, [_Z10add_kernelILx703EEvPfS0_S0_i_param_2];
	ld.param.u32 	%r2, [_Z10add_kernelILx703EEvPfS0_S0_i_param_3];
	mov.u32 	%r3, %ctaid.x;
	mov.u32 	%r4, %ntid.x;
	mov.u32 	%r5, %tid.x;
	mad.lo.s32 	%r1, %r3, %r4, %r5;
	setp.ge.s32 	%p1, %r1, %r2;
	@%p1 bra 	$L__BB703_2;
	cvta.to.global.u64 	%rd4, %rd1;
	cvta.to.global.u64 	%rd5, %rd2;
	cvta.to.global.u64 	%rd6, %rd3;
	mul.wide.s32 	%rd7, %r1, 4;
	add.s64 	%rd8, %rd4, %rd7;
	ld.global.f32 	%f1, [%rd8];
	add.s64 	%rd9, %rd5, %rd7;
	ld.global.f32 	%f2, [%rd9];
	add.f32 	%f3, %f1, %f2;
	add.s64 	%rd10, %rd6, %rd7;
	st.global.f32 	[%rd10], %f3;
$L__BB703_2:
	ret;

}
	// .globl	_Z10add_kernelILx704EEvPfS0_S0_i
.visible .entry _Z10add_kernelILx704EEvPfS0_S0_i(
	.param .u64 .ptr .align 1 _Z10add_kernelILx704EEvPfS0_S0_i_param_0,
	.param .u64 .ptr .align 1 _Z10add_kernelILx704EEvPfS0_S0_i_param_1,
	.param .u64 .ptr .align 1 _Z10add_kernelILx704EEvPfS0_S0_i_param_2,
	.param .u32 _Z10add_kernelILx704EEvPfS0_S0_i_param_3
)
{
	.reg .pred 	%p<2>;
	.reg .b32 	%r<6>;
	.reg .b32 	%f<4>;
	.reg .b64 	%rd<11>;

	ld.param.u64 	%rd1, [_Z10add_kernelILx704EEvPfS0_S0_i_param_0];
	ld.param.u64 	%rd2, [_Z10add_kernelILx704EEvPfS0_S0_i_param_1];
	ld.param.u64 	%rd3, [_Z10add_kernelILx704EEvPfS0_S0_i_param_2];
	ld.param.u32 	%r2, [_Z10add_kernelILx704EEvPfS0_S0_i_param_3];
	mov.u32 	%r3, %ctaid.x;
	mov.u32 	%r4, %ntid.x;
	mov.u32 	%r5, %tid.x;
	mad.lo.s32 	%r1, %r3, %r4, %r5;
	setp.ge.s32 	%p1, %r1, %r2;
	@%p1 bra 	$L__BB704_2;
	cvta.to.global.u64 	%rd4, %rd1;
	cvta.to.global.u64 	%rd5, %rd2;
	cvta.to.global.u64 	%rd6, %rd3;
	mul.wide.s32 	%rd7, %r1, 4;
	add.s64 	%rd8, %rd4, %rd7;
	ld.global.f32 	%f1, [%rd8];
	add.s64 	%rd9, %rd5, %rd7;
	ld.global.f32 	%f2, [%rd9];
	add.f32 	%f3, %f1, %f2;
	add.s64 	%rd10, %rd6, %rd7;
	st.global.f32 	[%rd10], %f3;
$L__BB704_2:
	ret;

}
	// .globl	_Z10add_kernelILx705EEvPfS0_S0_i
.visible .entry _Z10add_kernelILx705EEvPfS0_S0_i(
	.param .u64 .ptr .align 1 _Z10add_kernelILx705EEvPfS0_S0_i_param_0,
	.param .u64 .ptr .align 1 _Z10add_kernelILx705EEvPfS0_S0_i_param_1,
	.param .u64 .ptr .align 1 _Z10add_kernelILx705EEvPfS0_S0_i_param_2,
	.param .u32 _Z10add_kernelILx705EEvPfS0_S0_i_param_3
)
{
	.reg .pred 	%p<2>;
	.reg .b32 	%r<6>;
	.reg .b32 	%f<4>;
	.reg .b64 	%rd<11>;

	ld.param.u64 	%rd1, [_Z10add_kernelILx705EEvPfS0_S0_i_param_0];
	ld.param.u64 	%rd2, [_Z10add_kernelILx705EEvPfS0_S0_i_param_1];
	ld.param.u64 	%rd3, [_Z10add_kernelILx705EEvPfS0_S0_i_param_2];
	ld.param.u32 	%r2, [_Z10add_kernelILx705EEvPfS0_S0_i_param_3];
	mov.u32 	%r3, %ctaid.x;
	mov.u32 	%r4, %ntid.x;
	mov.u32 	%r5, %tid.x;
	mad.lo.s32 	%r1, %r3, %r4, %r5;
	setp.ge.s32 	%p1, %r1, %r2;
	@%p1 bra 	$L__BB705_2;
	cvta.to.global.u64 	%rd4, %rd1;
	cvta.to.global.u64 	%rd5, %rd2;
	cvta.to.global.u64 	%rd6, %rd3;
	mul.wide.s32 	%rd7, %r1, 4;
	add.s64 	%rd8, %rd4, %rd7;
	ld.global.f32 	%f1, [%rd8];
	add.s64 	%rd9, %rd5, %rd7;
	ld.global.f32 	%f2, [%rd9];
	add.f32 	%f3, %f1, %f2;
	add.s64 	%rd10, %rd6, %rd7;
	st.global.f32 	[%rd10], %f3;
$L__BB705_2:
	ret;

}
	// .globl	_Z10add_kernelILx706EEvPfS0_S0_i
.visible .entry _Z10add_kernelILx706EEvPfS0_S0_i(
	.param .u64 .ptr .align 1 _Z10add_kernelILx706EEvPfS0_S0_i_param_0,
	.param .u64 .ptr .align 1 _Z10add_kernelILx706EEvPfS0_S0_i_param_1,
	.param .u64 .ptr .align 1 _Z10add_kernelILx706EEvPfS0_S0_i_param_2,
	.param .u32 _Z10add_kernelILx706EEvPfS0_S0_i_param_3
)
{
	.reg .pred 	%p<2>;
	.reg .b32 	%r<6>;
	.reg .b32 	%f<4>;
	.reg .b64 	%rd<11>;

	ld.param.u64 	%rd1, [_Z10add_kernelILx706EEvPfS0_S0_i_param_0];
	ld.param.u64 	%rd2, [_Z10add_kernelILx706EEvPfS0_S0_i_param_1];
	ld.param.u64 	%rd3, [_Z10add_kernelILx706EEvPfS0_S0_i_param_2];
	ld.param.u32 	%r2, [_Z10add_kernelILx706EEvPfS0_S0_i_param_3];
	mov.u32 	%r3, %ctaid.x;
	mov.u32 	%r4, %ntid.x;
	mov.u32 	%r5, %tid.x;
	mad.lo.s32 	%r1, %r3, %r4, %r5;
	setp.ge.s32 	%p1, %r1, %r2;
	@%p1 bra 	$L__BB706_2;
	cvta.to.global.u64 	%rd4, %rd1;
	cvta.to.global.u64 	%rd5, %rd2;
	cvta.to.global.u64 	%rd6, %rd3;
	mul.wide.s32 	%rd7, %r1, 4;
	add.s64 	%rd8, %rd4, %rd7;
	ld.global.f32 	%f1, [%rd8];
	add.s64 	%rd9, %rd5, %rd7;
	ld.global.f32 	%f2, [%rd9];
	add.f32 	%f3, %f1, %f2;
	add.s64 	%rd10, %rd6, %rd7;
	st.global.f32 	[%rd10], %f3;
$L__BB706_2:
	ret;

}
	// .globl	_Z10add_kernelILx707EEvPfS0_S0_i
.visible .entry _Z10add_kernelILx707EEvPfS0_S0_i(
	.param .u64 .ptr .align 1 _Z10add_kernelILx707EEvPfS0_S0_i_param_0,
	.param .u64 .ptr .align 1 _Z10add_kernelILx707EEvPfS0_S0_i_param_1,
	.param .u64 .ptr .align 1 _Z10add_kernelILx707EEvPfS0_S0_i_param_2,
	.param .u32 _Z10add_kernelILx707EEvPfS0_S0_i_param_3
)
{
	.reg .pred 	%p<2>;
	.reg .b32 	%r<6>;
	.reg .b32 	%f<4>;
	.reg .b64 	%rd<11>;

	ld.param.u64 	%rd1, [_Z10add_kernelILx707EEvPfS0_S0_i_param_0];
	ld.param.u64 	%rd2, [_Z10add_kernelILx707EEvPfS0_S0_i_param_1];
	ld.param.u64 	%rd3, [_Z10add_kernelILx707EEvPfS0_S0_i_param_2];
	ld.param.u32 	%r2, [_Z10add_kernelILx707EEvPfS0_S0_i_param_3];
	mov.u32 	%r3, %ctaid.x;
	mov.u32 	%r4, %ntid.x;
	mov.u32 	%r5, %tid.x;
	mad.lo.s32 	%r1, %r3, %r4, %r5;
	setp.ge.s32 	%p1, %r1, %r2;
	@%p1 bra 	$L__BB707_2;
	cvta.to.global.u64 	%rd4, %rd1;
	cvta.to.global.u64 	%rd5, %rd2;
	cvta.to.global.u64 	%rd6, %rd3;
	mul.wide.s32 	%rd7, %r1, 4;
	add.s64 	%rd8, %rd4, %rd7;
	ld.global.f32 	%f1, [%rd8];
	add.s64 	%rd9, %rd5, %rd7;
	ld.global.f32 	%f2, [%rd9];
	add.f32 	%f3, %f1, %f2;
	add.s64 	%rd10, %rd6, %rd7;
	st.global.f32 	[%rd10], %f3;
$L__BB707_2:
	ret;

}
	// .globl	_Z10add_kernelILx708EEvPfS0_S0_i
.visible .entry _Z10add_kernelILx708EEvPfS0_S0_i(
	.param .u64 .ptr .align 1 _Z10add_kernelILx708EEvPfS0_S0_i_param_0,
	.param .u64 .ptr .align 1 _Z10add_kernelILx708EEvPfS0_S0_i_param_1,
	.param .u64 .ptr .align 1 _Z10add_kernelILx708EEvPfS0_S0_i_param_2,
	.param .u32 _Z10add_kernelILx708EEvPfS0_S0_i_param_3
)
{
	.reg .pred 	%p<2>;
	.reg .b32 	%r<6>;
	.reg .b32 	%f<4>;
	.reg .b64 	%rd<11>;

	ld.param.u64 	%rd1, [_Z10add_kernelILx708EEvPfS0_S0_i_param_0];
	ld.param.u64 	%rd2, [_Z10add_kernelILx708EEvPfS0_S0_i_param_1];
	ld.param.u64 	%rd3, [_Z10add_kernelILx708EEvPfS0_S0_i_param_2];
	ld.param.u32 	%r2, [_Z10add_kernelILx708EEvPfS0_S0_i_param_3];
	mov.u32 	%r3, %ctaid.x;
	mov.u32 	%r4, %ntid.x;
	mov.u32 	%r5, %tid.x;
	mad.lo.s32 	%r1, %r3, %r4, %r5;
	setp.ge.s32 	%p1, %r1, %r2;
	@%p1 bra 	$L__BB708_2;
	cvta.to.global.u64 	%rd4, %rd1;
	cvta.to.global.u64 	%rd5, %rd2;
	cvta.to.global.u64 	%rd6, %rd3;
	mul.wide.s32 	%rd7, %r1, 4;
	add.s64 	%rd8, %rd4, %rd7;
	ld.global.f32 	%f1, [%rd8];
	add.s64 	%rd9, %rd5, %rd7;
	ld.global.f32 	%f2, [%rd9];
	add.f32 	%f3, %f1, %f2;
	add.s64 	%rd10, %rd6, %rd7;
	st.global.f32 	[%rd10], %f3;
$L__BB708_2:
	ret;

}
	// .globl	_Z10add_kernelILx709EEvPfS0_S0_i
.visible .entry _Z10add_kernelILx709EEvPfS0_S0_i(
	.param .u64 .ptr .align 1 _Z10add_kernelILx709EEvPfS0_S0_i_param_0,
	.param .u64 .ptr .align 1 _Z10add_kernelILx709EEvPfS0_S0_i_param_1,
	.param .u64 .ptr .align 1 _Z10add_kernelILx709EEvPfS0_S0_i_param_2,
	.param .u32 _Z10add_kernelILx709EEvPfS0_S0_i_param_3
)
{
	.reg .pred 	%p<2>;
	.reg .b32 	%r<6>;
	.reg .b32 	%f<4>;
	.reg .b64 	%rd<11>;

	ld.param.u64 	%rd1, [_Z10add_kernelILx709EEvPfS0_S0_i_param_0];
	ld.param.u64 	%rd2, [_Z10add_kernelILx709EEvPfS0_S0_i_param_1];
	ld.param.u64 	%rd3, [_Z10add_kernelILx709EEvPfS0_S0_i_param_2];
	ld.param.u32 	%r2, [_Z10add_kernelILx709EEvPfS0_S0_i_param_3];
	mov.u32 	%r3, %ctaid.x;
	mov.u32 	%r4, %ntid.x;
	mov.u32 	%r5, %tid.x;
	mad.lo.s32 	%r1, %r3, %r4, %r5;
	setp.ge.s32 	%p1, %r1, %r2;
	@%p1 bra 	$L__BB709_2;
	cvta.to.global.u64 	%rd4, %rd1;
	cvta.to.global.u64 	%rd5, %rd2;
	cvta.to.global.u64 	%rd6, %rd3;
	mul.wide.s32 	%rd7, %r1, 4;
	add.s64 	%rd8, %rd4, %rd7;
	ld.global.f32 	%f1, [%rd8];
	add.s64 	%rd9, %rd5, %rd7;
	ld.global.f32 	%f2, [%rd9];
	add.f32 	%f3, %f1, %f2;
	add.s64 	%rd10, %rd6, %rd7;
	st.global.f32 	[%rd10], %f3;
$L__BB709_2:
	ret;

}
	// .globl	_Z10add_kernelILx710EEvPfS0_S0_i
.visible .entry _Z10add_kernelILx710EEvPfS0_S0_i(
	.param .u64 .ptr .align 1 _Z10add_kernelILx710EEvPfS0_S0_i_param_0,
	.param .u64 .ptr .align 1 _Z10add_kernelILx710EEvPfS0_S0_i_param_1,
	.param .u64 .ptr .align 1 _Z10add_kernelILx710EEvPfS0_S0_i_param_2,
	.param .u32 _Z10add_kernelILx710EEvPfS0_S0_i_param_3
)
{
	.reg .pred 	%p<2>;
	.reg .b32 	%r<6>;
	.reg .b32 	%f<4>;
	.reg .b64 	%rd<11>;

	ld.param.u64 	%rd1, [_Z10add_kernelILx710EEvPfS0_S0_i_param_0];
	ld.param.u64 	%rd2, [_Z10add_kernelILx710EEvPfS0_S0_i_param_1];
	ld.param.u64 	%rd3, [_Z10add_kernelILx710EEvPfS0_S0_i_param_2];
	ld.param.u32 	%r2, [_Z10add_kernelILx710EEvPfS0_S0_i_param_3];
	mov.u32 	%r3, %ctaid.x;
	mov.u32 	%r4, %ntid.x;
	mov.u32 	%r5, %tid.x;
	mad.lo.s32 	%r1, %r3, %r4, %r5;
	setp.ge.s32 	%p1, %r1, %r2;
	@%p1 bra 	$L__BB710_2;
	cvta.to.global.u64 	%rd4, %rd1;
	cvta.to.global.u64 	%rd5, %rd2;
	cvta.to.global.u64 	%rd6, %rd3;
	mul.wide.s32 	%rd7, %r1, 4;
	add.s64 	%rd8, %rd4, %rd7;
	ld.global.f32 	%f1, [%rd8];
	add.s64 	%rd9, %rd5, %rd7;
	ld.global.f32 	%f2, [%rd9];
	add.f32 	%f3, %f1, %f2;
	add.s64 	%rd10, %rd6, %rd7;
	st.global.f32 	[%rd10], %f3;
$L__BB710_2:
	ret;

}
	// .globl	_Z10add_kernelILx711EEvPfS0_S0_i
.visible .entry _Z10add_kernelILx711EEvPfS0_S0_i(
	.param .u64 .ptr .align 1 _Z10add_kernelILx711EEvPfS0_S0_i_param_0,
	.param .u64 .ptr .align 1 _Z10add_kernelILx711EEvPfS0_S0_i_param_1,
	.param .u64 .ptr .align 1 _Z10add_kernelILx711EEvPfS0_S0_i_param_2,
	.param .u32 _Z10add_kernelILx711EEvPfS0_S0_i_param_3
)
{
	.reg .pred 	%p<2>;
	.reg .b32 	%r<6>;
	.reg .b32 	%f<4>;
	.reg .b64 	%rd<11>;

	ld.param.u64 	%rd1, [_Z10add_kernelILx711EEvPfS0_S0_i_param_0];
	ld.param.u64 	%rd2, [_Z10add_kernelILx711EEvPfS0_S0_i_param_1];
	ld.param.u64 	%rd3, [_Z10add_kernelILx711EEvPfS0_S0_i_param_2];
	ld.param.u32 	%r2, [_Z10add_kernelILx711EEvPfS0_S0_i_param_3];
	mov.u32 	%r3, %ctaid.x;
	mov.u32 	%r4, %ntid.x;
	mov.u32 	%r5, %tid.x;
	mad.lo.s32 	%r1, %r3, %r4, %r5;
	setp.ge.s32 	%p1, %r1, %r2;
	@%p1 bra 	$L__BB711_2;
	cvta.to.global.u64 	%rd4, %rd1;
	cvta.to.global.u64 	%rd5, %rd2;
	cvta.to.global.u64 	%rd6, %rd3;
	mul.wide.s32 	%rd7, %r1, 4;
	add.s64 	%rd8, %rd4, %rd7;
	ld.global.f32 	%f1, [%rd8];
	add.s64 	%rd9, %rd5, %rd7;
	ld.global.f32 	%f2, [%rd9];
	add.f32 	%f3, %f1, %f2;
	add.s64 	%rd10, %rd6, %rd7;
	st.global.f32 	[%rd10], %f3;
$L__BB711_2:
	ret;

}
	// .globl	_Z10add_kernelILx712EEvPfS0_S0_i
.visible .entry _Z10add_kernelILx712EEvPfS0_S0_i(
	.param .u64 .ptr .align 1 _Z10add_kernelILx712EEvPfS0_S0_i_param_0,
	.param .u64 .ptr .align 1 _Z10add_kernelILx712EEvPfS0_S0_i_param_1,
	.param .u64 .ptr .align 1 _Z10add_kernelILx712EEvPfS0_S0_i_param_2,
	.param .u32 _Z10add_kernelILx712EEvPfS0_S0_i_param_3
)
{
	.reg .pred 	%p<2>;
	.reg .b32 	%r<6>;
	.reg .b32 	%f<4>;
	.reg .b64 	%rd<11>;

	ld.param.u64 	%rd1, [_Z10add_kernelILx712EEvPfS0_S0_i_param_0];
	ld.param.u64 	%rd2, [_Z10add_kernelILx712EEvPfS0_S0_i_param_1];
	ld.param.u64 	%rd3, [_Z10add_kernelILx712EEvPfS0_S0_i_param_2];
	ld.param.u32 	%r2, [_Z10add_kernelILx712EEvPfS0_S0_i_param_3];
	mov.u32 	%r3, %ctaid.x;
	mov.u32 	%r4, %ntid.x;
	mov.u32 	%r5, %tid.x;
	mad.lo.s32 	%r1, %r3, %r4, %r5;
	setp.ge.s32 	%p1, %r1, %r2;
	@%p1 bra 	$L__BB712_2;
	cvta.to.global.u64 	%rd4, %rd1;
	cvta.to.global.u64 	%rd5, %rd2;
	cvta.to.global.u64 	%rd6, %rd3;
	mul.wide.s32 	%rd7, %r1, 4;
	add.s64 	%rd8, %rd4, %rd7;
	ld.global.f32 	%f1, [%rd8];
	add.s64 	%rd9, %rd5, %rd7;
	ld.global.f32 	%f2, [%rd9];
	add.f32 	%f3, %f1, %f2;
	add.s64 	%rd10, %rd6, %rd7;
	st.global.f32 	[%rd10], %f3;
$L__BB712_2:
	ret;

}
	// .globl	_Z10add_kernelILx713EEvPfS0_S0_i
.visible .entry _Z10add_kernelILx713EEvPfS0_S0_i(
	.param .u64 .ptr .align 1 _Z10add_kernelILx713EEvPfS0_S0_i_param_0,
	.param .u64 .ptr .align 1 _Z10add_kernelILx713EEvPfS0_S0_i_param_1,
	.param .u64 .ptr .align 1 _Z10add_kernelILx713EEvPfS0_S0_i_param_2,
	.param .u32 _Z10add_kernelILx713EEvPfS0_S0_i_param_3
)
{
	.reg .pred 	%p<2>;
	.reg .b32 	%r<6>;
	.reg .b32 	%f<4>;
	.reg .b64 	%rd<11>;

	ld.param.u64 	%rd1, [_Z10add_kernelILx713EEvPfS0_S0_i_param_0];
	ld.param.u64 	%rd2, [_Z10add_kernelILx713EEvPfS0_S0_i_param_1];
	ld.param.u64 	%rd3, [_Z10add_kernelILx713EEvPfS0_S0_i_param_2];
	ld.param.u32 	%r2, [_Z10add_kernelILx713EEvPfS0_S0_i_param_3];
	mov.u32 	%r3, %ctaid.x;
	mov.u32 	%r4, %ntid.x;
	mov.u32 	%r5, %tid.x;
	mad.lo.s32 	%r1, %r3, %r4, %r5;
	setp.ge.s32 	%p1, %r1, %r2;
	@%p1 bra 	$L__BB713_2;
	cvta.to.global.u64 	%rd4, %rd1;
	cvta.to.global.u64 	%rd5, %rd2;
	cvta.to.global.u64 	%rd6, %rd3;
	mul.wide.s32 	%rd7, %r1, 4;
	add.s64 	%rd8, %rd4, %rd7;
	ld.global.f32 	%f1, [%rd8];
	add.s64 	%rd9, %rd5, %rd7;
	ld.global.f32 	%f2, [%rd9];
	add.f32 	%f3, %f1, %f2;
	add.s64 	%rd10, %rd6, %rd7;
	st.global.f32 	[%rd10], %f3;
$L__BB713_2:
	ret;

}
	// .globl	_Z10add_kernelILx714EEvPfS0_S0_i
.visible .entry _Z10add_kernelILx714EEvPfS0_S0_i(
	.param .u64 .ptr .align 1 _Z10add_kernelILx714EEvPfS0_S0_i_param_0,
	.param .u64 .ptr .align 1 _Z10add_kernelILx714EEvPfS0_S0_i_param_1,
	.param .u64 .ptr .align 1 _Z10add_kernelILx714EEvPfS0_S0_i_param_2,
	.param .u32 _Z10add_kernelILx714EEvPfS0_S0_i_param_3
)
{
	.reg .pred 	%p<2>;
	.reg .b32 	%r<6>;
	.reg .b32 	%f<4>;
	.reg .b64 	%rd<11>;

	ld.param.u64 	%rd1, [_Z10add_kernelILx714EEvPfS0_S0_i_param_0];
	ld.param.u64 	%rd2, [_Z10add_kernelILx714EEvPfS0_S0_i_param_1];
	ld.param.u64 	%rd3, [_Z10add_kernelILx714EEvPfS0_S0_i_param_2];
	ld.param.u32 	%r2, [_Z10add_kernelILx714EEvPfS0_S0_i_param_3];
	mov.u32 	%r3, %ctaid.x;
	mov.u32 	%r4, %ntid.x;
	mov.u32 	%r5, %tid.x;
	mad.lo.s32 	%r1, %r3, %r4, %r5;
	setp.ge.s32 	%p1, %r1, %r2;
	@%p1 bra 	$L__BB714_2;
	cvta.to.global.u64 	%rd4, %rd1;
	cvta.to.global.u64 	%rd5, %rd2;
	cvta.to.global.u64 	%rd6, %rd3;
	mul.wide.s32 	%rd7, %r1, 4;
	add.s64 	%rd8, %rd4, %rd7;
	ld.global.f32 	%f1, [%rd8];
	add.s64 	%rd9, %rd5, %rd7;
	ld.global.f32 	%f2, [%rd9];
	add.f32 	%f3, %f1, %f2;
	add.s64 	%rd10, %rd6, %rd7;
	st.global.f32 	[%rd10], %f3;
$L__BB714_2:
	ret;

}
	// .globl	_Z10add_kernelILx715EEvPfS0_S0_i
.visible .entry _Z10add_kernelILx715EEvPfS0_S0_i(
	.param .u64 .ptr .align 1 _Z10add_kernelILx715EEvPfS0_S0_i_param_0,
	.param .u64 .ptr .align 1 _Z10add_kernelILx715EEvPfS0_S0_i_param_1,
	.param .u64 .ptr .align 1 _Z10add_kernelILx715EEvPfS0_S0_i_param_2,
	.param .u32 _Z10add_kernelILx715EEvPfS0_S0_i_param_3
)
{
	.reg .pred 	%p<2>;
	.reg .b32 	%r<6>;
	.reg .b32 	%f<4>;
	.reg .b64 	%rd<11>;

	ld.param.u64 	%rd1, [_Z10add_kernelILx715EEvPfS0_S0_i_param_0];
	ld.param.u64 	%rd2, [_Z10add_kernelILx715EEvPfS0_S0_i_param_1];
	ld.param.u64 	%rd3, [_Z10add_kernelILx715EEvPfS0_S0_i_param_2];
	ld.param.u32 	%r2, [_Z10add_kernelILx715EEvPfS0_S0_i_param_3];
	mov.u32 	%r3, %ctaid.x;
	mov.u32 	%r4, %ntid.x;
	mov.u32 	%r5, %tid.x;
	mad.lo.s32 	%r1, %r3, %r4, %r5;
	setp.ge.s32 	%p1, %r1, %r2;
	@%p1 bra 	$L__BB715_2;
	cvta.to.global.u64 	%rd4, %rd1;
	cvta.to.global.u64 	%rd5, %rd2;
	cvta.to.global.u64 	%rd6, %rd3;
	mul.wide.s32 	%rd7, %r1, 4;
	add.s64 	%rd8, %rd4, %rd7;
	ld.global.f32 	%f1, [%rd8];
	add.s64 	%rd9, %rd5, %rd7;
	ld.global.f32 	%f2, [%rd9];
	add.f32 	%f3, %f1, %f2;
	add.s64 	%rd10, %rd6, %rd7;
	st.global.f32 	[%rd10], %f3;
$L__BB715_2:
	ret;

}
	// .globl	_Z10add_kernelILx716EEvPfS0_S0_i
.visible .entry _Z10add_kernelILx716EEvPfS0_S0_i(
	.param .u64 .ptr .align 1 _Z10add_kernelILx716EEvPfS0_S0_i_param_0,
	.param .u64 .ptr .align 1 _Z10add_kernelILx716EEvPfS0_S0_i_param_1,
	.param .u64 .ptr .align 1 _Z10add_kernelILx716EEvPfS0_S0_i_param_2,
	.param .u32 _Z10add_kernelILx716EEvPfS0_S0_i_param_3
)
{
	.reg .pred 	%p<2>;
	.reg .b32 	%r<6>;
	.reg .b32 	%f<4>;
	.reg .b64 	%rd<11>;

	ld.param.u64 	%rd1, [_Z10add_kernelILx716EEvPfS0_S0_i_param_0];
	ld.param.u64 	%rd2, [_Z10add_kernelILx716EEvPfS0_S0_i_param_1];
	ld.param.u64 	%rd3, [_Z10add_kernelILx716EEvPfS0_S0_i_param_2];
	ld.param.u32 	%r2, [_Z10add_kernelILx716EEvPfS0_S0_i_param_3];
	mov.u32 	%r3, %ctaid.x;
	mov.u32 	%r4, %ntid.x;
	mov.u32 	%r5, %tid.x;
	mad.lo.s32 	%r1, %r3, %r4, %r5;
	setp.ge.s32 	%p1, %r1, %r2;
	@%p1 bra 	$L__BB716_2;
	cvta.to.global.u64 	%rd4, %rd1;
	cvta.to.global.u64 	%rd5, %rd2;
	cvta.to.global.u64 	%rd6, %rd3;
	mul.wide.s32 	%rd7, %r1, 4;
	add.s64 	%rd8, %rd4, %rd7;
	ld.global.f32 	%f1, [%rd8];
	add.s64 	%rd9, %rd5, %rd7;
	ld.global.f32 	%f2, [%rd9];
	add.f32 	%f3, %f1, %f2;
	add.s64 	%rd10, %rd6, %rd7;
	st.global.f32 	[%rd10], %f3;
$L__BB716_2:
	ret;

}
	// .globl	_Z10add_kernelILx717EEvPfS0_S0_i
.visible .entry _Z10add_kernelILx717EEvPfS0_S0_i(
	.param .u64 .ptr .align 1 _Z10add_kernelILx717EEvPfS0_S0_i_param_0,
	.param .u64 .ptr .align 1 _Z10add_kernelILx717EEvPfS0_S0_i_param_1,
	.param .u64 .ptr .align 1 _Z10add_kernelILx717EEvPfS0_S0_i_param_2,
	.param .u32 _Z10add_kernelILx717EEvPfS0_S0_i_param_3
)
{
	.reg .pred 	%p<2>;
	.reg .b32 	%r<6>;
	.reg .b32 	%f<4>;
	.reg .b64 	%rd<11>;

	ld.param.u64 	%rd1, [_Z10add_kernelILx717EEvPfS0_S0_i_param_0];
	ld.param.u64 	%rd2, [_Z10add_kernelILx717EEvPfS0_S0_i_param_1];
	ld.param.u64 	%rd3, [_Z10add_kernelILx717EEvPfS0_S0_i_param_2];
	ld.param.u32 	%r2, [_Z10add_kernelILx717EEvPfS0_S0_i_param_3];
	mov.u32 	%r3, %ctaid.x;
	mov.u32 	%r4, %ntid.x;
	mov.u32 	%r5, %tid.x;
	mad.lo.s32 	%r1, %r3, %r4, %r5;
	setp.ge.s32 	%p1, %r1, %r2;
	@%p1 bra 	$L__BB717_2;
	cvta.to.global.u64 	%rd4, %rd1;
	cvta.to.global.u64 	%rd5, %rd2;
	cvta.to.global.u64 	%rd6, %rd3;
	mul.wide.s32 	%rd7, %r1, 4;
	add.s64 	%rd8, %rd4, %rd7;
	ld.global.f32 	%f1, [%rd8];
	add.s64 	%rd9, %rd5, %rd7;
	ld.global.f32 	%f2, [%rd9];
	add.f32 	%f3, %f1, %f2;
	add.s64 	%rd10, %rd6, %rd7;
	st.global.f32 	[%rd10], %f3;
$L__BB717_2:
	ret;

}
	// .globl	_Z10add_kernelILx718EEvPfS0_S0_i
.visible .entry _Z10add_kernelILx718EEvPfS0_S0_i(
	.param .u64 .ptr .align 1 _Z10add_kernelILx718EEvPfS0_S0_i_param_0,
	.param .u64 .ptr .align 1 _Z10add_kernelILx718EEvPfS0_S0_i_param_1,
	.param .u64 .ptr .align 1 _Z10add_kernelILx718EEvPfS0_S0_i_param_2,
	.param .u32 _Z10add_kernelILx718EEvPfS0_S0_i_param_3
)
{
	.reg .pred 	%p<2>;
	.reg .b32 	%r<6>;
	.reg .b32 	%f<4>;
	.reg .b64 	%rd<11>;

	ld.param.u64 	%rd1, [_Z10add_kernelILx718EEvPfS0_S0_i_param_0];
	ld.param.u64 	%rd2, [_Z10add_kernelILx718EEvPfS0_S0_i_param_1];
	ld.param.u64 	%rd3, [_Z10add_kernelILx718EEvPfS0_S0_i_param_2];
	ld.param.u32 	%r2, [_Z10add_kernelILx718EEvPfS0_S0_i_param_3];
	mov.u32 	%r3, %ctaid.x;
	mov.u32 	%r4, %ntid.x;
	mov.u32 	%r5, %tid.x;
	mad.lo.s32 	%r1, %r3, %r4, %r5;
	setp.ge.s32 	%p1, %r1, %r2;
	@%p1 bra 	$L__BB718_2;
	cvta.to.global.u64 	%rd4, %rd1;
	cvta.to.global.u64 	%rd5, %rd2;
	cvta.to.global.u64 	%rd6, %rd3;
	mul.wide.s32 	%rd7, %r1, 4;
	add.s64 	%rd8, %rd4, %rd7;
	ld.global.f32 	%f1, [%rd8];
	add.s64 	%rd9, %rd5, %rd7;
	ld.global.f32 	%f2, [%rd9];
	add.f32 	%f3, %f1, %f2;
	add.s64 	%rd10, %rd6, %rd7;
	st.global.f32 	[%rd10], %f3;
$L__BB718_2:
	ret;

}
	// .globl	_Z10add_kernelILx719EEvPfS0_S0_i
.visible .entry _Z10add_kernelILx719EEvPfS0_S0_i(
	.param .u64 .ptr .align 1 _Z10add_kernelILx719EEvPfS0_S0_i_param_0,
	.param .u64 .ptr .align 1 _Z10add_kernelILx719EEvPfS0_S0_i_param_1,
	.param .u64 .ptr .align 1 _Z10add_kernelILx719EEvPfS0_S0_i_param_2,
	.param .u32 _Z10add_kernelILx719EEvPfS0_S0_i_param_3
)
{
	.reg .pred 	%p<2>;
	.reg .b32 	%r<6>;
	.reg .b32 	%f<4>;
	.reg .b64 	%rd<11>;

	ld.param.u64 	%rd1, [_Z10add_kernelILx719EEvPfS0_S0_i_param_0];
	ld.param.u64 	%rd2, [_Z10add_kernelILx719EEvPfS0_S0_i_param_1];
	ld.param.u64 	%rd3, [_Z10add_kernelILx719EEvPfS0_S0_i_param_2];
	ld.param.u32 	%r2, [_Z10add_kernelILx719EEvPfS0_S0_i_param_3];
	mov.u32 	%r3, %ctaid.x;
	mov.u32 	%r4, %ntid.x;
	mov.u32 	%r5, %tid.x;
	mad.lo.s32 	%r1, %r3, %r4, %r5;
	setp.ge.s32 	%p1, %r1, %r2;
	@%p1 bra 	$L__BB719_2;
	cvta.to.global.u64 	%rd4, %rd1;
	cvta.to.global.u64 	%rd5, %rd2;
	cvta.to.global.u64 	%rd6, %rd3;
	mul.wide.s32 	%rd7, %r1, 4;
	add.s64 	%rd8, %rd4, %rd7;
	ld.global.f32 	%f1, [%rd8];
	add.s64 	%rd9, %rd5, %rd7;
	ld.global.f32 	%f2, [%rd9];
	add.f32 	%f3, %f1, %f2;
	add.s64 	%rd10, %rd6, %rd7;
	st.global.f32 	[%rd10], %f3;
$L__BB719_2:
	ret;

}
	// .globl	_Z10add_kernelILx720EEvPfS0_S0_i
.visible .entry _Z10add_kernelILx720EEvPfS0_S0_i(
	.param .u64 .ptr .align 1 _Z10add_kernelILx720EEvPfS0_S0_i_param_0,
	.param .u64 .ptr .align 1 _Z10add_kernelILx720EEvPfS0_S0_i_param_1,
	.param .u64 .ptr .align 1 _Z10add_kernelILx720EEvPfS0_S0_i_param_2,
	.param .u32 _Z10add_kernelILx720EEvPfS0_S0_i_param_3
)
{
	.reg .pred 	%p<2>;
	.reg .b32 	%r<6>;
	.reg .b32 	%f<4>;
	.reg .b64 	%rd<11>;

	ld.param.u64 	%rd1, [_Z10add_kernelILx720EEvPfS0_S0_i_param_0];
	ld.param.u64 	%rd2, [_Z10add_kernelILx720EEvPfS0_S0_i_param_1];
	ld.param.u64 	%rd3, [_Z10add_kernelILx720EEvPfS0_S0_i_param_2];
	ld.param.u32 	%r2, [_Z10add_kernelILx720EEvPfS0_S0_i_param_3];
	mov.u32 	%r3, %ctaid.x;
	mov.u32 	%r4, %ntid.x;
	mov.u32 	%r5, %tid.x;
	mad.lo.s32 	%r1, %r3, %r4, %r5;
	setp.ge.s32 	%p1, %r1, %r2;
	@%p1 bra 	$L__BB720_2;
	cvta.to.global.u64 	%rd4, %rd1;
	cvta.to.global.u64 	%rd5, %rd2;
	cvta.to.global.u64 	%rd6, %rd3;
	mul.wide.s32 	%rd7, %r1, 4;
	add.s64 	%rd8, %rd4, %rd7;
	ld.global.f32 	%f1, [%rd8];
	add.s64 	%rd9, %rd5, %rd7;
	ld.global.f32 	%f2, [%rd9];
	add.f32 	%f3, %f1, %f2;
	add.s64 	%rd10, %rd6, %rd7;
	st.global.f32 	[%rd10], %f3;
$L__BB720_2:
	ret;

}
	// .globl	_Z10add_kernelILx721EEvPfS0_S0_i
.visible .entry _Z10add_kernelILx721EEvPfS0_S0_i(
	.param .u64 .ptr .align 1 _Z10add_kernelILx721EEvPfS0_S0_i_param_0,
	.param .u64 .ptr .align 1 _Z10add_kernelILx721EEvPfS0_S0_i_param_1,
	.param .u64 .ptr .align 1 _Z10add_kernelILx721EEvPfS0_S0_i_param_2,
	.param .u32 _Z10add_kernelILx721EEvPfS0_S0_i_param_3
)
{
	.reg .pred 	%p<2>;
	.reg .b32 	%r<6>;
	.reg .b32 	%f<4>;
	.reg .b64 	%rd<11>;

	ld.param.u64 	%rd1, [_Z10add_kernelILx721EEvPfS0_S0_i_param_0];
	ld.param.u64 	%rd2, [_Z10add_kernelILx721EEvPfS0_S0_i_param_1];
	ld.param.u64 	%rd3, [_Z10add_kernelILx721EEvPfS0_S0_i_param_2];
	ld.param.u32 	%r2, [_Z10add_kernelILx721EEvPfS0_S0_i_param_3];
	mov.u32 	%r3, %ctaid.x;
	mov.u32 	%r4, %ntid.x;
	mov.u32 	%r5, %tid.x;
	mad.lo.s32 	%r1, %r3, %r4, %r5;
	setp.ge.s32 	%p1, %r1, %r2;
	@%p1 bra 	$L__BB721_2;
	cvta.to.global.u64 	%rd4, %rd1;
	cvta.to.global.u64 	%rd5, %rd2;
	cvta.to.global.u64 	%rd6, %rd3;
	mul.wide.s32 	%rd7, %r1, 4;
	add.s64 	%rd8, %rd4, %rd7;
	ld.global.f32 	%f1, [%rd8];
	add.s64 	%rd9, %rd5, %rd7;
	ld.global.f32 	%f2, [%rd9];
	add.f32 	%f3, %f1, %f2;
	add.s64 	%rd10, %rd6, %rd7;
	st.global.f32 	[%rd10], %f3;
$L__BB721_2:
	ret;

}
	// .globl	_Z10add_kernelILx722EEvPfS0_S0_i
.visible .entry _Z10add_kernelILx722EEvPfS0_S0_i(
	.param .u64 .ptr .align 1 _Z10add_kernelILx722EEvPfS0_S0_i_param_0,
	.param .u64 .ptr .align 1 _Z10add_kernelILx722EEvPfS0_S0_i_param_1,
	.param .u64 .ptr .align 1 _Z10add_kernelILx722EEvPfS0_S0_i_param_2,
	.param .u32 _Z10add_kernelILx722EEvPfS0_S0_i_param_3
)
{
	.reg .pred 	%p<2>;
	.reg .b32 	%r<6>;
	.reg .b32 	%f<4>;
	.reg .b64 	%rd<11>;

	ld.param.u64 	%rd1, [_Z10add_kernelILx722EEvPfS0_S0_i_param_0];
	ld.param.u64 	%rd2, [_Z10add_kernelILx722EEvPfS0_S0_i_param_1];
	ld.param.u64 	%rd3, [_Z10add_kernelILx722EEvPfS0_S0_i_param_2];
	ld.param.u32 	%r2, [_Z10add_kernelILx722EEvPfS0_S0_i_param_3];
	mov.u32 	%r3, %ctaid.x;
	mov.u32 	%r4, %ntid.x;
	mov.u32 	%r5, %tid.x;
	mad.lo.s32 	%r1, %r3, %r4, %r5;
	setp.ge.s32 	%p1, %r1, %r2;
	@%p1 bra 	$L__BB722_2;
	cvta.to.global.u64 	%rd4, %rd1;
	cvta.to.global.u64 	%rd5, %rd2;
	cvta.to.global.u64 	%rd6, %rd3;
	mul.wide.s32 	%rd7, %r1, 4;
	add.s64 	%rd8, %rd4, %rd7;
	ld.global.f32 	%f1, [%rd8];
	add.s64 	%rd9, %rd5, %rd7;
	ld.global.f32 	%f2, [%rd9];
	add.f32 	%f3, %f1, %f2;
	add.s64 	%rd10, %rd6, %rd7;
	st.global.f32 	[%rd10], %f3;
$L__BB722_2:
	ret;

}
	// .globl	_Z10add_kernelILx723EEvPfS0_S0_i
.visible .entry _Z10add_kernelILx723EEvPfS0_S0_i(
	.param .u64 .ptr .align 1 _Z10add_kernelILx723EEvPfS0_S0_i_param_0,
	.param .u64 .ptr .align 1 _Z10add_kernelILx723EEvPfS0_S0_i_param_1,
	.param .u64 .ptr .align 1 _Z10add_kernelILx723EEvPfS0_S0_i_param_2,
	.param .u32 _Z10add_kernelILx723EEvPfS0_S0_i_param_3
)
{
	.reg .pred 	%p<2>;
	.reg .b32 	%r<6>;
	.reg .b32 	%f<4>;
	.reg .b64 	%rd<11>;

	ld.param.u64 	%rd1, [_Z10add_kernelILx723EEvPfS0_S0_i_param_0];
	ld.param.u64 	%rd2, [_Z10add_kernelILx723EEvPfS0_S0_i_param_1];
	ld.param.u64 	%rd3, [_Z10add_kernelILx723EEvPfS0_S0_i_param_2];
	ld.param.u32 	%r2, [_Z10add_kernelILx723EEvPfS0_S0_i_param_3];
	mov.u32 	%r3, %ctaid.x;
	mov.u32 	%r4, %ntid.x;
	mov.u32 	%r5, %tid.x;
	mad.lo.s32 	%r1, %r3, %r4, %r5;
	setp.ge.s32 	%p1, %r1, %r2;
	@%p1 bra 	$L__BB723_2;
	cvta.to.global.u64 	%rd4, %rd1;
	cvta.to.global.u64 	%rd5, %rd2;
	cvta.to.global.u64 	%rd6, %rd3;
	mul.wide.s32 	%rd7, %r1, 4;
	add.s64 	%rd8, %rd4, %rd7;
	ld.global.f32 	%f1, [%rd8];
	add.s64 	%rd9, %rd5, %rd7;
	ld.global.f32 	%f2, [%rd9];
	add.f32 	%f3, %f1, %f2;
	add.s64 	%rd10, %rd6, %rd7;
	st.global.f32 	[%rd10], %f3;
$L__BB723_2:
	ret;

}
	// .globl	_Z10add_kernelILx724EEvPfS0_S0_i
.visible .entry _Z10add_kernelILx724EEvPfS0_S0_i(
	.param .u64 .ptr .align 1 _Z10add_kernelILx724EEvPfS0_S0_i_param_0,
	.param .u64 .ptr .align 1 _Z10add_kernelILx724EEvPfS0_S0_i_param_1,
	.param .u64 .ptr .align 1 _Z10add_kernelILx724EEvPfS0_S0_i_param_2,
	.param .u32 _Z10add_kernelILx724EEvPfS0_S0_i_param_3
)
{
	.reg .pred 	%p<2>;
	.reg .b32 	%r<6>;
	.reg .b32 	%f<4>;
	.reg .b64 	%rd<11>;

	ld.param.u64 	%rd1, [_Z10add_kernelILx724EEvPfS0_S0_i_param_0];
	ld.param.u64 	%rd2, [_Z10add_kernelILx724EEvPfS0_S0_i_param_1];
	ld.param.u64 	%rd3, [_Z10add_kernelILx724EEvPfS0_S0_i_param_2];
	ld.param.u32 	%r2, [_Z10add_kernelILx724EEvPfS0_S0_i_param_3];
	mov.u32 	%r3, %ctaid.x;
	mov.u32 	%r4, %ntid.x;
	mov.u32 	%r5, %tid.x;
	mad.lo.s32 	%r1, %r3, %r4, %r5;
	setp.ge.s32 	%p1, %r1, %r2;
	@%p1 bra 	$L__BB724_2;
	cvta.to.global.u64 	%rd4, %rd1;
	cvta.to.global.u64 	%rd5, %rd2;
	cvta.to.global.u64 	%rd6, %rd3;
	mul.wide.s32 	%rd7, %r1, 4;
	add.s64 	%rd8, %rd4, %rd7;
	ld.global.f32 	%f1, [%rd8];
	add.s64 	%rd9, %rd5, %rd7;
	ld.global.f32 	%f2, [%rd9];
	add.f32 	%f3, %f1, %f2;
	add.s64 	%rd10, %rd6, %rd7;
	st.global.f32 	[%rd10], %f3;
$L__BB724_2:
	ret;

}
	// .globl	_Z10add_kernelILx725EEvPfS0_S0_i
.visible .entry _Z10add_kernelILx725EEvPfS0_S0_i(
	.param .u64 .ptr .align 1 _Z10add_kernelILx725EEvPfS0_S0_i_param_0,
	.param .u64 .ptr .align 1 _Z10add_kernelILx725EEvPfS0_S0_i_param_1,
	.param .u64 .ptr .align 1 _Z10add_kernelILx725EEvPfS0_S0_i_param_2,
	.param .u32 _Z10add_kernelILx725EEvPfS0_S0_i_param_3
)
{
	.reg .pred 	%p<2>;
	.reg .b32 	%r<6>;
	.reg .b32 	%f<4>;
	.reg .b64 	%rd<11>;

	ld.param.u64 	%rd1, [_Z10add_kernelILx725EEvPfS0_S0_i_param_0];
	ld.param.u64 	%rd2, [_Z10add_kernelILx725EEvPfS0_S0_i_param_1];
	ld.param.u64 	%rd3, [_Z10add_kernelILx725EEvPfS0_S0_i_param_2];
	ld.param.u32 	%r2, [_Z10add_kernelILx725EEvPfS0_S0_i_param_3];
	mov.u32 	%r3, %ctaid.x;
	mov.u32 	%r4, %ntid.x;
	mov.u32 	%r5, %tid.x;
	mad.lo.s32 	%r1, %r3, %r4, %r5;
	setp.ge.s32 	%p1, %r1, %r2;
	@%p1 bra 	$L__BB725_2;
	cvta.to.global.u64 	%rd4, %rd1;
	cvta.to.global.u64 	%rd5, %rd2;
	cvta.to.global.u64 	%rd6, %rd3;
	mul.wide.s32 	%rd7, %r1, 4;
	add.s64 	%rd8, %rd4, %rd7;
	ld.global.f32 	%f1, [%rd8];
	add.s64 	%rd9, %rd5, %rd7;
	ld.global.f32 	%f2, [%rd9];
	add.f32 	%f3, %f1, %f2;
	add.s64 	%rd10, %rd6, %rd7;
	st.global.f32 	[%rd10], %f3;
$L__BB725_2:
	ret;

}
	// .globl	_Z10add_kernelILx726EEvPfS0_S0_i
.visible .entry _Z10add_kernelILx726EEvPfS0_S0_i(
	.param .u64 .ptr .align 1 _Z10add_kernelILx726EEvPfS0_S0_i_param_0,
	.param .u64 .ptr .align 1 _Z10add_kernelILx726EEvPfS0_S0_i_param_1,
	.param .u64 .ptr .align 1 _Z10add_kernelILx726EEvPfS0_S0_i_param_2,
	.param .u32 _Z10add_kernelILx726EEvPfS0_S0_i_param_3
)
{
	.reg .pred 	%p<2>;
	.reg .b32 	%r<6>;
	.reg .b32 	%f<4>;
	.reg .b64 	%rd<11>;

	ld.param.u64 	%rd1, [_Z10add_kernelILx726EEvPfS0_S0_i_param_0];
	ld.param.u64 	%rd2, [_Z10add_kernelILx726EEvPfS0_S0_i_param_1];
	ld.param.u64 	%rd3, [_Z10add_kernelILx726EEvPfS0_S0_i_param_2];
	ld.param.u32 	%r2, [_Z10add_kernelILx726EEvPfS0_S0_i_param_3];
	mov.u32 	%r3, %ctaid.x;
	mov.u32 	%r4, %ntid.x;
	mov.u32 	%r5, %tid.x;
	mad.lo.s32 	%r1, %r3, %r4, %r5;
	setp.ge.s32 	%p1, %r1, %r2;
	@%p1 bra 	$L__BB726_2;
	cvta.to.global.u64 	%rd4, %rd1;
	cvta.to.global.u64 	%rd5, %rd2;
	cvta.to.global.u64 	%rd6, %rd3;
	mul.wide.s32 	%rd7, %r1, 4;
	add.s64 	%rd8, %rd4, %rd7;
	ld.global.f32 	%f1, [%rd8];
	add.s64 	%rd9, %rd5, %rd7;
	ld.global.f32 	%f2, [%rd9];
	add.f32 	%f3, %f1, %f2;
	add.s64 	%rd10, %rd6, %rd7;
	st.global.f32 	[%rd10], %f3;
$L__BB726_2:
	ret;

}
	// .globl	_Z10add_kernelILx727EEvPfS0_S0_i
.visible .entry _Z10add_kernelILx727EEvPfS0_S0_i(
	.param .u64 .ptr .align 1 _Z10add_kernelILx727EEvPfS0_S0_i_param_0,
	.param .u64 .ptr .align 1 _Z10add_kernelILx727EEvPfS0_S0_i_param_1,
	.param .u64 .ptr .align 1 _Z10add_kernelILx727EEvPfS0_S0_i_param_2,
	.param .u32 _Z10add_kernelILx727EEvPfS0_S0_i_param_3
)
{
	.reg .pred 	%p<2>;
	.reg .b32 	%r<6>;
	.reg .b32 	%f<4>;
	.reg .b64 	%rd<11>;

	ld.param.u64 	%rd1, [_Z10add_kernelILx727EEvPfS0_S0_i_param_0];
	ld.param.u64 	%rd2, [_Z10add_kernelILx727EEvPfS0_S0_i_param_1];
	ld.param.u64 	%rd3, [_Z10add_kernelILx727EEvPfS0_S0_i_param_2];
	ld.param.u32 	%r2, [_Z10add_kernelILx727EEvPfS0_S0_i_param_3];
	mov.u32 	%r3, %ctaid.x;
	mov.u32 	%r4, %ntid.x;
	mov.u32 	%r5, %tid.x;
	mad.lo.s32 	%r1, %r3, %r4, %r5;
	setp.ge.s32 	%p1, %r1, %r2;
	@%p1 bra 	$L__BB727_2;
	cvta.to.global.u64 	%rd4, %rd1;
	cvta.to.global.u64 	%rd5, %rd2;
	cvta.to.global.u64 	%rd6, %rd3;
	mul.wide.s32 	%rd7, %r1, 4;
	add.s64 	%rd8, %rd4, %rd7;
	ld.global.f32 	%f1, [%rd8];
	add.s64 	%rd9, %rd5, %rd7;
	ld.global.f32 	%f2, [%rd9];
	add.f32 	%f3, %f1, %f2;
	add.s64 	%rd10, %rd6, %rd7;
	st.global.f32 	[%rd10], %f3;
$L__BB727_2:
	ret;

}
	// .globl	_Z10add_kernelILx728EEvPfS0_S0_i
.visible .entry _Z10add_kernelILx728EEvPfS0_S0_i(
	.param .u64 .ptr .align 1 _Z10add_kernelILx728EEvPfS0_S0_i_param_0,
	.param .u64 .ptr .align 1 _Z10add_kernelILx728EEvPfS0_S0_i_param_1,
	.param .u64 .ptr .align 1 _Z10add_kernelILx728EEvPfS0_S0_i_param_2,
	.param .u32 _Z10add_kernelILx728EEvPfS0_S0_i_param_3
)
{
	.reg .pred 	%p<2>;
	.reg .b32 	%r<6>;
	.reg .b32 	%f<4>;
	.reg .b64 	%rd<11>;

	ld.param.u64 	%rd1, [_Z10add_kernelILx728EEvPfS0_S0_i_param_0];
	ld.param.u64 	%rd2, [_Z10add_kernelILx728EEvPfS0_S0_i_param_1];
	ld.param.u64 	%rd3, [_Z10add_kernelILx728EEvPfS0_S0_i_param_2];
	ld.param.u32 	%r2, [_Z10add_kernelILx728EEvPfS0_S0_i_param_3];
	mov.u32 	%r3, %ctaid.x;
	mov.u32 	%r4, %ntid.x;
	mov.u32 	%r5, %tid.x;
	mad.lo.s32 	%r1, %r3, %r4, %r5;
	setp.ge.s32 	%p1, %r1, %r2;
	@%p1 bra 	$L__BB728_2;
	cvta.to.global.u64 	%rd4, %rd1;
	cvta.to.global.u64 	%rd5, %rd2;
	cvta.to.global.u64 	%rd6, %rd3;
	mul.wide.s32 	%rd7, %r1, 4;
	add.s64 	%rd8, %rd4, %rd7;
	ld.global.f32 	%f1, [%rd8];
	add.s64 	%rd9, %rd5, %rd7;
	ld.global.f32 	%f2, [%rd9];
	add.f32 	%f3, %f1, %f2;
	add.s64 	%rd10, %rd6, %rd7;
	st.global.f32 	[%rd10], %f3;
$L__BB728_2:
	ret;

}
	// .globl	_Z10add_kernelILx729EEvPfS0_S0_i
.visible .entry _Z10add_kernelILx729EEvPfS0_S0_i(
	.param .u64 .ptr .align 1 _Z10add_kernelILx729EEvPfS0_S0_i_param_0,
	.param .u64 .ptr .align 1 _Z10add_kernelILx729EEvPfS0_S0_i_param_1,
	.param .u64 .ptr .align 1 _Z10add_kernelILx729EEvPfS0_S0_i_param_2,
	.param .u32 _Z10add_kernelILx729EEvPfS0_S0_i_param_3
)
{
	.reg .pred 	%p<2>;
	.reg .b32 	%r<6>;
	.reg .b32 	%f<4>;
	.reg .b64 	%rd<11>;

	ld.param.u64 	%rd1, [_Z10add_kernelILx729EEvPfS0_S0_i_param_0];
	ld.param.u64 	%rd2, [_Z10add_kernelILx729EEvPfS0_S0_i_param_1];
	ld.param.u64 	%rd3, [_Z10add_kernelILx729EEvPfS0_S0_i_param_2];
	ld.param.u32 	%r2, [_Z10add_kernelILx729EEvPfS0_S0_i_param_3];
	mov.u32 	%r3, %ctaid.x;
	mov.u32 	%r4, %ntid.x;
	mov.u32 	%r5, %tid.x;
	mad.lo.s32 	%r1, %r3, %r4, %r5;
	setp.ge.s32 	%p1, %r1, %r2;
	@%p1 bra 	$L__BB729_2;
	cvta.to.global.u64 	%rd4, %rd1;
	cvta.to.global.u64 	%rd5, %rd2;
	cvta.to.global.u64 	%rd6, %rd3;
	mul.wide.s32 	%rd7, %r1, 4;
	add.s64 	%rd8, %rd4, %rd7;
	ld.global.f32 	%f1, [%rd8];
	add.s64 	%rd9, %rd5, %rd7;
	ld.global.f32 	%f2, [%rd9];
	add.f32 	%f3, %f1, %f2;
	add.s64 	%rd10, %rd6, %rd7;
	st.global.f32 	[%rd10], %f3;
$L__BB729_2:
	ret;

}
	// .globl	_Z10add_kernelILx730EEvPfS0_S0_i
.visible .entry _Z10add_kernelILx730EEvPfS0_S0_i(
	.param .u64 .ptr .align 1 _Z10add_kernelILx730EEvPfS0_S0_i_param_0,
	.param .u64 .ptr .align 1 _Z10add_kernelILx730EEvPfS0_S0_i_param_1,
	.param .u64 .ptr .align 1 _Z10add_kernelILx730EEvPfS0_S0_i_param_2,
	.param .u32 _Z10add_kernelILx730EEvPfS0_S0_i_param_3
)
{
	.reg .pred 	%p<2>;
	.reg .b32 	%r<6>;
	.reg .b32 	%f<4>;
	.reg .b64 	%rd<11>;

	ld.param.u64 	%rd1, [_Z10add_kernelILx730EEvPfS0_S0_i_param_0];
	ld.param.u64 	%rd2, [_Z10add_kernelILx730EEvPfS0_S0_i_param_1];
	ld.param.u64 	%rd3, [_Z10add_kernelILx730EEvPfS0_S0_i_param_2];
	ld.param.u32 	%r2, [_Z10add_kernelILx730EEvPfS0_S0_i_param_3];
	mov.u32 	%r3, %ctaid.x;
	mov.u32 	%r4, %ntid.x;
	mov.u32 	%r5, %tid.x;
	mad.lo.s32 	%r1, %r3, %r4, %r5;
	setp.ge.s32 	%p1, %r1, %r2;
	@%p1 bra 	$L__BB730_2;
	cvta.to.global.u64 	%rd4, %rd1;
	cvta.to.global.u64 	%rd5, %rd2;
	cvta.to.global.u64 	%rd6, %rd3;
	mul.wide.s32 	%rd7, %r1, 4;
	add.s64 	%rd8, %rd4, %rd7;
	ld.global.f32 	%f1, [%rd8];
	add.s64 	%rd9, %rd5, %rd7;
	ld.global.f32 	%f2, [%rd9];
	add.f32 	%f3, %f1, %f2;
	add.s64 	%rd10, %rd6, %rd7;
	st.global.f32 	[%rd10], %f3;
$L__BB730_2:
	ret;

}
	// .globl	_Z10add_kernelILx731EEvPfS0_S0_i
.visible .entry _Z10add_kernelILx731EEvPfS0_S0_i(
	.param .u64 .ptr .align 1 _Z10add_kernelILx731EEvPfS0_S0_i_param_0,
	.param .u64 .ptr .align 1 _Z10add_kernelILx731EEvPfS0_S0_i_param_1,
	.param .u64 .ptr .align 1 _Z10add_kernelILx731EEvPfS0_S0_i_param_2,
	.param .u32 _Z10add_kernelILx731EEvPfS0_S0_i_param_3
)
{
	.reg .pred 	%p<2>;
	.reg .b32 	%r<6>;
	.reg .b32 	%f<4>;
	.reg .b64 	%rd<11>;

	ld.param.u64 	%rd1, [_Z10add_kernelILx731EEvPfS0_S0_i_param_0];
	ld.param.u64 	%rd2, [_Z10add_kernelILx731EEvPfS0_S0_i_param_1];
	ld.param.u64 	%rd3, [_Z10add_kernelILx731EEvPfS0_S0_i_param_2];
	ld.param.u32 	%r2, [_Z10add_kernelILx731EEvPfS0_S0_i_param_3];
	mov.u32 	%r3, %ctaid.x;
	mov.u32 	%r4, %ntid.x;
	mov.u32 	%r5, %tid.x;
	mad.lo.s32 	%r1, %r3, %r4, %r5;
	setp.ge.s32 	%p1, %r1, %r2;
	@%p1 bra 	$L__BB731_2;
	cvta.to.global.u64 	%rd4, %rd1;
	cvta.to.global.u64 	%rd5, %rd2;
	cvta.to.global.u64 	%rd6, %rd3;
	mul.wide.s32 	%rd7, %r1, 4;
	add.s64 	%rd8, %rd4, %rd7;
	ld.global.f32 	%f1, [%rd8];
	add.s64 	%rd9, %rd5, %rd7;
	ld.global.f32 	%f2, [%rd9];
	add.f32 	%f3, %f1, %f2;
	add.s64 	%rd10, %rd6, %rd7;
	st.global.f32 	[%rd10], %f3;
$L__BB731_2:
	ret;

}
	// .globl	_Z10add_kernelILx732EEvPfS0_S0_i
.visible .entry _Z10add_kernelILx732EEvPfS0_S0_i(
	.param .u64 .ptr .align 1 _Z10add_kernelILx732EEvPfS0_S0_i_param_0,
	.param .u64 .ptr .align 1 _Z10add_kernelILx732EEvPfS0_S0_i_param_1,
	.param .u64 .ptr .align 1 _Z10add_kernelILx732EEvPfS0_S0_i_param_2,
	.param .u32 _Z10add_kernelILx732EEvPfS0_S0_i_param_3
)
{
	.reg .pred 	%p<2>;
	.reg .b32 	%r<6>;
	.reg .b32 	%f<4>;
	.reg .b64 	%rd<11>;

	ld.param.u64 	%rd1, [_Z10add_kernelILx732EEvPfS0_S0_i_param_0];
	ld.param.u64 	%rd2, [_Z10add_kernelILx732EEvPfS0_S0_i_param_1];
	ld.param.u64 	%rd3, [_Z10add_kernelILx732EEvPfS0_S0_i_param_2];
	ld.param.u32 	%r2, [_Z10add_kernelILx732EEvPfS0_S0_i_param_3];
	mov.u32 	%r3, %ctaid.x;
	mov.u32 	%r4, %ntid.x;
	mov.u32 	%r5, %tid.x;
	mad.lo.s32 	%r1, %r3, %r4, %r5;
	setp.ge.s32 	%p1, %r1, %r2;
	@%p1 bra 	$L__BB732_2;
	cvta.to.global.u64 	%rd4, %rd1;
	cvta.to.global.u64 	%rd5, %rd2;
	cvta.to.global.u64 	%rd6, %rd3;
	mul.wide.s32 	%rd7, %r1, 4;
	add.s64 	%rd8, %rd4, %rd7;
	ld.global.f32 	%f1, [%rd8];
	add.s64 	%rd9, %rd5, %rd7;
	ld.global.f32 	%f2, [%rd9];
	add.f32 	%f3, %f1, %f2;
	add.s64 	%rd10, %rd6, %rd7;
	st.global.f32 	[%rd10], %f3;
$L__BB732_2:
	ret;

}
	// .globl	_Z10add_kernelILx733EEvPfS0_S0_i
.visible .entry _Z10add_kernelILx733EEvPfS0_S0_i(
	.param .u64 .ptr .align 1 _Z10add_kernelILx733EEvPfS0_S0_i_param_0,
	.param .u64 .ptr .align 1 _Z10add_kernelILx733EEvPfS0_S0_i_param_1,
	.param .u64 .ptr .align 1 _Z10add_kernelILx733EEvPfS0_S0_i_param_2,
	.param .u32 _Z10add_kernelILx733EEvPfS0_S0_i_param_3
)
{
	.reg .pred 	%p<2>;
	.reg .b32 	%r<6>;
	.reg .b32 	%f<4>;
	.reg .b64 	%rd<11>;

	ld.param.u64 	%rd1, [_Z10add_kernelILx733EEvPfS0_S0_i_param_0];
	ld.param.u64 	%rd2, [_Z10add_kernelILx733EEvPfS0_S0_i_param_1];
	ld.param.u64 	%rd3, [_Z10add_kernelILx733EEvPfS0_S0_i_param_2];
	ld.param.u32 	%r2, [_Z10add_kernelILx733EEvPfS0_S0_i_param_3];
	mov.u32 	%r3, %ctaid.x;
	mov.u32 	%r4, %ntid.x;
	mov.u32 	%r5, %tid.x;
	mad.lo.s32 	%r1, %r3, %r4, %r5;
	setp.ge.s32 	%p1, %r1, %r2;
	@%p1 bra 	$L__BB733_2;
	cvta.to.global.u64 	%rd4, %rd1;
	cvta.to.global.u64 	%rd5, %rd2;
	cvta.to.global.u64 	%rd6, %rd3;
	mul.wide.s32 	%rd7, %r1, 4;
	add.s64 	%rd8, %rd4, %rd7;
	ld.global.f32 	%f1, [%rd8];
	add.s64 	%rd9, %rd5, %rd7;
	ld.global.f32 	%f2, [%rd9];
	add.f32 	%f3, %f1, %f2;
	add.s64 	%rd10, %rd6, %rd7;
	st.global.f32 	[%rd10], %f3;
$L__BB733_2:
	ret;

}
	// .globl	_Z10add_kernelILx734EEvPfS0_S0_i
.visible .entry _Z10add_kernelILx734EEvPfS0_S0_i(
	.param .u64 .ptr .align 1 _Z10add_kernelILx734EEvPfS0_S0_i_param_0,
	.param .u64 .ptr .align 1 _Z10add_kernelILx734EEvPfS0_S0_i_param_1,
	.param .u64 .ptr .align 1 _Z10add_kernelILx734EEvPfS0_S0_i_param_2,
	.param .u32 _Z10add_kernelILx734EEvPfS0_S0_i_param_3
)
{
	.reg .pred 	%p<2>;
	.reg .b32 	%r<6>;
	.reg .b32 	%f<4>;
	.reg .b64 	%rd<11>;

	ld.param.u64 	%rd1, [_Z10add_kernelILx734EEvPfS0_S0_i_param_0];
	ld.param.u64 	%rd2, [_Z10add_kernelILx734EEvPfS0_S0_i_param_1];
	ld.param.u64 	%rd3, [_Z10add_kernelILx734EEvPfS0_S0_i_param_2];
	ld.param.u32 	%r2, [_Z10add_kernelILx734EEvPfS0_S0_i_param_3];
	mov.u32 	%r3, %ctaid.x;
	mov.u32 	%r4, %ntid.x;
	mov.u32 	%r5, %tid.x;
	mad.lo.s32 	%r1, %r3, %r4, %r5;
	setp.ge.s32 	%p1, %r1, %r2;
	@%p1 bra 	$L__BB734_2;
	cvta.to.global.u64 	%rd4, %rd1;
	cvta.to.global.u64 	%rd5, %rd2;
	cvta.to.global.u64 	%rd6, %rd3;
	mul.wide.s32 	%rd7, %r1, 4;
	add.s64 	%rd8, %rd4, %rd7;
	ld.global.f32 	%f1, [%rd8];
	add.s64 	%rd9, %rd5, %rd7;
	ld.global.f32 	%f2, [%rd9];
	add.f32 	%f3, %f1, %f2;
	add.s64 	%rd10, %rd6, %rd7;
	st.global.f32 	[%rd10], %f3;
$L__BB734_2:
	ret;

}
	// .globl	_Z10add_kernelILx735EEvPfS0_S0_i
.visible .entry _Z10add_kernelILx735EEvPfS0_S0_i(
	.param .u64 .ptr .align 1 _Z10add_kernelILx735EEvPfS0_S0_i_param_0,
	.param .u64 .ptr .align 1 _Z10add_kernelILx735EEvPfS0_S0_i_param_1,
	.param .u64 .ptr .align 1 _Z10add_kernelILx735EEvPfS0_S0_i_param_2,
	.param .u32 _Z10add_kernelILx735EEvPfS0_S0_i_param_3
)
{
	.reg .pred 	%p<2>;
	.reg .b32 	%r<6>;
	.reg .b32 	%f<4>;
	.reg .b64 	%rd<11>;

	ld.param.u64 	%rd1, [_Z10add_kernelILx735EEvPfS0_S0_i_param_0];
	ld.param.u64 	%rd2, [_Z10add_kernelILx735EEvPfS0_S0_i_param_1];
	ld.param.u64 	%rd3, [_Z10add_kernelILx735EEvPfS0_S0_i_param_2];
	ld.param.u32 	%r2, [_Z10add_kernelILx735EEvPfS0_S0_i_param_3];
	mov.u32 	%r3, %ctaid.x;
	mov.u32 	%r4, %ntid.x;
	mov.u32 	%r5, %tid.x;
	mad.lo.s32 	%r1, %r3, %r4, %r5;
	setp.ge.s32 	%p1, %r1, %r2;
	@%p1 bra 	$L__BB735_2;
	cvta.to.global.u64 	%rd4, %rd1;
	cvta.to.global.u64 	%rd5, %rd2;
	cvta.to.global.u64 	%rd6, %rd3;
	mul.wide.s32 	%rd7, %r1, 4;
	add.s64 	%rd8, %rd4, %rd7;
	ld.global.f32 	%f1, [%rd8];
	add.s64 	%rd9, %rd5, %rd7;
	ld.global.f32 	%f2, [%rd9];
	add.f32 	%f3, %f1, %f2;
	add.s64 	%rd10, %rd6, %rd7;
	st.global.f32 	[%rd10], %f3;
$L__BB735_2:
	ret;

}
	// .globl	_Z10add_kernelILx736EEvPfS0_S0_i
.visible .entry _Z10add_kernelILx736EEvPfS0_S0_i(
	.param .u64 .ptr .align 1 _Z10add_kernelILx736EEvPfS0_S0_i_param_0,
	.param .u64 .ptr .align 1 _Z10add_kernelILx736EEvPfS0_S0_i_param_1,
	.param .u64 .ptr .align 1 _Z10add_kernelILx736EEvPfS0_S0_i_param_2,
	.param .u32 _Z10add_kernelILx736EEvPfS0_S0_i_param_3
)
{
	.reg .pred 	%p<2>;
	.reg .b32 	%r<6>;
	.reg .b32 	%f<4>;
	.reg .b64 	%rd<11>;

	ld.param.u64 	%rd1, [_Z10add_kernelILx736EEvPfS0_S0_i_param_0];
	ld.param.u64 	%rd2, [_Z10add_kernelILx736EEvPfS0_S0_i_param_1];
	ld.param.u64 	%rd3, [_Z10add_kernelILx736EEvPfS0_S0_i_param_2];
	ld.param.u32 	%r2, [_Z10add_kernelILx736EEvPfS0_S0_i_param_3];
	mov.u32 	%r3, %ctaid.x;
	mov.u32 	%r4, %ntid.x;
	mov.u32 	%r5, %tid.x;
	mad.lo.s32 	%r1, %r3, %r4, %r5;
	setp.ge.s32 	%p1, %r1, %r2;
	@%p1 bra 	$L__BB736_2;
	cvta.to.global.u64 	%rd4, %rd1;
	cvta.to.global.u64 	%rd5, %rd2;
	cvta.to.global.u64 	%rd6, %rd3;
	mul.wide.s32 	%rd7, %r1, 4;
	add.s64 	%rd8, %rd4, %rd7;
	ld.global.f32 	%f1, [%rd8];
	add.s64 	%rd9, %rd5, %rd7;
	ld.global.f32 	%f2, [%rd9];
	add.f32 	%f3, %f1, %f2;
	add.s64 	%rd10, %rd6, %rd7;
	st.global.f32 	[%rd10], %f3;
$L__BB736_2:
	ret;

}
	// .globl	_Z10add_kernelILx737EEvPfS0_S0_i
.visible .entry _Z10add_kernelILx737EEvPfS0_S0_i(
	.param .u64 .ptr .align 1 _Z10add_kernelILx737EEvPfS0_S0_i_param_0,
	.param .u64 .ptr .align 1 _Z10add_kernelILx737EEvPfS0_S0_i_param_1,
	.param .u64 .ptr .align 1 _Z10add_kernelILx737EEvPfS0_S0_i_param_2,
	.param .u32 _Z10add_kernelILx737EEvPfS0_S0_i_param_3
)
{
	.reg .pred 	%p<2>;
	.reg .b32 	%r<6>;
	.reg .b32 	%f<4>;
	.reg .b64 	%rd<11>;

	ld.param.u64 	%rd1, [_Z10add_kernelILx737EEvPfS0_S0_i_param_0];
	ld.param.u64 	%rd2, [_Z10add_kernelILx737EEvPfS0_S0_i_param_1];
	ld.param.u64 	%rd3, [_Z10add_kernelILx737EEvPfS0_S0_i_param_2];
	ld.param.u32 	%r2, [_Z10add_kernelILx737EEvPfS0_S0_i_param_3];
	mov.u32 	%r3, %ctaid.x;
	mov.u32 	%r4, %ntid.x;
	mov.u32 	%r5, %tid.x;
	mad.lo.s32 	%r1, %r3, %r4, %r5;
	setp.ge.s32 	%p1, %r1, %r2;
	@%p1 bra 	$L__BB737_2;
	cvta.to.global.u64 	%rd4, %rd1;
	cvta.to.global.u64 	%rd5, %rd2;
	cvta.to.global.u64 	%rd6, %rd3;
	mul.wide.s32 	%rd7, %r1, 4;
	add.s64 	%rd8, %rd4, %rd7;
	ld.global.f32 	%f1, [%rd8];
	add.s64 	%rd9, %rd5, %rd7;
	ld.global.f32 	%f2, [%rd9];
	add.f32 	%f3, %f1, %f2;
	add.s64 	%rd10, %rd6, %rd7;
	st.global.f32 	[%rd10], %f3;
$L__BB737_2:
	ret;

}
	// .globl	_Z10add_kernelILx738EEvPfS0_S0_i
.visible .entry _Z10add_kernelILx738EEvPfS0_S0_i(
	.param .u64 .ptr .align 1 _Z10add_kernelILx738EEvPfS0_S0_i_param_0,
	.param .u64 .ptr .align 1 _Z10add_kernelILx738EEvPfS0_S0_i_param_1,
	.param .u64 .ptr .align 1 _Z10add_kernelILx738EEvPfS0_S0_i_param_2,
	.param .u32 _Z10add_kernelILx738EEvPfS0_S0_i_param_3
)
{
	.reg .pred 	%p<2>;
	.reg .b32 	%r<6>;
	.reg .b32 	%f<4>;
	.reg .b64 	%rd<11>;

	ld.param.u64 	%rd1, [_Z10add_kernelILx738EEvPfS0_S0_i_param_0];
	ld.param.u64 	%rd2, [_Z10add_kernelILx738EEvPfS0_S0_i_param_1];
	ld.param.u64 	%rd3, [_Z10add_kernelILx738EEvPfS0_S0_i_param_2];
	ld.param.u32 	%r2, [_Z10add_kernelILx738EEvPfS0_S0_i_param_3];
	mov.u32 	%r3, %ctaid.x;
	mov.u32 	%r4, %ntid.x;
	mov.u32 	%r5, %tid.x;
	mad.lo.s32 	%r1, %r3, %r4, %r5;
	setp.ge.s32 	%p1, %r1, %r2;
	@%p1 bra 	$L__BB738_2;
	cvta.to.global.u64 	%rd4, %rd1;
	cvta.to.global.u64 	%rd5, %rd2;
	cvta.to.global.u64 	%rd6, %rd3;
	mul.wide.s32 	%rd7, %r1, 4;
	add.s64 	%rd8, %rd4, %rd7;
	ld.global.f32 	%f1, [%rd8];
	add.s64 	%rd9, %rd5, %rd7;
	ld.global.f32 	%f2, [%rd9];
	add.f32 	%f3, %f1, %f2;
	add.s64 	%rd10, %rd6, %rd7;
	st.global.f32 	[%rd10], %f3;
$L__BB738_2:
	ret;

}
	// .globl	_Z10add_kernelILx739EEvPfS0_S0_i
.visible .entry _Z10add_kernelILx739EEvPfS0_S0_i(
	.param .u64 .ptr .align 1 _Z10add_kernelILx739EEvPfS0_S0_i_param_0,
	.param .u64 .ptr .align 1 _Z10add_kernelILx739EEvPfS0_S0_i_param_1,
	.param .u64 .ptr .align 1 _Z10add_kernelILx739EEvPfS0_S0_i_param_2,
	.param .u32 _Z10add_kernelILx739EEvPfS0_S0_i_param_3
)
{
	.reg .pred 	%p<2>;
	.reg .b32 	%r<6>;
	.reg .b32 	%f<4>;
	.reg .b64 	%rd<11>;

	ld.param.u64 	%rd1, [_Z10add_kernelILx739EEvPfS0_S0_i_param_0];
	ld.param.u64 	%rd2, [_Z10add_kernelILx739EEvPfS0_S0_i_param_1];
	ld.param.u64 	%rd3, [_Z10add_kernelILx739EEvPfS0_S0_i_param_2];
	ld.param.u32 	%r2, [_Z10add_kernelILx739EEvPfS0_S0_i_param_3];
	mov.u32 	%r3, %ctaid.x;
	mov.u32 	%r4, %ntid.x;
	mov.u32 	%r5, %tid.x;
	mad.lo.s32 	%r1, %r3, %r4, %r5;
	setp.ge.s32 	%p1, %r1, %r2;
	@%p1 bra 	$L__BB739_2;
	cvta.to.global.u64 	%rd4, %rd1;
	cvta.to.global.u64 	%rd5, %rd2;
	cvta.to.global.u64 	%rd6, %rd3;
	mul.wide.s32 	%rd7, %r1, 4;
	add.s64 	%rd8, %rd4, %rd7;
	ld.global.f32 	%f1, [%rd8];
	add.s64 	%rd9, %rd5, %rd7;
	ld.global.f32 	%f2, [%rd9];
	add.f32 	%f3, %f1, %f2;
	add.s64 	%rd10, %rd6, %rd7;
	st.global.f32 	[%rd10], %f3;
$L__BB739_2:
	ret;

}
	// .globl	_Z10add_kernelILx740EEvPfS0_S0_i
.visible .entry _Z10add_kernelILx740EEvPfS0_S0_i(
	.param .u64 .ptr .align 1 _Z10add_kernelILx740EEvPfS0_S0_i_param_0,
	.param .u64 .ptr .align 1 _Z10add_kernelILx740EEvPfS0_S0_i_param_1,
	.param .u64 .ptr .align 1 _Z10add_kernelILx740EEvPfS0_S0_i_param_2,
	.param .u32 _Z10add_kernelILx740EEvPfS0_S0_i_param_3
)
{
	.reg .pred 	%p<2>;
	.reg .b32 	%r<6>;
	.reg .b32 	%f<4>;
	.reg .b64 	%rd<11>;

	ld.param.u64 	%rd1, [_Z10add_kernelILx740EEvPfS0_S0_i_param_0];
	ld.param.u64 	%rd2, [_Z10add_kernelILx740EEvPfS0_S0_i_param_1];
	ld.param.u64 	%rd3, [_Z10add_kernelILx740EEvPfS0_S0_i_param_2];
	ld.param.u32 	%r2, [_Z10add_kernelILx740EEvPfS0_S0_i_param_3];
	mov.u32 	%r3, %ctaid.x;
	mov.u32 	%r4, %ntid.x;
	mov.u32 	%r5, %tid.x;
	mad.lo.s32 	%r1, %r3, %r4, %r5;
	setp.ge.s32 	%p1, %r1, %r2;
	@%p1 bra 	$L__BB740_2;
	cvta.to.global.u64 	%rd4, %rd1;
	cvta.to.global.u64 	%rd5, %rd2;
	cvta.to.global.u64 	%rd6, %rd3;
	mul.wide.s32 	%rd7, %r1, 4;
	add.s64 	%rd8, %rd4, %rd7;
	ld.global.f32 	%f1, [%rd8];
	add.s64 	%rd9, %rd5, %rd7;
	ld.global.f32 	%f2, [%rd9];
	add.f32 	%f3, %f1, %f2;
	add.s64 	%rd10, %rd6, %rd7;
	st.global.f32 	[%rd10], %f3;
$L__BB740_2:
	ret;

}
	// .globl	_Z10add_kernelILx741EEvPfS0_S0_i
.visible .entry _Z10add_kernelILx741EEvPfS0_S0_i(
	.param .u64 .ptr .align 1 _Z10add_kernelILx741EEvPfS0_S0_i_param_0,
	.param .u64 .ptr .align 1 _Z10add_kernelILx741EEvPfS0_S0_i_param_1,
	.param .u64 .ptr .align 1 _Z10add_kernelILx741EEvPfS0_S0_i_param_2,
	.param .u32 _Z10add_kernelILx741EEvPfS0_S0_i_param_3
)
{
	.reg .pred 	%p<2>;
	.reg .b32 	%r<6>;
	.reg .b32 	%f<4>;
	.reg .b64 	%rd<11>;

	ld.param.u64 	%rd1, [_Z10add_kernelILx741EEvPfS0_S0_i_param_0];
	ld.param.u64 	%rd2, [_Z10add_kernelILx741EEvPfS0_S0_i_param_1];
	ld.param.u64 	%rd3, [_Z10add_kernelILx741EEvPfS0_S0_i_param_2];
	ld.param.u32 	%r2, [_Z10add_kernelILx741EEvPfS0_S0_i_param_3];
	mov.u32 	%r3, %ctaid.x;
	mov.u32 	%r4, %ntid.x;
	mov.u32 	%r5, %tid.x;
	mad.lo.s32 	%r1, %r3, %r4, %r5;
	setp.ge.s32 	%p1, %r1, %r2;
	@%p1 bra 	$L__BB741_2;
	cvta.to.global.u64 	%rd4, %rd1;
	cvta.to.global.u64 	%rd5, %rd2;
	cvta.to.global.u64 	%rd6, %rd3;
	mul.wide.s32 	%rd7, %r1, 4;
	add.s64 	%rd8, %rd4, %rd7;
	ld.global.f32 	%f1, [%rd8];
	add.s64 	%rd9, %rd5, %rd7;
	ld.global.f32 	%f2, [%rd9];
	add.f32 	%f3, %f1, %f2;
	add.s64 	%rd10, %rd6, %rd7;
	st.global.f32 	[%rd10], %f3;
$L__BB741_2:
	ret;

}
	// .globl	_Z10add_kernelILx742EEvPfS0_S0_i
.visible .entry _Z10add_kernelILx742EEvPfS0_S0_i(
	.param .u64 .ptr .align 1 _Z10add_kernelILx742EEvPfS0_S0_i_param_0,
	.param .u64 .ptr .align 1 _Z10add_kernelILx742EEvPfS0_S0_i_param_1,
	.param .u64 .ptr .align 1 _Z10add_kernelILx742EEvPfS0_S0_i_param_2,
	.param .u32 _Z10add_kernelILx742EEvPfS0_S0_i_param_3
)
{
	.reg .pred 	%p<2>;
	.reg .b32 	%r<6>;
	.reg .b32 	%f<4>;
	.reg .b64 	%rd<11>;

	ld.param.u64 	%rd1, [_Z10add_kernelILx742EEvPfS0_S0_i_param_0];
	ld.param.u64 	%rd2, [_Z10add_kernelILx742EEvPfS0_S0_i_param_1];
	ld.param.u64 	%rd3, [_Z10add_kernelILx742EEvPfS0_S0_i_param_2];
	ld.param.u32 	%r2, [_Z10add_kernelILx742EEvPfS0_S0_i_param_3];
	mov.u32 	%r3, %ctaid.x;
	mov.u32 	%r4, %ntid.x;
	mov.u32 	%r5, %tid.x;
	mad.lo.s32 	%r1, %r3, %r4, %r5;
	setp.ge.s32 	%p1, %r1, %r2;
	@%p1 bra 	$L__BB742_2;
	cvta.to.global.u64 	%rd4, %rd1;
	cvta.to.global.u64 	%rd5, %rd2;
	cvta.to.global.u64 	%rd6, %rd3;
	mul.wide.s32 	%rd7, %r1, 4;
	add.s64 	%rd8, %rd4, %rd7;
	ld.global.f32 	%f1, [%rd8];
	add.s64 	%rd9, %rd5, %rd7;
	ld.global.f32 	%f2, [%rd9];
	add.f32 	%f3, %f1, %f2;
	add.s64 	%rd10, %rd6, %rd7;
	st.global.f32 	[%rd10], %f3;
$L__BB742_2:
	ret;

}
	// .globl	_Z10add_kernelILx743EEvPfS0_S0_i
.visible .entry _Z10add_kernelILx743EEvPfS0_S0_i(
	.param .u64 .ptr .align 1 _Z10add_kernelILx743EEvPfS0_S0_i_param_0,
	.param .u64 .ptr .align 1 _Z10add_kernelILx743EEvPfS0_S0_i_param_1,
	.param .u64 .ptr .align 1 _Z10add_kernelILx743EEvPfS0_S0_i_param_2,
	.param .u32 _Z10add_kernelILx743EEvPfS0_S0_i_param_3
)
{
	.reg .pred 	%p<2>;
	.reg .b32 	%r<6>;
	.reg .b32 	%f<4>;
	.reg .b64 	%rd<11>;

	ld.param.u64 	%rd1, [_Z10add_kernelILx743EEvPfS0_S0_i_param_0];
	ld.param.u64 	%rd2, [_Z10add_kernelILx743EEvPfS0_S0_i_param_1];
	ld.param.u64 	%rd3, [_Z10add_kernelILx743EEvPfS0_S0_i_param_2];
	ld.param.u32 	%r2, [_Z10add_kernelILx743EEvPfS0_S0_i_param_3];
	mov.u32 	%r3, %ctaid.x;
	mov.u32 	%r4, %ntid.x;
	mov.u32 	%r5, %tid.x;
	mad.lo.s32 	%r1, %r3, %r4, %r5;
	setp.ge.s32 	%p1, %r1, %r2;
	@%p1 bra 	$L__BB743_2;
	cvta.to.global.u64 	%rd4, %rd1;
	cvta.to.global.u64 	%rd5, %rd2;
	cvta.to.global.u64 	%rd6, %rd3;
	mul.wide.s32 	%rd7, %r1, 4;
	add.s64 	%rd8, %rd4, %rd7;
	ld.global.f32 	%f1, [%rd8];
	add.s64 	%rd9, %rd5, %rd7;
	ld.global.f32 	%f2, [%rd9];
	add.f32 	%f3, %f1, %f2;
	add.s64 	%rd10, %rd6, %rd7;
	st.global.f32 	[%rd10], %f3;
$L__BB743_2:
	ret;

}
	// .globl	_Z10add_kernelILx744EEvPfS0_S0_i
.visible .entry _Z10add_kernelILx744EEvPfS0_S0_i(
	.param .u64 .ptr .align 1 _Z10add_kernelILx744EEvPfS0_S0_i_param_0,
	.param .u64 .ptr .align 1 _Z10add_kernelILx744EEvPfS0_S0_i_param_1,
	.param .u64 .ptr .align 1 _Z10add_kernelILx744EEvPfS0_S0_i_param_2,
	.param .u32 _Z10add_kernelILx744EEvPfS0_S0_i_param_3
)
{
	.reg .pred 	%p<2>;
	.reg .b32 	%r<6>;
	.reg .b32 	%f<4>;
	.reg .b64 	%rd<11>;

	ld.param.u64 	%rd1, [_Z10add_kernelILx744EEvPfS0_S0_i_param_0];
	ld.param.u64 	%rd2, [_Z10add_kernelILx744EEvPfS0_S0_i_param_1];
	ld.param.u64 	%rd3, [_Z10add_kernelILx744EEvPfS0_S0_i_param_2];
	ld.param.u32 	%r2, [_Z10add_kernelILx744EEvPfS0_S0_i_param_3];
	mov.u32 	%r3, %ctaid.x;
	mov.u32 	%r4, %ntid.x;
	mov.u32 	%r5, %tid.x;
	mad.lo.s32 	%r1, %r3, %r4, %r5;
	setp.ge.s32 	%p1, %r1, %r2;
	@%p1 bra 	$L__BB744_2;
	cvta.to.global.u64 	%rd4, %rd1;
	cvta.to.global.u64 	%rd5, %rd2;
	cvta.to.global.u64 	%rd6, %rd3;
	mul.wide.s32 	%rd7, %r1, 4;
	add.s64 	%rd8, %rd4, %rd7;
	ld.global.f32 	%f1, [%rd8];
	add.s64 	%rd9, %rd5, %rd7;
	ld.global.f32 	%f2, [%rd9];
	add.f32 	%f3, %f1, %f2;
	add.s64 	%rd10, %rd6, %rd7;
	st.global.f32 	[%rd10], %f3;
$L__BB744_2:
	ret;

}
	// .globl	_Z10add_kernelILx745EEvPfS0_S0_i
.visible .entry _Z10add_kernelILx745EEvPfS0_S0_i(
	.param .u64 .ptr .align 1 _Z10add_kernelILx745EEvPfS0_S0_i_param_0,
	.param .u64 .ptr .align 1 _Z10add_kernelILx745EEvPfS0_S0_i_param_1,
	.param .u64 .ptr .align 1 _Z10add_kernelILx745EEvPfS0_S0_i_param_2,
	.param .u32 _Z10add_kernelILx745EEvPfS0_S0_i_param_3
)
{
	.reg .pred 	%p<2>;
	.reg .b32 	%r<6>;
	.reg .b32 	%f<4>;
	.reg .b64 	%rd<11>;

	ld.param.u64 	%rd1, [_Z10add_kernelILx745EEvPfS0_S0_i_param_0];
	ld.param.u64 	%rd2, [_Z10add_kernelILx745EEvPfS0_S0_i_param_1];
	ld.param.u64 	%rd3, [_Z10add_kernelILx745EEvPfS0_S0_i_param_2];
	ld.param.u32 	%r2, [_Z10add_kernelILx745EEvPfS0_S0_i_param_3];
	mov.u32 	%r3, %ctaid.x;
	mov.u32 	%r4, %ntid.x;
	mov.u32 	%r5, %tid.x;
	mad.lo.s32 	%r1, %r3, %r4, %r5;
	setp.ge.s32 	%p1, %r1, %r2;
	@%p1 bra 	$L__BB745_2;
	cvta.to.global.u64 	%rd4, %rd1;
	cvta.to.global.u64 	%rd5, %rd2;
	cvta.to.global.u64 	%rd6, %rd3;
	mul.wide.s32 	%rd7, %r1, 4;
	add.s64 	%rd8, %rd4, %rd7;
	ld.global.f32 	%f1, [%rd8];
	add.s64 	%rd9, %rd5, %rd7;
	ld.global.f32 	%f2, [%rd9];
	add.f32 	%f3, %f1, %f2;
	add.s64 	%rd10, %rd6, %rd7;
	st.global.f32 	[%rd10], %f3;
$L__BB745_2:
	ret;

}
	// .globl	_Z10add_kernelILx746EEvPfS0_S0_i
.visible .entry _Z10add_kernelILx746EEvPfS0_S0_i(
	.param .u64 .ptr .align 1 _Z10add_kernelILx746EEvPfS0_S0_i_param_0,
	.param .u64 .ptr .align 1 _Z10add_kernelILx746EEvPfS0_S0_i_param_1,
	.param .u64 .ptr .align 1 _Z10add_kernelILx746EEvPfS0_S0_i_param_2,
	.param .u32 _Z10add_kernelILx746EEvPfS0_S0_i_param_3
)
{
	.reg .pred 	%p<2>;
	.reg .b32 	%r<6>;
	.reg .b32 	%f<4>;
	.reg .b64 	%rd<11>;

	ld.param.u64 	%rd1, [_Z10add_kernelILx746EEvPfS0_S0_i_param_0];
	ld.param.u64 	%rd2, [_Z10add_kernelILx746EEvPfS0_S0_i_param_1];
	ld.param.u64 	%rd3, [_Z10add_kernelILx746EEvPfS0_S0_i_param_2];
	ld.param.u32 	%r2, [_Z10add_kernelILx746EEvPfS0_S0_i_param_3];
	mov.u32 	%r3, %ctaid.x;
	mov.u32 	%r4, %ntid.x;
	mov.u32 	%r5, %tid.x;
	mad.lo.s32 	%r1, %r3, %r4, %r5;
	setp.ge.s32 	%p1, %r1, %r2;
	@%p1 bra 	$L__BB746_2;
	cvta.to.global.u64 	%rd4, %rd1;
	cvta.to.global.u64 	%rd5, %rd2;
	cvta.to.global.u64 	%rd6, %rd3;
	mul.wide.s32 	%rd7, %r1, 4;
	add.s64 	%rd8, %rd4, %rd7;
	ld.global.f32 	%f1, [%rd8];
	add.s64 	%rd9, %rd5, %rd7;
	ld.global.f32 	%f2, [%rd9];
	add.f32 	%f3, %f1, %f2;
	add.s64 	%rd10, %rd6, %rd7;
	st.global.f32 	[%rd10], %f3;
$L__BB746_2:
	ret;

}
	// .globl	_Z10add_kernelILx747EEvPfS0_S0_i
.visible .entry _Z10add_kernelILx747EEvPfS0_S0_i(
	.param .u64 .ptr .align 1 _Z10add_kernelILx747EEvPfS0_S0_i_param_0,
	.param .u64 .ptr .align 1 _Z10add_kernelILx747EEvPfS0_S0_i_param_1,
	.param .u64 .ptr .align 1 _Z10add_kernelILx747EEvPfS0_S0_i_param_2,
	.param .u32 _Z10add_kernelILx747EEvPfS0_S0_i_param_3
)
{
	.reg .pred 	%p<2>;
	.reg .b32 	%r<6>;
	.reg .b32 	%f<4>;
	.reg .b64 	%rd<11>;

	ld.param.u64 	%rd1, [_Z10add_kernelILx747EEvPfS0_S0_i_param_0];
	ld.param.u64 	%rd2, [_Z10add_kernelILx747EEvPfS0_S0_i_param_1];
	ld.param.u64 	%rd3, [_Z10add_kernelILx747EEvPfS0_S0_i_param_2];
	ld.param.u32 	%r2, [_Z10add_kernelILx747EEvPfS0_S0_i_param_3];
	mov.u32 	%r3, %ctaid.x;
	mov.u32 	%r4, %ntid.x;
	mov.u32 	%r5, %tid.x;
	mad.lo.s32 	%r1, %r3, %r4, %r5;
	setp.ge.s32 	%p1, %r1, %r2;
	@%p1 bra 	$L__BB747_2;
	cvta.to.global.u64 	%rd4, %rd1;
	cvta.to.global.u64 	%rd5, %rd2;
	cvta.to.global.u64 	%rd6, %rd3;
	mul.wide.s32 	%rd7, %r1, 4;
	add.s64 	%rd8, %rd4, %rd7;
	ld.global.f32 	%f1, [%rd8];
	add.s64 	%rd9, %rd5, %rd7;
	ld.global.f32 	%f2, [%rd9];
	add.f32 	%f3, %f1, %f2;
	add.s64 	%rd10, %rd6, %rd7;
	st.global.f32 	[%rd10], %f3;
$L__BB747_2:
	ret;

}
	// .globl	_Z10add_kernelILx748EEvPfS0_S0_i
.visible .entry _Z10add_kernelILx748EEvPfS0_S0_i(
	.param .u64 .ptr .align 1 _Z10add_kernelILx748EEvPfS0_S0_i_param_0,
	.param .u64 .ptr .align 1 _Z10add_kernelILx748EEvPfS0_S0_i_param_1,
	.param .u64 .ptr .align 1 _Z10add_kernelILx748EEvPfS0_S0_i_param_2,
	.param .u32 _Z10add_kernelILx748EEvPfS0_S0_i_param_3
)
{
	.reg .pred 	%p<2>;
	.reg .b32 	%r<6>;
	.reg .b32 	%f<4>;
	.reg .b64 	%rd<11>;

	ld.param.u64 	%rd1, [_Z10add_kernelILx748EEvPfS0_S0_i_param_0];
	ld.param.u64 	%rd2, [_Z10add_kernelILx748EEvPfS0_S0_i_param_1];
	ld.param.u64 	%rd3, [_Z10add_kernelILx748EEvPfS0_S0_i_param_2];
	ld.param.u32 	%r2, [_Z10add_kernelILx748EEvPfS0_S0_i_param_3];
	mov.u32 	%r3, %ctaid.x;
	mov.u32 	%r4, %ntid.x;
	mov.u32 	%r5, %tid.x;
	mad.lo.s32 	%r1, %r3, %r4, %r5;
	setp.ge.s32 	%p1, %r1, %r2;
	@%p1 bra 	$L__BB748_2;
	cvta.to.global.u64 	%rd4, %rd1;
	cvta.to.global.u64 	%rd5, %rd2;
	cvta.to.global.u64 	%rd6, %rd3;
	mul.wide.s32 	%rd7, %r1, 4;
	add.s64 	%rd8, %rd4, %rd7;
	ld.global.f32 	%f1, [%rd8];
	add.s64 	%rd9, %rd5, %rd7;
	ld.global.f32 	%f2, [%rd9];
	add.f32 	%f3, %f1, %f2;
	add.s64 	%rd10, %rd6, %rd7;
	st.global.f32 	[%rd10], %f3;
$L__BB748_2:
	ret;

}
	// .globl	_Z10add_kernelILx749EEvPfS0_S0_i
.visible .entry _Z10add_kernelILx749EEvPfS0_S0_i(
	.param .u64 .ptr .align 1 _Z10add_kernelILx749EEvPfS0_S0_i_param_0,
	.param .u64 .ptr .align 1 _Z10add_kernelILx749EEvPfS0_S0_i_param_1,
	.param .u64 .ptr .align 1 _Z10add_kernelILx749EEvPfS0_S0_i_param_2,
	.param .u32 _Z10add_kernelILx749EEvPfS0_S0_i_param_3
)
{
	.reg .pred 	%p<2>;
	.reg .b32 	%r<6>;
	.reg .b32 	%f<4>;
	.reg .b64 	%rd<11>;

	ld.param.u64 	%rd1, [_Z10add_kernelILx749EEvPfS0_S0_i_param_0];
	ld.param.u64 	%rd2, [_Z10add_kernelILx749EEvPfS0_S0_i_param_1];
	ld.param.u64 	%rd3, [_Z10add_kernelILx749EEvPfS0_S0_i_param_2];
	ld.param.u32 	%r2, [_Z10add_kernelILx749EEvPfS0_S0_i_param_3];
	mov.u32 	%r3, %ctaid.x;
	mov.u32 	%r4, %ntid.x;
	mov.u32 	%r5, %tid.x;
	mad.lo.s32 	%r1, %r3, %r4, %r5;
	setp.ge.s32 	%p1, %r1, %r2;
	@%p1 bra 	$L__BB749_2;
	cvta.to.global.u64 	%rd4, %rd1;
	cvta.to.global.u64 	%rd5, %rd2;
	cvta.to.global.u64 	%rd6, %rd3;
	mul.wide.s32 	%rd7, %r1, 4;
	add.s64 	%rd8, %rd4, %rd7;
	ld.global.f32 	%f1, [%rd8];
	add.s64 	%rd9, %rd5, %rd7;
	ld.global.f32 	%f2, [%rd9];
	add.f32 	%f3, %f1, %f2;
	add.s64 	%rd10, %rd6, %rd7;
	st.global.f32 	[%rd10], %f3;
$L__BB749_2:
	ret;

}
	// .globl	_Z10add_kernelILx750EEvPfS0_S0_i
.visible .entry _Z10add_kernelILx750EEvPfS0_S0_i(
	.param .u64 .ptr .align 1 _Z10add_kernelILx750EEvPfS0_S0_i_param_0,
	.param .u64 .ptr .align 1 _Z10add_kernelILx750EEvPfS0_S0_i_param_1,
	.param .u64 .ptr .align 1 _Z10add_kernelILx750EEvPfS0_S0_i_param_2,
	.param .u32 _Z10add_kernelILx750EEvPfS0_S0_i_param_3
)
{
	.reg .pred 	%p<2>;
	.reg .b32 	%r<6>;
	.reg .b32 	%f<4>;
	.reg .b64 	%rd<11>;

	ld.param.u64 	%rd1, [_Z10add_kernelILx750EEvPfS0_S0_i_param_0];
	ld.param.u64 	%rd2, [_Z10add_kernelILx750EEvPfS0_S0_i_param_1];
	ld.param.u64 	%rd3, [_Z10add_kernelILx750EEvPfS0_S0_i_param_2];
	ld.param.u32 	%r2, [_Z10add_kernelILx750EEvPfS0_S0_i_param_3];
	mov.u32 	%r3, %ctaid.x;
	mov.u32 	%r4, %ntid.x;
	mov.u32 	%r5, %tid.x;
	mad.lo.s32 	%r1, %r3, %r4, %r5;
	setp.ge.s32 	%p1, %r1, %r2;
	@%p1 bra 	$L__BB750_2;
	cvta.to.global.u64 	%rd4, %rd1;
	cvta.to.global.u64 	%rd5, %rd2;
	cvta.to.global.u64 	%rd6, %rd3;
	mul.wide.s32 	%rd7, %r1, 4;
	add.s64 	%rd8, %rd4, %rd7;
	ld.global.f32 	%f1, [%rd8];
	add.s64 	%rd9, %rd5, %rd7;
	ld.global.f32 	%f2, [%rd9];
	add.f32 	%f3, %f1, %f2;
	add.s64 	%rd10, %rd6, %rd7;
	st.global.f32 	[%rd10], %f3;
$L__BB750_2:
	ret;

}
	// .globl	_Z10add_kernelILx751EEvPfS0_S0_i
.visible .entry _Z10add_kernelILx751EEvPfS0_S0_i(
	.param .u64 .ptr .align 1 _Z10add_kernelILx751EEvPfS0_S0_i_param_0,
	.param .u64 .ptr .align 1 _Z10add_kernelILx751EEvPfS0_S0_i_param_1,
	.param .u64 .ptr .align 1 _Z10add_kernelILx751EEvPfS0_S0_i_param_2,
	.param .u32 _Z10add_kernelILx751EEvPfS0_S0_i_param_3
)
{
	.reg .pred 	%p<2>;
	.reg .b32 	%r<6>;
	.reg .b32 	%f<4>;
	.reg .b64 	%rd<11>;

	ld.param.u64 	%rd1, [_Z10add_kernelILx751EEvPfS0_S0_i_param_0];
	ld.param.u64 	%rd2, [_Z10add_kernelILx751EEvPfS0_S0_i_param_1];
	ld.param.u64 	%rd3, [_Z10add_kernelILx751EEvPfS0_S0_i_param_2];
	ld.param.u32 	%r2, [_Z10add_kernelILx751EEvPfS0_S0_i_param_3];
	mov.u32 	%r3, %ctaid.x;
	mov.u32 	%r4, %ntid.x;
	mov.u32 	%r5, %tid.x;
	mad.lo.s32 	%r1, %r3, %r4, %r5;
	setp.ge.s32 	%p1, %r1, %r2;
	@%p1 bra 	$L__BB751_2;
	cvta.to.global.u64 	%rd4, %rd1;
	cvta.to.global.u64 	%rd5, %rd2;
	cvta.to.global.u64 	%rd6, %rd3;
	mul.wide.s32 	%rd7, %r1, 4;
	add.s64 	%rd8, %rd4, %rd7;
	ld.global.f32 	%f1, [%rd8];
	add.s64 	%rd9, %rd5, %rd7;
	ld.global.f32 	%f2, [%rd9];
	add.f32 	%f3, %f1, %f2;
	add.s64 	%rd10, %rd6, %rd7;
	st.global.f32 	[%rd10], %f3;
$L__BB751_2:
	ret;

}
	// .globl	_Z10add_kernelILx752EEvPfS0_S0_i
.visible .entry _Z10add_kernelILx752EEvPfS0_S0_i(
	.param .u64 .ptr .align 1 _Z10add_kernelILx752EEvPfS0_S0_i_param_0,
	.param .u64 .ptr .align 1 _Z10add_kernelILx752EEvPfS0_S0_i_param_1,
	.param .u64 .ptr .align 1 _Z10add_kernelILx752EEvPfS0_S0_i_param_2,
	.param .u32 _Z10add_kernelILx752EEvPfS0_S0_i_param_3
)
{
	.reg .pred 	%p<2>;
	.reg .b32 	%r<6>;
	.reg .b32 	%f<4>;
	.reg .b64 	%rd<11>;

	ld.param.u64 	%rd1, [_Z10add_kernelILx752EEvPfS0_S0_i_param_0];
	ld.param.u64 	%rd2, [_Z10add_kernelILx752EEvPfS0_S0_i_param_1];
	ld.param.u64 	%rd3, [_Z10add_kernelILx752EEvPfS0_S0_i_param_2];
	ld.param.u32 	%r2, [_Z10add_kernelILx752EEvPfS0_S0_i_param_3];
	mov.u32 	%r3, %ctaid.x;
	mov.u32 	%r4, %ntid.x;
	mov.u32 	%r5, %tid.x;
	mad.lo.s32 	%r1, %r3, %r4, %r5;
	setp.ge.s32 	%p1, %r1, %r2;
	@%p1 bra 	$L__BB752_2;
	cvta.to.global.u64 	%rd4, %rd1;
	cvta.to.global.u64 	%rd5, %rd2;
	cvta.to.global.u64 	%rd6, %rd3;
	mul.wide.s32 	%rd7, %r1, 4;
	add.s64 	%rd8, %rd4, %rd7;
	ld.global.f32 	%f1, [%rd8];
	add.s64 	%rd9, %rd5, %rd7;
	ld.global.f32 	%f2, [%rd9];
	add.f32 	%f3, %f1, %f2;
	add.s64 	%rd10, %rd6, %rd7;
	st.global.f32 	[%rd10], %f3;
$L__BB752_2:
	ret;

}
	// .globl	_Z10add_kernelILx753EEvPfS0_S0_i
.visible .entry _Z10add_kernelILx753EEvPfS0_S0_i(
	.param .u64 .ptr .align 1 _Z10add_kernelILx753EEvPfS0_S0_i_param_0,
	.param .u64 .ptr .align 1 _Z10add_kernelILx753EEvPfS0_S0_i_param_1,
	.param .u64 .ptr .align 1 _Z10add_kernelILx753EEvPfS0_S0_i_param_2,
	.param .u32 _Z10add_kernelILx753EEvPfS0_S0_i_param_3
)
{
	.reg .pred 	%p<2>;
	.reg .b32 	%r<6>;
	.reg .b32 	%f<4>;
	.reg .b64 	%rd<11>;

	ld.param.u64 	%rd1, [_Z10add_kernelILx753EEvPfS0_S0_i_param_0];
	ld.param.u64 	%rd2, [_Z10add_kernelILx753EEvPfS0_S0_i_param_1];
	ld.param.u64 	%rd3, [_Z10add_kernelILx753EEvPfS0_S0_i_param_2];
	ld.param.u32 	%r2, [_Z10add_kernelILx753EEvPfS0_S0_i_param_3];
	mov.u32 	%r3, %ctaid.x;
	mov.u32 	%r4, %ntid.x;
	mov.u32 	%r5, %tid.x;
	mad.lo.s32 	%r1, %r3, %r4, %r5;
	setp.ge.s32 	%p1, %r1, %r2;
	@%p1 bra 	$L__BB753_2;
	cvta.to.global.u64 	%rd4, %rd1;
	cvta.to.global.u64 	%rd5, %rd2;
	cvta.to.global.u64 	%rd6, %rd3;
	mul.wide.s32 	%rd7, %r1, 4;
	add.s64 	%rd8, %rd4, %rd7;
	ld.global.f32 	%f1, [%rd8];
	add.s64 	%rd9, %rd5, %rd7;
	ld.global.f32 	%f2, [%rd9];
	add.f32 	%f3, %f1, %f2;
	add.s64 	%rd10, %rd6, %rd7;
	st.global.f32 	[%rd10], %f3;
$L__BB753_2:
	ret;

}
	// .globl	_Z10add_kernelILx754EEvPfS0_S0_i
.visible .entry _Z10add_kernelILx754EEvPfS0_S0_i(
	.param .u64 .ptr .align 1 _Z10add_kernelILx754EEvPfS0_S0_i_param_0,
	.param .u64 .ptr .align 1 _Z10add_kernelILx754EEvPfS0_S0_i_param_1,
	.param .u64 .ptr .align 1 _Z10add_kernelILx754EEvPfS0_S0_i_param_2,
	.param .u32 _Z10add_kernelILx754EEvPfS0_S0_i_param_3
)
{
	.reg .pred 	%p<2>;
	.reg .b32 	%r<6>;
	.reg .b32 	%f<4>;
	.reg .b64 	%rd<11>;

	ld.param.u64 	%rd1, [_Z10add_kernelILx754EEvPfS0_S0_i_param_0];
	ld.param.u64 	%rd2, [_Z10add_kernelILx754EEvPfS0_S0_i_param_1];
	ld.param.u64 	%rd3, [_Z10add_kernelILx754EEvPfS0_S0_i_param_2];
	ld.param.u32 	%r2, [_Z10add_kernelILx754EEvPfS0_S0_i_param_3];
	mov.u32 	%r3, %ctaid.x;
	mov.u32 	%r4, %ntid.x;
	mov.u32 	%r5, %tid.x;
	mad.lo.s32 	%r1, %r3, %r4, %r5;
	setp.ge.s32 	%p1, %r1, %r2;
	@%p1 bra 	$L__BB754_2;
	cvta.to.global.u64 	%rd4, %rd1;
	cvta.to.global.u64 	%rd5, %rd2;
	cvta.to.global.u64 	%rd6, %rd3;
	mul.wide.s32 	%rd7, %r1, 4;
	add.s64 	%rd8, %rd4, %rd7;
	ld.global.f32 	%f1, [%rd8];
	add.s64 	%rd9, %rd5, %rd7;
	ld.global.f32 	%f2, [%rd9];
	add.f32 	%f3, %f1, %f2;
	add.s64 	%rd10, %rd6, %rd7;
	st.global.f32 	[%rd10], %f3;
$L__BB754_2:
	ret;

}
	// .globl	_Z10add_kernelILx755EEvPfS0_S0_i
.visible .entry _Z10add_kernelILx755EEvPfS0_S0_i(
	.param .u64 .ptr .align 1 _Z10add_kernelILx755EEvPfS0_S0_i_param_0,
	.param .u64 .ptr .align 1 _Z10add_kernelILx755EEvPfS0_S0_i_param_1,
	.param .u64 .ptr .align 1 _Z10add_kernelILx755EEvPfS0_S0_i_param_2,
	.param .u32 _Z10add_kernelILx755EEvPfS0_S0_i_param_3
)
{
	.reg .pred 	%p<2>;
	.reg .b32 	%r<6>;
	.reg .b32 	%f<4>;
	.reg .b64 	%rd<11>;

	ld.param.u64 	%rd1, [_Z10add_kernelILx755EEvPfS0_S0_i_param_0];
	ld.param.u64 	%rd2, [_Z10add_kernelILx755EEvPfS0_S0_i_param_1];
	ld.param.u64 	%rd3, [_Z10add_kernelILx755EEvPfS0_S0_i_param_2];
	ld.param.u32 	%r2, [_Z10add_kernelILx755EEvPfS0_S0_i_param_3];
	mov.u32 	%r3, %ctaid.x;
	mov.u32 	%r4, %ntid.x;
	mov.u32 	%r5, %tid.x;
	mad.lo.s32 	%r1, %r3, %r4, %r5;
	setp.ge.s32 	%p1, %r1, %r2;
	@%p1 bra 	$L__BB755_2;
	cvta.to.global.u64 	%rd4, %rd1;
	cvta.to.global.u64 	%rd5, %rd2;
	cvta.to.global.u64 	%rd6, %rd3;
	mul.wide.s32 	%rd7, %r1, 4;
	add.s64 	%rd8, %rd4, %rd7;
	ld.global.f32 	%f1, [%rd8];
	add.s64 	%rd9, %rd5, %rd7;
	ld.global.f32 	%f2, [%rd9];
	add.f32 	%f3, %f1, %f2;
	add.s64 	%rd10, %rd6, %rd7;
	st.global.f32 	[%rd10], %f3;
$L__BB755_2:
	ret;

}
	// .globl	_Z10add_kernelILx756EEvPfS0_S0_i
.visible .entry _Z10add_kernelILx756EEvPfS0_S0_i(
	.param .u64 .ptr .align 1 _Z10add_kernelILx756EEvPfS0_S0_i_param_0,
	.param .u64 .ptr .align 1 _Z10add_kernelILx756EEvPfS0_S0_i_param_1,
	.param .u64 .ptr .align 1 _Z10add_kernelILx756EEvPfS0_S0_i_param_2,
	.param .u32 _Z10add_kernelILx756EEvPfS0_S0_i_param_3
)
{
	.reg .pred 	%p<2>;
	.reg .b32 	%r<6>;
	.reg .b32 	%f<4>;
	.reg .b64 	%rd<11>;

	ld.param.u64 	%rd1, [_Z10add_kernelILx756EEvPfS0_S0_i_param_0];
	ld.param.u64 	%rd2, [_Z10add_kernelILx756EEvPfS0_S0_i_param_1];
	ld.param.u64 	%rd3, [_Z10add_kernelILx756EEvPfS0_S0_i_param_2];
	ld.param.u32 	%r2, [_Z10add_kernelILx756EEvPfS0_S0_i_param_3];
	mov.u32 	%r3, %ctaid.x;
	mov.u32 	%r4, %ntid.x;
	mov.u32 	%r5, %tid.x;
	mad.lo.s32 	%r1, %r3, %r4, %r5;
	setp.ge.s32 	%p1, %r1, %r2;
	@%p1 bra 	$L__BB756_2;
	cvta.to.global.u64 	%rd4, %rd1;
	cvta.to.global.u64 	%rd5, %rd2;
	cvta.to.global.u64 	%rd6, %rd3;
	mul.wide.s32 	%rd7, %r1, 4;
	add.s64 	%rd8, %rd4, %rd7;
	ld.global.f32 	%f1, [%rd8];
	add.s64 	%rd9, %rd5, %rd7;
	ld.global.f32 	%f2, [%rd9];
	add.f32 	%f3, %f1, %f2;
	add.s64 	%rd10, %rd6, %rd7;
	st.global.f32 	[%rd10], %f3;
$L__BB756_2:
	ret;

}
	// .globl	_Z10add_kernelILx757EEvPfS0_S0_i
.visible .entry _Z10add_kernelILx757EEvPfS0_S0_i(
	.param .u64 .ptr .align 1 _Z10add_kernelILx757EEvPfS0_S0_i_param_0,
	.param .u64 .ptr .align 1 _Z10add_kernelILx757EEvPfS0_S0_i_param_1,
	.param .u64 .ptr .align 1 _Z10add_kernelILx757EEvPfS0_S0_i_param_2,
	.param .u32 _Z10add_kernelILx757EEvPfS0_S0_i_param_3
)
{
	.reg .pred 	%p<2>;
	.reg .b32 	%r<6>;
	.reg .b32 	%f<4>;
	.reg .b64 	%rd<11>;

	ld.param.u64 	%rd1, [_Z10add_kernelILx757EEvPfS0_S0_i_param_0];
	ld.param.u64 	%rd2, [_Z10add_kernelILx757EEvPfS0_S0_i_param_1];
	ld.param.u64 	%rd3, [_Z10add_kernelILx757EEvPfS0_S0_i_param_2];
	ld.param.u32 	%r2, [_Z10add_kernelILx757EEvPfS0_S0_i_param_3];
	mov.u32 	%r3, %ctaid.x;
	mov.u32 	%r4, %ntid.x;
	mov.u32 	%r5, %tid.x;
	mad.lo.s32 	%r1, %r3, %r4, %r5;
	setp.ge.s32 	%p1, %r1, %r2;
	@%p1 bra 	$L__BB757_2;
	cvta.to.global.u64 	%rd4, %rd1;
	cvta.to.global.u64 	%rd5, %rd2;
	cvta.to.global.u64 	%rd6, %rd3;
	mul.wide.s32 	%rd7, %r1, 4;
	add.s64 	%rd8, %rd4, %rd7;
	ld.global.f32 	%f1, [%rd8];
	add.s64 	%rd9, %rd5, %rd7;
	ld.global.f32 	%f2, [%rd9];
	add.f32 	%f3, %f1, %f2;
	add.s64 	%rd10, %rd6, %rd7;
	st.global.f32 	[%rd10], %f3;
$L__BB757_2:
	ret;

}
	// .globl	_Z10add_kernelILx758EEvPfS0_S0_i
.visible .entry _Z10add_kernelILx758EEvPfS0_S0_i(
	.param .u64 .ptr .align 1 _Z10add_kernelILx758EEvPfS0_S0_i_param_0,
	.param .u64 .ptr .align 1 _Z10add_kernelILx758EEvPfS0_S0_i_param_1,
	.param .u64 .ptr .align 1 _Z10add_kernelILx758EEvPfS0_S0_i_param_2,
	.param .u32 _Z10add_kernelILx758EEvPfS0_S0_i_param_3
)
{
	.reg .pred 	%p<2>;
	.reg .b32 	%r<6>;
	.reg .b32 	%f<4>;
	.reg .b64 	%rd<11>;

	ld.param.u64 	%rd1, [_Z10add_kernelILx758EEvPfS0_S0_i_param_0];
	ld.param.u64 	%rd2, [_Z10add_kernelILx758EEvPfS0_S0_i_param_1];
	ld.param.u64 	%rd3, [_Z10add_kernelILx758EEvPfS0_S0_i_param_2];
	ld.param.u32 	%r2, [_Z10add_kernelILx758EEvPfS0_S0_i_param_3];
	mov.u32 	%r3, %ctaid.x;
	mov.u32 	%r4, %ntid.x;
	mov.u32 	%r5, %tid.x;
	mad.lo.s32 	%r1, %r3, %r4, %r5;
	setp.ge.s32 	%p1, %r1, %r2;
	@%p1 bra 	$L__BB758_2;
	cvta.to.global.u64 	%rd4, %rd1;
	cvta.to.global.u64 	%rd5, %rd2;
	cvta.to.global.u64 	%rd6, %rd3;
	mul.wide.s32 	%rd7, %r1, 4;
	add.s64 	%rd8, %rd4, %rd7;
	ld.global.f32 	%f1, [%rd8];
	add.s64 	%rd9, %rd5, %rd7;
	ld.global.f32 	%f2, [%rd9];
	add.f32 	%f3, %f1, %f2;
	add.s64 	%rd10, %rd6, %rd7;
	st.global.f32 	[%rd10], %f3;
$L__BB758_2:
	ret;

}
	// .globl	_Z10add_kernelILx759EEvPfS0_S0_i
.visible .entry _Z10add_kernelILx759EEvPfS0_S0_i(
	.param .u64 .ptr .align 1 _Z10add_kernelILx759EEvPfS0_S0_i_param_0,
	.param .u64 .ptr .align 1 _Z10add_kernelILx759EEvPfS0_S0_i_param_1,
	.param .u64 .ptr .align 1 _Z10add_kernelILx759EEvPfS0_S0_i_param_2,
	.param .u32 _Z10add_kernelILx759EEvPfS0_S0_i_param_3
)
{
	.reg .pred 	%p<2>;
	.reg .b32 	%r<6>;
	.reg .b32 	%f<4>;
	.reg .b64 	%rd<11>;

	ld.param.u64 	%rd1, [_Z10add_kernelILx759EEvPfS0_S0_i_param_0];
	ld.param.u64 	%rd2, [_Z10add_kernelILx759EEvPfS0_S0_i_param_1];
	ld.param.u64 	%rd3, [_Z10add_kernelILx759EEvPfS0_S0_i_param_2];
	ld.param.u32 	%r2, [_Z10add_kernelILx759EEvPfS0_S0_i_param_3];
	mov.u32 	%r3, %ctaid.x;
	mov.u32 	%r4, %ntid.x;
	mov.u32 	%r5, %tid.x;
	mad.lo.s32 	%r1, %r3, %r4, %r5;
	setp.ge.s32 	%p1, %r1, %r2;
	@%p1 bra 	$L__BB759_2;
	cvta.to.global.u64 	%rd4, %rd1;
	cvta.to.global.u64 	%rd5, %rd2;
	cvta.to.global.u64 	%rd6, %rd3;
	mul.wide.s32 	%rd7, %r1, 4;
	add.s64 	%rd8, %rd4, %rd7;
	ld.global.f32 	%f1, [%rd8];
	add.s64 	%rd9, %rd5, %rd7;
	ld.global.f32 	%f2, [%rd9];
	add.f32 	%f3, %f1, %f2;
	add.s64 	%rd10, %rd6, %rd7;
	st.global.f32 	[%rd10], %f3;
$L__BB759_2:
	ret;

}
	// .globl	_Z10add_kernelILx760EEvPfS0_S0_i
.visible .entry _Z10add_kernelILx760EEvPfS0_S0_i(
	.param .u64 .ptr .align 1 _Z10add_kernelILx760EEvPfS0_S0_i_param_0,
	.param .u64 .ptr .align 1 _Z10add_kernelILx760EEvPfS0_S0_i_param_1,
	.param .u64 .ptr .align 1 _Z10add_kernelILx760EEvPfS0_S0_i_param_2,
	.param .u32 _Z10add_kernelILx760EEvPfS0_S0_i_param_3
)
{
	.reg .pred 	%p<2>;
	.reg .b32 	%r<6>;
	.reg .b32 	%f<4>;
	.reg .b64 	%rd<11>;

	ld.param.u64 	%rd1, [_Z10add_kernelILx760EEvPfS0_S0_i_param_0];
	ld.param.u64 	%rd2, [_Z10add_kernelILx760EEvPfS0_S0_i_param_1];
	ld.param.u64 	%rd3, [_Z10add_kernelILx760EEvPfS0_S0_i_param_2];
	ld.param.u32 	%r2, [_Z10add_kernelILx760EEvPfS0_S0_i_param_3];
	mov.u32 	%r3, %ctaid.x;
	mov.u32 	%r4, %ntid.x;
	mov.u32 	%r5, %tid.x;
	mad.lo.s32 	%r1, %r3, %r4, %r5;
	setp.ge.s32 	%p1, %r1, %r2;
	@%p1 bra 	$L__BB760_2;
	cvta.to.global.u64 	%rd4, %rd1;
	cvta.to.global.u64 	%rd5, %rd2;
	cvta.to.global.u64 	%rd6, %rd3;
	mul.wide.s32 	%rd7, %r1, 4;
	add.s64 	%rd8, %rd4, %rd7;
	ld.global.f32 	%f1, [%rd8];
	add.s64 	%rd9, %rd5, %rd7;
	ld.global.f32 	%f2, [%rd9];
	add.f32 	%f3, %f1, %f2;
	add.s64 	%rd10, %rd6, %rd7;
	st.global.f32 	[%rd10], %f3;
$L__BB760_2:
	ret;

}
	// .globl	_Z10add_kernelILx761EEvPfS0_S0_i
.visible .entry _Z10add_kernelILx761EEvPfS0_S0_i(
	.param .u64 .ptr .align 1 _Z10add_kernelILx761EEvPfS0_S0_i_param_0,
	.param .u64 .ptr .align 1 _Z10add_kernelILx761EEvPfS0_S0_i_param_1,
	.param .u64 .ptr .align 1 _Z10add_kernelILx761EEvPfS0_S0_i_param_2,
	.param .u32 _Z10add_kernelILx761EEvPfS0_S0_i_param_3
)
{
	.reg .pred 	%p<2>;
	.reg .b32 	%r<6>;
	.reg .b32 	%f<4>;
	.reg .b64 	%rd<11>;

	ld.param.u64 	%rd1, [_Z10add_kernelILx761EEvPfS0_S0_i_param_0];
	ld.param.u64 	%rd2, [_Z10add_kernelILx761EEvPfS0_S0_i_param_1];
	ld.param.u64 	%rd3, [_Z10add_kernelILx761EEvPfS0_S0_i_param_2];
	ld.param.u32 	%r2, [_Z10add_kernelILx761EEvPfS0_S0_i_param_3];
	mov.u32 	%r3, %ctaid.x;
	mov.u32 	%r4, %ntid.x;
	mov.u32 	%r5, %tid.x;
	mad.lo.s32 	%r1, %r3, %r4, %r5;
	setp.ge.s32 	%p1, %r1, %r2;
	@%p1 bra 	$L__BB761_2;
	cvta.to.global.u64 	%rd4, %rd1;
	cvta.to.global.u64 	%rd5, %rd2;
	cvta.to.global.u64 	%rd6, %rd3;
	mul.wide.s32 	%rd7, %r1, 4;
	add.s64 	%rd8, %rd4, %rd7;
	ld.global.f32 	%f1, [%rd8];
	add.s64 	%rd9, %rd5, %rd7;
	ld.global.f32 	%f2, [%rd9];
	add.f32 	%f3, %f1, %f2;
	add.s64 	%rd10, %rd6, %rd7;
	st.global.f32 	[%rd10], %f3;
$L__BB761_2:
	ret;

}
	// .globl	_Z10add_kernelILx762EEvPfS0_S0_i
.visible .entry _Z10add_kernelILx762EEvPfS0_S0_i(
	.param .u64 .ptr .align 1 _Z10add_kernelILx762EEvPfS0_S0_i_param_0,
	.param .u64 .ptr .align 1 _Z10add_kernelILx762EEvPfS0_S0_i_param_1,
	.param .u64 .ptr .align 1 _Z10add_kernelILx762EEvPfS0_S0_i_param_2,
	.param .u32 _Z10add_kernelILx762EEvPfS0_S0_i_param_3
)
{
	.reg .pred 	%p<2>;
	.reg .b32 	%r<6>;
	.reg .b32 	%f<4>;
	.reg .b64 	%rd<11>;

	ld.param.u64 	%rd1, [_Z10add_kernelILx762EEvPfS0_S0_i_param_0];
	ld.param.u64 	%rd2, [_Z10add_kernelILx762EEvPfS0_S0_i_param_1];
	ld.param.u64 	%rd3, [_Z10add_kernelILx762EEvPfS0_S0_i_param_2];
	ld.param.u32 	%r2, [_Z10add_kernelILx762EEvPfS0_S0_i_param_3];
	mov.u32 	%r3, %ctaid.x;
	mov.u32 	%r4, %ntid.x;
	mov.u32 	%r5, %tid.x;
	mad.lo.s32 	%r1, %r3, %r4, %r5;
	setp.ge.s32 	%p1, %r1, %r2;
	@%p1 bra 	$L__BB762_2;
	cvta.to.global.u64 	%rd4, %rd1;
	cvta.to.global.u64 	%rd5, %rd2;
	cvta.to.global.u64 	%rd6, %rd3;
	mul.wide.s32 	%rd7, %r1, 4;
	add.s64 	%rd8, %rd4, %rd7;
	ld.global.f32 	%f1, [%rd8];
	add.s64 	%rd9, %rd5, %rd7;
	ld.global.f32 	%f2, [%rd9];
	add.f32 	%f3, %f1, %f2;
	add.s64 	%rd10, %rd6, %rd7;
	st.global.f32 	[%rd10], %f3;
$L__BB762_2:
	ret;

}
	// .globl	_Z10add_kernelILx763EEvPfS0_S0_i
.visible .entry _Z10add_kernelILx763EEvPfS0_S0_i(
	.param .u64 .ptr .align 1 _Z10add_kernelILx763EEvPfS0_S0_i_param_0,
	.param .u64 .ptr .align 1 _Z10add_kernelILx763EEvPfS0_S0_i_param_1,
	.param .u64 .ptr .align 1 _Z10add_kernelILx763EEvPfS0_S0_i_param_2,
	.param .u32 _Z10add_kernelILx763EEvPfS0_S0_i_param_3
)
{
	.reg .pred 	%p<2>;
	.reg .b32 	%r<6>;
	.reg .b32 	%f<4>;
	.reg .b64 	%rd<11>;

	ld.param.u64 	%rd1, [_Z10add_kernelILx763EEvPfS0_S0_i_param_0];
	ld.param.u64 	%rd2, [_Z10add_kernelILx763EEvPfS0_S0_i_param_1];
	ld.param.u64 	%rd3, [_Z10add_kernelILx763EEvPfS0_S0_i_param_2];
	ld.param.u32 	%r2, [_Z10add_kernelILx763EEvPfS0_S0_i_param_3];
	mov.u32 	%r3, %ctaid.x;
	mov.u32 	%r4, %ntid.x;
	mov.u32 	%r5, %tid.x;
	mad.lo.s32 	%r1, %r3, %r4, %r5;
	setp.ge.s32 	%p1, %r1, %r2;
	@%p1 bra 	$L__BB763_2;
	cvta.to.global.u64 	%rd4, %rd1;
	cvta.to.global.u64 	%rd5, %rd2;
	cvta.to.global.u64 	%rd6, %rd3;
	mul.wide.s32 	%rd7, %r1, 4;
	add.s64 	%rd8, %rd4, %rd7;
	ld.global.f32 	%f1, [%rd8];
	add.s64 	%rd9, %rd5, %rd7;
	ld.global.f32 	%f2, [%rd9];
	add.f32 	%f3, %f1, %f2;
	add.s64 	%rd10, %rd6, %rd7;
	st.global.f32 	[%rd10], %f3;
$L__BB763_2:
	ret;

}
	// .globl	_Z10add_kernelILx764EEvPfS0_S0_i
.visible .entry _Z10add_kernelILx764EEvPfS0_S0_i(
	.param .u64 .ptr .align 1 _Z10add_kernelILx764EEvPfS0_S0_i_param_0,
	.param .u64 .ptr .align 1 _Z10add_kernelILx764EEvPfS0_S0_i_param_1,
	.param .u64 .ptr .align 1 _Z10add_kernelILx764EEvPfS0_S0_i_param_2,
	.param .u32 _Z10add_kernelILx764EEvPfS0_S0_i_param_3
)
{
	.reg .pred 	%p<2>;
	.reg .b32 	%r<6>;
	.reg .b32 	%f<4>;
	.reg .b64 	%rd<11>;

	ld.param.u64 	%rd1, [_Z10add_kernelILx764EEvPfS0_S0_i_param_0];
	ld.param.u64 	%rd2, [_Z10add_kernelILx764EEvPfS0_S0_i_param_1];
	ld.param.u64 	%rd3, [_Z10add_kernelILx764EEvPfS0_S0_i_param_2];
	ld.param.u32 	%r2, [_Z10add_kernelILx764EEvPfS0_S0_i_param_3];
	mov.u32 	%r3, %ctaid.x;
	mov.u32 	%r4, %ntid.x;
	mov.u32 	%r5, %tid.x;
	mad.lo.s32 	%r1, %r3, %r4, %r5;
	setp.ge.s32 	%p1, %r1, %r2;
	@%p1 bra 	$L__BB764_2;
	cvta.to.global.u64 	%rd4, %rd1;
	cvta.to.global.u64 	%rd5, %rd2;
	cvta.to.global.u64 	%rd6, %rd3;
	mul.wide.s32 	%rd7, %r1, 4;
	add.s64 	%rd8, %rd4, %rd7;
	ld.global.f32 	%f1, [%rd8];
	add.s64 	%rd9, %rd5, %rd7;
	ld.global.f32 	%f2, [%rd9];
	add.f32 	%f3, %f1, %f2;
	add.s64 	%rd10, %rd6, %rd7;
	st.global.f32 	[%rd10], %f3;
$L__BB764_2:
	ret;

}
	// .globl	_Z10add_kernelILx765EEvPfS0_S0_i
.visible .entry _Z10add_kernelILx765EEvPfS0_S0_i(
	.param .u64 .ptr .align 1 _Z10add_kernelILx765EEvPfS0_S0_i_param_0,
	.param .u64 .ptr .align 1 _Z10add_kernelILx765EEvPfS0_S0_i_param_1,
	.param .u64 .ptr .align 1 _Z10add_kernelILx765EEvPfS0_S0_i_param_2,
	.param .u32 _Z10add_kernelILx765EEvPfS0_S0_i_param_3
)
{
	.reg .pred 	%p<2>;
	.reg .b32 	%r<6>;
	.reg .b32 	%f<4>;
	.reg .b64 	%rd<11>;

	ld.param.u64 	%rd1, [_Z10add_kernelILx765EEvPfS0_S0_i_param_0];
	ld.param.u64 	%rd2, [_Z10add_kernelILx765EEvPfS0_S0_i_param_1];
	ld.param.u64 	%rd3, [_Z10add_kernelILx765EEvPfS0_S0_i_param_2];
	ld.param.u32 	%r2, [_Z10add_kernelILx765EEvPfS0_S0_i_param_3];
	mov.u32 	%r3, %ctaid.x;
	mov.u32 	%r4, %ntid.x;
	mov.u32 	%r5, %tid.x;
	mad.lo.s32 	%r1, %r3, %r4, %r5;
	setp.ge.s32 	%p1, %r1, %r2;
	@%p1 bra 	$L__BB765_2;
	cvta.to.global.u64 	%rd4, %rd1;
	cvta.to.global.u64 	%rd5, %rd2;
	cvta.to.global.u64 	%rd6, %rd3;
	mul.wide.s32 	%rd7, %r1, 4;
	add.s64 	%rd8, %rd4, %rd7;
	ld.global.f32 	%f1, [%rd8];
	add.s64 	%rd9, %rd5, %rd7;
	ld.global.f32 	%f2, [%rd9];
	add.f32 	%f3, %f1, %f2;
	add.s64 	%rd10, %rd6, %rd7;
	st.global.f32 	[%rd10], %f3;
$L__BB765_2:
	ret;

}
	// .globl	_Z10add_kernelILx766EEvPfS0_S0_i
.visible .entry _Z10add_kernelILx766EEvPfS0_S0_i(
	.param .u64 .ptr .align 1 _Z10add_kernelILx766EEvPfS0_S0_i_param_0,
	.param .u64 .ptr .align 1 _Z10add_kernelILx766EEvPfS0_S0_i_param_1,
	.param .u64 .ptr .align 1 _Z10add_kernelILx766EEvPfS0_S0_i_param_2,
	.param .u32 _Z10add_kernelILx766EEvPfS0_S0_i_param_3
)
{
	.reg .pred 	%p<2>;
	.reg .b32 	%r<6>;
	.reg .b32 	%f<4>;
	.reg .b64 	%rd<11>;

	ld.param.u64 	%rd1, [_Z10add_kernelILx766EEvPfS0_S0_i_param_0];
	ld.param.u64 	%rd2, [_Z10add_kernelILx766EEvPfS0_S0_i_param_1];
	ld.param.u64 	%rd3, [_Z10add_kernelILx766EEvPfS0_S0_i_param_2];
	ld.param.u32 	%r2, [_Z10add_kernelILx766EEvPfS0_S0_i_param_3];
	mov.u32 	%r3, %ctaid.x;
	mov.u32 	%r4, %ntid.x;
	mov.u32 	%r5, %tid.x;
	mad.lo.s32 	%r1, %r3, %r4, %r5;
	setp.ge.s32 	%p1, %r1, %r2;
	@%p1 bra 	$L__BB766_2;
	cvta.to.global.u64 	%rd4, %rd1;
	cvta.to.global.u64 	%rd5, %rd2;
	cvta.to.global.u64 	%rd6, %rd3;
	mul.wide.s32 	%rd7, %r1, 4;
	add.s64 	%rd8, %rd4, %rd7;
	ld.global.f32 	%f1, [%rd8];
	add.s64 	%rd9, %rd5, %rd7;
	ld.global.f32 	%f2, [%rd9];
	add.f32 	%f3, %f1, %f2;
	add.s64 	%rd10, %rd6, %rd7;
	st.global.f32 	[%rd10], %f3;
$L__BB766_2:
	ret;

}
	// .globl	_Z10add_kernelILx767EEvPfS0_S0_i
.visible .entry _Z10add_kernelILx767EEvPfS0_S0_i(
	.param .u64 .ptr .align 1 _Z10add_kernelILx767EEvPfS0_S0_i_param_0,
	.param .u64 .ptr .align 1 _Z10add_kernelILx767EEvPfS0_S0_i_param_1,
	.param .u64 .ptr .align 1 _Z10add_kernelILx767EEvPfS0_S0_i_param_2,
	.param .u32 _Z10add_kernelILx767EEvPfS0_S0_i_param_3
)
{
	.reg .pred 	%p<2>;
	.reg .b32 	%r<6>;
	.reg .b32 	%f<4>;
	.reg .b64 	%rd<11>;

	ld.param.u64 	%rd1, [_Z10add_kernelILx767EEvPfS0_S0_i_param_0];
	ld.param.u64 	%rd2, [_Z10add_kernelILx767EEvPfS0_S0_i_param_1];
	ld.param.u64 	%rd3, [_Z10add_kernelILx767EEvPfS0_S0_i_param_2];
	ld.param.u32 	%r2, [_Z10add_kernelILx767EEvPfS0_S0_i_param_3];
	mov.u32 	%r3, %ctaid.x;
	mov.u32 	%r4, %ntid.x;
	mov.u32 	%r5, %tid.x;
	mad.lo.s32 	%r1, %r3, %r4, %r5;
	setp.ge.s32 	%p1, %r1, %r2;
	@%p1 bra 	$L__BB767_2;
	cvta.to.global.u64 	%rd4, %rd1;
	cvta.to.global.u64 	%rd5, %rd2;
	cvta.to.global.u64 	%rd6, %rd3;
	mul.wide.s32 	%rd7, %r1, 4;
	add.s64 	%rd8, %rd4, %rd7;
	ld.global.f32 	%f1, [%rd8];
	add.s64 	%rd9, %rd5, %rd7;
	ld.global.f32 	%f2, [%rd9];
	add.f32 	%f3, %f1, %f2;
	add.s64 	%rd10, %rd6, %rd7;
	st.global.f32 	[%rd10], %f3;
$L__BB767_2:
	ret;

}
	// .globl	_Z10add_kernelILx768EEvPfS0_S0_i
.visible .entry _Z10add_kernelILx768EEvPfS0_S0_i(
	.param .u64 .ptr .align 1 _Z10add_kernelILx768EEvPfS0_S0_i_param_0,
	.param .u64 .ptr .align 1 _Z10add_kernelILx768EEvPfS0_S0_i_param_1,
	.param .u64 .ptr .align 1 _Z10add_kernelILx768EEvPfS0_S0_i_param_2,
	.param .u32 _Z10add_kernelILx768EEvPfS0_S0_i_param_3
)
{
	.reg .pred 	%p<2>;
	.reg .b32 	%r<6>;
	.reg .b32 	%f<4>;
	.reg .b64 	%rd<11>;

	ld.param.u64 	%rd1, [_Z10add_kernelILx768EEvPfS0_S0_i_param_0];
	ld.param.u64 	%rd2, [_Z10add_kernelILx768EEvPfS0_S0_i_param_1];
	ld.param.u64 	%rd3, [_Z10add_kernelILx768EEvPfS0_S0_i_param_2];
	ld.param.u32 	%r2, [_Z10add_kernelILx768EEvPfS0_S0_i_param_3];
	mov.u32 	%r3, %ctaid.x;
	mov.u32 	%r4, %ntid.x;
	mov.u32 	%r5, %tid.x;
	mad.lo.s32 	%r1, %r3, %r4, %r5;
	setp.ge.s32 	%p1, %r1, %r2;
	@%p1 bra 	$L__BB768_2;
	cvta.to.global.u64 	%rd4, %rd1;
	cvta.to.global.u64 	%rd5, %rd2;
	cvta.to.global.u64 	%rd6, %rd3;
	mul.wide.s32 	%rd7, %r1, 4;
	add.s64 	%rd8, %rd4, %rd7;
	ld.global.f32 	%f1, [%rd8];
	add.s64 	%rd9, %rd5, %rd7;
	ld.global.f32 	%f2, [%rd9];
	add.f32 	%f3, %f1, %f2;
	add.s64 	%rd10, %rd6, %rd7;
	st.global.f32 	[%rd10], %f3;
$L__BB768_2:
	ret;

}
	// .globl	_Z10add_kernelILx769EEvPfS0_S0_i
.visible .entry _Z10add_kernelILx769EEvPfS0_S0_i(
	.param .u64 .ptr .align 1 _Z10add_kernelILx769EEvPfS0_S0_i_param_0,
	.param .u64 .ptr .align 1 _Z10add_kernelILx769EEvPfS0_S0_i_param_1,
	.param .u64 .ptr .align 1 _Z10add_kernelILx769EEvPfS0_S0_i_param_2,
	.param .u32 _Z10add_kernelILx769EEvPfS0_S0_i_param_3
)
{
	.reg .pred 	%p<2>;
	.reg .b32 	%r<6>;
	.reg .b32 	%f<4>;
	.reg .b64 	%rd<11>;

	ld.param.u64 	%rd1, [_Z10add_kernelILx769EEvPfS0_S0_i_param_0];
	ld.param.u64 	%rd2, [_Z10add_kernelILx769EEvPfS0_S0_i_param_1];
	ld.param.u64 	%rd3, [_Z10add_kernelILx769EEvPfS0_S0_i_param_2];
	ld.param.u32 	%r2, [_Z10add_kernelILx769EEvPfS0_S0_i_param_3];
	mov.u32 	%r3, %ctaid.x;
	mov.u32 	%r4, %ntid.x;
	mov.u32 	%r5, %tid.x;
	mad.lo.s32 	%r1, %r3, %r4, %r5;
	setp.ge.s32 	%p1, %r1, %r2;
	@%p1 bra 	$L__BB769_2;
	cvta.to.global.u64 	%rd4, %rd1;
	cvta.to.global.u64 	%rd5, %rd2;
	cvta.to.global.u64 	%rd6, %rd3;
	mul.wide.s32 	%rd7, %r1, 4;
	add.s64 	%rd8, %rd4, %rd7;
	ld.global.f32 	%f1, [%rd8];
	add.s64 	%rd9, %rd5, %rd7;
	ld.global.f32 	%f2, [%rd9];
	add.f32 	%f3, %f1, %f2;
	add.s64 	%rd10, %rd6, %rd7;
	st.global.f32 	[%rd10], %f3;
$L__BB769_2:
	ret;

}
	// .globl	_Z10add_kernelILx770EEvPfS0_S0_i
.visible .entry _Z10add_kernelILx770EEvPfS0_S0_i(
	.param .u64 .ptr .align 1 _Z10add_kernelILx770EEvPfS0_S0_i_param_0,
	.param .u64 .ptr .align 1 _Z10add_kernelILx770EEvPfS0_S0_i_param_1,
	.param .u64 .ptr .align 1 _Z10add_kernelILx770EEvPfS0_S0_i_param_2,
	.param .u32 _Z10add_kernelILx770EEvPfS0_S0_i_param_3
)
{
	.reg .pred 	%p<2>;
	.reg .b32 	%r<6>;
	.reg .b32 	%f<4>;
	.reg .b64 	%rd<11>;

	ld.param.u64 	%rd1, [_Z10add_kernelILx770EEvPfS0_S0_i_param_0];
	ld.param.u64 	%rd2, [_Z10add_kernelILx770EEvPfS0_S0_i_param_1];
	ld.param.u64 	%rd3, [_Z10add_kernelILx770EEvPfS0_S0_i_param_2];
	ld.param.u32 	%r2, [_Z10add_kernelILx770EEvPfS0_S0_i_param_3];
	mov.u32 	%r3, %ctaid.x;
	mov.u32 	%r4, %ntid.x;
	mov.u32 	%r5, %tid.x;
	mad.lo.s32 	%r1, %r3, %r4, %r5;
	setp.ge.s32 	%p1, %r1, %r2;
	@%p1 bra 	$L__BB770_2;
	cvta.to.global.u64 	%rd4, %rd1;
	cvta.to.global.u64 	%rd5, %rd2;
	cvta.to.global.u64 	%rd6, %rd3;
	mul.wide.s32 	%rd7, %r1, 4;
	add.s64 	%rd8, %rd4, %rd7;
	ld.global.f32 	%f1, [%rd8];
	add.s64 	%rd9, %rd5, %rd7;
	ld.global.f32 	%f2, [%rd9];
	add.f32 	%f3, %f1, %f2;
	add.s64 	%rd10, %rd6, %rd7;
	st.global.f32 	[%rd10], %f3;
$L__BB770_2:
	ret;

}
	// .globl	_Z10add_kernelILx771EEvPfS0_S0_i
.visible .entry _Z10add_kernelILx771EEvPfS0_S0_i(
	.param .u64 .ptr .align 1 _Z10add_kernelILx771EEvPfS0_S0_i_param_0,
	.param .u64 .ptr .align 1 _Z10add_kernelILx771EEvPfS0_S0_i_param_1,
	.param .u64 .ptr .align 1 _Z10add_kernelILx771EEvPfS0_S0_i_param_2,
	.param .u32 _Z10add_kernelILx771EEvPfS0_S0_i_param_3
)
{
	.reg .pred 	%p<2>;
	.reg .b32 	%r<6>;
	.reg .b32 	%f<4>;
	.reg .b64 	%rd<11>;

	ld.param.u64 	%rd1, [_Z10add_kernelILx771EEvPfS0_S0_i_param_0];
	ld.param.u64 	%rd2, [_Z10add_kernelILx771EEvPfS0_S0_i_param_1];
	ld.param.u64 	%rd3, [_Z10add_kernelILx771EEvPfS0_S0_i_param_2];
	ld.param.u32 	%r2, [_Z10add_kernelILx771EEvPfS0_S0_i_param_3];
	mov.u32 	%r3, %ctaid.x;
	mov.u32 	%r4, %ntid.x;
	mov.u32 	%r5, %tid.x;
	mad.lo.s32 	%r1, %r3, %r4, %r5;
	setp.ge.s32 	%p1, %r1, %r2;
	@%p1 bra 	$L__BB771_2;
	cvta.to.global.u64 	%rd4, %rd1;
	cvta.to.global.u64 	%rd5, %rd2;
	cvta.to.global.u64 	%rd6, %rd3;
	mul.wide.s32 	%rd7, %r1, 4;
	add.s64 	%rd8, %rd4, %rd7;
	ld.global.f32 	%f1, [%rd8];
	add.s64 	%rd9, %rd5, %rd7;
	ld.global.f32 	%f2, [%rd9];
	add.f32 	%f3, %f1, %f2;
	add.s64 	%rd10, %rd6, %rd7;
	st.global.f32 	[%rd10], %f3;
$L__BB771_2:
	ret;

}
	// .globl	_Z10add_kernelILx772EEvPfS0_S0_i
.visible .entry _Z10add_kernelILx772EEvPfS0_S0_i(
	.param .u64 .ptr .align 1 _Z10add_kernelILx772EEvPfS0_S0_i_param_0,
	.param .u64 .ptr .align 1 _Z10add_kernelILx772EEvPfS0_S0_i_param_1,
	.param .u64 .ptr .align 1 _Z10add_kernelILx772EEvPfS0_S0_i_param_2,
	.param .u32 _Z10add_kernelILx772EEvPfS0_S0_i_param_3
)
{
	.reg .pred 	%p<2>;
	.reg .b32 	%r<6>;
	.reg .b32 	%f<4>;
	.reg .b64 	%rd<11>;

	ld.param.u64 	%rd1, [_Z10add_kernelILx772EEvPfS0_S0_i_param_0];
	ld.param.u64 	%rd2, [_Z10add_kernelILx772EEvPfS0_S0_i_param_1];
	ld.param.u64 	%rd3, [_Z10add_kernelILx772EEvPfS0_S0_i_param_2];
	ld.param.u32 	%r2, [_Z10add_kernelILx772EEvPfS0_S0_i_param_3];
	mov.u32 	%r3, %ctaid.x;
	mov.u32 	%r4, %ntid.x;
	mov.u32 	%r5, %tid.x;
	mad.lo.s32 	%r1, %r3, %r4, %r5;
	setp.ge.s32 	%p1, %r1, %r2;
	@%p1 bra 	$L__BB772_2;
	cvta.to.global.u64 	%rd4, %rd1;
	cvta.to.global.u64 	%rd5, %rd2;
	cvta.to.global.u64 	%rd6, %rd3;
	mul.wide.s32 	%rd7, %r1, 4;
	add.s64 	%rd8, %rd4, %rd7;
	ld.global.f32 	%f1, [%rd8];
	add.s64 	%rd9, %rd5, %rd7;
	ld.global.f32 	%f2, [%rd9];
	add.f32 	%f3, %f1, %f2;
	add.s64 	%rd10, %rd6, %rd7;
	st.global.f32 	[%rd10], %f3;
$L__BB772_2:
	ret;

}
	// .globl	_Z10add_kernelILx773EEvPfS0_S0_i
.visible .entry _Z10add_kernelILx773EEvPfS0_S0_i(
	.param .u64 .ptr .align 1 _Z10add_kernelILx773EEvPfS0_S0_i_param_0,
	.param .u64 .ptr .align 1 _Z10add_kernelILx773EEvPfS0_S0_i_param_1,
	.param .u64 .ptr .align 1 _Z10add_kernelILx773EEvPfS0_S0_i_param_2,
	.param .u32 _Z10add_kernelILx773EEvPfS0_S0_i_param_3
)
{
	.reg .pred 	%p<2>;
	.reg .b32 	%r<6>;
	.reg .b32 	%f<4>;
	.reg .b64 	%rd<11>;

	ld.param.u64 	%rd1, [_Z10add_kernelILx773EEvPfS0_S0_i_param_0];
	ld.param.u64 	%rd2, [_Z10add_kernelILx773EEvPfS0_S0_i_param_1];
	ld.param.u64 	%rd3, [_Z10add_kernelILx773EEvPfS0_S0_i_param_2];
	ld.param.u32 	%r2, [_Z10add_kernelILx773EEvPfS0_S0_i_param_3];
	mov.u32 	%r3, %ctaid.x;
	mov.u32 	%r4, %ntid.x;
	mov.u32 	%r5, %tid.x;
	mad.lo.s32 	%r1, %r3, %r4, %r5;
	setp.ge.s32 	%p1, %r1, %r2;
	@%p1 bra 	$L__BB773_2;
	cvta.to.global.u64 	%rd4, %rd1;
	cvta.to.global.u64 	%rd5, %rd2;
	cvta.to.global.u64 	%rd6, %rd3;
	mul.wide.s32 	%rd7, %r1, 4;
	add.s64 	%rd8, %rd4, %rd7;
	ld.global.f32 	%f1, [%rd8];
	add.s64 	%rd9, %rd5, %rd7;
	ld.global.f32 	%f2, [%rd9];
	add.f32 	%f3, %f1, %f2;
	add.s64 	%rd10, %rd6, %rd7;
	st.global.f32 	[%rd10], %f3;
$L__BB773_2:
	ret;

}
	// .globl	_Z10add_kernelILx774EEvPfS0_S0_i
.visible .entry _Z10add_kernelILx774EEvPfS0_S0_i(
	.param .u64 .ptr .align 1 _Z10add_kernelILx774EEvPfS0_S0_i_param_0,
	.param .u64 .ptr .align 1 _Z10add_kernelILx774EEvPfS0_S0_i_param_1,
	.param .u64 .ptr .align 1 _Z10add_kernelILx774EEvPfS0_S0_i_param_2,
	.param .u32 _Z10add_kernelILx774EEvPfS0_S0_i_param_3
)
{
	.reg .pred 	%p<2>;
	.reg .b32 	%r<6>;
	.reg .b32 	%f<4>;
	.reg .b64 	%rd<11>;

	ld.param.u64 	%rd1, [_Z10add_kernelILx774EEvPfS0_S0_i_param_0];
	ld.param.u64 	%rd2, [_Z10add_kernelILx774EEvPfS0_S0_i_param_1];
	ld.param.u64 	%rd3, [_Z10add_kernelILx774EEvPfS0_S0_i_param_2];
	ld.param.u32 	%r2, [_Z10add_kernelILx774EEvPfS0_S0_i_param_3];
	mov.u32 	%r3, %ctaid.x;
	mov.u32 	%r4, %ntid.x;
	mov.u32 	%r5, %tid.x;
	mad.lo.s32 	%r1, %r3, %r4, %r5;
	setp.ge.s32 	%p1, %r1, %r2;
	@%p1 bra 	$L__BB774_2;
	cvta.to.global.u64 	%rd4, %rd1;
	cvta.to.global.u64 	%rd5, %rd2;
	cvta.to.global.u64 	%rd6, %rd3;
	mul.wide.s32 	%rd7, %r1, 4;
	add.s64 	%rd8, %rd4, %rd7;
	ld.global.f32 	%f1, [%rd8];
	add.s64 	%rd9, %rd5, %rd7;
	ld.global.f32 	%f2, [%rd9];
	add.f32 	%f3, %f1, %f2;
	add.s64 	%rd10, %rd6, %rd7;
	st.global.f32 	[%rd10], %f3;
$L__BB774_2:
	ret;

}
	// .globl	_Z10add_kernelILx775EEvPfS0_S0_i
.visible .entry _Z10add_kernelILx775EEvPfS0_S0_i(
	.param .u64 .ptr .align 1 _Z10add_kernelILx775EEvPfS0_S0_i_param_0,
	.param .u64 .ptr .align 1 _Z10add_kernelILx775EEvPfS0_S0_i_param_1,
	.param .u64 .ptr .align 1 _Z10add_kernelILx775EEvPfS0_S0_i_param_2,
	.param .u32 _Z10add_kernelILx775EEvPfS0_S0_i_param_3
)
{
	.reg .pred 	%p<2>;
	.reg .b32 	%r<6>;
	.reg .b32 	%f<4>;
	.reg .b64 	%rd<11>;

	ld.param.u64 	%rd1, [_Z10add_kernelILx775EEvPfS0_S0_i_param_0];
	ld.param.u64 	%rd2, [_Z10add_kernelILx775EEvPfS0_S0_i_param_1];
	ld.param.u64 	%rd3, [_Z10add_kernelILx775EEvPfS0_S0_i_param_2];
	ld.param.u32 	%r2, [_Z10add_kernelILx775EEvPfS0_S0_i_param_3];
	mov.u32 	%r3, %ctaid.x;
	mov.u32 	%r4, %ntid.x;
	mov.u32 	%r5, %tid.x;
	mad.lo.s32 	%r1, %r3, %r4, %r5;
	setp.ge.s32 	%p1, %r1, %r2;
	@%p1 bra 	$L__BB775_2;
	cvta.to.global.u64 	%rd4, %rd1;
	cvta.to.global.u64 	%rd5, %rd2;
	cvta.to.global.u64 	%rd6, %rd3;
	mul.wide.s32 	%rd7, %r1, 4;
	add.s64 	%rd8, %rd4, %rd7;
	ld.global.f32 	%f1, [%rd8];
	add.s64 	%rd9, %rd5, %rd7;
	ld.global.f32 	%f2, [%rd9];
	add.f32 	%f3, %f1, %f2;
	add.s64 	%rd10, %rd6, %rd7;
	st.global.f32 	[%rd10], %f3;
$L__BB775_2:
	ret;

}
	// .globl	_Z10add_kernelILx776EEvPfS0_S0_i
.visible .entry _Z10add_kernelILx776EEvPfS0_S0_i(
	.param .u64 .ptr .align 1 _Z10add_kernelILx776EEvPfS0_S0_i_param_0,
	.param .u64 .ptr .align 1 _Z10add_kernelILx776EEvPfS0_S0_i_param_1,
	.param .u64 .ptr .align 1 _Z10add_kernelILx776EEvPfS0_S0_i_param_2,
	.param .u32 _Z10add_kernelILx776EEvPfS0_S0_i_param_3
)
{
	.reg .pred 	%p<2>;
	.reg .b32 	%r<6>;
	.reg .b32 	%f<4>;
	.reg .b64 	%rd<11>;

	ld.param.u64 	%rd1, [_Z10add_kernelILx776EEvPfS0_S0_i_param_0];
	ld.param.u64 	%rd2, [_Z10add_kernelILx776EEvPfS0_S0_i_param_1];
	ld.param.u64 	%rd3, [_Z10add_kernelILx776EEvPfS0_S0_i_param_2];
	ld.param.u32 	%r2, [_Z10add_kernelILx776EEvPfS0_S0_i_param_3];
	mov.u32 	%r3, %ctaid.x;
	mov.u32 	%r4, %ntid.x;
	mov.u32 	%r5, %tid.x;
	mad.lo.s32 	%r1, %r3, %r4, %r5;
	setp.ge.s32 	%p1, %r1, %r2;
	@%p1 bra 	$L__BB776_2;
	cvta.to.global.u64 	%rd4, %rd1;
	cvta.to.global.u64 	%rd5, %rd2;
	cvta.to.global.u64 	%rd6, %rd3;
	mul.wide.s32 	%rd7, %r1, 4;
	add.s64 	%rd8, %rd4, %rd7;
	ld.global.f32 	%f1, [%rd8];
	add.s64 	%rd9, %rd5, %rd7;
	ld.global.f32 	%f2, [%rd9];
	add.f32 	%f3, %f1, %f2;
	add.s64 	%rd10, %rd6, %rd7;
	st.global.f32 	[%rd10], %f3;
$L__BB776_2:
	ret;

}
	// .globl	_Z10add_kernelILx777EEvPfS0_S0_i
.visible .entry _Z10add_kernelILx777EEvPfS0_S0_i(
	.param .u64 .ptr .align 1 _Z10add_kernelILx777EEvPfS0_S0_i_param_0,
	.param .u64 .ptr .align 1 _Z10add_kernelILx777EEvPfS0_S0_i_param_1,
	.param .u64 .ptr .align 1 _Z10add_kernelILx777EEvPfS0_S0_i_param_2,
	.param .u32 _Z10add_kernelILx777EEvPfS0_S0_i_param_3
)
{
	.reg .pred 	%p<2>;
	.reg .b32 	%r<6>;
	.reg .b32 	%f<4>;
	.reg .b64 	%rd<11>;

	ld.param.u64 	%rd1, [_Z10add_kernelILx777EEvPfS0_S0_i_param_0];
	ld.param.u64 	%rd2, [_Z10add_kernelILx777EEvPfS0_S0_i_param_1];
	ld.param.u64 	%rd3, [_Z10add_kernelILx777EEvPfS0_S0_i_param_2];
	ld.param.u32 	%r2, [_Z10add_kernelILx777EEvPfS0_S0_i_param_3];
	mov.u32 	%r3, %ctaid.x;
	mov.u32 	%r4, %ntid.x;
	mov.u32 	%r5, %tid.x;
	mad.lo.s32 	%r1, %r3, %r4, %r5;
	setp.ge.s32 	%p1, %r1, %r2;
	@%p1 bra 	$L__BB777_2;
	cvta.to.global.u64 	%rd4, %rd1;
	cvta.to.global.u64 	%rd5, %rd2;
	cvta.to.global.u64 	%rd6, %rd3;
	mul.wide.s32 	%rd7, %r1, 4;
	add.s64 	%rd8, %rd4, %rd7;
	ld.global.f32 	%f1, [%rd8];
	add.s64 	%rd9, %rd5, %rd7;
	ld.global.f32 	%f2, [%rd9];
	add.f32 	%f3, %f1, %f2;
	add.s64 	%rd10, %rd6, %rd7;
	st.global.f32 	[%rd10], %f3;
$L__BB777_2:
	ret;

}
	// .globl	_Z10add_kernelILx778EEvPfS0_S0_i
.visible .entry _Z10add_kernelILx778EEvPfS0_S0_i(
	.param .u64 .ptr .align 1 _Z10add_kernelILx778EEvPfS0_S0_i_param_0,
	.param .u64 .ptr .align 1 _Z10add_kernelILx778EEvPfS0_S0_i_param_1,
	.param .u64 .ptr .align 1 _Z10add_kernelILx778EEvPfS0_S0_i_param_2,
	.param .u32 _Z10add_kernelILx778EEvPfS0_S0_i_param_3
)
{
	.reg .pred 	%p<2>;
	.reg .b32 	%r<6>;
	.reg .b32 	%f<4>;
	.reg .b64 	%rd<11>;

	ld.param.u64 	%rd1, [_Z10add_kernelILx778EEvPfS0_S0_i_param_0];
	ld.param.u64 	%rd2, [_Z10add_kernelILx778EEvPfS0_S0_i_param_1];
	ld.param.u64 	%rd3, [_Z10add_kernelILx778EEvPfS0_S0_i_param_2];
	ld.param.u32 	%r2, [_Z10add_kernelILx778EEvPfS0_S0_i_param_3];
	mov.u32 	%r3, %ctaid.x;
	mov.u32 	%r4, %ntid.x;
	mov.u32 	%r5, %tid.x;
	mad.lo.s32 	%r1, %r3, %r4, %r5;
	setp.ge.s32 	%p1, %r1, %r2;
	@%p1 bra 	$L__BB778_2;
	cvta.to.global.u64 	%rd4, %rd1;
	cvta.to.global.u64 	%rd5, %rd2;
	cvta.to.global.u64 	%rd6, %rd3;
	mul.wide.s32 	%rd7, %r1, 4;
	add.s64 	%rd8, %rd4, %rd7;
	ld.global.f32 	%f1, [%rd8];
	add.s64 	%rd9, %rd5, %rd7;
	ld.global.f32 	%f2, [%rd9];
	add.f32 	%f3, %f1, %f2;
	add.s64 	%rd10, %rd6, %rd7;
	st.global.f32 	[%rd10], %f3;
$L__BB778_2:
	ret;

}
	// .globl	_Z10add_kernelILx779EEvPfS0_S0_i
.visible .entry _Z10add_kernelILx779EEvPfS0_S0_i(
	.param .u64 .ptr .align 1 _Z10add_kernelILx779EEvPfS0_S0_i_param_0,
	.param .u64 .ptr .align 1 _Z10add_kernelILx779EEvPfS0_S0_i_param_1,
	.param .u64 .ptr .align 1 _Z10add_kernelILx779EEvPfS0_S0_i_param_2,
	.param .u32 _Z10add_kernelILx779EEvPfS0_S0_i_param_3
)
{
	.reg .pred 	%p<2>;
	.reg .b32 	%r<6>;
	.reg .b32 	%f<4>;
	.reg .b64 	%rd<11>;

	ld.param.u64 	%rd1, [_Z10add_kernelILx779EEvPfS0_S0_i_param_0];
	ld.param.u64 	%rd2, [_Z10add_kernelILx779EEvPfS0_S0_i_param_1];
	ld.param.u64 	%rd3, [_Z10add_kernelILx779EEvPfS0_S0_i_param_2];
	ld.param.u32 	%r2, [_Z10add_kernelILx779EEvPfS0_S0_i_param_3];
	mov.u32 	%r3, %ctaid.x;
	mov.u32 	%r4, %ntid.x;
	mov.u32 	%r5, %tid.x;
	mad.lo.s32 	%r1, %r3, %r4, %r5;
	setp.ge.s32 	%p1, %r1, %r2;
	@%p1 bra 	$L__BB779_2;
	cvta.to.global.u64 	%rd4, %rd1;
	cvta.to.global.u64 	%rd5, %rd2;
	cvta.to.global.u64 	%rd6, %rd3;
	mul.wide.s32 	%rd7, %r1, 4;
	add.s64 	%rd8, %rd4, %rd7;
	ld.global.f32 	%f1, [%rd8];
	add.s64 	%rd9, %rd5, %rd7;
	ld.global.f32 	%f2, [%rd9];
	add.f32 	%f3, %f1, %f2;
	add.s64 	%rd10, %rd6, %rd7;
	st.global.f32 	[%rd10], %f3;
$L__BB779_2:
	ret;

}
	// .globl	_Z10add_kernelILx780EEvPfS0_S0_i
.visible .entry _Z10add_kernelILx780EEvPfS0_S0_i(
	.param .u64 .ptr .align 1 _Z10add_kernelILx780EEvPfS0_S0_i_param_0,
	.param .u64 .ptr .align 1 _Z10add_kernelILx780EEvPfS0_S0_i_param_1,
	.param .u64 .ptr .align 1 _Z10add_kernelILx780EEvPfS0_S0_i_param_2,
	.param .u32 _Z10add_kernelILx780EEvPfS0_S0_i_param_3
)
{
	.reg .pred 	%p<2>;
	.reg .b32 	%r<6>;
	.reg .b32 	%f<4>;
	.reg .b64 	%rd<11>;

	ld.param.u64 	%rd1, [_Z10add_kernelILx780EEvPfS0_S0_i_param_0];
	ld.param.u64 	%rd2, [_Z10add_kernelILx780EEvPfS0_S0_i_param_1];
	ld.param.u64 	%rd3, [_Z10add_kernelILx780EEvPfS0_S0_i_param_2];
	ld.param.u32 	%r2, [_Z10add_kernelILx780EEvPfS0_S0_i_param_3];
	mov.u32 	%r3, %ctaid.x;
	mov.u32 	%r4, %ntid.x;
	mov.u32 	%r5, %tid.x;
	mad.lo.s32 	%r1, %r3, %r4, %r5;
	setp.ge.s32 	%p1, %r1, %r2;
	@%p1 bra 	$L__BB780_2;
	cvta.to.global.u64 	%rd4, %rd1;
	cvta.to.global.u64 	%rd5, %rd2;
	cvta.to.global.u64 	%rd6, %rd3;
	mul.wide.s32 	%rd7, %r1, 4;
	add.s64 	%rd8, %rd4, %rd7;
	ld.global.f32 	%f1, [%rd8];
	add.s64 	%rd9, %rd5, %rd7;
	ld.global.f32 	%f2, [%rd9];
	add.f32 	%f3, %f1, %f2;
	add.s64 	%rd10, %rd6, %rd7;
	st.global.f32 	[%rd10], %f3;
$L__BB780_2:
	ret;

}
	// .globl	_Z10add_kernelILx781EEvPfS0_S0_i
.visible .entry _Z10add_kernelILx781EEvPfS0_S0_i(
	.param .u64 .ptr .align 1 _Z10add_kernelILx781EEvPfS0_S0_i_param_0,
	.param .u64 .ptr .align 1 _Z10add_kernelILx781EEvPfS0_S0_i_param_1,
	.param .u64 .ptr .align 1 _Z10add_kernelILx781EEvPfS0_S0_i_param_2,
	.param .u32 _Z10add_kernelILx781EEvPfS0_S0_i_param_3
)
{
	.reg .pred 	%p<2>;
	.reg .b32 	%r<6>;
	.reg .b32 	%f<4>;
	.reg .b64 	%rd<11>;

	ld.param.u64 	%rd1, [_Z10add_kernelILx781EEvPfS0_S0_i_param_0];
	ld.param.u64 	%rd2, [_Z10add_kernelILx781EEvPfS0_S0_i_param_1];
	ld.param.u64 	%rd3, [_Z10add_kernelILx781EEvPfS0_S0_i_param_2];
	ld.param.u32 	%r2, [_Z10add_kernelILx781EEvPfS0_S0_i_param_3];
	mov.u32 	%r3, %ctaid.x;
	mov.u32 	%r4, %ntid.x;
	mov.u32 	%r5, %tid.x;
	mad.lo.s32 	%r1, %r3, %r4, %r5;
	setp.ge.s32 	%p1, %r1, %r2;
	@%p1 bra 	$L__BB781_2;
	cvta.to.global.u64 	%rd4, %rd1;
	cvta.to.global.u64 	%rd5, %rd2;
	cvta.to.global.u64 	%rd6, %rd3;
	mul.wide.s32 	%rd7, %r1, 4;
	add.s64 	%rd8, %rd4, %rd7;
	ld.global.f32 	%f1, [%rd8];
	add.s64 	%rd9, %rd5, %rd7;
	ld.global.f32 	%f2, [%rd9];
	add.f32 	%f3, %f1, %f2;
	add.s64 	%rd10, %rd6, %rd7;
	st.global.f32 	[%rd10], %f3;
$L__BB781_2:
	ret;

}
	// .globl	_Z10add_kernelILx782EEvPfS0_S0_i
.visible .entry _Z10add_kernelILx782EEvPfS0_S0_i(
	.param .u64 .ptr .align 1 _Z10add_kernelILx782EEvPfS0_S0_i_param_0,
	.param .u64 .ptr .align 1 _Z10add_kernelILx782EEvPfS0_S0_i_param_1,
	.param .u64 .ptr .align 1 _Z10add_kernelILx782EEvPfS0_S0_i_param_2,
	.param .u32 _Z10add_kernelILx782EEvPfS0_S0_i_param_3
)
{
	.reg .pred 	%p<2>;
	.reg .b32 	%r<6>;
	.reg .b32 	%f<4>;
	.reg .b64 	%rd<11>;

	ld.param.u64 	%rd1, [_Z10add_kernelILx782EEvPfS0_S0_i_param_0];
	ld.param.u64 	%rd2, [_Z10add_kernelILx782EEvPfS0_S0_i_param_1];
	ld.param.u64 	%rd3, [_Z10add_kernelILx782EEvPfS0_S0_i_param_2];
	ld.param.u32 	%r2, [_Z10add_kernelILx782EEvPfS0_S0_i_param_3];
	mov.u32 	%r3, %ctaid.x;
	mov.u32 	%r4, %ntid.x;
	mov.u32 	%r5, %tid.x;
	mad.lo.s32 	%r1, %r3, %r4, %r5;
	setp.ge.s32 	%p1, %r1, %r2;
	@%p1 bra 	$L__BB782_2;
	cvta.to.global.u64 	%rd4, %rd1;
	cvta.to.global.u64 	%rd5, %rd2;
	cvta.to.global.u64 	%rd6, %rd3;
	mul.wide.s32 	%rd7, %r1, 4;
	add.s64 	%rd8, %rd4, %rd7;
	ld.global.f32 	%f1, [%rd8];
	add.s64 	%rd9, %rd5, %rd7;
	ld.global.f32 	%f2, [%rd9];
	add.f32 	%f3, %f1, %f2;
	add.s64 	%rd10, %rd6, %rd7;
	st.global.f32 	[%rd10], %f3;
$L__BB782_2:
	ret;

}
	// .globl	_Z10add_kernelILx783EEvPfS0_S0_i
.visible .entry _Z10add_kernelILx783EEvPfS0_S0_i(
	.param .u64 .ptr .align 1 _Z10add_kernelILx783EEvPfS0_S0_i_param_0,
	.param .u64 .ptr .align 1 _Z10add_kernelILx783EEvPfS0_S0_i_param_1,
	.param .u64 .ptr .align 1 _Z10add_kernelILx783EEvPfS0_S0_i_param_2,
	.param .u32 _Z10add_kernelILx783EEvPfS0_S0_i_param_3
)
{
	.reg .pred 	%p<2>;
	.reg .b32 	%r<6>;
	.reg .b32 	%f<4>;
	.reg .b64 	%rd<11>;

	ld.param.u64 	%rd1, [_Z10add_kernelILx783EEvPfS0_S0_i_param_0];
	ld.param.u64 	%rd2, [_Z10add_kernelILx783EEvPfS0_S0_i_param_1];
	ld.param.u64 	%rd3, [_Z10add_kernelILx783EEvPfS0_S0_i_param_2];
	ld.param.u32 	%r2, [_Z10add_kernelILx783EEvPfS0_S0_i_param_3];
	mov.u32 	%r3, %ctaid.x;
	mov.u32 	%r4, %ntid.x;
	mov.u32 	%r5, %tid.x;
	mad.lo.s32 	%r1, %r3, %r4, %r5;
	setp.ge.s32 	%p1, %r1, %r2;
	@%p1 bra 	$L__BB783_2;
	cvta.to.global.u64 	%rd4, %rd1;
	cvta.to.global.u64 	%rd5, %rd2;
	cvta.to.global.u64 	%rd6, %rd3;
	mul.wide.s32 	%rd7, %r1, 4;
	add.s64 	%rd8, %rd4, %rd7;
	ld.global.f32 	%f1, [%rd8];
	add.s64 	%rd9, %rd5, %rd7;
	ld.global.f32 	%f2, [%rd9];
	add.f32 	%f3, %f1, %f2;
	add.s64 	%rd10, %rd6, %rd7;
	st.global.f32 	[%rd10], %f3;
$L__BB783_2:
	ret;

}
	// .globl	_Z10add_kernelILx784EEvPfS0_S0_i
.visible .entry _Z10add_kernelILx784EEvPfS0_S0_i(
	.param .u64 .ptr .align 1 _Z10add_kernelILx784EEvPfS0_S0_i_param_0,
	.param .u64 .ptr .align 1 _Z10add_kernelILx784EEvPfS0_S0_i_param_1,
	.param .u64 .ptr .align 1 _Z10add_kernelILx784EEvPfS0_S0_i_param_2,
	.param .u32 _Z10add_kernelILx784EEvPfS0_S0_i_param_3
)
{
	.reg .pred 	%p<2>;
	.reg .b32 	%r<6>;
	.reg .b32 	%f<4>;
	.reg .b64 	%rd<11>;

	ld.param.u64 	%rd1, [_Z10add_kernelILx784EEvPfS0_S0_i_param_0];
	ld.param.u64 	%rd2, [_Z10add_kernelILx784EEvPfS0_S0_i_param_1];
	ld.param.u64 	%rd3, [_Z10add_kernelILx784EEvPfS0_S0_i_param_2];
	ld.param.u32 	%r2, [_Z10add_kernelILx784EEvPfS0_S0_i_param_3];
	mov.u32 	%r3, %ctaid.x;
	mov.u32 	%r4, %ntid.x;
	mov.u32 	%r5, %tid.x;
	mad.lo.s32 	%r1, %r3, %r4, %r5;
	setp.ge.s32 	%p1, %r1, %r2;
	@%p1 bra 	$L__BB784_2;
	cvta.to.global.u64 	%rd4, %rd1;
	cvta.to.global.u64 	%rd5, %rd2;
	cvta.to.global.u64 	%rd6, %rd3;
	mul.wide.s32 	%rd7, %r1, 4;
	add.s64 	%rd8, %rd4, %rd7;
	ld.global.f32 	%f1, [%rd8];
	add.s64 	%rd9, %rd5, %rd7;
	ld.global.f32 	%f2, [%rd9];
	add.f32 	%f3, %f1, %f2;
	add.s64 	%rd10, %rd6, %rd7;
	st.global.f32 	[%rd10], %f3;
$L__BB784_2:
	ret;

}
	// .globl	_Z10add_kernelILx785EEvPfS0_S0_i
.visible .entry _Z10add_kernelILx785EEvPfS0_S0_i(
	.param .u64 .ptr .align 1 _Z10add_kernelILx785EEvPfS0_S0_i_param_0,
	.param .u64 .ptr .align 1 _Z10add_kernelILx785EEvPfS0_S0_i_param_1,
	.param .u64 .ptr .align 1 _Z10add_kernelILx785EEvPfS0_S0_i_param_2,
	.param .u32 _Z10add_kernelILx785EEvPfS0_S0_i_param_3
)
{
	.reg .pred 	%p<2>;
	.reg .b32 	%r<6>;
	.reg .b32 	%f<4>;
	.reg .b64 	%rd<11>;

	ld.param.u64 	%rd1, [_Z10add_kernelILx785EEvPfS0_S0_i_param_0];
	ld.param.u64 	%rd2, [_Z10add_kernelILx785EEvPfS0_S0_i_param_1];
	ld.param.u64 	%rd3, [_Z10add_kernelILx785EEvPfS0_S0_i_param_2];
	ld.param.u32 	%r2, [_Z10add_kernelILx785EEvPfS0_S0_i_param_3];
	mov.u32 	%r3, %ctaid.x;
	mov.u32 	%r4, %ntid.x;
	mov.u32 	%r5, %tid.x;
	mad.lo.s32 	%r1, %r3, %r4, %r5;
	setp.ge.s32 	%p1, %r1, %r2;
	@%p1 bra 	$L__BB785_2;
	cvta.to.global.u64 	%rd4, %rd1;
	cvta.to.global.u64 	%rd5, %rd2;
	cvta.to.global.u64 	%rd6, %rd3;
	mul.wide.s32 	%rd7, %r1, 4;
	add.s64 	%rd8, %rd4, %rd7;
	ld.global.f32 	%f1, [%rd8];
	add.s64 	%rd9, %rd5, %rd7;
	ld.global.f32 	%f2, [%rd9];
	add.f32 	%f3, %f1, %f2;
	add.s64 	%rd10, %rd6, %rd7;
	st.global.f32 	[%rd10], %f3;
$L__BB785_2:
	ret;

}
	// .globl	_Z10add_kernelILx786EEvPfS0_S0_i
.visible .entry _Z10add_kernelILx786EEvPfS0_S0_i(
	.param .u64 .ptr .align 1 _Z10add_kernelILx786EEvPfS0_S0_i_param_0,
	.param .u64 .ptr .align 1 _Z10add_kernelILx786EEvPfS0_S0_i_param_1,
	.param .u64 .ptr .align 1 _Z10add_kernelILx786EEvPfS0_S0_i_param_2,
	.param .u32 _Z10add_kernelILx786EEvPfS0_S0_i_param_3
)
{
	.reg .pred 	%p<2>;
	.reg .b32 	%r<6>;
	.reg .b32 	%f<4>;
	.reg .b64 	%rd<11>;

	ld.param.u64 	%rd1, [_Z10add_kernelILx786EEvPfS0_S0_i_param_0];
	ld.param.u64 	%rd2, [_Z10add_kernelILx786EEvPfS0_S0_i_param_1];
	ld.param.u64 	%rd3, [_Z10add_kernelILx786EEvPfS0_S0_i_param_2];
	ld.param.u32 	%r2, [_Z10add_kernelILx786EEvPfS0_S0_i_param_3];
	mov.u32 	%r3, %ctaid.x;
	mov.u32 	%r4, %ntid.x;
	mov.u32 	%r5, %tid.x;
	mad.lo.s32 	%r1, %r3, %r4, %r5;
	setp.ge.s32 	%p1, %r1, %r2;
	@%p1 bra 	$L__BB786_2;
	cvta.to.global.u64 	%rd4, %rd1;
	cvta.to.global.u64 	%rd5, %rd2;
	cvta.to.global.u64 	%rd6, %rd3;
	mul.wide.s32 	%rd7, %r1, 4;
	add.s64 	%rd8, %rd4, %rd7;
	ld.global.f32 	%f1, [%rd8];
	add.s64 	%rd9, %rd5, %rd7;
	ld.global.f32 	%f2, [%rd9];
	add.f32 	%f3, %f1, %f2;
	add.s64 	%rd10, %rd6, %rd7;
	st.global.f32 	[%rd10], %f3;
$L__BB786_2:
	ret;

}
	// .globl	_Z10add_kernelILx787EEvPfS0_S0_i
.visible .entry _Z10add_kernelILx787EEvPfS0_S0_i(
	.param .u64 .ptr .align 1 _Z10add_kernelILx787EEvPfS0_S0_i_param_0,
	.param .u64 .ptr .align 1 _Z10add_kernelILx787EEvPfS0_S0_i_param_1,
	.param .u64 .ptr .align 1 _Z10add_kernelILx787EEvPfS0_S0_i_param_2,
	.param .u32 _Z10add_kernelILx787EEvPfS0_S0_i_param_3
)
{
	.reg .pred 	%p<2>;
	.reg .b32 	%r<6>;
	.reg .b32 	%f<4>;
	.reg .b64 	%rd<11>;

	ld.param.u64 	%rd1, [_Z10add_kernelILx787EEvPfS0_S0_i_param_0];
	ld.param.u64 	%rd2, [_Z10add_kernelILx787EEvPfS0_S0_i_param_1];
	ld.param.u64 	%rd3, [_Z10add_kernelILx787EEvPfS0_S0_i_param_2];
	ld.param.u32 	%r2, [_Z10add_kernelILx787EEvPfS0_S0_i_param_3];
	mov.u32 	%r3, %ctaid.x;
	mov.u32 	%r4, %ntid.x;
	mov.u32 	%r5, %tid.x;
	mad.lo.s32 	%r1, %r3, %r4, %r5;
	setp.ge.s32 	%p1, %r1, %r2;
	@%p1 bra 	$L__BB787_2;
	cvta.to.global.u64 	%rd4, %rd1;
	cvta.to.global.u64 	%rd5, %rd2;
	cvta.to.global.u64 	%rd6, %rd3;
	mul.wide.s32 	%rd7, %r1, 4;
	add.s64 	%rd8, %rd4, %rd7;
	ld.global.f32 	%f1, [%rd8];
	add.s64 	%rd9, %rd5, %rd7;
	ld.global.f32 	%f2, [%rd9];
	add.f32 	%f3, %f1, %f2;
	add.s64 	%rd10, %rd6, %rd7;
	st.global.f32 	[%rd10], %f3;
$L__BB787_2:
	ret;

}
	// .globl	_Z10add_kernelILx788EEvPfS0_S0_i
.visible .entry _Z10add_kernelILx788EEvPfS0_S0_i(
	.param .u64 .ptr .align 1 _Z10add_kernelILx788EEvPfS0_S0_i_param_0,
	.param .u64 .ptr .align 1 _Z10add_kernelILx788EEvPfS0_S0_i_param_1,
	.param .u64 .ptr .align 1 _Z10add_kernelILx788EEvPfS0_S0_i_param_2,
	.param .u32 _Z10add_kernelILx788EEvPfS0_S0_i_param_3
)
{
	.reg .pred 	%p<2>;
	.reg .b32 	%r<6>;
	.reg .b32 	%f<4>;
	.reg .b64 	%rd<11>;

	ld.param.u64 	%rd1, [_Z10add_kernelILx788EEvPfS0_S0_i_param_0];
	ld.param.u64 	%rd2, [_Z10add_kernelILx788EEvPfS0_S0_i_param_1];
	ld.param.u64 	%rd3, [_Z10add_kernelILx788EEvPfS0_S0_i_param_2];
	ld.param.u32 	%r2, [_Z10add_kernelILx788EEvPfS0_S0_i_param_3];
	mov.u32 	%r3, %ctaid.x;
	mov.u32 	%r4, %ntid.x;
	mov.u32 	%r5, %tid.x;
	mad.lo.s32 	%r1, %r3, %r4, %r5;
	setp.ge.s32 	%p1, %r1, %r2;
	@%p1 bra 	$L__BB788_2;
	cvta.to.global.u64 	%rd4, %rd1;
	cvta.to.global.u64 	%rd5, %rd2;
	cvta.to.global.u64 	%rd6, %rd3;
	mul.wide.s32 	%rd7, %r1, 4;
	add.s64 	%rd8, %rd4, %rd7;
	ld.global.f32 	%f1, [%rd8];
	add.s64 	%rd9, %rd5, %rd7;
	ld.global.f32 	%f2, [%rd9];
	add.f32 	%f3, %f1, %f2;
	add.s64 	%rd10, %rd6, %rd7;
	st.global.f32 	[%rd10], %f3;
$L__BB788_2:
	ret;

}
	// .globl	_Z10add_kernelILx789EEvPfS0_S0_i
.visible .entry _Z10add_kernelILx789EEvPfS0_S0_i(
	.param .u64 .ptr .align 1 _Z10add_kernelILx789EEvPfS0_S0_i_param_0,
	.param .u64 .ptr .align 1 _Z10add_kernelILx789EEvPfS0_S0_i_param_1,
	.param .u64 .ptr .align 1 _Z10add_kernelILx789EEvPfS0_S0_i_param_2,
	.param .u32 _Z10add_kernelILx789EEvPfS0_S0_i_param_3
)
{
	.reg .pred 	%p<2>;
	.reg .b32 	%r<6>;
	.reg .b32 	%f<4>;
	.reg .b64 	%rd<11>;

	ld.param.u64 	%rd1, [_Z10add_kernelILx789EEvPfS0_S0_i_param_0];
	ld.param.u64 	%rd2, [_Z10add_kernelILx789EEvPfS0_S0_i_param_1];
	ld.param.u64 	%rd3, [_Z10add_kernelILx789EEvPfS0_S0_i_param_2];
	ld.param.u32 	%r2, [_Z10add_kernelILx789EEvPfS0_S0_i_param_3];
	mov.u32 	%r3, %ctaid.x;
	mov.u32 	%r4, %ntid.x;
	mov.u32 	%r5, %tid.x;
	mad.lo.s32 	%r1, %r3, %r4, %r5;
	setp.ge.s32 	%p1, %r1, %r2;
	@%p1 bra 	$L__BB789_2;
	cvta.to.global.u64 	%rd4, %rd1;
	cvta.to.global.u64 	%rd5, %rd2;
	cvta.to.global.u64 	%rd6, %rd3;
	mul.wide.s32 	%rd7, %r1, 4;
	add.s64 	%rd8, %rd4, %rd7;
	ld.global.f32 	%f1, [%rd8];
	add.s64 	%rd9, %rd5, %rd7;
	ld.global.f32 	%f2, [%rd9];
	add.f32 	%f3, %f1, %f2;
	add.s64 	%rd10, %rd6, %rd7;
	st.global.f32 	[%rd10], %f3;
$L__BB789_2:
	ret;

}
	// .globl	_Z10add_kernelILx790EEvPfS0_S0_i
.visible .entry _Z10add_kernelILx790EEvPfS0_S0_i(
	.param .u64 .ptr .align 1 _Z10add_kernelILx790EEvPfS0_S0_i_param_0,
	.param .u64 .ptr .align 1 _Z10add_kernelILx790EEvPfS0_S0_i_param_1,
	.param .u64 .ptr .align 1 _Z10add_kernelILx790EEvPfS0_S0_i_param_2,
	.param .u32 _Z10add_kernelILx790EEvPfS0_S0_i_param_3
)
{
	.reg .pred 	%p<2>;
	.reg .b32 	%r<6>;
	.reg .b32 	%f<4>;
	.reg .b64 	%rd<11>;

	ld.param.u64 	%rd1, [_Z10add_kernelILx790EEvPfS0_S0_i_param_0];
	ld.param.u64 	%rd2, [_Z10add_kernelILx790EEvPfS0_S0_i_param_1];
	ld.param.u64 	%rd3, [_Z10add_kernelILx790EEvPfS0_S0_i_param_2];
	ld.param.u32 	%r2, [_Z10add_kernelILx790EEvPfS0_S0_i_param_3];
	mov.u32 	%r3, %ctaid.x;
	mov.u32 	%r4, %ntid.x;
	mov.u32 	%r5, %tid.x;
	mad.lo.s32 	%r1, %r3, %r4, %r5;
	setp.ge.s32 	%p1, %r1, %r2;
	@%p1 bra 	$L__BB790_2;
	cvta.to.global.u64 	%rd4, %rd1;
	cvta.to.global.u64 	%rd5, %rd2;
	cvta.to.global.u64 	%rd6, %rd3;
	mul.wide.s32 	%rd7, %r1, 4;
	add.s64 	%rd8, %rd4, %rd7;
	ld.global.f32 	%f1, [%rd8];
	add.s64 	%rd9, %rd5, %rd7;
	ld.global.f32 	%f2, [%rd9];
	add.f32 	%f3, %f1, %f2;
	add.s64 	%rd10, %rd6, %rd7;
	st.global.f32 	[%rd10], %f3;
$L__BB790_2:
	ret;

}
	// .globl	_Z10add_kernelILx791EEvPfS0_S0_i
.visible .entry _Z10add_kernelILx791EEvPfS0_S0_i(
	.param .u64 .ptr .align 1 _Z10add_kernelILx791EEvPfS0_S0_i_param_0,
	.param .u64 .ptr .align 1 _Z10add_kernelILx791EEvPfS0_S0_i_param_1,
	.param .u64 .ptr .align 1 _Z10add_kernelILx791EEvPfS0_S0_i_param_2,
	.param .u32 _Z10add_kernelILx791EEvPfS0_S0_i_param_3
)
{
	.reg .pred 	%p<2>;
	.reg .b32 	%r<6>;
	.reg .b32 	%f<4>;
	.reg .b64 	%rd<11>;

	ld.param.u64 	%rd1, [_Z10add_kernelILx791EEvPfS0_S0_i_param_0];
	ld.param.u64 	%rd2, [_Z10add_kernelILx791EEvPfS0_S0_i_param_1];
	ld.param.u64 	%rd3, [_Z10add_kernelILx791EEvPfS0_S0_i_param_2];
	ld.param.u32 	%r2, [_Z10add_kernelILx791EEvPfS0_S0_i_param_3];
	mov.u32 	%r3, %ctaid.x;
	mov.u32 	%r4, %ntid.x;
	mov.u32 	%r5, %tid.x;
	mad.lo.s32 	%r1, %r3, %r4, %r5;
	setp.ge.s32 	%p1, %r1, %r2;
	@%p1 bra 	$L__BB791_2;
	cvta.to.global.u64 	%rd4, %rd1;
	cvta.to.global.u64 	%rd5, %rd2;
	cvta.to.global.u64 	%rd6, %rd3;
	mul.wide.s32 	%rd7, %r1, 4;
	add.s64 	%rd8, %rd4, %rd7;
	ld.global.f32 	%f1, [%rd8];
	add.s64 	%rd9, %rd5, %rd7;
	ld.global.f32 	%f2, [%rd9];
	add.f32 	%f3, %f1, %f2;
	add.s64 	%rd10, %rd6, %rd7;
	st.global.f32 	[%rd10], %f3;
$L__BB791_2:
	ret;

}
	// .globl	_Z10add_kernelILx792EEvPfS0_S0_i
.visible .entry _Z10add_kernelILx792EEvPfS0_S0_i(
	.param .u64 .ptr .align 1 _Z10add_kernelILx792EEvPfS0_S0_i_param_0,
	.param .u64 .ptr .align 1 _Z10add_kernelILx792EEvPfS0_S0_i_param_1,
	.param .u64 .ptr .align 1 _Z10add_kernelILx792EEvPfS0_S0_i_param_2,
	.param .u32 _Z10add_kernelILx792EEvPfS0_S0_i_param_3
)
{
	.reg .pred 	%p<2>;
	.reg .b32 	%r<6>;
	.reg .b32 	%f<4>;
	.reg .b64 	%rd<11>;

	ld.param.u64 	%rd1, [_Z10add_kernelILx792EEvPfS0_S0_i_param_0];
	ld.param.u64 	%rd2, [_Z10add_kernelILx792EEvPfS0_S0_i_param_1];
	ld.param.u64 	%rd3, [_Z10add_kernelILx792EEvPfS0_S0_i_param_2];
	ld.param.u32 	%r2, [_Z10add_kernelILx792EEvPfS0_S0_i_param_3];
	mov.u32 	%r3, %ctaid.x;
	mov.u32 	%r4, %ntid.x;
	mov.u32 	%r5, %tid.x;
	mad.lo.s32 	%r1, %r3, %r4, %r5;
	setp.ge.s32 	%p1, %r1, %r2;
	@%p1 bra 	$L__BB792_2;
	cvta.to.global.u64 	%rd4, %rd1;
	cvta.to.global.u64 	%rd5, %rd2;
	cvta.to.global.u64 	%rd6, %rd3;
	mul.wide.s32 	%rd7, %r1, 4;
	add.s64 	%rd8, %rd4, %rd7;
	ld.global.f32 	%f1, [%rd8];
	add.s64 	%rd9, %rd5, %rd7;
	ld.global.f32 	%f2, [%rd9];
	add.f32 	%f3, %f1, %f2;
	add.s64 	%rd10, %rd6, %rd7;
	st.global.f32 	[%rd10], %f3;
$L__BB792_2:
	ret;

}
	// .globl	_Z10add_kernelILx793EEvPfS0_S0_i
.visible .entry _Z10add_kernelILx793EEvPfS0_S0_i(
	.param .u64 .ptr .align 1 _Z10add_kernelILx793EEvPfS0_S0_i_param_0,
	.param .u64 .ptr .align 1 _Z10add_kernelILx793EEvPfS0_S0_i_param_1,
	.param .u64 .ptr .align 1 _Z10add_kernelILx793EEvPfS0_S0_i_param_2,
	.param .u32 _Z10add_kernelILx793EEvPfS0_S0_i_param_3
)
{
	.reg .pred 	%p<2>;
	.reg .b32 	%r<6>;
	.reg .b32 	%f<4>;
	.reg .b64 	%rd<11>;

	ld.param.u64 	%rd1, [_Z10add_kernelILx793EEvPfS0_S0_i_param_0];
	ld.param.u64 	%rd2, [_Z10add_kernelILx793EEvPfS0_S0_i_param_1];
	ld.param.u64 	%rd3, [_Z10add_kernelILx793EEvPfS0_S0_i_param_2];
	ld.param.u32 	%r2, [_Z10add_kernelILx793EEvPfS0_S0_i_param_3];
	mov.u32 	%r3, %ctaid.x;
	mov.u32 	%r4, %ntid.x;
	mov.u32 	%r5, %tid.x;
	mad.lo.s32 	%r1, %r3, %r4, %r5;
	setp.ge.s32 	%p1, %r1, %r2;
	@%p1 bra 	$L__BB793_2;
	cvta.to.global.u64 	%rd4, %rd1;
	cvta.to.global.u64 	%rd5, %rd2;
	cvta.to.global.u64 	%rd6, %rd3;
	mul.wide.s32 	%rd7, %r1, 4;
	add.s64 	%rd8, %rd4, %rd7;
	ld.global.f32 	%f1, [%rd8];
	add.s64 	%rd9, %rd5, %rd7;
	ld.global.f32 	%f2, [%rd9];
	add.f32 	%f3, %f1, %f2;
	add.s64 	%rd10, %rd6, %rd7;
	st.global.f32 	[%rd10], %f3;
$L__BB793_2:
	ret;

}
	// .globl	_Z10add_kernelILx794EEvPfS0_S0_i
.visible .entry _Z10add_kernelILx794EEvPfS0_S0_i(
	.param .u64 .ptr .align 1 _Z10add_kernelILx794EEvPfS0_S0_i_param_0,
	.param .u64 .ptr .align 1 _Z10add_kernelILx794EEvPfS0_S0_i_param_1,
	.param .u64 .ptr .align 1 _Z10add_kernelILx794EEvPfS0_S0_i_param_2,
	.param .u32 _Z10add_kernelILx794EEvPfS0_S0_i_param_3
)
{
	.reg .pred 	%p<2>;
	.reg .b32 	%r<6>;
	.reg .b32 	%f<4>;
	.reg .b64 	%rd<11>;

	ld.param.u64 	%rd1, [_Z10add_kernelILx794EEvPfS0_S0_i_param_0];
	ld.param.u64 	%rd2, [_Z10add_kernelILx794EEvPfS0_S0_i_param_1];
	ld.param.u64 	%rd3, [_Z10add_kernelILx794EEvPfS0_S0_i_param_2];
	ld.param.u32 	%r2, [_Z10add_kernelILx794EEvPfS0_S0_i_param_3];
	mov.u32 	%r3, %ctaid.x;
	mov.u32 	%r4, %ntid.x;
	mov.u32 	%r5, %tid.x;
	mad.lo.s32 	%r1, %r3, %r4, %r5;
	setp.ge.s32 	%p1, %r1, %r2;
	@%p1 bra 	$L__BB794_2;
	cvta.to.global.u64 	%rd4, %rd1;
	cvta.to.global.u64 	%rd5, %rd2;
	cvta.to.global.u64 	%rd6, %rd3;
	mul.wide.s32 	%rd7, %r1, 4;
	add.s64 	%rd8, %rd4, %rd7;
	ld.global.f32 	%f1, [%rd8];
	add.s64 	%rd9, %rd5, %rd7;
	ld.global.f32 	%f2, [%rd9];
	add.f32 	%f3, %f1, %f2;
	add.s64 	%rd10, %rd6, %rd7;
	st.global.f32 	[%rd10], %f3;
$L__BB794_2:
	ret;

}
	// .globl	_Z10add_kernelILx795EEvPfS0_S0_i
.visible .entry _Z10add_kernelILx795EEvPfS0_S0_i(
	.param .u64 .ptr .align 1 _Z10add_kernelILx795EEvPfS0_S0_i_param_0,
	.param .u64 .ptr .align 1 _Z10add_kernelILx795EEvPfS0_S0_i_param_1,
	.param .u64 .ptr .align 1 _Z10add_kernelILx795EEvPfS0_S0_i_param_2,
	.param .u32 _Z10add_kernelILx795EEvPfS0_S0_i_param_3
)
{
	.reg .pred 	%p<2>;
	.reg .b32 	%r<6>;
	.reg .b32 	%f<4>;
	.reg .b64 	%rd<11>;

	ld.param.u64 	%rd1, [_Z10add_kernelILx795EEvPfS0_S0_i_param_0];
	ld.param.u64 	%rd2, [_Z10add_kernelILx795EEvPfS0_S0_i_param_1];
	ld.param.u64 	%rd3, [_Z10add_kernelILx795EEvPfS0_S0_i_param_2];
	ld.param.u32 	%r2, [_Z10add_kernelILx795EEvPfS0_S0_i_param_3];
	mov.u32 	%r3, %ctaid.x;
	mov.u32 	%r4, %ntid.x;
	mov.u32 	%r5, %tid.x;
	mad.lo.s32 	%r1, %r3, %r4, %r5;
	setp.ge.s32 	%p1, %r1, %r2;
	@%p1 bra 	$L__BB795_2;
	cvta.to.global.u64 	%rd4, %rd1;
	cvta.to.global.u64 	%rd5, %rd2;
	cvta.to.global.u64 	%rd6, %rd3;
	mul.wide.s32 	%rd7, %r1, 4;
	add.s64 	%rd8, %rd4, %rd7;
	ld.global.f32 	%f1, [%rd8];
	add.s64 	%rd9, %rd5, %rd7;
	ld.global.f32 	%f2, [%rd9];
	add.f32 	%f3, %f1, %f2;
	add.s64 	%rd10, %rd6, %rd7;
	st.global.f32 	[%rd10], %f3;
$L__BB795_2:
	ret;

}
	// .globl	_Z10add_kernelILx796EEvPfS0_S0_i
.visible .entry _Z10add_kernelILx796EEvPfS0_S0_i(
	.param .u64 .ptr .align 1 _Z10add_kernelILx796EEvPfS0_S0_i_param_0,
	.param .u64 .ptr .align 1 _Z10add_kernelILx796EEvPfS0_S0_i_param_1,
	.param .u64 .ptr .align 1 _Z10add_kernelILx796EEvPfS0_S0_i_param_2,
	.param .u32 _Z10add_kernelILx796EEvPfS0_S0_i_param_3
)
{
	.reg .pred 	%p<2>;
	.reg .b32 	%r<6>;
	.reg .b32 	%f<4>;
	.reg .b64 	%rd<11>;

	ld.param.u64 	%rd1, [_Z10add_kernelILx796EEvPfS0_S0_i_param_0];
	ld.param.u64 	%rd2, [_Z10add_kernelILx796EEvPfS0_S0_i_param_1];
	ld.param.u64 	%rd3, [_Z10add_kernelILx796EEvPfS0_S0_i_param_2];
	ld.param.u32 	%r2, [_Z10add_kernelILx796EEvPfS0_S0_i_param_3];
	mov.u32 	%r3, %ctaid.x;
	mov.u32 	%r4, %ntid.x;
	mov.u32 	%r5, %tid.x;
	mad.lo.s32 	%r1, %r3, %r4, %r5;
	setp.ge.s32 	%p1, %r1, %r2;
	@%p1 bra 	$L__BB796_2;
	cvta.to.global.u64 	%rd4, %rd1;
	cvta.to.global.u64 	%rd5, %rd2;
	cvta.to.global.u64 	%rd6, %rd3;
	mul.wide.s32 	%rd7, %r1, 4;
	add.s64 	%rd8, %rd4, %rd7;
	ld.global.f32 	%f1, [%rd8];
	add.s64 	%rd9, %rd5, %rd7;
	ld.global.f32 	%f2, [%rd9];
	add.f32 	%f3, %f1, %f2;
	add.s64 	%rd10, %rd6, %rd7;
	st.global.f32 	[%rd10], %f3;
$L__BB796_2:
	ret;

}
	// .globl	_Z10add_kernelILx797EEvPfS0_S0_i
.visible .entry _Z10add_kernelILx797EEvPfS0_S0_i(
	.param .u64 .ptr .align 1 _Z10add_kernelILx797EEvPfS0_S0_i_param_0,
	.param .u64 .ptr .align 1 _Z10add_kernelILx797EEvPfS0_S0_i_param_1,
	.param .u64 .ptr .align 1 _Z10add_kernelILx797EEvPfS0_S0_i_param_2,
	.param .u32 _Z10add_kernelILx797EEvPfS0_S0_i_param_3
)
{
	.reg .pred 	%p<2>;
	.reg .b32 	%r<6>;
	.reg .b32 	%f<4>;
	.reg .b64 	%rd<11>;

	ld.param.u64 	%rd1, [_Z10add_kernelILx797EEvPfS0_S0_i_param_0];
	ld.param.u64 	%rd2, [_Z10add_kernelILx797EEvPfS0_S0_i_param_1];
	ld.param.u64 	%rd3, [_Z10add_kernelILx797EEvPfS0_S0_i_param_2];
	ld.param.u32 	%r2, [_Z10add_kernelILx797EEvPfS0_S0_i_param_3];
	mov.u32 	%r3, %ctaid.x;
	mov.u32 	%r4, %ntid.x;
	mov.u32 	%r5, %tid.x;
	mad.lo.s32 	%r1, %r3, %r4, %r5;
	setp.ge.s32 	%p1, %r1, %r2;
	@%p1 bra 	$L__BB797_2;
	cvta.to.global.u64 	%rd4, %rd1;
	cvta.to.global.u64 	%rd5, %rd2;
	cvta.to.global.u64 	%rd6, %rd3;
	mul.wide.s32 	%rd7, %r1, 4;
	add.s64 	%rd8, %rd4, %rd7;
	ld.global.f32 	%f1, [%rd8];
	add.s64 	%rd9, %rd5, %rd7;
	ld.global.f32 	%f2, [%rd9];
	add.f32 	%f3, %f1, %f2;
	add.s64 	%rd10, %rd6, %rd7;
	st.global.f32 	[%rd10], %f3;
$L__BB797_2:
	ret;

}
	// .globl	_Z10add_kernelILx798EEvPfS0_S0_i
.visible .entry _Z10add_kernelILx798EEvPfS0_S0_i(
	.param .u64 .ptr .align 1 _Z10add_kernelILx798EEvPfS0_S0_i_param_0,
	.param .u64 .ptr .align 1 _Z10add_kernelILx798EEvPfS0_S0_i_param_1,
	.param .u64 .ptr .align 1 _Z10add_kernelILx798EEvPfS0_S0_i_param_2,
	.param .u32 _Z10add_kernelILx798EEvPfS0_S0_i_param_3
)
{
	.reg .pred 	%p<2>;
	.reg .b32 	%r<6>;
	.reg .b32 	%f<4>;
	.reg .b64 	%rd<11>;

	ld.param.u64 	%rd1, [_Z10add_kernelILx798EEvPfS0_S0_i_param_0];
	ld.param.u64 	%rd2, [_Z10add_kernelILx798EEvPfS0_S0_i_param_1];
	ld.param.u64 	%rd3, [_Z10add_kernelILx798EEvPfS0_S0_i_param_2];
	ld.param.u32 	%r2, [_Z10add_kernelILx798EEvPfS0_S0_i_param_3];
	mov.u32 	%r3, %ctaid.x;
	mov.u32 	%r4, %ntid.x;
	mov.u32 	%r5, %tid.x;
	mad.lo.s32 	%r1, %r3, %r4, %r5;
	setp.ge.s32 	%p1, %r1, %r2;
	@%p1 bra 	$L__BB798_2;
	cvta.to.global.u64 	%rd4, %rd1;
	cvta.to.global.u64 	%rd5, %rd2;
	cvta.to.global.u64 	%rd6, %rd3;
	mul.wide.s32 	%rd7, %r1, 4;
	add.s64 	%rd8, %rd4, %rd7;
	ld.global.f32 	%f1, [%rd8];
	add.s64 	%rd9, %rd5, %rd7;
	ld.global.f32 	%f2, [%rd9];
	add.f32 	%f3, %f1, %f2;
	add.s64 	%rd10, %rd6, %rd7;
	st.global.f32 	[%rd10], %f3;
$L__BB798_2:
	ret;

}
	// .globl	_Z10add_kernelILx799EEvPfS0_S0_i
.visible .entry _Z10add_kernelILx799EEvPfS0_S0_i(
	.param .u64 .ptr .align 1 _Z10add_kernelILx799EEvPfS0_S0_i_param_0,
	.param .u64 .ptr .align 1 _Z10add_kernelILx799EEvPfS0_S0_i_param_1,
	.param .u64 .ptr .align 1 _Z10add_kernelILx799EEvPfS0_S0_i_param_2,
	.param .u32 _Z10add_kernelILx799EEvPfS0_S0_i_param_3
)
{
	.reg .pred 	%p<2>;
	.reg .b32 	%r<6>;
	.reg .b32 	%f<4>;
	.reg .b64 	%rd<11>;

	ld.param.u64 	%rd1, [_Z10add_kernelILx799EEvPfS0_S0_i_param_0];
	ld.param.u64 	%rd2, [_Z10add_kernelILx799EEvPfS0_S0_i_param_1];
	ld.param.u64 	%rd3, [_Z10add_kernelILx799EEvPfS0_S0_i_param_2];
	ld.param.u32 	%r2, [_Z10add_kernelILx799EEvPfS0_S0_i_param_3];
	mov.u32 	%r3, %ctaid.x;
	mov.u32 	%r4, %ntid.x;
	mov.u32 	%r5, %tid.x;
	mad.lo.s32 	%r1, %r3, %r4, %r5;
	setp.ge.s32 	%p1, %r1, %r2;
	@%p1 bra 	$L__BB799_2;
	cvta.to.global.u64 	%rd4, %rd1;
	cvta.to.global.u64 	%rd5, %rd2;
	cvta.to.global.u64 	%rd6, %rd3;
	mul.wide.s32 	%rd7, %r1, 4;
	add.s64 	%rd8, %rd4, %rd7;
	ld.global.f32 	%f1, [%rd8];
	add.s64 	%rd9, %rd5, %rd7;
	ld.global.f32 	%f2, [%rd9];
	add.f32 	%f3, %f1, %f2;
	add.s64 	%rd10, %rd6, %rd7;
	st.global.f32 	[%rd10], %f3;
$L__BB799_2:
	ret;

}
	// .globl	_Z10add_kernelILx800EEvPfS0_S0_i
.visible .entry _Z10add_kernelILx800EEvPfS0_S0_i(
	.param .u64 .ptr .align 1 _Z10add_kernelILx800EEvPfS0_S0_i_param_0,
	.param .u64 .ptr .align 1 _Z10add_kernelILx800EEvPfS0_S0_i_param_1,
	.param .u64 .ptr .align 1 _Z10add_kernelILx800EEvPfS0_S0_i_param_2,
	.param .u32 _Z10add_kernelILx800EEvPfS0_S0_i_param_3
)
{
	.reg .pred 	%p<2>;
	.reg .b32 	%r<6>;
	.reg .b32 	%f<4>;
	.reg .b64 	%rd<11>;

	ld.param.u64 	%rd1, [_Z10add_kernelILx800EEvPfS0_S0_i_param_0];
	ld.param.u64 	%rd2, [_Z10add_kernelILx800EEvPfS0_S0_i_param_1];
	ld.param.u64 	%rd3, [_Z10add_kernelILx800EEvPfS0_S0_i_param_2];
	ld.param.u32 	%r2, [_Z10add_kernelILx800EEvPfS0_S0_i_param_3];
	mov.u32 	%r3, %ctaid.x;
	mov.u32 	%r4, %ntid.x;
	mov.u32 	%r5, %tid.x;
	mad.lo.s32 	%r1, %r3, %r4, %r5;
	setp.ge.s32 	%p1, %r1, %r2;
	@%p1 bra 	$L__BB800_2;
	cvta.to.global.u64 	%rd4, %rd1;
	cvta.to.global.u64 	%rd5, %rd2;
	cvta.to.global.u64 	%rd6, %rd3;
	mul.wide.s32 	%rd7, %r1, 4;
	add.s64 	%rd8, %rd4, %rd7;
	ld.global.f32 	%f1, [%rd8];
	add.s64 	%rd9, %rd5, %rd7;
	ld.global.f32 	%f2, [%rd9];
	add.f32 	%f3, %f1, %f2;
	add.s64 	%rd10, %rd6, %rd7;
	st.global.f32 	[%rd10], %f3;
$L__BB800_2:
	ret;

}
	// .globl	_Z10add_kernelILx801EEvPfS0_S0_i
.visible .entry _Z10add_kernelILx801EEvPfS0_S0_i(
	.param .u64 .ptr .align 1 _Z10add_kernelILx801EEvPfS0_S0_i_param_0,
	.param .u64 .ptr .align 1 _Z10add_kernelILx801EEvPfS0_S0_i_param_1,
	.param .u64 .ptr .align 1 _Z10add_kernelILx801EEvPfS0_S0_i_param_2,
	.param .u32 _Z10add_kernelILx801EEvPfS0_S0_i_param_3
)
{
	.reg .pred 	%p<2>;
	.reg .b32 	%r<6>;
	.reg .b32 	%f<4>;
	.reg .b64 	%rd<11>;

	ld.param.u64 	%rd1, [_Z10add_kernelILx801EEvPfS0_S0_i_param_0];
	ld.param.u64 	%rd2, [_Z10add_kernelILx801EEvPfS0_S0_i_param_1];
	ld.param.u64 	%rd3, [_Z10add_kernelILx801EEvPfS0_S0_i_param_2];
	ld.param.u32 	%r2, [_Z10add_kernelILx801EEvPfS0_S0_i_param_3];
	mov.u32 	%r3, %ctaid.x;
	mov.u32 	%r4, %ntid.x;
	mov.u32 	%r5, %tid.x;
	mad.lo.s32 	%r1, %r3, %r4, %r5;
	setp.ge.s32 	%p1, %r1, %r2;
	@%p1 bra 	$L__BB801_2;
	cvta.to.global.u64 	%rd4, %rd1;
	cvta.to.global.u64 	%rd5, %rd2;
	cvta.to.global.u64 	%rd6, %rd3;
	mul.wide.s32 	%rd7, %r1, 4;
	add.s64 	%rd8, %rd4, %rd7;
	ld.global.f32 	%f1, [%rd8];
	add.s64 	%rd9, %rd5, %rd7;
	ld.global.f32 	%f2, [%rd9];
	add.f32 	%f3, %f1, %f2;
	add.s64 	%rd10, %rd6, %rd7;
	st.global.f32 	[%rd10], %f3;
$L__BB801_2:
	ret;

}
	// .globl	_Z10add_kernelILx802EEvPfS0_S0_i
.visible .entry _Z10add_kernelILx802EEvPfS0_S0_i(
	.param .u64 .ptr .align 1 _Z10add_kernelILx802EEvPfS0_S0_i_param_0,
	.param .u64 .ptr .align 1 _Z10add_kernelILx802EEvPfS0_S0_i_param_1,
	.param .u64 .ptr .align 1 _Z10add_kernelILx802EEvPfS0_S0_i_param_2,
	.param .u32 _Z10add_kernelILx802EEvPfS0_S0_i_param_3
)
{
	.reg .pred 	%p<2>;
	.reg .b32 	%r<6>;
	.reg .b32 	%f<4>;
	.reg .b64 	%rd<11>;

	ld.param.u64 	%rd1, [_Z10add_kernelILx802EEvPfS0_S0_i_param_0];
	ld.param.u64 	%rd2, [_Z10add_kernelILx802EEvPfS0_S0_i_param_1];
	ld.param.u64 	%rd3, [_Z10add_kernelILx802EEvPfS0_S0_i_param_2];
	ld.param.u32 	%r2, [_Z10add_kernelILx802EEvPfS0_S0_i_param_3];
	mov.u32 	%r3, %ctaid.x;
	mov.u32 	%r4, %ntid.x;
	mov.u32 	%r5, %tid.x;
	mad.lo.s32 	%r1, %r3, %r4, %r5;
	setp.ge.s32 	%p1, %r1, %r2;
	@%p1 bra 	$L__BB802_2;
	cvta.to.global.u64 	%rd4, %rd1;
	cvta.to.global.u64 	%rd5, %rd2;
	cvta.to.global.u64 	%rd6, %rd3;
	mul.wide.s32 	%rd7, %r1, 4;
	add.s64 	%rd8, %rd4, %rd7;
	ld.global.f32 	%f1, [%rd8];
	add.s64 	%rd9, %rd5, %rd7;
	ld.global.f32 	%f2, [%rd9];
	add.f32 	%f3, %f1, %f2;
	add.s64 	%rd10, %rd6, %rd7;
	st.global.f32 	[%rd10], %f3;
$L__BB802_2:
	ret;

}
	// .globl	_Z10add_kernelILx803EEvPfS0_S0_i
.visible .entry _Z10add_kernelILx803EEvPfS0_S0_i(
	.param .u64 .ptr .align 1 _Z10add_kernelILx803EEvPfS0_S0_i_param_0,
	.param .u64 .ptr .align 1 _Z10add_kernelILx803EEvPfS0_S0_i_param_1,
	.param .u64 .ptr .align 1 _Z10add_kernelILx803EEvPfS0_S0_i_param_2,
	.param .u32 _Z10add_kernelILx803EEvPfS0_S0_i_param_3
)
{
	.reg .pred 	%p<2>;
	.reg .b32 	%r<6>;
	.reg .b32 	%f<4>;
	.reg .b64 	%rd<11>;

	ld.param.u64 	%rd1, [_Z10add_kernelILx803EEvPfS0_S0_i_param_0];
	ld.param.u64 	%rd2, [_Z10add_kernelILx803EEvPfS0_S0_i_param_1];
	ld.param.u64 	%rd3, [_Z10add_kernelILx803EEvPfS0_S0_i_param_2];
	ld.param.u32 	%r2, [_Z10add_kernelILx803EEvPfS0_S0_i_param_3];
	mov.u32 	%r3, %ctaid.x;
	mov.u32 	%r4, %ntid.x;
	mov.u32 	%r5, %tid.x;
	mad.lo.s32 	%r1, %r3, %r4, %r5;
	setp.ge.s32 	%p1, %r1, %r2;
	@%p1 bra 	$L__BB803_2;
	cvta.to.global.u64 	%rd4, %rd1;
	cvta.to.global.u64 	%rd5, %rd2;
	cvta.to.global.u64 	%rd6, %rd3;
	mul.wide.s32 	%rd7, %r1, 4;
	add.s64 	%rd8, %rd4, %rd7;
	ld.global.f32 	%f1, [%rd8];
	add.s64 	%rd9, %rd5, %rd7;
	ld.global.f32 	%f2, [%rd9];
	add.f32 	%f3, %f1, %f2;
	add.s64 	%rd10, %rd6, %rd7;
	st.global.f32 	[%rd10], %f3;
$L__BB803_2:
	ret;

}
	// .globl	_Z10add_kernelILx804EEvPfS0_S0_i
.visible .entry _Z10add_kernelILx804EEvPfS0_S0_i(
	.param .u64 .ptr .align 1 _Z10add_kernelILx804EEvPfS0_S0_i_param_0,
	.param .u64 .ptr .align 1 _Z10add_kernelILx804EEvPfS0_S0_i_param_1,
	.param .u64 .ptr .align 1 _Z10add_kernelILx804EEvPfS0_S0_i_param_2,
	.param .u32 _Z10add_kernelILx804EEvPfS0_S0_i_param_3
)
{
	.reg .pred 	%p<2>;
	.reg .b32 	%r<6>;
	.reg .b32 	%f<4>;
	.reg .b64 	%rd<11>;

	ld.param.u64 	%rd1, [_Z10add_kernelILx804EEvPfS0_S0_i_param_0];
	ld.param.u64 	%rd2, [_Z10add_kernelILx804EEvPfS0_S0_i_param_1];
	ld.param.u64 	%rd3, [_Z10add_kernelILx804EEvPfS0_S0_i_param_2];
	ld.param.u32 	%r2, [_Z10add_kernelILx804EEvPfS0_S0_i_param_3];
	mov.u32 	%r3, %ctaid.x;
	mov.u32 	%r4, %ntid.x;
	mov.u32 	%r5, %tid.x;
	mad.lo.s32 	%r1, %r3, %r4, %r5;
	setp.ge.s32 	%p1, %r1, %r2;
	@%p1 bra 	$L__BB804_2;
	cvta.to.global.u64 	%rd4, %rd1;
	cvta.to.global.u64 	%rd5, %rd2;
	cvta.to.global.u64 	%rd6, %rd3;
	mul.wide.s32 	%rd7, %r1, 4;
	add.s64 	%rd8, %rd4, %rd7;
	ld.global.f32 	%f1, [%rd8];
	add.s64 	%rd9, %rd5, %rd7;
	ld.global.f32 	%f2, [%rd9];
	add.f32 	%f3, %f1, %f2;
	add.s64 	%rd10, %rd6, %rd7;
	st.global.f32 	[%rd10], %f3;
$L__BB804_2:
	ret;

}
	// .globl	_Z10add_kernelILx805EEvPfS0_S0_i
.visible .entry _Z10add_kernelILx805EEvPfS0_S0_i(
	.param .u64 .ptr .align 1 _Z10add_kernelILx805EEvPfS0_S0_i_param_0,
	.param .u64 .ptr .align 1 _Z10add_kernelILx805EEvPfS0_S0_i_param_1,
	.param .u64 .ptr .align 1 _Z10add_kernelILx805EEvPfS0_S0_i_param_2,
	.param .u32 _Z10add_kernelILx805EEvPfS0_S0_i_param_3
)
{
	.reg .pred 	%p<2>;
	.reg .b32 	%r<6>;
	.reg .b32 	%f<4>;
	.reg .b64 	%rd<11>;

	ld.param.u64 	%rd1, [_Z10add_kernelILx805EEvPfS0_S0_i_param_0];
	ld.param.u64 	%rd2, [_Z10add_kernelILx805EEvPfS0_S0_i_param_1];
	ld.param.u64 	%rd3, [_Z10add_kernelILx805EEvPfS0_S0_i_param_2];
	ld.param.u32 	%r2, [_Z10add_kernelILx805EEvPfS0_S0_i_param_3];
	mov.u32 	%r3, %ctaid.x;
	mov.u32 	%r4, %ntid.x;
	mov.u32 	%r5, %tid.x;
	mad.lo.s32 	%r1, %r3, %r4, %r5;
	setp.ge.s32 	%p1, %r1, %r2;
	@%p1 bra 	$L__BB805_2;
	cvta.to.global.u64 	%rd4, %rd1;
	cvta.to.global.u64 	%rd5, %rd2;
	cvta.to.global.u64 	%rd6, %rd3;
	mul.wide.s32 	%rd7, %r1, 4;
	add.s64 	%rd8, %rd4, %rd7;
	ld.global.f32 	%f1, [%rd8];
	add.s64 	%rd9, %rd5, %rd7;
	ld.global.f32 	%f2, [%rd9];
	add.f32 	%f3, %f1, %f2;
	add.s64 	%rd10, %rd6, %rd7;
	st.global.f32 	[%rd10], %f3;
$L__BB805_2:
	ret;

}
	// .globl	_Z10add_kernelILx806EEvPfS0_S0_i
.visible .entry _Z10add_kernelILx806EEvPfS0_S0_i(
	.param .u64 .ptr .align 1 _Z10add_kernelILx806EEvPfS0_S0_i_param_0,
	.param .u64 .ptr .align 1 _Z10add_kernelILx806EEvPfS0_S0_i_param_1,
	.param .u64 .ptr .align 1 _Z10add_kernelILx806EEvPfS0_S0_i_param_2,
	.param .u32 _Z10add_kernelILx806EEvPfS0_S0_i_param_3
)
{
	.reg .pred 	%p<2>;
	.reg .b32 	%r<6>;
	.reg .b32 	%f<4>;
	.reg .b64 	%rd<11>;

	ld.param.u64 	%rd1, [_Z10add_kernelILx806EEvPfS0_S0_i_param_0];
	ld.param.u64 	%rd2, [_Z10add_kernelILx806EEvPfS0_S0_i_param_1];
	ld.param.u64 	%rd3, [_Z10add_kernelILx806EEvPfS0_S0_i_param_2];
	ld.param.u32 	%r2, [_Z10add_kernelILx806EEvPfS0_S0_i_param_3];
	mov.u32 	%r3, %ctaid.x;
	mov.u32 	%r4, %ntid.x;
	mov.u32 	%r5, %tid.x;
	mad.lo.s32 	%r1, %r3, %r4, %r5;
	setp.ge.s32 	%p1, %r1, %r2;
	@%p1 bra 	$L__BB806_2;
	cvta.to.global.u64 	%rd4, %rd1;
	cvta.to.global.u64 	%rd5, %rd2;
	cvta.to.global.u64 	%rd6, %rd3;
	mul.wide.s32 	%rd7, %r1, 4;
	add.s64 	%rd8, %rd4, %rd7;
	ld.global.f32 	%f1, [%rd8];
	add.s64 	%rd9, %rd5, %rd7;
	ld.global.f32 	%f2, [%rd9];
	add.f32 	%f3, %f1, %f2;
	add.s64 	%rd10, %rd6, %rd7;
	st.global.f32 	[%rd10], %f3;
$L__BB806_2:
	ret;

}
	// .globl	_Z10add_kernelILx807EEvPfS0_S0_i
.visible .entry _Z10add_kernelILx807EEvPfS0_S0_i(
	.param .u64 .ptr .align 1 _Z10add_kernelILx807EEvPfS0_S0_i_param_0,
	.param .u64 .ptr .align 1 _Z10add_kernelILx807EEvPfS0_S0_i_param_1,
	.param .u64 .ptr .align 1 _Z10add_kernelILx807EEvPfS0_S0_i_param_2,
	.param .u32 _Z10add_kernelILx807EEvPfS0_S0_i_param_3
)
{
	.reg .pred 	%p<2>;
	.reg .b32 	%r<6>;
	.reg .b32 	%f<4>;
	.reg .b64 	%rd<11>;

	ld.param.u64 	%rd1, [_Z10add_kernelILx807EEvPfS0_S0_i_param_0];
	ld.param.u64 	%rd2, [_Z10add_kernelILx807EEvPfS0_S0_i_param_1];
	ld.param.u64 	%rd3, [_Z10add_kernelILx807EEvPfS0_S0_i_param_2];
	ld.param.u32 	%r2, [_Z10add_kernelILx807EEvPfS0_S0_i_param_3];
	mov.u32 	%r3, %ctaid.x;
	mov.u32 	%r4, %ntid.x;
	mov.u32 	%r5, %tid.x;
	mad.lo.s32 	%r1, %r3, %r4, %r5;
	setp.ge.s32 	%p1, %r1, %r2;
	@%p1 bra 	$L__BB807_2;
	cvta.to.global.u64 	%rd4, %rd1;
	cvta.to.global.u64 	%rd5, %rd2;
	cvta.to.global.u64 	%rd6, %rd3;
	mul.wide.s32 	%rd7, %r1, 4;
	add.s64 	%rd8, %rd4, %rd7;
	ld.global.f32 	%f1, [%rd8];
	add.s64 	%rd9, %rd5, %rd7;
	ld.global.f32 	%f2, [%rd9];
	add.f32 	%f3, %f1, %f2;
	add.s64 	%rd10, %rd6, %rd7;
	st.global.f32 	[%rd10], %f3;
$L__BB807_2:
	ret;

}
	// .globl	_Z10add_kernelILx808EEvPfS0_S0_i
.visible .entry _Z10add_kernelILx808EEvPfS0_S0_i(
	.param .u64 .ptr .align 1 _Z10add_kernelILx808EEvPfS0_S0_i_param_0,
	.param .u64 .ptr .align 1 _Z10add_kernelILx808EEvPfS0_S0_i_param_1,
	.param .u64 .ptr .align 1 _Z10add_kernelILx808EEvPfS0_S0_i_param_2,
	.param .u32 _Z10add_kernelILx808EEvPfS0_S0_i_param_3
)
{
	.reg .pred 	%p<2>;
	.reg .b32 	%r<6>;
	.reg .b32 	%f<4>;
	.reg .b64 	%rd<11>;

	ld.param.u64 	%rd1, [_Z10add_kernelILx808EEvPfS0_S0_i_param_0];
	ld.param.u64 	%rd2, [_Z10add_kernelILx808EEvPfS0_S0_i_param_1];
	ld.param.u64 	%rd3, [_Z10add_kernelILx808EEvPfS0_S0_i_param_2];
	ld.param.u32 	%r2, [_Z10add_kernelILx808EEvPfS0_S0_i_param_3];
	mov.u32 	%r3, %ctaid.x;
	mov.u32 	%r4, %ntid.x;
	mov.u32 	%r5, %tid.x;
	mad.lo.s32 	%r1, %r3, %r4, %r5;
	setp.ge.s32 	%p1, %r1, %r2;
	@%p1 bra 	$L__BB808_2;
	cvta.to.global.u64 	%rd4, %rd1;
	cvta.to.global.u64 	%rd5, %rd2;
	cvta.to.global.u64 	%rd6, %rd3;
	mul.wide.s32 	%rd7, %r1, 4;
	add.s64 	%rd8, %rd4, %rd7;
	ld.global.f32 	%f1, [%rd8];
	add.s64 	%rd9, %rd5, %rd7;
	ld.global.f32 	%f2, [%rd9];
	add.f32 	%f3, %f1, %f2;
	add.s64 	%rd10, %rd6, %rd7;
	st.global.f32 	[%rd10], %f3;
$L__BB808_2:
	ret;

}
	// .globl	_Z10add_kernelILx809EEvPfS0_S0_i
.visible .entry _Z10add_kernelILx809EEvPfS0_S0_i(
	.param .u64 .ptr .align 1 _Z10add_kernelILx809EEvPfS0_S0_i_param_0,
	.param .u64 .ptr .align 1 _Z10add_kernelILx809EEvPfS0_S0_i_param_1,
	.param .u64 .ptr .align 1 _Z10add_kernelILx809EEvPfS0_S0_i_param_2,
	.param .u32 _Z10add_kernelILx809EEvPfS0_S0_i_param_3
)
{
	.reg .pred 	%p<2>;
	.reg .b32 	%r<6>;
	.reg .b32 	%f<4>;
	.reg .b64 	%rd<11>;

	ld.param.u64 	%rd1, [_Z10add_kernelILx809EEvPfS0_S0_i_param_0];
	ld.param.u64 	%rd2, [_Z10add_kernelILx809EEvPfS0_S0_i_param_1];
	ld.param.u64 	%rd3, [_Z10add_kernelILx809EEvPfS0_S0_i_param_2];
	ld.param.u32 	%r2, [_Z10add_kernelILx809EEvPfS0_S0_i_param_3];
	mov.u32 	%r3, %ctaid.x;
	mov.u32 	%r4, %ntid.x;
	mov.u32 	%r5, %tid.x;
	mad.lo.s32 	%r1, %r3, %r4, %r5;
	setp.ge.s32 	%p1, %r1, %r2;
	@%p1 bra 	$L__BB809_2;
	cvta.to.global.u64 	%rd4, %rd1;
	cvta.to.global.u64 	%rd5, %rd2;
	cvta.to.global.u64 	%rd6, %rd3;
	mul.wide.s32 	%rd7, %r1, 4;
	add.s64 	%rd8, %rd4, %rd7;
	ld.global.f32 	%f1, [%rd8];
	add.s64 	%rd9, %rd5, %rd7;
	ld.global.f32 	%f2, [%rd9];
	add.f32 	%f3, %f1, %f2;
	add.s64 	%rd10, %rd6, %rd7;
	st.global.f32 	[%rd10], %f3;
$L__BB809_2:
	ret;

}
	// .globl	_Z10add_kernelILx810EEvPfS0_S0_i
.visible .entry _Z10add_kernelILx810EEvPfS0_S0_i(
	.param .u64 .ptr .align 1 _Z10add_kernelILx810EEvPfS0_S0_i_param_0,
	.param .u64 .ptr .align 1 _Z10add_kernelILx810EEvPfS0_S0_i_param_1,
	.param .u64 .ptr .align 1 _Z10add_kernelILx810EEvPfS0_S0_i_param_2,
	.param .u32 _Z10add_kernelILx810EEvPfS0_S0_i_param_3
)
{
	.reg .pred 	%p<2>;
	.reg .b32 	%r<6>;
	.reg .b32 	%f<4>;
	.reg .b64 	%rd<11>;

	ld.param.u64 	%rd1, [_Z10add_kernelILx810EEvPfS0_S0_i_param_0];
	ld.param.u64 	%rd2, [_Z10add_kernelILx810EEvPfS0_S0_i_param_1];
	ld.param.u64 	%rd3, [_Z10add_kernelILx810EEvPfS0_S0_i_param_2];
	ld.param.u32 	%r2, [_Z10add_kernelILx810EEvPfS0_S0_i_param_3];
	mov.u32 	%r3, %ctaid.x;
	mov.u32 	%r4, %ntid.x;
	mov.u32 	%r5, %tid.x;
	mad.lo.s32 	%r1, %r3, %r4, %r5;
	setp.ge.s32 	%p1, %r1, %r2;
	@%p1 bra 	$L__BB810_2;
	cvta.to.global.u64 	%rd4, %rd1;
	cvta.to.global.u64 	%rd5, %rd2;
	cvta.to.global.u64 	%rd6, %rd3;
	mul.wide.s32 	%rd7, %r1, 4;
	add.s64 	%rd8, %rd4, %rd7;
	ld.global.f32 	%f1, [%rd8];
	add.s64 	%rd9, %rd5, %rd7;
	ld.global.f32 	%f2, [%rd9];
	add.f32 	%f3, %f1, %f2;
	add.s64 	%rd10, %rd6, %rd7;
	st.global.f32 	[%rd10], %f3;
$L__BB810_2:
	ret;

}
	// .globl	_Z10add_kernelILx811EEvPfS0_S0_i
.visible .entry _Z10add_kernelILx811EEvPfS0_S0_i(
	.param .u64 .ptr .align 1 _Z10add_kernelILx811EEvPfS0_S0_i_param_0,
	.param .u64 .ptr .align 1 _Z10add_kernelILx811EEvPfS0_S0_i_param_1,
	.param .u64 .ptr .align 1 _Z10add_kernelILx811EEvPfS0_S0_i_param_2,
	.param .u32 _Z10add_kernelILx811EEvPfS0_S0_i_param_3
)
{
	.reg .pred 	%p<2>;
	.reg .b32 	%r<6>;
	.reg .b32 	%f<4>;
	.reg .b64 	%rd<11>;

	ld.param.u64 	%rd1, [_Z10add_kernelILx811EEvPfS0_S0_i_param_0];
	ld.param.u64 	%rd2, [_Z10add_kernelILx811EEvPfS0_S0_i_param_1];
	ld.param.u64 	%rd3, [_Z10add_kernelILx811EEvPfS0_S0_i_param_2];
	ld.param.u32 	%r2, [_Z10add_kernelILx811EEvPfS0_S0_i_param_3];
	mov.u32 	%r3, %ctaid.x;
	mov.u32 	%r4, %ntid.x;
	mov.u32 	%r5, %tid.x;
	mad.lo.s32 	%r1, %r3, %r4, %r5;
	setp.ge.s32 	%p1, %r1, %r2;
	@%p1 bra 	$L__BB811_2;
	cvta.to.global.u64 	%rd4, %rd1;
	cvta.to.global.u64 	%rd5, %rd2;
	cvta.to.global.u64 	%rd6, %rd3;
	mul.wide.s32 	%rd7, %r1, 4;
	add.s64 	%rd8, %rd4, %rd7;
	ld.global.f32 	%f1, [%rd8];
	add.s64 	%rd9, %rd5, %rd7;
	ld.global.f32 	%f2, [%rd9];
	add.f32 	%f3, %f1, %f2;
	add.s64 	%rd10, %rd6, %rd7;
	st.global.f32 	[%rd10], %f3;
$L__BB811_2:
	ret;

}
	// .globl	_Z10add_kernelILx812EEvPfS0_S0_i
.visible .entry _Z10add_kernelILx812EEvPfS0_S0_i(
	.param .u64 .ptr .align 1 _Z10add_kernelILx812EEvPfS0_S0_i_param_0,
	.param .u64 .ptr .align 1 _Z10add_kernelILx812EEvPfS0_S0_i_param_1,
	.param .u64 .ptr .align 1 _Z10add_kernelILx812EEvPfS0_S0_i_param_2,
	.param .u32 _Z10add_kernelILx812EEvPfS0_S0_i_param_3
)
{
	.reg .pred 	%p<2>;
	.reg .b32 	%r<6>;
	.reg .b32 	%f<4>;
	.reg .b64 	%rd<11>;

	ld.param.u64 	%rd1, [_Z10add_kernelILx812EEvPfS0_S0_i_param_0];
	ld.param.u64 	%rd2, [_Z10add_kernelILx812EEvPfS0_S0_i_param_1];
	ld.param.u64 	%rd3, [_Z10add_kernelILx812EEvPfS0_S0_i_param_2];
	ld.param.u32 	%r2, [_Z10add_kernelILx812EEvPfS0_S0_i_param_3];
	mov.u32 	%r3, %ctaid.x;
	mov.u32 	%r4, %ntid.x;
	mov.u32 	%r5, %tid.x;
	mad.lo.s32 	%r1, %r3, %r4, %r5;
	setp.ge.s32 	%p1, %r1, %r2;
	@%p1 bra 	$L__BB812_2;
	cvta.to.global.u64 	%rd4, %rd1;
	cvta.to.global.u64 	%rd5, %rd2;
	cvta.to.global.u64 	%rd6, %rd3;
	mul.wide.s32 	%rd7, %r1, 4;
	add.s64 	%rd8, %rd4, %rd7;
	ld.global.f32 	%f1, [%rd8];
	add.s64 	%rd9, %rd5, %rd7;
	ld.global.f32 	%f2, [%rd9];
	add.f32 	%f3, %f1, %f2;
	add.s64 	%rd10, %rd6, %rd7;
	st.global.f32 	[%rd10], %f3;
$L__BB812_2:
	ret;

}
	// .globl	_Z10add_kernelILx813EEvPfS0_S0_i
.visible .entry _Z10add_kernelILx813EEvPfS0_S0_i(
	.param .u64 .ptr .align 1 _Z10add_kernelILx813EEvPfS0_S0_i_param_0,
	.param .u64 .ptr .align 1 _Z10add_kernelILx813EEvPfS0_S0_i_param_1,
	.param .u64 .ptr .align 1 _Z10add_kernelILx813EEvPfS0_S0_i_param_2,
	.param .u32 _Z10add_kernelILx813EEvPfS0_S0_i_param_3
)
{
	.reg .pred 	%p<2>;
	.reg .b32 	%r<6>;
	.reg .b32 	%f<4>;
	.reg .b64 	%rd<11>;

	ld.param.u64 	%rd1, [_Z10add_kernelILx813EEvPfS0_S0_i_param_0];
	ld.param.u64 	%rd2, [_Z10add_kernelILx813EEvPfS0_S0_i_param_1];
	ld.param.u64 	%rd3, [_Z10add_kernelILx813EEvPfS0_S0_i_param_2];
	ld.param.u32 	%r2, [_Z10add_kernelILx813EEvPfS0_S0_i_param_3];
	mov.u32 	%r3, %ctaid.x;
	mov.u32 	%r4, %ntid.x;
	mov.u32 	%r5, %tid.x;
	mad.lo.s32 	%r1, %r3, %r4, %r5;
	setp.ge.s32 	%p1, %r1, %r2;
	@%p1 bra 	$L__BB813_2;
	cvta.to.global.u64 	%rd4, %rd1;
	cvta.to.global.u64 	%rd5, %rd2;
	cvta.to.global.u64 	%rd6, %rd3;
	mul.wide.s32 	%rd7, %r1, 4;
	add.s64 	%rd8, %rd4, %rd7;
	ld.global.f32 	%f1, [%rd8];
	add.s64 	%rd9, %rd5, %rd7;
	ld.global.f32 	%f2, [%rd9];
	add.f32 	%f3, %f1, %f2;
	add.s64 	%rd10, %rd6, %rd7;
	st.global.f32 	[%rd10], %f3;
$L__BB813_2:
	ret;

}
	// .globl	_Z10add_kernelILx814EEvPfS0_S0_i
.visible .entry _Z10add_kernelILx814EEvPfS0_S0_i(
	.param .u64 .ptr .align 1 _Z10add_kernelILx814EEvPfS0_S0_i_param_0,
	.param .u64 .ptr .align 1 _Z10add_kernelILx814EEvPfS0_S0_i_param_1,
	.param .u64 .ptr .align 1 _Z10add_kernelILx814EEvPfS0_S0_i_param_2,
	.param .u32 _Z10add_kernelILx814EEvPfS0_S0_i_param_3
)
{
	.reg .pred 	%p<2>;
	.reg .b32 	%r<6>;
	.reg .b32 	%f<4>;
	.reg .b64 	%rd<11>;

	ld.param.u64 	%rd1, [_Z10add_kernelILx814EEvPfS0_S0_i_param_0];
	ld.param.u64 	%rd2, [_Z10add_kernelILx814EEvPfS0_S0_i_param_1];
	ld.param.u64 	%rd3, [_Z10add_kernelILx814EEvPfS0_S0_i_param_2];
	ld.param.u32 	%r2, [_Z10add_kernelILx814EEvPfS0_S0_i_param_3];
	mov.u32 	%r3, %ctaid.x;
	mov.u32 	%r4, %ntid.x;
	mov.u32 	%r5, %tid.x;
	mad.lo.s32 	%r1, %r3, %r4, %r5;
	setp.ge.s32 	%p1, %r1, %r2;
	@%p1 bra 	$L__BB814_2;
	cvta.to.global.u64 	%rd4, %rd1;
	cvta.to.global.u64 	%rd5, %rd2;
	cvta.to.global.u64 	%rd6, %rd3;
	mul.wide.s32 	%rd7, %r1, 4;
	add.s64 	%rd8, %rd4, %rd7;
	ld.global.f32 	%f1, [%rd8];
	add.s64 	%rd9, %rd5, %rd7;
	ld.global.f32 	%f2, [%rd9];
	add.f32 	%f3, %f1, %f2;
	add.s64 	%rd10, %rd6, %rd7;
	st.global.f32 	[%rd10], %f3;
$L__BB814_2:
	ret;

}
	// .globl	_Z10add_kernelILx815EEvPfS0_S0_i
.visible .entry _Z10add_kernelILx815EEvPfS0_S0_i(
	.param .u64 .ptr .align 1 _Z10add_kernelILx815EEvPfS0_S0_i_param_0,
	.param .u64 .ptr .align 1 _Z10add_kernelILx815EEvPfS0_S0_i_param_1,
	.param .u64 .ptr .align 1 _Z10add_kernelILx815EEvPfS0_S0_i_param_2,
	.param .u32 _Z10add_kernelILx815EEvPfS0_S0_i_param_3
)
{
	.reg .pred 	%p<2>;
	.reg .b32 	%r<6>;
	.reg .b32 	%f<4>;
	.reg .b64 	%rd<11>;

	ld.param.u64 	%rd1, [_Z10add_kernelILx815EEvPfS0_S0_i_param_0];
	ld.param.u64 	%rd2, [_Z10add_kernelILx815EEvPfS0_S0_i_param_1];
	ld.param.u64 	%rd3, [_Z10add_kernelILx815EEvPfS0_S0_i_param_2];
	ld.param.u32 	%r2, [_Z10add_kernelILx815EEvPfS0_S0_i_param_3];
	mov.u32 	%r3, %ctaid.x;
	mov.u32 	%r4, %ntid.x;
	mov.u32 	%r5, %tid.x;
	mad.lo.s32 	%r1, %r3, %r4, %r5;
	setp.ge.s32 	%p1, %r1, %r2;
	@%p1 bra 	$L__BB815_2;
	cvta.to.global.u64 	%rd4, %rd1;
	cvta.to.global.u64 	%rd5, %rd2;
	cvta.to.global.u64 	%rd6, %rd3;
	mul.wide.s32 	%rd7, %r1, 4;
	add.s64 	%rd8, %rd4, %rd7;
	ld.global.f32 	%f1, [%rd8];
	add.s64 	%rd9, %rd5, %rd7;
	ld.global.f32 	%f2, [%rd9];
	add.f32 	%f3, %f1, %f2;
	add.s64 	%rd10, %rd6, %rd7;
	st.global.f32 	[%rd10], %f3;
$L__BB815_2:
	ret;

}
	// .globl	_Z10add_kernelILx816EEvPfS0_S0_i
.visible .entry _Z10add_kernelILx816EEvPfS0_S0_i(
	.param .u64 .ptr .align 1 _Z10add_kernelILx816EEvPfS0_S0_i_param_0,
	.param .u64 .ptr .align 1 _Z10add_kernelILx816EEvPfS0_S0_i_param_1,
	.param .u64 .ptr .align 1 _Z10add_kernelILx816EEvPfS0_S0_i_param_2,
	.param .u32 _Z10add_kernelILx816EEvPfS0_S0_i_param_3
)
{
	.reg .pred 	%p<2>;
	.reg .b32 	%r<6>;
	.reg .b32 	%f<4>;
	.reg .b64 	%rd<11>;

	ld.param.u64 	%rd1, [_Z10add_kernelILx816EEvPfS0_S0_i_param_0];
	ld.param.u64 	%rd2, [_Z10add_kernelILx816EEvPfS0_S0_i_param_1];
	ld.param.u64 	%rd3, [_Z10add_kernelILx816EEvPfS0_S0_i_param_2];
	ld.param.u32 	%r2, [_Z10add_kernelILx816EEvPfS0_S0_i_param_3];
	mov.u32 	%r3, %ctaid.x;
	mov.u32 	%r4, %ntid.x;
	mov.u32 	%r5, %tid.x;
	mad.lo.s32 	%r1, %r3, %r4, %r5;
	setp.ge.s32 	%p1, %r1, %r2;
	@%p1 bra 	$L__BB816_2;
	cvta.to.global.u64 	%rd4, %rd1;
	cvta.to.global.u64 	%rd5, %rd2;
	cvta.to.global.u64 	%rd6, %rd3;
	mul.wide.s32 	%rd7, %r1, 4;
	add.s64 	%rd8, %rd4, %rd7;
	ld.global.f32 	%f1, [%rd8];
	add.s64 	%rd9, %rd5, %rd7;
	ld.global.f32 	%f2, [%rd9];
	add.f32 	%f3, %f1, %f2;
	add.s64 	%rd10, %rd6, %rd7;
	st.global.f32 	[%rd10], %f3;
$L__BB816_2:
	ret;

}
	// .globl	_Z10add_kernelILx817EEvPfS0_S0_i
.visible .entry _Z10add_kernelILx817EEvPfS0_S0_i(
	.param .u64 .ptr .align 1 _Z10add_kernelILx817EEvPfS0_S0_i_param_0,
	.param .u64 .ptr .align 1 _Z10add_kernelILx817EEvPfS0_S0_i_param_1,
	.param .u64 .ptr .align 1 _Z10add_kernelILx817EEvPfS0_S0_i_param_2,
	.param .u32 _Z10add_kernelILx817EEvPfS0_S0_i_param_3
)
{
	.reg .pred 	%p<2>;
	.reg .b32 	%r<6>;
	.reg .b32 	%f<4>;
	.reg .b64 	%rd<11>;

	ld.param.u64 	%rd1, [_Z10add_kernelILx817EEvPfS0_S0_i_param_0];
	ld.param.u64 	%rd2, [_Z10add_kernelILx817EEvPfS0_S0_i_param_1];
	ld.param.u64 	%rd3, [_Z10add_kernelILx817EEvPfS0_S0_i_param_2];
	ld.param.u32 	%r2, [_Z10add_kernelILx817EEvPfS0_S0_i_param_3];
	mov.u32 	%r3, %ctaid.x;
	mov.u32 	%r4, %ntid.x;
	mov.u32 	%r5, %tid.x;
	mad.lo.s32 	%r1, %r3, %r4, %r5;
	setp.ge.s32 	%p1, %r1, %r2;
	@%p1 bra 	$L__BB817_2;
	cvta.to.global.u64 	%rd4, %rd1;
	cvta.to.global.u64 	%rd5, %rd2;
	cvta.to.global.u64 	%rd6, %rd3;
	mul.wide.s32 	%rd7, %r1, 4;
	add.s64 	%rd8, %rd4, %rd7;
	ld.global.f32 	%f1, [%rd8];
	add.s64 	%rd9, %rd5, %rd7;
	ld.global.f32 	%f2, [%rd9];
	add.f32 	%f3, %f1, %f2;
	add.s64 	%rd10, %rd6, %rd7;
	st.global.f32 	[%rd10], %f3;
$L__BB817_2:
	ret;

}
	// .globl	_Z10add_kernelILx818EEvPfS0_S0_i
.visible .entry _Z10add_kernelILx818EEvPfS0_S0_i(
	.param .u64 .ptr .align 1 _Z10add_kernelILx818EEvPfS0_S0_i_param_0,
	.param .u64 .ptr .align 1 _Z10add_kernelILx818EEvPfS0_S0_i_param_1,
	.param .u64 .ptr .align 1 _Z10add_kernelILx818EEvPfS0_S0_i_param_2,
	.param .u32 _Z10add_kernelILx818EEvPfS0_S0_i_param_3
)
{
	.reg .pred 	%p<2>;
	.reg .b32 	%r<6>;
	.reg .b32 	%f<4>;
	.reg .b64 	%rd<11>;

	ld.param.u64 	%rd1, [_Z10add_kernelILx818EEvPfS0_S0_i_param_0];
	ld.param.u64 	%rd2, [_Z10add_kernelILx818EEvPfS0_S0_i_param_1];
	ld.param.u64 	%rd3, [_Z10add_kernelILx818EEvPfS0_S0_i_param_2];
	ld.param.u32 	%r2, [_Z10add_kernelILx818EEvPfS0_S0_i_param_3];
	mov.u32 	%r3, %ctaid.x;
	mov.u32 	%r4, %ntid.x;
	mov.u32 	%r5, %tid.x;
	mad.lo.s32 	%r1, %r3, %r4, %r5;
	setp.ge.s32 	%p1, %r1, %r2;
	@%p1 bra 	$L__BB818_2;
	cvta.to.global.u64 	%rd4, %rd1;
	cvta.to.global.u64 	%rd5, %rd2;
	cvta.to.global.u64 	%rd6, %rd3;
	mul.wide.s32 	%rd7, %r1, 4;
	add.s64 	%rd8, %rd4, %rd7;
	ld.global.f32 	%f1, [%rd8];
	add.s64 	%rd9, %rd5, %rd7;
	ld.global.f32 	%f2, [%rd9];
	add.f32 	%f3, %f1, %f2;
	add.s64 	%rd10, %rd6, %rd7;
	st.global.f32 	[%rd10], %f3;
$L__BB818_2:
	ret;

}
	// .globl	_Z10add_kernelILx819EEvPfS0_S0_i
.visible .entry _Z10add_kernelILx819EEvPfS0_S0_i(
	.param .u64 .ptr .align 1 _Z10add_kernelILx819EEvPfS0_S0_i_param_0,
	.param .u64 .ptr .align 1 _Z10add_kernelILx819EEvPfS0_S0_i_param_1,
	.param .u64 .ptr .align 1 _Z10add_kernelILx819EEvPfS0_S0_i_param_2,
	.param .u32 _Z10add_kernelILx819EEvPfS0_S0_i_param_3
)
{
	.reg .pred 	%p<2>;
	.reg .b32 	%r<6>;
	.reg .b32 	%f<4>;
	.reg .b64 	%rd<11>;

	ld.param.u64 	%rd1, [_Z10add_kernelILx819EEvPfS0_S0_i_param_0];
	ld.param.u64 	%rd2, [_Z10add_kernelILx819EEvPfS0_S0_i_param_1];
	ld.param.u64 	%rd3, [_Z10add_kernelILx819EEvPfS0_S0_i_param_2];
	ld.param.u32 	%r2, [_Z10add_kernelILx819EEvPfS0_S0_i_param_3];
	mov.u32 	%r3, %ctaid.x;
	mov.u32 	%r4, %ntid.x;
	mov.u32 	%r5, %tid.x;
	mad.lo.s32 	%r1, %r3, %r4, %r5;
	setp.ge.s32 	%p1, %r1, %r2;
	@%p1 bra 	$L__BB819_2;
	cvta.to.global.u64 	%rd4, %rd1;
	cvta.to.global.u64 	%rd5, %rd2;
	cvta.to.global.u64 	%rd6, %rd3;
	mul.wide.s32 	%rd7, %r1, 4;
	add.s64 	%rd8, %rd4, %rd7;
	ld.global.f32 	%f1, [%rd8];
	add.s64 	%rd9, %rd5, %rd7;
	ld.global.f32 	%f2, [%rd9];
	add.f32 	%f3, %f1, %f2;
	add.s64 	%rd10, %rd6, %rd7;
	st.global.f32 	[%rd10], %f3;
$L__BB819_2:
	ret;

}
	// .globl	_Z10add_kernelILx820EEvPfS0_S0_i
.visible .entry _Z10add_kernelILx820EEvPfS0_S0_i(
	.param .u64 .ptr .align 1 _Z10add_kernelILx820EEvPfS0_S0_i_param_0,
	.param .u64 .ptr .align 1 _Z10add_kernelILx820EEvPfS0_S0_i_param_1,
	.param .u64 .ptr .align 1 _Z10add_kernelILx820EEvPfS0_S0_i_param_2,
	.param .u32 _Z10add_kernelILx820EEvPfS0_S0_i_param_3
)
{
	.reg .pred 	%p<2>;
	.reg .b32 	%r<6>;
	.reg .b32 	%f<4>;
	.reg .b64 	%rd<11>;

	ld.param.u64 	%rd1, [_Z10add_kernelILx820EEvPfS0_S0_i_param_0];
	ld.param.u64 	%rd2, [_Z10add_kernelILx820EEvPfS0_S0_i_param_1];
	ld.param.u64 	%rd3, [_Z10add_kernelILx820EEvPfS0_S0_i_param_2];
	ld.param.u32 	%r2, [_Z10add_kernelILx820EEvPfS0_S0_i_param_3];
	mov.u32 	%r3, %ctaid.x;
	mov.u32 	%r4, %ntid.x;
	mov.u32 	%r5, %tid.x;
	mad.lo.s32 	%r1, %r3, %r4, %r5;
	setp.ge.s32 	%p1, %r1, %r2;
	@%p1 bra 	$L__BB820_2;
	cvta.to.global.u64 	%rd4, %rd1;
	cvta.to.global.u64 	%rd5, %rd2;
	cvta.to.global.u64 	%rd6, %rd3;
	mul.wide.s32 	%rd7, %r1, 4;
	add.s64 	%rd8, %rd4, %rd7;
	ld.global.f32 	%f1, [%rd8];
	add.s64 	%rd9, %rd5, %rd7;
	ld.global.f32 	%f2, [%rd9];
	add.f32 	%f3, %f1, %f2;
	add.s64 	%rd10, %rd6, %rd7;
	st.global.f32 	[%rd10], %f3;
$L__BB820_2:
	ret;

}
	// .globl	_Z10add_kernelILx821EEvPfS0_S0_i
.visible .entry _Z10add_kernelILx821EEvPfS0_S0_i(
	.param .u64 .ptr .align 1 _Z10add_kernelILx821EEvPfS0_S0_i_param_0,
	.param .u64 .ptr .align 1 _Z10add_kernelILx821EEvPfS0_S0_i_param_1,
	.param .u64 .ptr .align 1 _Z10add_kernelILx821EEvPfS0_S0_i_param_2,
	.param .u32 _Z10add_kernelILx821EEvPfS0_S0_i_param_3
)
{
	.reg .pred 	%p<2>;
	.reg .b32 	%r<6>;
	.reg .b32 	%f<4>;
	.reg .b64 	%rd<11>;

	ld.param.u64 	%rd1, [_Z10add_kernelILx821EEvPfS0_S0_i_param_0];
	ld.param.u64 	%rd2, [_Z10add_kernelILx821EEvPfS0_S0_i_param_1];
	ld.param.u64 	%rd3, [_Z10add_kernelILx821EEvPfS0_S0_i_param_2];
	ld.param.u32 	%r2, [_Z10add_kernelILx821EEvPfS0_S0_i_param_3];
	mov.u32 	%r3, %ctaid.x;
	mov.u32 	%r4, %ntid.x;
	mov.u32 	%r5, %tid.x;
	mad.lo.s32 	%r1, %r3, %r4, %r5;
	setp.ge.s32 	%p1, %r1, %r2;
	@%p1 bra 	$L__BB821_2;
	cvta.to.global.u64 	%rd4, %rd1;
	cvta.to.global.u64 	%rd5, %rd2;
	cvta.to.global.u64 	%rd6, %rd3;
	mul.wide.s32 	%rd7, %r1, 4;
	add.s64 	%rd8, %rd4, %rd7;
	ld.global.f32 	%f1, [%rd8];
	add.s64 	%rd9, %rd5, %rd7;
	ld.global.f32 	%f2, [%rd9];
	add.f32 	%f3, %f1, %f2;
	add.s64 	%rd10, %rd6, %rd7;
	st.global.f32 	[%rd10], %f3;
$L__BB821_2:
	ret;

}
	// .globl	_Z10add_kernelILx822EEvPfS0_S0_i
.visible .entry _Z10add_kernelILx822EEvPfS0_S0_i(
	.param .u64 .ptr .align 1 _Z10add_kernelILx822EEvPfS0_S0_i_param_0,
	.param .u64 .ptr .align 1 _Z10add_kernelILx822EEvPfS0_S0_i_param_1,
	.param .u64 .ptr .align 1 _Z10add_kernelILx822EEvPfS0_S0_i_param_2,
	.param .u32 _Z10add_kernelILx822EEvPfS0_S0_i_param_3
)
{
	.reg .pred 	%p<2>;
	.reg .b32 	%r<6>;
	.reg .b32 	%f<4>;
	.reg .b64 	%rd<11>;

	ld.param.u64 	%rd1, [_Z10add_kernelILx822EEvPfS0_S0_i_param_0];
	ld.param.u64 	%rd2, [_Z10add_kernelILx822EEvPfS0_S0_i_param_1];
	ld.param.u64 	%rd3, [_Z10add_kernelILx822EEvPfS0_S0_i_param_2];
	ld.param.u32 	%r2, [_Z10add_kernelILx822EEvPfS0_S0_i_param_3];
	mov.u32 	%r3, %ctaid.x;
	mov.u32 	%r4, %ntid.x;
	mov.u32 	%r5, %tid.x;
	mad.lo.s32 	%r1, %r3, %r4, %r5;
	setp.ge.s32 	%p1, %r1, %r2;
	@%p1 bra 	$L__BB822_2;
	cvta.to.global.u64 	%rd4, %rd1;
	cvta.to.global.u64 	%rd5, %rd2;
	cvta.to.global.u64 	%rd6, %rd3;
	mul.wide.s32 	%rd7, %r1, 4;
	add.s64 	%rd8, %rd4, %rd7;
	ld.global.f32 	%f1, [%rd8];
	add.s64 	%rd9, %rd5, %rd7;
	ld.global.f32 	%f2, [%rd9];
	add.f32 	%f3, %f1, %f2;
	add.s64 	%rd10, %rd6, %rd7;
	st.global.f32 	[%rd10], %f3;
$L__BB822_2:
	ret;

}
	// .globl	_Z10add_kernelILx823EEvPfS0_S0_i
.visible .entry _Z10add_kernelILx823EEvPfS0_S0_i(
	.param .u64 .ptr .align 1 _Z10add_kernelILx823EEvPfS0_S0_i_param_0,
	.param .u64 .ptr .align 1 _Z10add_kernelILx823EEvPfS0_S0_i_param_1,
	.param .u64 .ptr .align 1 _Z10add_kernelILx823EEvPfS0_S0_i_param_2,
	.param .u32 _Z10add_kernelILx823EEvPfS0_S0_i_param_3
)
{
	.reg .pred 	%p<2>;
	.reg .b32 	%r<6>;
	.reg .b32 	%f<4>;
	.reg .b64 	%rd<11>;

	ld.param.u64 	%rd1, [_Z10add_kernelILx823EEvPfS0_S0_i_param_0];
	ld.param.u64 	%rd2, [_Z10add_kernelILx823EEvPfS0_S0_i_param_1];
	ld.param.u64 	%rd3, [_Z10add_kernelILx823EEvPfS0_S0_i_param_2];
	ld.param.u32 	%r2, [_Z10add_kernelILx823EEvPfS0_S0_i_param_3];
	mov.u32 	%r3, %ctaid.x;
	mov.u32 	%r4, %ntid.x;
	mov.u32 	%r5, %tid.x;
	mad.lo.s32 	%r1, %r3, %r4, %r5;
	setp.ge.s32 	%p1, %r1, %r2;
	@%p1 bra 	$L__BB823_2;
	cvta.to.global.u64 	%rd4, %rd1;
	cvta.to.global.u64 	%rd5, %rd2;
	cvta.to.global.u64 	%rd6, %rd3;
	mul.wide.s32 	%rd7, %r1, 4;
	add.s64 	%rd8, %rd4, %rd7;
	ld.global.f32 	%f1, [%rd8];
	add.s64 	%rd9, %rd5, %rd7;
	ld.global.f32 	%f2, [%rd9];
	add.f32 	%f3, %f1, %f2;
	add.s64 	%rd10, %rd6, %rd7;
	st.global.f32 	[%rd10], %f3;
$L__BB823_2:
	ret;

}
	// .globl	_Z10add_kernelILx824EEvPfS0_S0_i
.visible .entry _Z10add_kernelILx824EEvPfS0_S0_i(
	.param .u64 .ptr .align 1 _Z10add_kernelILx824EEvPfS0_S0_i_param_0,
	.param .u64 .ptr .align 1 _Z10add_kernelILx824EEvPfS0_S0_i_param_1,
	.param .u64 .ptr .align 1 _Z10add_kernelILx824EEvPfS0_S0_i_param_2,
	.param .u32 _Z10add_kernelILx824EEvPfS0_S0_i_param_3
)
{
	.reg .pred 	%p<2>;
	.reg .b32 	%r<6>;
	.reg .b32 	%f<4>;
	.reg .b64 	%rd<11>;

	ld.param.u64 	%rd1, [_Z10add_kernelILx824EEvPfS0_S0_i_param_0];
	ld.param.u64 	%rd2, [_Z10add_kernelILx824EEvPfS0_S0_i_param_1];
	ld.param.u64 	%rd3, [_Z10add_kernelILx824EEvPfS0_S0_i_param_2];
	ld.param.u32 	%r2, [_Z10add_kernelILx824EEvPfS0_S0_i_param_3];
	mov.u32 	%r3, %ctaid.x;
	mov.u32 	%r4, %ntid.x;
	mov.u32 	%r5, %tid.x;
	mad.lo.s32 	%r1, %r3, %r4, %r5;
	setp.ge.s32 	%p1, %r1, %r2;
	@%p1 bra 	$L__BB824_2;
	cvta.to.global.u64 	%rd4, %rd1;
	cvta.to.global.u64 	%rd5, %rd2;
	cvta.to.global.u64 	%rd6, %rd3;
	mul.wide.s32 	%rd7, %r1, 4;
	add.s64 	%rd8, %rd4, %rd7;
	ld.global.f32 	%f1, [%rd8];
	add.s64 	%rd9, %rd5, %rd7;
	ld.global.f32 	%f2, [%rd9];
	add.f32 	%f3, %f1, %f2;
	add.s64 	%rd10, %rd6, %rd7;
	st.global.f32 	[%rd10], %f3;
$L__BB824_2:
	ret;

}
	// .globl	_Z10add_kernelILx825EEvPfS0_S0_i
.visible .entry _Z10add_kernelILx825EEvPfS0_S0_i(
	.param .u64 .ptr .align 1 _Z10add_kernelILx825EEvPfS0_S0_i_param_0,
	.param .u64 .ptr .align 1 _Z10add_kernelILx825EEvPfS0_S0_i_param_1,
	.param .u64 .ptr .align 1 _Z10add_kernelILx825EEvPfS0_S0_i_param_2,
	.param .u32 _Z10add_kernelILx825EEvPfS0_S0_i_param_3
)
{
	.reg .pred 	%p<2>;
	.reg .b32 	%r<6>;
	.reg .b32 	%f<4>;
	.reg .b64 	%rd<11>;

	ld.param.u64 	%rd1, [_Z10add_kernelILx825EEvPfS0_S0_i_param_0];
	ld.param.u64 	%rd2, [_Z10add_kernelILx825EEvPfS0_S0_i_param_1];
	ld.param.u64 	%rd3, [_Z10add_kernelILx825EEvPfS0_S0_i_param_2];
	ld.param.u32 	%r2, [_Z10add_kernelILx825EEvPfS0_S0_i_param_3];
	mov.u32 	%r3, %ctaid.x;
	mov.u32 	%r4, %ntid.x;
	mov.u32 	%r5, %tid.x;
	mad.lo.s32 	%r1, %r3, %r4, %r5;
	setp.ge.s32 	%p1, %r1, %r2;
	@%p1 bra 	$L__BB825_2;
	cvta.to.global.u64 	%rd4, %rd1;
	cvta.to.global.u64 	%rd5, %rd2;
	cvta.to.global.u64 	%rd6, %rd3;
	mul.wide.s32 	%rd7, %r1, 4;
	add.s64 	%rd8, %rd4, %rd7;
	ld.global.f32 	%f1, [%rd8];
	add.s64 	%rd9, %rd5, %rd7;
	ld.global.f32 	%f2, [%rd9];
	add.f32 	%f3, %f1, %f2;
	add.s64 	%rd10, %rd6, %rd7;
	st.global.f32 	[%rd10], %f3;
$L__BB825_2:
	ret;

}
	// .globl	_Z10add_kernelILx826EEvPfS0_S0_i
.visible .entry _Z10add_kernelILx826EEvPfS0_S0_i(
	.param .u64 .ptr .align 1 _Z10add_kernelILx826EEvPfS0_S0_i_param_0,
	.param .u64 .ptr .align 1 _Z10add_kernelILx826EEvPfS0_S0_i_param_1,
	.param .u64 .ptr .align 1 _Z10add_kernelILx826EEvPfS0_S0_i_param_2,
	.param .u32 _Z10add_kernelILx826EEvPfS0_S0_i_param_3
)
{
	.reg .pred 	%p<2>;
	.reg .b32 	%r<6>;
	.reg .b32 	%f<4>;
	.reg .b64 	%rd<11>;

	ld.param.u64 	%rd1, [_Z10add_kernelILx826EEvPfS0_S0_i_param_0];
	ld.param.u64 	%rd2, [_Z10add_kernelILx826EEvPfS0_S0_i_param_1];
	ld.param.u64 	%rd3, [_Z10add_kernelILx826EEvPfS0_S0_i_param_2];
	ld.param.u32 	%r2, [_Z10add_kernelILx826EEvPfS0_S0_i_param_3];
	mov.u32 	%r3, %ctaid.x;
	mov.u32 	%r4, %ntid.x;
	mov.u32 	%r5, %tid.x;
	mad.lo.s32 	%r1, %r3, %r4, %r5;
	setp.ge.s32 	%p1, %r1, %r2;
	@%p1 bra 	$L__BB826_2;
	cvta.to.global.u64 	%rd4, %rd1;
	cvta.to.global.u64 	%rd5, %rd2;
	cvta.to.global.u64 	%rd6, %rd3;
	mul.wide.s32 	%rd7, %r1, 4;
	add.s64 	%rd8, %rd4, %rd7;
	ld.global.f32 	%f1, [%rd8];
	add.s64 	%rd9, %rd5, %rd7;
	ld.global.f32 	%f2, [%rd9];
	add.f32 	%f3, %f1, %f2;
	add.s64 	%rd10, %rd6, %rd7;
	st.global.f32 	[%rd10], %f3;
$L__BB826_2:
	ret;

}
	// .globl	_Z10add_kernelILx827EEvPfS0_S0_i
.visible .entry _Z10add_kernelILx827EEvPfS0_S0_i(
	.param .u64 .ptr .align 1 _Z10add_kernelILx827EEvPfS0_S0_i_param_0,
	.param .u64 .ptr .align 1 _Z10add_kernelILx827EEvPfS0_S0_i_param_1,
	.param .u64 .ptr .align 1 _Z10add_kernelILx827EEvPfS0_S0_i_param_2,
	.param .u32 _Z10add_kernelILx827EEvPfS0_S0_i_param_3
)
{
	.reg .pred 	%p<2>;
	.reg .b32 	%r<6>;
	.reg .b32 	%f<4>;
	.reg .b64 	%rd<11>;

	ld.param.u64 	%rd1, [_Z10add_kernelILx827EEvPfS0_S0_i_param_0];
	ld.param.u64 	%rd2, [_Z10add_kernelILx827EEvPfS0_S0_i_param_1];
	ld.param.u64 	%rd3, [_Z10add_kernelILx827EEvPfS0_S0_i_param_2];
	ld.param.u32 	%r2, [_Z10add_kernelILx827EEvPfS0_S0_i_param_3];
	mov.u32 	%r3, %ctaid.x;
	mov.u32 	%r4, %ntid.x;
	mov.u32 	%r5, %tid.x;
	mad.lo.s32 	%r1, %r3, %r4, %r5;
	setp.ge.s32 	%p1, %r1, %r2;
	@%p1 bra 	$L__BB827_2;
	cvta.to.global.u64 	%rd4, %rd1;
	cvta.to.global.u64 	%rd5, %rd2;
	cvta.to.global.u64 	%rd6, %rd3;
	mul.wide.s32 	%rd7, %r1, 4;
	add.s64 	%rd8, %rd4, %rd7;
	ld.global.f32 	%f1, [%rd8];
	add.s64 	%rd9, %rd5, %rd7;
	ld.global.f32 	%f2, [%rd9];
	add.f32 	%f3, %f1, %f2;
	add.s64 	%rd10, %rd6, %rd7;
	st.global.f32 	[%rd10], %f3;
$L__BB827_2:
	ret;

}
	// .globl	_Z10add_kernelILx828EEvPfS0_S0_i
.visible .entry _Z10add_kernelILx828EEvPfS0_S0_i(
	.param .u64 .ptr .align 1 _Z10add_kernelILx828EEvPfS0_S0_i_param_0,
	.param .u64 .ptr .align 1 _Z10add_kernelILx828EEvPfS0_S0_i_param_1,
	.param .u64 .ptr .align 1 _Z10add_kernelILx828EEvPfS0_S0_i_param_2,
	.param .u32 _Z10add_kernelILx828EEvPfS0_S0_i_param_3
)
{
	.reg .pred 	%p<2>;
	.reg .b32 	%r<6>;
	.reg .b32 	%f<4>;
	.reg .b64 	%rd<11>;

	ld.param.u64 	%rd1, [_Z10add_kernelILx828EEvPfS0_S0_i_param_0];
	ld.param.u64 	%rd2, [_Z10add_kernelILx828EEvPfS0_S0_i_param_1];
	ld.param.u64 	%rd3, [_Z10add_kernelILx828EEvPfS0_S0_i_param_2];
	ld.param.u32 	%r2, [_Z10add_kernelILx828EEvPfS0_S0_i_param_3];
	mov.u32 	%r3, %ctaid.x;
	mov.u32 	%r4, %ntid.x;
	mov.u32 	%r5, %tid.x;
	mad.lo.s32 	%r1, %r3, %r4, %r5;
	setp.ge.s32 	%p1, %r1, %r2;
	@%p1 bra 	$L__BB828_2;
	cvta.to.global.u64 	%rd4, %rd1;
	cvta.to.global.u64 	%rd5, %rd2;
	cvta.to.global.u64 	%rd6, %rd3;
	mul.wide.s32 	%rd7, %r1, 4;
	add.s64 	%rd8, %rd4, %rd7;
	ld.global.f32 	%f1, [%rd8];
	add.s64 	%rd9, %rd5, %rd7;
	ld.global.f32 	%f2, [%rd9];
	add.f32 	%f3, %f1, %f2;
	add.s64 	%rd10, %rd6, %rd7;
	st.global.f32 	[%rd10], %f3;
$L__BB828_2:
	ret;

}
	// .globl	_Z10add_kernelILx829EEvPfS0_S0_i
.visible .entry _Z10add_kernelILx829EEvPfS0_S0_i(
	.param .u64 .ptr .align 1 _Z10add_kernelILx829EEvPfS0_S0_i_param_0,
	.param .u64 .ptr .align 1 _Z10add_kernelILx829EEvPfS0_S0_i_param_1,
	.param .u64 .ptr .align 1 _Z10add_kernelILx829EEvPfS0_S0_i_param_2,
	.param .u32 _Z10add_kernelILx829EEvPfS0_S0_i_param_3
)
{
	.reg .pred 	%p<2>;
	.reg .b32 	%r<6>;
	.reg .b32 	%f<4>;
	.reg .b64 	%rd<11>;

	ld.param.u64 	%rd1, [_Z10add_kernelILx829EEvPfS0_S0_i_param_0];
	ld.param.u64 	%rd2, [_Z10add_kernelILx829EEvPfS0_S0_i_param_1];
	ld.param.u64 	%rd3, [_Z10add_kernelILx829EEvPfS0_S0_i_param_2];
	ld.param.u32 	%r2, [_Z10add_kernelILx829EEvPfS0_S0_i_param_3];
	mov.u32 	%r3, %ctaid.x;
	mov.u32 	%r4, %ntid.x;
	mov.u32 	%r5, %tid.x;
	mad.lo.s32 	%r1, %r3, %r4, %r5;
	setp.ge.s32 	%p1, %r1, %r2;
	@%p1 bra 	$L__BB829_2;
	cvta.to.global.u64 	%rd4, %rd1;
	cvta.to.global.u64 	%rd5, %rd2;
	cvta.to.global.u64 	%rd6, %rd3;
	mul.wide.s32 	%rd7, %r1, 4;
	add.s64 	%rd8, %rd4, %rd7;
	ld.global.f32 	%f1, [%rd8];
	add.s64 	%rd9, %rd5, %rd7;
	ld.global.f32 	%f2, [%rd9];
	add.f32 	%f3, %f1, %f2;
	add.s64 	%rd10, %rd6, %rd7;
	st.global.f32 	[%rd10], %f3;
$L__BB829_2:
	ret;

}
	// .globl	_Z10add_kernelILx830EEvPfS0_S0_i
.visible .entry _Z10add_kernelILx830EEvPfS0_S0_i(
	.param .u64 .ptr .align 1 _Z10add_kernelILx830EEvPfS0_S0_i_param_0,
	.param .u64 .ptr .align 1 _Z10add_kernelILx830EEvPfS0_S0_i_param_1,
	.param .u64 .ptr .align 1 _Z10add_kernelILx830EEvPfS0_S0_i_param_2,
	.param .u32 _Z10add_kernelILx830EEvPfS0_S0_i_param_3
)
{
	.reg .pred 	%p<2>;
	.reg .b32 	%r<6>;
	.reg .b32 	%f<4>;
	.reg .b64 	%rd<11>;

	ld.param.u64 	%rd1, [_Z10add_kernelILx830EEvPfS0_S0_i_param_0];
	ld.param.u64 	%rd2, [_Z10add_kernelILx830EEvPfS0_S0_i_param_1];
	ld.param.u64 	%rd3, [_Z10add_kernelILx830EEvPfS0_S0_i_param_2];
	ld.param.u32 	%r2, [_Z10add_kernelILx830EEvPfS0_S0_i_param_3];
	mov.u32 	%r3, %ctaid.x;
	mov.u32 	%r4, %ntid.x;
	mov.u32 	%r5, %tid.x;
	mad.lo.s32 	%r1, %r3, %r4, %r5;
	setp.ge.s32 	%p1, %r1, %r2;
	@%p1 bra 	$L__BB830_2;
	cvta.to.global.u64 	%rd4, %rd1;
	cvta.to.global.u64 	%rd5, %rd2;
	cvta.to.global.u64 	%rd6, %rd3;
	mul.wide.s32 	%rd7, %r1, 4;
	add.s64 	%rd8, %rd4, %rd7;
	ld.global.f32 	%f1, [%rd8];
	add.s64 	%rd9, %rd5, %rd7;
	ld.global.f32 	%f2, [%rd9];
	add.f32 	%f3, %f1, %f2;
	add.s64 	%rd10, %rd6, %rd7;
	st.global.f32 	[%rd10], %f3;
$L__BB830_2:
	ret;

}
	// .globl	_Z10add_kernelILx831EEvPfS0_S0_i
.visible .entry _Z10add_kernelILx831EEvPfS0_S0_i(
	.param .u64 .ptr .align 1 _Z10add_kernelILx831EEvPfS0_S0_i_param_0,
	.param .u64 .ptr .align 1 _Z10add_kernelILx831EEvPfS0_S0_i_param_1,
	.param .u64 .ptr .align 1 _Z10add_kernelILx831EEvPfS0_S0_i_param_2,
	.param .u32 _Z10add_kernelILx831EEvPfS0_S0_i_param_3
)
{
	.reg .pred 	%p<2>;
	.reg .b32 	%r<6>;
	.reg .b32 	%f<4>;
	.reg .b64 	%rd<11>;

	ld.param.u64 	%rd1, [_Z10add_kernelILx831EEvPfS0_S0_i_param_0];
	ld.param.u64 	%rd2, [_Z10add_kernelILx831EEvPfS0_S0_i_param_1];
	ld.param.u64 	%rd3, [_Z10add_kernelILx831EEvPfS0_S0_i_param_2];
	ld.param.u32 	%r2, [_Z10add_kernelILx831EEvPfS0_S0_i_param_3];
	mov.u32 	%r3, %ctaid.x;
	mov.u32 	%r4, %ntid.x;
	mov.u32 	%r5, %tid.x;
	mad.lo.s32 	%r1, %r3, %r4, %r5;
	setp.ge.s32 	%p1, %r1, %r2;
	@%p1 bra 	$L__BB831_2;
	cvta.to.global.u64 	%rd4, %rd1;
	cvta.to.global.u64 	%rd5, %rd2;
	cvta.to.global.u64 	%rd6, %rd3;
	mul.wide.s32 	%rd7, %r1, 4;
	add.s64 	%rd8, %rd4, %rd7;
	ld.global.f32 	%f1, [%rd8];
	add.s64 	%rd9, %rd5, %rd7;
	ld.global.f32 	%f2, [%rd9];
	add.f32 	%f3, %f1, %f2;
	add.s64 	%rd10, %rd6, %rd7;
	st.global.f32 	[%rd10], %f3;
$L__BB831_2:
	ret;

}
	// .globl	_Z10add_kernelILx832EEvPfS0_S0_i
.visible .entry _Z10add_kernelILx832EEvPfS0_S0_i(
	.param .u64 .ptr .align 1 _Z10add_kernelILx832EEvPfS0_S0_i_param_0,
	.param .u64 .ptr .align 1 _Z10add_kernelILx832EEvPfS0_S0_i_param_1,
	.param .u64 .ptr .align 1 _Z10add_kernelILx832EEvPfS0_S0_i_param_2,
	.param .u32 _Z10add_kernelILx832EEvPfS0_S0_i_param_3
)
{
	.reg .pred 	%p<2>;
	.reg .b32 	%r<6>;
	.reg .b32 	%f<4>;
	.reg .b64 	%rd<11>;

	ld.param.u64 	%rd1, [_Z10add_kernelILx832EEvPfS0_S0_i_param_0];
	ld.param.u64 	%rd2, [_Z10add_kernelILx832EEvPfS0_S0_i_param_1];
	ld.param.u64 	%rd3, [_Z10add_kernelILx832EEvPfS0_S0_i_param_2];
	ld.param.u32 	%r2, [_Z10add_kernelILx832EEvPfS0_S0_i_param_3];
	mov.u32 	%r3, %ctaid.x;
	mov.u32 	%r4, %ntid.x;
	mov.u32 	%r5, %tid.x;
	mad.lo.s32 	%r1, %r3, %r4, %r5;
	setp.ge.s32 	%p1, %r1, %r2;
	@%p1 bra 	$L__BB832_2;
	cvta.to.global.u64 	%rd4, %rd1;
	cvta.to.global.u64 	%rd5, %rd2;
	cvta.to.global.u64 	%rd6, %rd3;
	mul.wide.s32 	%rd7, %r1, 4;
	add.s64 	%rd8, %rd4, %rd7;
	ld.global.f32 	%f1, [%rd8];
	add.s64 	%rd9, %rd5, %rd7;
	ld.global.f32 	%f2, [%rd9];
	add.f32 	%f3, %f1, %f2;
	add.s64 	%rd10, %rd6, %rd7;
	st.global.f32 	[%rd10], %f3;
$L__BB832_2:
	ret;

}
	// .globl	_Z10add_kernelILx833EEvPfS0_S0_i
.visible .entry _Z10add_kernelILx833EEvPfS0_S0_i(
	.param .u64 .ptr .align 1 _Z10add_kernelILx833EEvPfS0_S0_i_param_0,
	.param .u64 .ptr .align 1 _Z10add_kernelILx833EEvPfS0_S0_i_param_1,
	.param .u64 .ptr .align 1 _Z10add_kernelILx833EEvPfS0_S0_i_param_2,
	.param .u32 _Z10add_kernelILx833EEvPfS0_S0_i_param_3
)
{
	.reg .pred 	%p<2>;
	.reg .b32 	%r<6>;
	.reg .b32 	%f<4>;
	.reg .b64 	%rd<11>;

	ld.param.u64 	%rd1, [_Z10add_kernelILx833EEvPfS0_S0_i_param_0];
	ld.param.u64 	%rd2, [_Z10add_kernelILx833EEvPfS0_S0_i_param_1];
	ld.param.u64 	%rd3, [_Z10add_kernelILx833EEvPfS0_S0_i_param_2];
	ld.param.u32 	%r2, [_Z10add_kernelILx833EEvPfS0_S0_i_param_3];
	mov.u32 	%r3, %ctaid.x;
	mov.u32 	%r4, %ntid.x;
	mov.u32 	%r5, %tid.x;
	mad.lo.s32 	%r1, %r3, %r4, %r5;
	setp.ge.s32 	%p1, %r1, %r2;
	@%p1 bra 	$L__BB833_2;
	cvta.to.global.u64 	%rd4, %rd1;
	cvta.to.global.u64 	%rd5, %rd2;
	cvta.to.global.u64 	%rd6, %rd3;
	mul.wide.s32 	%rd7, %r1, 4;
	add.s64 	%rd8, %rd4, %rd7;
	ld.global.f32 	%f1, [%rd8];
	add.s64 	%rd9, %rd5, %rd7;
	ld.global.f32 	%f2, [%rd9];
	add.f32 	%f3, %f1, %f2;
	add.s64 	%rd10, %rd6, %rd7;
	st.global.f32 	[%rd10], %f3;
$L__BB833_2:
	ret;

}
	// .globl	_Z10add_kernelILx834EEvPfS0_S0_i
.visible .entry _Z10add_kernelILx834EEvPfS0_S0_i(
	.param .u64 .ptr .align 1 _Z10add_kernelILx834EEvPfS0_S0_i_param_0,
	.param .u64 .ptr .align 1 _Z10add_kernelILx834EEvPfS0_S0_i_param_1,
	.param .u64 .ptr .align 1 _Z10add_kernelILx834EEvPfS0_S0_i_param_2,
	.param .u32 _Z10add_kernelILx834EEvPfS0_S0_i_param_3
)
{
	.reg .pred 	%p<2>;
	.reg .b32 	%r<6>;
	.reg .b32 	%f<4>;
	.reg .b64 	%rd<11>;

	ld.param.u64 	%rd1, [_Z10add_kernelILx834EEvPfS0_S0_i_param_0];
	ld.param.u64 	%rd2, [_Z10add_kernelILx834EEvPfS0_S0_i_param_1];
	ld.param.u64 	%rd3, [_Z10add_kernelILx834EEvPfS0_S0_i_param_2];
	ld.param.u32 	%r2, [_Z10add_kernelILx834EEvPfS0_S0_i_param_3];
	mov.u32 	%r3, %ctaid.x;
	mov.u32 	%r4, %ntid.x;
	mov.u32 	%r5, %tid.x;
	mad.lo.s32 	%r1, %r3, %r4, %r5;
	setp.ge.s32 	%p1, %r1, %r2;
	@%p1 bra 	$L__BB834_2;
	cvta.to.global.u64 	%rd4, %rd1;
	cvta.to.global.u64 	%rd5, %rd2;
	cvta.to.global.u64 	%rd6, %rd3;
	mul.wide.s32 	%rd7, %r1, 4;
	add.s64 	%rd8, %rd4, %rd7;
	ld.global.f32 	%f1, [%rd8];
	add.s64 	%rd9, %rd5, %rd7;
	ld.global.f32 	%f2, [%rd9];
	add.f32 	%f3, %f1, %f2;
	add.s64 	%rd10, %rd6, %rd7;
	st.global.f32 	[%rd10], %f3;
$L__BB834_2:
	ret;

}
	// .globl	_Z10add_kernelILx835EEvPfS0_S0_i
.visible .entry _Z10add_kernelILx835EEvPfS0_S0_i(
	.param .u64 .ptr .align 1 _Z10add_kernelILx835EEvPfS0_S0_i_param_0,
	.param .u64 .ptr .align 1 _Z10add_kernelILx835EEvPfS0_S0_i_param_1,
	.param .u64 .ptr .align 1 _Z10add_kernelILx835EEvPfS0_S0_i_param_2,
	.param .u32 _Z10add_kernelILx835EEvPfS0_S0_i_param_3
)
{
	.reg .pred 	%p<2>;
	.reg .b32 	%r<6>;
	.reg .b32 	%f<4>;
	.reg .b64 	%rd<11>;

	ld.param.u64 	%rd1, [_Z10add_kernelILx835EEvPfS0_S0_i_param_0];
	ld.param.u64 	%rd2, [_Z10add_kernelILx835EEvPfS0_S0_i_param_1];
	ld.param.u64 	%rd3, [_Z10add_kernelILx835EEvPfS0_S0_i_param_2];
	ld.param.u32 	%r2, [_Z10add_kernelILx835EEvPfS0_S0_i_param_3];
	mov.u32 	%r3, %ctaid.x;
	mov.u32 	%r4, %ntid.x;
	mov.u32 	%r5, %tid.x;
	mad.lo.s32 	%r1, %r3, %r4, %r5;
	setp.ge.s32 	%p1, %r1, %r2;
	@%p1 bra 	$L__BB835_2;
	cvta.to.global.u64 	%rd4, %rd1;
	cvta.to.global.u64 	%rd5, %rd2;
	cvta.to.global.u64 	%rd6, %rd3;
	mul.wide.s32 	%rd7, %r1, 4;
	add.s64 	%rd8, %rd4, %rd7;
	ld.global.f32 	%f1, [%rd8];
	add.s64 	%rd9, %rd5, %rd7;
	ld.global.f32 	%f2, [%rd9];
	add.f32 	%f3, %f1, %f2;
	add.s64 	%rd10, %rd6, %rd7;
	st.global.f32 	[%rd10], %f3;
$L__BB835_2:
	ret;

}
	// .globl	_Z10add_kernelILx836EEvPfS0_S0_i
.visible .entry _Z10add_kernelILx836EEvPfS0_S0_i(
	.param .u64 .ptr .align 1 _Z10add_kernelILx836EEvPfS0_S0_i_param_0,
	.param .u64 .ptr .align 1 _Z10add_kernelILx836EEvPfS0_S0_i_param_1,
	.param .u64 .ptr .align 1 _Z10add_kernelILx836EEvPfS0_S0_i_param_2,
	.param .u32 _Z10add_kernelILx836EEvPfS0_S0_i_param_3
)
{
	.reg .pred 	%p<2>;
	.reg .b32 	%r<6>;
	.reg .b32 	%f<4>;
	.reg .b64 	%rd<11>;

	ld.param.u64 	%rd1, [_Z10add_kernelILx836EEvPfS0_S0_i_param_0];
	ld.param.u64 	%rd2, [_Z10add_kernelILx836EEvPfS0_S0_i_param_1];
	ld.param.u64 	%rd3, [_Z10add_kernelILx836EEvPfS0_S0_i_param_2];
	ld.param.u32 	%r2, [_Z10add_kernelILx836EEvPfS0_S0_i_param_3];
	mov.u32 	%r3, %ctaid.x;
	mov.u32 	%r4, %ntid.x;
	mov.u32 	%r5, %tid.x;
	mad.lo.s32 	%r1, %r3, %r4, %r5;
	setp.ge.s32 	%p1, %r1, %r2;
	@%p1 bra 	$L__BB836_2;
	cvta.to.global.u64 	%rd4, %rd1;
	cvta.to.global.u64 	%rd5, %rd2;
	cvta.to.global.u64 	%rd6, %rd3;
	mul.wide.s32 	%rd7, %r1, 4;
	add.s64 	%rd8, %rd4, %rd7;
	ld.global.f32 	%f1, [%rd8];
	add.s64 	%rd9, %rd5, %rd7;
	ld.global.f32 	%f2, [%rd9];
	add.f32 	%f3, %f1, %f2;
	add.s64 	%rd10, %rd6, %rd7;
	st.global.f32 	[%rd10], %f3;
$L__BB836_2:
	ret;

}
	// .globl	_Z10add_kernelILx837EEvPfS0_S0_i
.visible .entry _Z10add_kernelILx837EEvPfS0_S0_i(
	.param .u64 .ptr .align 1 _Z10add_kernelILx837EEvPfS0_S0_i_param_0,
	.param .u64 .ptr .align 1 _Z10add_kernelILx837EEvPfS0_S0_i_param_1,
	.param .u64 .ptr .align 1 _Z10add_kernelILx837EEvPfS0_S0_i_param_2,
	.param .u32 _Z10add_kernelILx837EEvPfS0_S0_i_param_3
)
{
	.reg .pred 	%p<2>;
	.reg .b32 	%r<6>;
	.reg .b32 	%f<4>;
	.reg .b64 	%rd<11>;

	ld.param.u64 	%rd1, [_Z10add_kernelILx837EEvPfS0_S0_i_param_0];
	ld.param.u64 	%rd2, [_Z10add_kernelILx837EEvPfS0_S0_i_param_1];
	ld.param.u64 	%rd3, [_Z10add_kernelILx837EEvPfS0_S0_i_param_2];
	ld.param.u32 	%r2, [_Z10add_kernelILx837EEvPfS0_S0_i_param_3];
	mov.u32 	%r3, %ctaid.x;
	mov.u32 	%r4, %ntid.x;
	mov.u32 	%r5, %tid.x;
	mad.lo.s32 	%r1, %r3, %r4, %r5;
	setp.ge.s32 	%p1, %r1, %r2;
	@%p1 bra 	$L__BB837_2;
	cvta.to.global.u64 	%rd4, %rd1;
	cvta.to.global.u64 	%rd5, %rd2;
	cvta.to.global.u64 	%rd6, %rd3;
	mul.wide.s32 	%rd7, %r1, 4;
	add.s64 	%rd8, %rd4, %rd7;
	ld.global.f32 	%f1, [%rd8];
	add.s64 	%rd9, %rd5, %rd7;
	ld.global.f32 	%f2, [%rd9];
	add.f32 	%f3, %f1, %f2;
	add.s64 	%rd10, %rd6, %rd7;
	st.global.f32 	[%rd10], %f3;
$L__BB837_2:
	ret;

}
	// .globl	_Z10add_kernelILx838EEvPfS0_S0_i
.visible .entry _Z10add_kernelILx838EEvPfS0_S0_i(
	.param .u64 .ptr .align 1 _Z10add_kernelILx838EEvPfS0_S0_i_param_0,
	.param .u64 .ptr .align 1 _Z10add_kernelILx838EEvPfS0_S0_i_param_1,
	.param .u64 .ptr .align 1 _Z10add_kernelILx838EEvPfS0_S0_i_param_2,
	.param .u32 _Z10add_kernelILx838EEvPfS0_S0_i_param_3
)
{
	.reg .pred 	%p<2>;
	.reg .b32 	%r<6>;
	.reg .b32 	%f<4>;
	.reg .b64 	%rd<11>;

	ld.param.u64 	%rd1, [_Z10add_kernelILx838EEvPfS0_S0_i_param_0];
	ld.param.u64 	%rd2, [_Z10add_kernelILx838EEvPfS0_S0_i_param_1];
	ld.param.u64 	%rd3, [_Z10add_kernelILx838EEvPfS0_S0_i_param_2];
	ld.param.u32 	%r2, [_Z10add_kernelILx838EEvPfS0_S0_i_param_3];
	mov.u32 	%r3, %ctaid.x;
	mov.u32 	%r4, %ntid.x;
	mov.u32 	%r5, %tid.x;
	mad.lo.s32 	%r1, %r3, %r4, %r5;
	setp.ge.s32 	%p1, %r1, %r2;
	@%p1 bra 	$L__BB838_2;
	cvta.to.global.u64 	%rd4, %rd1;
	cvta.to.global.u64 	%rd5, %rd2;
	cvta.to.global.u64 	%rd6, %rd3;
	mul.wide.s32 	%rd7, %r1, 4;
	add.s64 	%rd8, %rd4, %rd7;
	ld.global.f32 	%f1, [%rd8];
	add.s64 	%rd9, %rd5, %rd7;
	ld.global.f32 	%f2, [%rd9];
	add.f32 	%f3, %f1, %f2;
	add.s64 	%rd10, %rd6, %rd7;
	st.global.f32 	[%rd10], %f3;
$L__BB838_2:
	ret;

}
	// .globl	_Z10add_kernelILx839EEvPfS0_S0_i
.visible .entry _Z10add_kernelILx839EEvPfS0_S0_i(
	.param .u64 .ptr .align 1 _Z10add_kernelILx839EEvPfS0_S0_i_param_0,
	.param .u64 .ptr .align 1 _Z10add_kernelILx839EEvPfS0_S0_i_param_1,
	.param .u64 .ptr .align 1 _Z10add_kernelILx839EEvPfS0_S0_i_param_2,
	.param .u32 _Z10add_kernelILx839EEvPfS0_S0_i_param_3
)
{
	.reg .pred 	%p<2>;
	.reg .b32 	%r<6>;
	.reg .b32 	%f<4>;
	.reg .b64 	%rd<11>;

	ld.param.u64 	%rd1, [_Z10add_kernelILx839EEvPfS0_S0_i_param_0];
	ld.param.u64 	%rd2, [_Z10add_kernelILx839EEvPfS0_S0_i_param_1];
	ld.param.u64 	%rd3, [_Z10add_kernelILx839EEvPfS0_S0_i_param_2];
	ld.param.u32 	%r2, [_Z10add_kernelILx839EEvPfS0_S0_i_param_3];
	mov.u32 	%r3, %ctaid.x;
	mov.u32 	%r4, %ntid.x;
	mov.u32 	%r5, %tid.x;
	mad.lo.s32 	%r1, %r3, %r4, %r5;
	setp.ge.s32 	%p1, %r1, %r2;
	@%p1 bra 	$L__BB839_2;
	cvta.to.global.u64 	%rd4, %rd1;
	cvta.to.global.u64 	%rd5, %rd2;
	cvta.to.global.u64 	%rd6, %rd3;
	mul.wide.s32 	%rd7, %r1, 4;
	add.s64 	%rd8, %rd4, %rd7;
	ld.global.f32 	%f1, [%rd8];
	add.s64 	%rd9, %rd5, %rd7;
	ld.global.f32 	%f2, [%rd9];
	add.f32 	%f3, %f1, %f2;
	add.s64 	%rd10, %rd6, %rd7;
	st.global.f32 	[%rd10], %f3;
$L__BB839_2:
	ret;

}
	// .globl	_Z10add_kernelILx840EEvPfS0_S0_i
.visible .entry _Z10add_kernelILx840EEvPfS0_S0_i(
	.param .u64 .ptr .align 1 _Z10add_kernelILx840EEvPfS0_S0_i_param_0,
	.param .u64 .ptr .align 1 _Z10add_kernelILx840EEvPfS0_S0_i_param_1,
	.param .u64 .ptr .align 1 _Z10add_kernelILx840EEvPfS0_S0_i_param_2,
	.param .u32 _Z10add_kernelILx840EEvPfS0_S0_i_param_3
)
{
	.reg .pred 	%p<2>;
	.reg .b32 	%r<6>;
	.reg .b32 	%f<4>;
	.reg .b64 	%rd<11>;

	ld.param.u64 	%rd1, [_Z10add_kernelILx840EEvPfS0_S0_i_param_0];
	ld.param.u64 	%rd2, [_Z10add_kernelILx840EEvPfS0_S0_i_param_1];
	ld.param.u64 	%rd3, [_Z10add_kernelILx840EEvPfS0_S0_i_param_2];
	ld.param.u32 	%r2, [_Z10add_kernelILx840EEvPfS0_S0_i_param_3];
	mov.u32 	%r3, %ctaid.x;
	mov.u32 	%r4, %ntid.x;
	mov.u32 	%r5, %tid.x;
	mad.lo.s32 	%r1, %r3, %r4, %r5;
	setp.ge.s32 	%p1, %r1, %r2;
	@%p1 bra 	$L__BB840_2;
	cvta.to.global.u64 	%rd4, %rd1;
	cvta.to.global.u64 	%rd5, %rd2;
	cvta.to.global.u64 	%rd6, %rd3;
	mul.wide.s32 	%rd7, %r1, 4;
	add.s64 	%rd8, %rd4, %rd7;
	ld.global.f32 	%f1, [%rd8];
	add.s64 	%rd9, %rd5, %rd7;
	ld.global.f32 	%f2, [%rd9];
	add.f32 	%f3, %f1, %f2;
	add.s64 	%rd10, %rd6, %rd7;
	st.global.f32 	[%rd10], %f3;
$L__BB840_2:
	ret;

}
	// .globl	_Z10add_kernelILx841EEvPfS0_S0_i
.visible .entry _Z10add_kernelILx841EEvPfS0_S0_i(
	.param .u64 .ptr .align 1 _Z10add_kernelILx841EEvPfS0_S0_i_param_0,
	.param .u64 .ptr .align 1 _Z10add_kernelILx841EEvPfS0_S0_i_param_1,
	.param .u64 .ptr .align 1 _Z10add_kernelILx841EEvPfS0_S0_i_param_2,
	.param .u32 _Z10add_kernelILx841EEvPfS0_S0_i_param_3
)
{
	.reg .pred 	%p<2>;
	.reg .b32 	%r<6>;
	.reg .b32 	%f<4>;
	.reg .b64 	%rd<11>;

	ld.param.u64 	%rd1, [_Z10add_kernelILx841EEvPfS0_S0_i_param_0];
	ld.param.u64 	%rd2, [_Z10add_kernelILx841EEvPfS0_S0_i_param_1];
	ld.param.u64 	%rd3, [_Z10add_kernelILx841EEvPfS0_S0_i_param_2];
	ld.param.u32 	%r2, [_Z10add_kernelILx841EEvPfS0_S0_i_param_3];
	mov.u32 	%r3, %ctaid.x;
	mov.u32 	%r4, %ntid.x;
	mov.u32 	%r5, %tid.x;
	mad.lo.s32 	%r1, %r3, %r4, %r5;
	setp.ge.s32 	%p1, %r1, %r2;
	@%p1 bra 	$L__BB841_2;
	cvta.to.global.u64 	%rd4, %rd1;
	cvta.to.global.u64 	%rd5, %rd2;
	cvta.to.global.u64 	%rd6, %rd3;
	mul.wide.s32 	%rd7, %r1, 4;
	add.s64 	%rd8, %rd4, %rd7;
	ld.global.f32 	%f1, [%rd8];
	add.s64 	%rd9, %rd5, %rd7;
	ld.global.f32 	%f2, [%rd9];
	add.f32 	%f3, %f1, %f2;
	add.s64 	%rd10, %rd6, %rd7;
	st.global.f32 	[%rd10], %f3;
$L__BB841_2:
	ret;

}
	// .globl	_Z10add_kernelILx842EEvPfS0_S0_i
.visible .entry _Z10add_kernelILx842EEvPfS0_S0_i(
	.param .u64 .ptr .align 1 _Z10add_kernelILx842EEvPfS0_S0_i_param_0,
	.param .u64 .ptr .align 1 _Z10add_kernelILx842EEvPfS0_S0_i_param_1,
	.param .u64 .ptr .align 1 _Z10add_kernelILx842EEvPfS0_S0_i_param_2,
	.param .u32 _Z10add_kernelILx842EEvPfS0_S0_i_param_3
)
{
	.reg .pred 	%p<2>;
	.reg .b32 	%r<6>;
	.reg .b32 	%f<4>;
	.reg .b64 	%rd<11>;

	ld.param.u64 	%rd1, [_Z10add_kernelILx842EEvPfS0_S0_i_param_0];
	ld.param.u64 	%rd2, [_Z10add_kernelILx842EEvPfS0_S0_i_param_1];
	ld.param.u64 	%rd3, [_Z10add_kernelILx842EEvPfS0_S0_i_param_2];
	ld.param.u32 	%r2, [_Z10add_kernelILx842EEvPfS0_S0_i_param_3];
	mov.u32 	%r3, %ctaid.x;
	mov.u32 	%r4, %ntid.x;
	mov.u32 	%r5, %tid.x;
	mad.lo.s32 	%r1, %r3, %r4, %r5;
	setp.ge.s32 	%p1, %r1, %r2;
	@%p1 bra 	$L__BB842_2;
	cvta.to.global.u64 	%rd4, %rd1;
	cvta.to.global.u64 	%rd5, %rd2;
	cvta.to.global.u64 	%rd6, %rd3;
	mul.wide.s32 	%rd7, %r1, 4;
	add.s64 	%rd8, %rd4, %rd7;
	ld.global.f32 	%f1, [%rd8];
	add.s64 	%rd9, %rd5, %rd7;
	ld.global.f32 	%f2, [%rd9];
	add.f32 	%f3, %f1, %f2;
	add.s64 	%rd10, %rd6, %rd7;
	st.global.f32 	[%rd10], %f3;
$L__BB842_2:
	ret;

}
	// .globl	_Z10add_kernelILx843EEvPfS0_S0_i
.visible .entry _Z10add_kernelILx843EEvPfS0_S0_i(
	.param .u64 .ptr .align 1 _Z10add_kernelILx843EEvPfS0_S0_i_param_0,
	.param .u64 .ptr .align 1 _Z10add_kernelILx843EEvPfS0_S0_i_param_1,
	.param .u64 .ptr .align 1 _Z10add_kernelILx843EEvPfS0_S0_i_param_2,
	.param .u32 _Z10add_kernelILx843EEvPfS0_S0_i_param_3
)
{
	.reg .pred 	%p<2>;
	.reg .b32 	%r<6>;
	.reg .b32 	%f<4>;
	.reg .b64 	%rd<11>;

	ld.param.u64 	%rd1, [_Z10add_kernelILx843EEvPfS0_S0_i_param_0];
	ld.param.u64 	%rd2, [_Z10add_kernelILx843EEvPfS0_S0_i_param_1];
	ld.param.u64 	%rd3, [_Z10add_kernelILx843EEvPfS0_S0_i_param_2];
	ld.param.u32 	%r2, [_Z10add_kernelILx843EEvPfS0_S0_i_param_3];
	mov.u32 	%r3, %ctaid.x;
	mov.u32 	%r4, %ntid.x;
	mov.u32 	%r5, %tid.x;
	mad.lo.s32 	%r1, %r3, %r4, %r5;
	setp.ge.s32 	%p1, %r1, %r2;
	@%p1 bra 	$L__BB843_2;
	cvta.to.global.u64 	%rd4, %rd1;
	cvta.to.global.u64 	%rd5, %rd2;
	cvta.to.global.u64 	%rd6, %rd3;
	mul.wide.s32 	%rd7, %r1, 4;
	add.s64 	%rd8, %rd4, %rd7;
	ld.global.f32 	%f1, [%rd8];
	add.s64 	%rd9, %rd5, %rd7;
	ld.global.f32 	%f2, [%rd9];
	add.f32 	%f3, %f1, %f2;
	add.s64 	%rd10, %rd6, %rd7;
	st.global.f32 	[%rd10], %f3;
$L__BB843_2:
	ret;

}
	// .globl	_Z10add_kernelILx844EEvPfS0_S0_i
.visible .entry _Z10add_kernelILx844EEvPfS0_S0_i(
	.param .u64 .ptr .align 1 _Z10add_kernelILx844EEvPfS0_S0_i_param_0,
	.param .u64 .ptr .align 1 _Z10add_kernelILx844EEvPfS0_S0_i_param_1,
	.param .u64 .ptr .align 1 _Z10add_kernelILx844EEvPfS0_S0_i_param_2,
	.param .u32 _Z10add_kernelILx844EEvPfS0_S0_i_param_3
)
{
	.reg .pred 	%p<2>;
	.reg .b32 	%r<6>;
	.reg .b32 	%f<4>;
	.reg .b64 	%rd<11>;

	ld.param.u64 	%rd1, [_Z10add_kernelILx844EEvPfS0_S0_i_param_0];
	ld.param.u64 	%rd2, [_Z10add_kernelILx844EEvPfS0_S0_i_param_1];
	ld.param.u64 	%rd3, [_Z10add_kernelILx844EEvPfS0_S0_i_param_2];
	ld.param.u32 	%r2, [_Z10add_kernelILx844EEvPfS0_S0_i_param_3];
	mov.u32 	%r3, %ctaid.x;
	mov.u32 	%r4, %ntid.x;
	mov.u32 	%r5, %tid.x;
	mad.lo.s32 	%r1, %r3, %r4, %r5;
	setp.ge.s32 	%p1, %r1, %r2;
	@%p1 bra 	$L__BB844_2;
	cvta.to.global.u64 	%rd4, %rd1;
	cvta.to.global.u64 	%rd5, %rd2;
	cvta.to.global.u64 	%rd6, %rd3;
	mul.wide.s32 	%rd7, %r1, 4;
	add.s64 	%rd8, %rd4, %rd7;
	ld.global.f32 	%f1, [%rd8];
	add.s64 	%rd9, %rd5, %rd7;
	ld.global.f32 	%f2, [%rd9];
	add.f32 	%f3, %f1, %f2;
	add.s64 	%rd10, %rd6, %rd7;
	st.global.f32 	[%rd10], %f3;
$L__BB844_2:
	ret;

}
	// .globl	_Z10add_kernelILx845EEvPfS0_S0_i
.visible .entry _Z10add_kernelILx845EEvPfS0_S0_i(
	.param .u64 .ptr .align 1 _Z10add_kernelILx845EEvPfS0_S0_i_param_0,
	.param .u64 .ptr .align 1 _Z10add_kernelILx845EEvPfS0_S0_i_param_1,
	.param .u64 .ptr .align 1 _Z10add_kernelILx845EEvPfS0_S0_i_param_2,
	.param .u32 _Z10add_kernelILx845EEvPfS0_S0_i_param_3
)
{
	.reg .pred 	%p<2>;
	.reg .b32 	%r<6>;
	.reg .b32 	%f<4>;
	.reg .b64 	%rd<11>;

	ld.param.u64 	%rd1, [_Z10add_kernelILx845EEvPfS0_S0_i_param_0];
	ld.param.u64 	%rd2, [_Z10add_kernelILx845EEvPfS0_S0_i_param_1];
	ld.param.u64 	%rd3, [_Z10add_kernelILx845EEvPfS0_S0_i_param_2];
	ld.param.u32 	%r2, [_Z10add_kernelILx845EEvPfS0_S0_i_param_3];
	mov.u32 	%r3, %ctaid.x;
	mov.u32 	%r4, %ntid.x;
	mov.u32 	%r5, %tid.x;
	mad.lo.s32 	%r1, %r3, %r4, %r5;
	setp.ge.s32 	%p1, %r1, %r2;
	@%p1 bra 	$L__BB845_2;
	cvta.to.global.u64 	%rd4, %rd1;
	cvta.to.global.u64 	%rd5, %rd2;
	cvta.to.global.u64 	%rd6, %rd3;
	mul.wide.s32 	%rd7, %r1, 4;
	add.s64 	%rd8, %rd4, %rd7;
	ld.global.f32 	%f1, [%rd8];
	add.s64 	%rd9, %rd5, %rd7;
	ld.global.f32 	%f2, [%rd9];
	add.f32 	%f3, %f1, %f2;
	add.s64 	%rd10, %rd6, %rd7;
	st.global.f32 	[%rd10], %f3;
$L__BB845_2:
	ret;

}
	// .globl	_Z10add_kernelILx846EEvPfS0_S0_i
.visible .entry _Z10add_kernelILx846EEvPfS0_S0_i(
	.param .u64 .ptr .align 1 _Z10add_kernelILx846EEvPfS0_S0_i_param_0,
	.param .u64 .ptr .align 1 _Z10add_kernelILx846EEvPfS0_S0_i_param_1,
	.param .u64 .ptr .align 1 _Z10add_kernelILx846EEvPfS0_S0_i_param_2,
	.param .u32 _Z10add_kernelILx846EEvPfS0_S0_i_param_3
)
{
	.reg .pred 	%p<2>;
	.reg .b32 	%r<6>;
	.reg .b32 	%f<4>;
	.reg .b64 	%rd<11>;

	ld.param.u64 	%rd1, [_Z10add_kernelILx846EEvPfS0_S0_i_param_0];
	ld.param.u64 	%rd2, [_Z10add_kernelILx846EEvPfS0_S0_i_param_1];
	ld.param.u64 	%rd3, [_Z10add_kernelILx846EEvPfS0_S0_i_param_2];
	ld.param.u32 	%r2, [_Z10add_kernelILx846EEvPfS0_S0_i_param_3];
	mov.u32 	%r3, %ctaid.x;
	mov.u32 	%r4, %ntid.x;
	mov.u32 	%r5, %tid.x;
	mad.lo.s32 	%r1, %r3, %r4, %r5;
	setp.ge.s32 	%p1, %r1, %r2;
	@%p1 bra 	$L__BB846_2;
	cvta.to.global.u64 	%rd4, %rd1;
	cvta.to.global.u64 	%rd5, %rd2;
	cvta.to.global.u64 	%rd6, %rd3;
	mul.wide.s32 	%rd7, %r1, 4;
	add.s64 	%rd8, %rd4, %rd7;
	ld.global.f32 	%f1, [%rd8];
	add.s64 	%rd9, %rd5, %rd7;
	ld.global.f32 	%f2, [%rd9];
	add.f32 	%f3, %f1, %f2;
	add.s64 	%rd10, %rd6, %rd7;
	st.global.f32 	[%rd10], %f3;
$L__BB846_2:
	ret;

}
	// .globl	_Z10add_kernelILx847EEvPfS0_S0_i
.visible .entry _Z10add_kernelILx847EEvPfS0_S0_i(
	.param .u64 .ptr .align 1 _Z10add_kernelILx847EEvPfS0_S0_i_param_0,
	.param .u64 .ptr .align 1 _Z10add_kernelILx847EEvPfS0_S0_i_param_1,
	.param .u64 .ptr .align 1 _Z10add_kernelILx847EEvPfS0_S0_i_param_2,
	.param .u32 _Z10add_kernelILx847EEvPfS0_S0_i_param_3
)
{
	.reg .pred 	%p<2>;
	.reg .b32 	%r<6>;
	.reg .b32 	%f<4>;
	.reg .b64 	%rd<11>;

	ld.param.u64 	%rd1, [_Z10add_kernelILx847EEvPfS0_S0_i_param_0];
	ld.param.u64 	%rd2, [_Z10add_kernelILx847EEvPfS0_S0_i_param_1];
	ld.param.u64 	%rd3, [_Z10add_kernelILx847EEvPfS0_S0_i_param_2];
	ld.param.u32 	%r2, [_Z10add_kernelILx847EEvPfS0_S0_i_param_3];
	mov.u32 	%r3, %ctaid.x;
	mov.u32 	%r4, %ntid.x;
	mov.u32 	%r5, %tid.x;
	mad.lo.s32 	%r1, %r3, %r4, %r5;
	setp.ge.s32 	%p1, %r1, %r2;
	@%p1 bra 	$L__BB847_2;
	cvta.to.global.u64 	%rd4, %rd1;
	cvta.to.global.u64 	%rd5, %rd2;
	cvta.to.global.u64 	%rd6, %rd3;
	mul.wide.s32 	%rd7, %r1, 4;
	add.s64 	%rd8, %rd4, %rd7;
	ld.global.f32 	%f1, [%rd8];
	add.s64 	%rd9, %rd5, %rd7;
	ld.global.f32 	%f2, [%rd9];
	add.f32 	%f3, %f1, %f2;
	add.s64 	%rd10, %rd6, %rd7;
	st.global.f32 	[%rd10], %f3;
$L__BB847_2:
	ret;

}
	// .globl	_Z10add_kernelILx848EEvPfS0_S0_i
.visible .entry _Z10add_kernelILx848EEvPfS0_S0_i(
	.param .u64 .ptr .align 1 _Z10add_kernelILx848EEvPfS0_S0_i_param_0,
	.param .u64 .ptr .align 1 _Z10add_kernelILx848EEvPfS0_S0_i_param_1,
	.param .u64 .ptr .align 1 _Z10add_kernelILx848EEvPfS0_S0_i_param_2,
	.param .u32 _Z10add_kernelILx848EEvPfS0_S0_i_param_3
)
{
	.reg .pred 	%p<2>;
	.reg .b32 	%r<6>;
	.reg .b32 	%f<4>;
	.reg .b64 	%rd<11>;

	ld.param.u64 	%rd1, [_Z10add_kernelILx848EEvPfS0_S0_i_param_0];
	ld.param.u64 	%rd2, [_Z10add_kernelILx848EEvPfS0_S0_i_param_1];
	ld.param.u64 	%rd3, [_Z10add_kernelILx848EEvPfS0_S0_i_param_2];
	ld.param.u32 	%r2, [_Z10add_kernelILx848EEvPfS0_S0_i_param_3];
	mov.u32 	%r3, %ctaid.x;
	mov.u32 	%r4, %ntid.x;
	mov.u32 	%r5, %tid.x;
	mad.lo.s32 	%r1, %r3, %r4, %r5;
	setp.ge.s32 	%p1, %r1, %r2;
	@%p1 bra 	$L__BB848_2;
	cvta.to.global.u64 	%rd4, %rd1;
	cvta.to.global.u64 	%rd5, %rd2;
	cvta.to.global.u64 	%rd6, %rd3;
	mul.wide.s32 	%rd7, %r1, 4;
	add.s64 	%rd8, %rd4, %rd7;
	ld.global.f32 	%f1, [%rd8];
	add.s64 	%rd9, %rd5, %rd7;
	ld.global.f32 	%f2, [%rd9];
	add.f32 	%f3, %f1, %f2;
	add.s64 	%rd10, %rd6, %rd7;
	st.global.f32 	[%rd10], %f3;
$L__BB848_2:
	ret;

}
	// .globl	_Z10add_kernelILx849EEvPfS0_S0_i
.visible .entry _Z10add_kernelILx849EEvPfS0_S0_i(
	.param .u64 .ptr .align 1 _Z10add_kernelILx849EEvPfS0_S0_i_param_0,
	.param .u64 .ptr .align 1 _Z10add_kernelILx849EEvPfS0_S0_i_param_1,
	.param .u64 .ptr .align 1 _Z10add_kernelILx849EEvPfS0_S0_i_param_2,
	.param .u32 _Z10add_kernelILx849EEvPfS0_S0_i_param_3
)
{
	.reg .pred 	%p<2>;
	.reg .b32 	%r<6>;
	.reg .b32 	%f<4>;
	.reg .b64 	%rd<11>;

	ld.param.u64 	%rd1, [_Z10add_kernelILx849EEvPfS0_S0_i_param_0];
	ld.param.u64 	%rd2, [_Z10add_kernelILx849EEvPfS0_S0_i_param_1];
	ld.param.u64 	%rd3, [_Z10add_kernelILx849EEvPfS0_S0_i_param_2];
	ld.param.u32 	%r2, [_Z10add_kernelILx849EEvPfS0_S0_i_param_3];
	mov.u32 	%r3, %ctaid.x;
	mov.u32 	%r4, %ntid.x;
	mov.u32 	%r5, %tid.x;
	mad.lo.s32 	%r1, %r3, %r4, %r5;
	setp.ge.s32 	%p1, %r1, %r2;
	@%p1 bra 	$L__BB849_2;
	cvta.to.global.u64 	%rd4, %rd1;
	cvta.to.global.u64 	%rd5, %rd2;
	cvta.to.global.u64 	%rd6, %rd3;
	mul.wide.s32 	%rd7, %r1, 4;
	add.s64 	%rd8, %rd4, %rd7;
	ld.global.f32 	%f1, [%rd8];
	add.s64 	%rd9, %rd5, %rd7;
	ld.global.f32 	%f2, [%rd9];
	add.f32 	%f3, %f1, %f2;
	add.s64 	%rd10, %rd6, %rd7;
	st.global.f32 	[%rd10], %f3;
$L__BB849_2:
	ret;

}
	// .globl	_Z10add_kernelILx850EEvPfS0_S0_i
.visible .entry _Z10add_kernelILx850EEvPfS0_S0_i(
	.param .u64 .ptr .align 1 _Z10add_kernelILx850EEvPfS0_S0_i_param_0,
	.param .u64 .ptr .align 1 _Z10add_kernelILx850EEvPfS0_S0_i_param_1,
	.param .u64 .ptr .align 1 _Z10add_kernelILx850EEvPfS0_S0_i_param_2,
	.param .u32 _Z10add_kernelILx850EEvPfS0_S0_i_param_3
)
{
	.reg .pred 	%p<2>;
	.reg .b32 	%r<6>;
	.reg .b32 	%f<4>;
	.reg .b64 	%rd<11>;

	ld.param.u64 	%rd1, [_Z10add_kernelILx850EEvPfS0_S0_i_param_0];
	ld.param.u64 	%rd2, [_Z10add_kernelILx850EEvPfS0_S0_i_param_1];
	ld.param.u64 	%rd3, [_Z10add_kernelILx850EEvPfS0_S0_i_param_2];
	ld.param.u32 	%r2, [_Z10add_kernelILx850EEvPfS0_S0_i_param_3];
	mov.u32 	%r3, %ctaid.x;
	mov.u32 	%r4, %ntid.x;
	mov.u32 	%r5, %tid.x;
	mad.lo.s32 	%r1, %r3, %r4, %r5;
	setp.ge.s32 	%p1, %r1, %r2;
	@%p1 bra 	$L__BB850_2;
	cvta.to.global.u64 	%rd4, %rd1;
	cvta.to.global.u64 	%rd5, %rd2;
	cvta.to.global.u64 	%rd6, %rd3;
	mul.wide.s32 	%rd7, %r1, 4;
	add.s64 	%rd8, %rd4, %rd7;
	ld.global.f32 	%f1, [%rd8];
	add.s64 	%rd9, %rd5, %rd7;
	ld.global.f32 	%f2, [%rd9];
	add.f32 	%f3, %f1, %f2;
	add.s64 	%rd10, %rd6, %rd7;
	st.global.f32 	[%rd10], %f3;
$L__BB850_2:
	ret;

}
	// .globl	_Z10add_kernelILx851EEvPfS0_S0_i
.visible .entry _Z10add_kernelILx851EEvPfS0_S0_i(
	.param .u64 .ptr .align 1 _Z10add_kernelILx851EEvPfS0_S0_i_param_0,
	.param .u64 .ptr .align 1 _Z10add_kernelILx851EEvPfS0_S0_i_param_1,
	.param .u64 .ptr .align 1 _Z10add_kernelILx851EEvPfS0_S0_i_param_2,
	.param .u32 _Z10add_kernelILx851EEvPfS0_S0_i_param_3
)
{
	.reg .pred 	%p<2>;
	.reg .b32 	%r<6>;
	.reg .b32 	%f<4>;
	.reg .b64 	%rd<11>;

	ld.param.u64 	%rd1, [_Z10add_kernelILx851EEvPfS0_S0_i_param_0];
	ld.param.u64 	%rd2, [_Z10add_kernelILx851EEvPfS0_S0_i_param_1];
	ld.param.u64 	%rd3, [_Z10add_kernelILx851EEvPfS0_S0_i_param_2];
	ld.param.u32 	%r2, [_Z10add_kernelILx851EEvPfS0_S0_i_param_3];
	mov.u32 	%r3, %ctaid.x;
	mov.u32 	%r4, %ntid.x;
	mov.u32 	%r5, %tid.x;
	mad.lo.s32 	%r1, %r3, %r4, %r5;
	setp.ge.s32 	%p1, %r1, %r2;
	@%p1 bra 	$L__BB851_2;
	cvta.to.global.u64 	%rd4, %rd1;
	cvta.to.global.u64 	%rd5, %rd2;
	cvta.to.global.u64 	%rd6, %rd3;
	mul.wide.s32 	%rd7, %r1, 4;
	add.s64 	%rd8, %rd4, %rd7;
	ld.global.f32 	%f1, [%rd8];
	add.s64 	%rd9, %rd5, %rd7;
	ld.global.f32 	%f2, [%rd9];
	add.f32 	%f3, %f1, %f2;
	add.s64 	%rd10, %rd6, %rd7;
	st.global.f32 	[%rd10], %f3;
$L__BB851_2:
	ret;

}
	// .globl	_Z10add_kernelILx852EEvPfS0_S0_i
.visible .entry _Z10add_kernelILx852EEvPfS0_S0_i(
	.param .u64 .ptr .align 1 _Z10add_kernelILx852EEvPfS0_S0_i_param_0,
	.param .u64 .ptr .align 1 _Z10add_kernelILx852EEvPfS0_S0_i_param_1,
	.param .u64 .ptr .align 1 _Z10add_kernelILx852EEvPfS0_S0_i_param_2,
	.param .u32 _Z10add_kernelILx852EEvPfS0_S0_i_param_3
)
{
	.reg .pred 	%p<2>;
	.reg .b32 	%r<6>;
	.reg .b32 	%f<4>;
	.reg .b64 	%rd<11>;

	ld.param.u64 	%rd1, [_Z10add_kernelILx852EEvPfS0_S0_i_param_0];
	ld.param.u64 	%rd2, [_Z10add_kernelILx852EEvPfS0_S0_i_param_1];
	ld.param.u64 	%rd3, [_Z10add_kernelILx852EEvPfS0_S0_i_param_2];
	ld.param.u32 	%r2, [_Z10add_kernelILx852EEvPfS0_S0_i_param_3];
	mov.u32 	%r3, %ctaid.x;
	mov.u32 	%r4, %ntid.x;
	mov.u32 	%r5, %tid.x;
	mad.lo.s32 	%r1, %r3, %r4, %r5;
	setp.ge.s32 	%p1, %r1, %r2;
	@%p1 bra 	$L__BB852_2;
	cvta.to.global.u64 	%rd4, %rd1;
	cvta.to.global.u64 	%rd5, %rd2;
	cvta.to.global.u64 	%rd6, %rd3;
	mul.wide.s32 	%rd7, %r1, 4;
	add.s64 	%rd8, %rd4, %rd7;
	ld.global.f32 	%f1, [%rd8];
	add.s64 	%rd9, %rd5, %rd7;
	ld.global.f32 	%f2, [%rd9];
	add.f32 	%f3, %f1, %f2;
	add.s64 	%rd10, %rd6, %rd7;
	st.global.f32 	[%rd10], %f3;
$L__BB852_2:
	ret;

}
	// .globl	_Z10add_kernelILx853EEvPfS0_S0_i
.visible .entry _Z10add_kernelILx853EEvPfS0_S0_i(
	.param .u64 .ptr .align 1 _Z10add_kernelILx853EEvPfS0_S0_i_param_0,
	.param .u64 .ptr .align 1 _Z10add_kernelILx853EEvPfS0_S0_i_param_1,
	.param .u64 .ptr .align 1 _Z10add_kernelILx853EEvPfS0_S0_i_param_2,
	.param .u32 _Z10add_kernelILx853EEvPfS0_S0_i_param_3
)
{
	.reg .pred 	%p<2>;
	.reg .b32 	%r<6>;
	.reg .b32 	%f<4>;
	.reg .b64 	%rd<11>;

	ld.param.u64 	%rd1, [_Z10add_kernelILx853EEvPfS0_S0_i_param_0];
	ld.param.u64 	%rd2, [_Z10add_kernelILx853EEvPfS0_S0_i_param_1];
	ld.param.u64 	%rd3, [_Z10add_kernelILx853EEvPfS0_S0_i_param_2];
	ld.param.u32 	%r2, [_Z10add_kernelILx853EEvPfS0_S0_i_param_3];
	mov.u32 	%r3, %ctaid.x;
	mov.u32 	%r4, %ntid.x;
	mov.u32 	%r5, %tid.x;
	mad.lo.s32 	%r1, %r3, %r4, %r5;
	setp.ge.s32 	%p1, %r1, %r2;
	@%p1 bra 	$L__BB853_2;
	cvta.to.global.u64 	%rd4, %rd1;
	cvta.to.global.u64 	%rd5, %rd2;
	cvta.to.global.u64 	%rd6, %rd3;
	mul.wide.s32 	%rd7, %r1, 4;
	add.s64 	%rd8, %rd4, %rd7;
	ld.global.f32 	%f1, [%rd8];
	add.s64 	%rd9, %rd5, %rd7;
	ld.global.f32 	%f2, [%rd9];
	add.f32 	%f3, %f1, %f2;
	add.s64 	%rd10, %rd6, %rd7;
	st.global.f32 	[%rd10], %f3;
$L__BB853_2:
	ret;

}
	// .globl	_Z10add_kernelILx854EEvPfS0_S0_i
.visible .entry _Z10add_kernelILx854EEvPfS0_S0_i(
	.param .u64 .ptr .align 1 _Z10add_kernelILx854EEvPfS0_S0_i_param_0,
	.param .u64 .ptr .align 1 _Z10add_kernelILx854EEvPfS0_S0_i_param_1,
	.param .u64 .ptr .align 1 _Z10add_kernelILx854EEvPfS0_S0_i_param_2,
	.param .u32 _Z10add_kernelILx854EEvPfS0_S0_i_param_3
)
{
	.reg .pred 	%p<2>;
	.reg .b32 	%r<6>;
	.reg .b32 	%f<4>;
	.reg .b64 	%rd<11>;

	ld.param.u64 	%rd1, [_Z10add_kernelILx854EEvPfS0_S0_i_param_0];
	ld.param.u64 	%rd2, [_Z10add_kernelILx854EEvPfS0_S0_i_param_1];
	ld.param.u64 	%rd3, [_Z10add_kernelILx854EEvPfS0_S0_i_param_2];
	ld.param.u32 	%r2, [_Z10add_kernelILx854EEvPfS0_S0_i_param_3];
	mov.u32 	%r3, %ctaid.x;
	mov.u32 	%r4, %ntid.x;
	mov.u32 	%r5, %tid.x;
	mad.lo.s32 	%r1, %r3, %r4, %r5;
	setp.ge.s32 	%p1, %r1, %r2;
	@%p1 bra 	$L__BB854_2;
	cvta.to.global.u64 	%rd4, %rd1;
	cvta.to.global.u64 	%rd5, %rd2;
	cvta.to.global.u64 	%rd6, %rd3;
	mul.wide.s32 	%rd7, %r1, 4;
	add.s64 	%rd8, %rd4, %rd7;
	ld.global.f32 	%f1, [%rd8];
	add.s64 	%rd9, %rd5, %rd7;
	ld.global.f32 	%f2, [%rd9];
	add.f32 	%f3, %f1, %f2;
	add.s64 	%rd10, %rd6, %rd7;
	st.global.f32 	[%rd10], %f3;
$L__BB854_2:
	ret;

}
	// .globl	_Z10add_kernelILx855EEvPfS0_S0_i
.visible .entry _Z10add_kernelILx855EEvPfS0_S0_i(
	.param .u64 .ptr .align 1 _Z10add_kernelILx855EEvPfS0_S0_i_param_0,
	.param .u64 .ptr .align 1 _Z10add_kernelILx855EEvPfS0_S0_i_param_1,
	.param .u64 .ptr .align 1 _Z10add_kernelILx855EEvPfS0_S0_i_param_2,
	.param .u32 _Z10add_kernelILx855EEvPfS0_S0_i_param_3
)
{
	.reg .pred 	%p<2>;
	.reg .b32 	%r<6>;
	.reg .b32 	%f<4>;
	.reg .b64 	%rd<11>;

	ld.param.u64 	%rd1, [_Z10add_kernelILx855EEvPfS0_S0_i_param_0];
	ld.param.u64 	%rd2, [_Z10add_kernelILx855EEvPfS0_S0_i_param_1];
	ld.param.u64 	%rd3, [_Z10add_kernelILx855EEvPfS0_S0_i_param_2];
	ld.param.u32 	%r2, [_Z10add_kernelILx855EEvPfS0_S0_i_param_3];
	mov.u32 	%r3, %ctaid.x;
	mov.u32 	%r4, %ntid.x;
	mov.u32 	%r5, %tid.x;
	mad.lo.s32 	%r1, %r3, %r4, %r5;
	setp.ge.s32 	%p1, %r1, %r2;
	@%p1 bra 	$L__BB855_2;
	cvta.to.global.u64 	%rd4, %rd1;
	cvta.to.global.u64 	%rd5, %rd2;
	cvta.to.global.u64 	%rd6, %rd3;
	mul.wide.s32 	%rd7, %r1, 4;
	add.s64 	%rd8, %rd4, %rd7;
	ld.global.f32 	%f1, [%rd8];
	add.s64 	%rd9, %rd5, %rd7;
	ld.global.f32 	%f2, [%rd9];
	add.f32 	%f3, %f1, %f2;
	add.s64 	%rd10, %rd6, %rd7;
	st.global.f32 	[%rd10], %f3;
$L__BB855_2:
	ret;

}
	// .globl	_Z10add_kernelILx856EEvPfS0_S0_i
.visible .entry _Z10add_kernelILx856EEvPfS0_S0_i(
	.param .u64 .ptr .align 1 _Z10add_kernelILx856EEvPfS0_S0_i_param_0,
	.param .u64 .ptr .align 1 _Z10add_kernelILx856EEvPfS0_S0_i_param_1,
	.param .u64 .ptr .align 1 _Z10add_kernelILx856EEvPfS0_S0_i_param_2,
	.param .u32 _Z10add_kernelILx856EEvPfS0_S0_i_param_3
)
{
	.reg .pred 	%p<2>;
	.reg .b32 	%r<6>;
	.reg .b32 	%f<4>;
	.reg .b64 	%rd<11>;

	ld.param.u64 	%rd1, [_Z10add_kernelILx856EEvPfS0_S0_i_param_0];
	ld.param.u64 	%rd2, [_Z10add_kernelILx856EEvPfS0_S0_i_param_1];
	ld.param.u64 	%rd3, [_Z10add_kernelILx856EEvPfS0_S0_i_param_2];
	ld.param.u32 	%r2, [_Z10add_kernelILx856EEvPfS0_S0_i_param_3];
	mov.u32 	%r3, %ctaid.x;
	mov.u32 	%r4, %ntid.x;
	mov.u32 	%r5, %tid.x;
	mad.lo.s32 	%r1, %r3, %r4, %r5;
	setp.ge.s32 	%p1, %r1, %r2;
	@%p1 bra 	$L__BB856_2;
	cvta.to.global.u64 	%rd4, %rd1;
	cvta.to.global.u64 	%rd5, %rd2;
	cvta.to.global.u64 	%rd6, %rd3;
	mul.wide.s32 	%rd7, %r1, 4;
	add.s64 	%rd8, %rd4, %rd7;
	ld.global.f32 	%f1, [%rd8];
	add.s64 	%rd9, %rd5, %rd7;
	ld.global.f32 	%f2, [%rd9];
	add.f32 	%f3, %f1, %f2;
	add.s64 	%rd10, %rd6, %rd7;
	st.global.f32 	[%rd10], %f3;
$L__BB856_2:
	ret;

}
	// .globl	_Z10add_kernelILx857EEvPfS0_S0_i
.visible .entry _Z10add_kernelILx857EEvPfS0_S0_i(
	.param .u64 .ptr .align 1 _Z10add_kernelILx857EEvPfS0_S0_i_param_0,
	.param .u64 .ptr .align 1 _Z10add_kernelILx857EEvPfS0_S0_i_param_1,
	.param .u64 .ptr .align 1 _Z10add_kernelILx857EEvPfS0_S0_i_param_2,
	.param .u32 _Z10add_kernelILx857EEvPfS0_S0_i_param_3
)
{
	.reg .pred 	%p<2>;
	.reg .b32 	%r<6>;
	.reg .b32 	%f<4>;
	.reg .b64 	%rd<11>;

	ld.param.u64 	%rd1, [_Z10add_kernelILx857EEvPfS0_S0_i_param_0];
	ld.param.u64 	%rd2, [_Z10add_kernelILx857EEvPfS0_S0_i_param_1];
	ld.param.u64 	%rd3, [_Z10add_kernelILx857EEvPfS0_S0_i_param_2];
	ld.param.u32 	%r2, [_Z10add_kernelILx857EEvPfS0_S0_i_param_3];
	mov.u32 	%r3, %ctaid.x;
	mov.u32 	%r4, %ntid.x;
	mov.u32 	%r5, %tid.x;
	mad.lo.s32 	%r1, %r3, %r4, %r5;
	setp.ge.s32 	%p1, %r1, %r2;
	@%p1 bra 	$L__BB857_2;
	cvta.to.global.u64 	%rd4, %rd1;
	cvta.to.global.u64 	%rd5, %rd2;
	cvta.to.global.u64 	%rd6, %rd3;
	mul.wide.s32 	%rd7, %r1, 4;
	add.s64 	%rd8, %rd4, %rd7;
	ld.global.f32 	%f1, [%rd8];
	add.s64 	%rd9, %rd5, %rd7;
	ld.global.f32 	%f2, [%rd9];
	add.f32 	%f3, %f1, %f2;
	add.s64 	%rd10, %rd6, %rd7;
	st.global.f32 	[%rd10], %f3;
$L__BB857_2:
	ret;

}
	// .globl	_Z10add_kernelILx858EEvPfS0_S0_i
.visible .entry _Z10add_kernelILx858EEvPfS0_S0_i(
	.param .u64 .ptr .align 1 _Z10add_kernelILx858EEvPfS0_S0_i_param_0,
	.param .u64 .ptr .align 1 _Z10add_kernelILx858EEvPfS0_S0_i_param_1,
	.param .u64 .ptr .align 1 _Z10add_kernelILx858EEvPfS0_S0_i_param_2,
	.param .u32 _Z10add_kernelILx858EEvPfS0_S0_i_param_3
)
{
	.reg .pred 	%p<2>;
	.reg .b32 	%r<6>;
	.reg .b32 	%f<4>;
	.reg .b64 	%rd<11>;

	ld.param.u64 	%rd1, [_Z10add_kernelILx858EEvPfS0_S0_i_param_0];
	ld.param.u64 	%rd2, [_Z10add_kernelILx858EEvPfS0_S0_i_param_1];
	ld.param.u64 	%rd3, [_Z10add_kernelILx858EEvPfS0_S0_i_param_2];
	ld.param.u32 	%r2, [_Z10add_kernelILx858EEvPfS0_S0_i_param_3];
	mov.u32 	%r3, %ctaid.x;
	mov.u32 	%r4, %ntid.x;
	mov.u32 	%r5, %tid.x;
	mad.lo.s32 	%r1, %r3, %r4, %r5;
	setp.ge.s32 	%p1, %r1, %r2;
	@%p1 bra 	$L__BB858_2;
	cvta.to.global.u64 	%rd4, %rd1;
	cvta.to.global.u64 	%rd5, %rd2;
	cvta.to.global.u64 	%rd6, %rd3;
	mul.wide.s32 	%rd7, %r1, 4;
	add.s64 	%rd8, %rd4, %rd7;
	ld.global.f32 	%f1, [%rd8];
	add.s64 	%rd9, %rd5, %rd7;
	ld.global.f32 	%f2, [%rd9];
	add.f32 	%f3, %f1, %f2;
	add.s64 	%rd10, %rd6, %rd7;
	st.global.f32 	[%rd10], %f3;
$L__BB858_2:
	ret;

}
	// .globl	_Z10add_kernelILx859EEvPfS0_S0_i
.visible .entry _Z10add_kernelILx859EEvPfS0_S0_i(
	.param .u64 .ptr .align 1 _Z10add_kernelILx859EEvPfS0_S0_i_param_0,
	.param .u64 .ptr .align 1 _Z10add_kernelILx859EEvPfS0_S0_i_param_1,
	.param .u64 .ptr .align 1 _Z10add_kernelILx859EEvPfS0_S0_i_param_2,
	.param .u32 _Z10add_kernelILx859EEvPfS0_S0_i_param_3
)
{
	.reg .pred 	%p<2>;
	.reg .b32 	%r<6>;
	.reg .b32 	%f<4>;
	.reg .b64 	%rd<11>;

	ld.param.u64 	%rd1, [_Z10add_kernelILx859EEvPfS0_S0_i_param_0];
	ld.param.u64 	%rd2, [_Z10add_kernelILx859EEvPfS0_S0_i_param_1];
	ld.param.u64 	%rd3, [_Z10add_kernelILx859EEvPfS0_S0_i_param_2];
	ld.param.u32 	%r2, [_Z10add_kernelILx859EEvPfS0_S0_i_param_3];
	mov.u32 	%r3, %ctaid.x;
	mov.u32 	%r4, %ntid.x;
	mov.u32 	%r5, %tid.x;
	mad.lo.s32 	%r1, %r3, %r4, %r5;
	setp.ge.s32 	%p1, %r1, %r2;
	@%p1 bra 	$L__BB859_2;
	cvta.to.global.u64 	%rd4, %rd1;
	cvta.to.global.u64 	%rd5, %rd2;
	cvta.to.global.u64 	%rd6, %rd3;
	mul.wide.s32 	%rd7, %r1, 4;
	add.s64 	%rd8, %rd4, %rd7;
	ld.global.f32 	%f1, [%rd8];
	add.s64 	%rd9, %rd5, %rd7;
	ld.global.f32 	%f2, [%rd9];
	add.f32 	%f3, %f1, %f2;
	add.s64 	%rd10, %rd6, %rd7;
	st.global.f32 	[%rd10], %f3;
$L__BB859_2:
	ret;

}
	// .globl	_Z10add_kernelILx860EEvPfS0_S0_i
.visible .entry _Z10add_kernelILx860EEvPfS0_S0_i(
	.param .u64 .ptr .align 1 _Z10add_kernelILx860EEvPfS0_S0_i_param_0,
	.param .u64 .ptr .align 1 _Z10add_kernelILx860EEvPfS0_S0_i_param_1,
	.param .u64 .ptr .align 1 _Z10add_kernelILx860EEvPfS0_S0_i_param_2,
	.param .u32 _Z10add_kernelILx860EEvPfS0_S0_i_param_3
)
{
	.reg .pred 	%p<2>;
	.reg .b32 	%r<6>;
	.reg .b32 	%f<4>;
	.reg .b64 	%rd<11>;

	ld.param.u64 	%rd1, [_Z10add_kernelILx860EEvPfS0_S0_i_param_0];
	ld.param.u64 	%rd2, [_Z10add_kernelILx860EEvPfS0_S0_i_param_1];
	ld.param.u64 	%rd3, [_Z10add_kernelILx860EEvPfS0_S0_i_param_2];
	ld.param.u32 	%r2, [_Z10add_kernelILx860EEvPfS0_S0_i_param_3];
	mov.u32 	%r3, %ctaid.x;
	mov.u32 	%r4, %ntid.x;
	mov.u32 	%r5, %tid.x;
	mad.lo.s32 	%r1, %r3, %r4, %r5;
	setp.ge.s32 	%p1, %r1, %r2;
	@%p1 bra 	$L__BB860_2;
	cvta.to.global.u64 	%rd4, %rd1;
	cvta.to.global.u64 	%rd5, %rd2;
	cvta.to.global.u64 	%rd6, %rd3;
	mul.wide.s32 	%rd7, %r1, 4;
	add.s64 	%rd8, %rd4, %rd7;
	ld.global.f32 	%f1, [%rd8];
	add.s64 	%rd9, %rd5, %rd7;
	ld.global.f32 	%f2, [%rd9];
	add.f32 	%f3, %f1, %f2;
	add.s64 	%rd10, %rd6, %rd7;
	st.global.f32 	[%rd10], %f3;
$L__BB860_2:
	ret;

}
	// .globl	_Z10add_kernelILx861EEvPfS0_S0_i
.visible .entry _Z10add_kernelILx861EEvPfS0_S0_i(
	.param .u64 .ptr .align 1 _Z10add_kernelILx861EEvPfS0_S0_i_param_0,
	.param .u64 .ptr .align 1 _Z10add_kernelILx861EEvPfS0_S0_i_param_1,
	.param .u64 .ptr .align 1 _Z10add_kernelILx861EEvPfS0_S0_i_param_2,
	.param .u32 _Z10add_kernelILx861EEvPfS0_S0_i_param_3
)
{
	.reg .pred 	%p<2>;
	.reg .b32 	%r<6>;
	.reg .b32 	%f<4>;
	.reg .b64 	%rd<11>;

	ld.param.u64 	%rd1, [_Z10add_kernelILx861EEvPfS0_S0_i_param_0];
	ld.param.u64 	%rd2, [_Z10add_kernelILx861EEvPfS0_S0_i_param_1];
	ld.param.u64 	%rd3, [_Z10add_kernelILx861EEvPfS0_S0_i_param_2];
	ld.param.u32 	%r2, [_Z10add_kernelILx861EEvPfS0_S0_i_param_3];
	mov.u32 	%r3, %ctaid.x;
	mov.u32 	%r4, %ntid.x;
	mov.u32 	%r5, %tid.x;
	mad.lo.s32 	%r1, %r3, %r4, %r5;
	setp.ge.s32 	%p1, %r1, %r2;
	@%p1 bra 	$L__BB861_2;
	cvta.to.global.u64 	%rd4, %rd1;
	cvta.to.global.u64 	%rd5, %rd2;
	cvta.to.global.u64 	%rd6, %rd3;
	mul.wide.s32 	%rd7, %r1, 4;
	add.s64 	%rd8, %rd4, %rd7;
	ld.global.f32 	%f1, [%rd8];
	add.s64 	%rd9, %rd5, %rd7;
	ld.global.f32 	%f2, [%rd9];
	add.f32 	%f3, %f1, %f2;
	add.s64 	%rd10, %rd6, %rd7;
	st.global.f32 	[%rd10], %f3;
$L__BB861_2:
	ret;

}
	// .globl	_Z10add_kernelILx862EEvPfS0_S0_i
.visible .entry _Z10add_kernelILx862EEvPfS0_S0_i(
	.param .u64 .ptr .align 1 _Z10add_kernelILx862EEvPfS0_S0_i_param_0,
	.param .u64 .ptr .align 1 _Z10add_kernelILx862EEvPfS0_S0_i_param_1,
	.param .u64 .ptr .align 1 _Z10add_kernelILx862EEvPfS0_S0_i_param_2,
	.param .u32 _Z10add_kernelILx862EEvPfS0_S0_i_param_3
)
{
	.reg .pred 	%p<2>;
	.reg .b32 	%r<6>;
	.reg .b32 	%f<4>;
	.reg .b64 	%rd<11>;

	ld.param.u64 	%rd1, [_Z10add_kernelILx862EEvPfS0_S0_i_param_0];
	ld.param.u64 	%rd2, [_Z10add_kernelILx862EEvPfS0_S0_i_param_1];
	ld.param.u64 	%rd3, [_Z10add_kernelILx862EEvPfS0_S0_i_param_2];
	ld.param.u32 	%r2, [_Z10add_kernelILx862EEvPfS0_S0_i_param_3];
	mov.u32 	%r3, %ctaid.x;
	mov.u32 	%r4, %ntid.x;
	mov.u32 	%r5, %tid.x;
	mad.lo.s32 	%r1, %r3, %r4, %r5;
	setp.ge.s32 	%p1, %r1, %r2;
	@%p1 bra 	$L__BB862_2;
	cvta.to.global.u64 	%rd4, %rd1;
	cvta.to.global.u64 	%rd5, %rd2;
	cvta.to.global.u64 	%rd6, %rd3;
	mul.wide.s32 	%rd7, %r1, 4;
	add.s64 	%rd8, %rd4, %rd7;
	ld.global.f32 	%f1, [%rd8];
	add.s64 	%rd9, %rd5, %rd7;
	ld.global.f32 	%f2, [%rd9];
	add.f32 	%f3, %f1, %f2;
	add.s64 	%rd10, %rd6, %rd7;
	st.global.f32 	[%rd10], %f3;
$L__BB862_2:
	ret;

}
	// .globl	_Z10add_kernelILx863EEvPfS0_S0_i
.visible .entry _Z10add_kernelILx863EEvPfS0_S0_i(
	.param .u64 .ptr .align 1 _Z10add_kernelILx863EEvPfS0_S0_i_param_0,
	.param .u64 .ptr .align 1 _Z10add_kernelILx863EEvPfS0_S0_i_param_1,
	.param .u64 .ptr .align 1 _Z10add_kernelILx863EEvPfS0_S0_i_param_2,
	.param .u32 _Z10add_kernelILx863EEvPfS0_S0_i_param_3
)
{
	.reg .pred 	%p<2>;
	.reg .b32 	%r<6>;
	.reg .b32 	%f<4>;
	.reg .b64 	%rd<11>;

	ld.param.u64 	%rd1, [_Z10add_kernelILx863EEvPfS0_S0_i_param_0];
	ld.param.u64 	%rd2, [_Z10add_kernelILx863EEvPfS0_S0_i_param_1];
	ld.param.u64 	%rd3, [_Z10add_kernelILx863EEvPfS0_S0_i_param_2];
	ld.param.u32 	%r2, [_Z10add_kernelILx863EEvPfS0_S0_i_param_3];
	mov.u32 	%r3, %ctaid.x;
	mov.u32 	%r4, %ntid.x;
	mov.u32 	%r5, %tid.x;
	mad.lo.s32 	%r1, %r3, %r4, %r5;
	setp.ge.s32 	%p1, %r1, %r2;
	@%p1 bra 	$L__BB863_2;
	cvta.to.global.u64 	%rd4, %rd1;
	cvta.to.global.u64 	%rd5, %rd2;
	cvta.to.global.u64 	%rd6, %rd3;
	mul.wide.s32 	%rd7, %r1, 4;
	add.s64 	%rd8, %rd4, %rd7;
	ld.global.f32 	%f1, [%rd8];
	add.s64 	%rd9, %rd5, %rd7;
	ld.global.f32 	%f2, [%rd9];
	add.f32 	%f3, %f1, %f2;
	add.s64 	%rd10, %rd6, %rd7;
	st.global.f32 	[%rd10], %f3;
$L__BB863_2:
	ret;

}
	// .globl	_Z10add_kernelILx864EEvPfS0_S0_i
.visible .entry _Z10add_kernelILx864EEvPfS0_S0_i(
	.param .u64 .ptr .align 1 _Z10add_kernelILx864EEvPfS0_S0_i_param_0,
	.param .u64 .ptr .align 1 _Z10add_kernelILx864EEvPfS0_S0_i_param_1,
	.param .u64 .ptr .align 1 _Z10add_kernelILx864EEvPfS0_S0_i_param_2,
	.param .u32 _Z10add_kernelILx864EEvPfS0_S0_i_param_3
)
{
	.reg .pred 	%p<2>;
	.reg .b32 	%r<6>;
	.reg .b32 	%f<4>;
	.reg .b64 	%rd<11>;

	ld.param.u64 	%rd1, [_Z10add_kernelILx864EEvPfS0_S0_i_param_0];
	ld.param.u64 	%rd2, [_Z10add_kernelILx864EEvPfS0_S0_i_param_1];
	ld.param.u64 	%rd3, [_Z10add_kernelILx864EEvPfS0_S0_i_param_2];
	ld.param.u32 	%r2, [_Z10add_kernelILx864EEvPfS0_S0_i_param_3];
	mov.u32 	%r3, %ctaid.x;
	mov.u32 	%r4, %ntid.x;
	mov.u32 	%r5, %tid.x;
	mad.lo.s32 	%r1, %r3, %r4, %r5;
	setp.ge.s32 	%p1, %r1, %r2;
	@%p1 bra 	$L__BB864_2;
	cvta.to.global.u64 	%rd4, %rd1;
	cvta.to.global.u64 	%rd5, %rd2;
	cvta.to.global.u64 	%rd6, %rd3;
	mul.wide.s32 	%rd7, %r1, 4;
	add.s64 	%rd8, %rd4, %rd7;
	ld.global.f32 	%f1, [%rd8];
	add.s64 	%rd9, %rd5, %rd7;
	ld.global.f32 	%f2, [%rd9];
	add.f32 	%f3, %f1, %f2;
	add.s64 	%rd10, %rd6, %rd7;
	st.global.f32 	[%rd10], %f3;
$L__BB864_2:
	ret;

}
	// .globl	_Z10add_kernelILx865EEvPfS0_S0_i
.visible .entry _Z10add_kernelILx865EEvPfS0_S0_i(
	.param .u64 .ptr .align 1 _Z10add_kernelILx865EEvPfS0_S0_i_param_0,
	.param .u64 .ptr .align 1 _Z10add_kernelILx865EEvPfS0_S0_i_param_1,
	.param .u64 .ptr .align 1 _Z10add_kernelILx865EEvPfS0_S0_i_param_2,
	.param .u32 _Z10add_kernelILx865EEvPfS0_S0_i_param_3
)
{
	.reg .pred 	%p<2>;
	.reg .b32 	%r<6>;
	.reg .b32 	%f<4>;
	.reg .b64 	%rd<11>;

	ld.param.u64 	%rd1, [_Z10add_kernelILx865EEvPfS0_S0_i_param_0];
	ld.param.u64 	%rd2, [_Z10add_kernelILx865EEvPfS0_S0_i_param_1];
	ld.param.u64 	%rd3, [_Z10add_kernelILx865EEvPfS0_S0_i_param_2];
	ld.param.u32 	%r2, [_Z10add_kernelILx865EEvPfS0_S0_i_param_3];
	mov.u32 	%r3, %ctaid.x;
	mov.u32 	%r4, %ntid.x;
	mov.u32 	%r5, %tid.x;
	mad.lo.s32 	%r1, %r3, %r4, %r5;
	setp.ge.s32 	%p1, %r1, %r2;
	@%p1 bra 	$L__BB865_2;
	cvta.to.global.u64 	%rd4, %rd1;
	cvta.to.global.u64 	%rd5, %rd2;
	cvta.to.global.u64 	%rd6, %rd3;
	mul.wide.s32 	%rd7, %r1, 4;
	add.s64 	%rd8, %rd4, %rd7;
	ld.global.f32 	%f1, [%rd8];
	add.s64 	%rd9, %rd5, %rd7;
	ld.global.f32 	%f2, [%rd9];
	add.f32 	%f3, %f1, %f2;
	add.s64 	%rd10, %rd6, %rd7;
	st.global.f32 	[%rd10], %f3;
$L__BB865_2:
	ret;

}
	// .globl	_Z10add_kernelILx866EEvPfS0_S0_i
.visible .entry _Z10add_kernelILx866EEvPfS0_S0_i(
	.param .u64 .ptr .align 1 _Z10add_kernelILx866EEvPfS0_S0_i_param_0,
	.param .u64 .ptr .align 1 _Z10add_kernelILx866EEvPfS0_S0_i_param_1,
	.param .u64 .ptr .align 1 _Z10add_kernelILx866EEvPfS0_S0_i_param_2,
	.param .u32 _Z10add_kernelILx866EEvPfS0_S0_i_param_3
)
{
	.reg .pred 	%p<2>;
	.reg .b32 	%r<6>;
	.reg .b32 	%f<4>;
	.reg .b64 	%rd<11>;

	ld.param.u64 	%rd1, [_Z10add_kernelILx866EEvPfS0_S0_i_param_0];
	ld.param.u64 	%rd2, [_Z10add_kernelILx866EEvPfS0_S0_i_param_1];
	ld.param.u64 	%rd3, [_Z10add_kernelILx866EEvPfS0_S0_i_param_2];
	ld.param.u32 	%r2, [_Z10add_kernelILx866EEvPfS0_S0_i_param_3];
	mov.u32 	%r3, %ctaid.x;
	mov.u32 	%r4, %ntid.x;
	mov.u32 	%r5, %tid.x;
	mad.lo.s32 	%r1, %r3, %r4, %r5;
	setp.ge.s32 	%p1, %r1, %r2;
	@%p1 bra 	$L__BB866_2;
	cvta.to.global.u64 	%rd4, %rd1;
	cvta.to.global.u64 	%rd5, %rd2;
	cvta.to.global.u64 	%rd6, %rd3;
	mul.wide.s32 	%rd7, %r1, 4;
	add.s64 	%rd8, %rd4, %rd7;
	ld.global.f32 	%f1, [%rd8];
	add.s64 	%rd9, %rd5, %rd7;
	ld.global.f32 	%f2, [%rd9];
	add.f32 	%f3, %f1, %f2;
	add.s64 	%rd10, %rd6, %rd7;
	st.global.f32 	[%rd10], %f3;
$L__BB866_2:
	ret;

}
	// .globl	_Z10add_kernelILx867EEvPfS0_S0_i
.visible .entry _Z10add_kernelILx867EEvPfS0_S0_i(
	.param .u64 .ptr .align 1 _Z10add_kernelILx867EEvPfS0_S0_i_param_0,
	.param .u64 .ptr .align 1 _Z10add_kernelILx867EEvPfS0_S0_i_param_1,
	.param .u64 .ptr .align 1 _Z10add_kernelILx867EEvPfS0_S0_i_param_2,
	.param .u32 _Z10add_kernelILx867EEvPfS0_S0_i_param_3
)
{
	.reg .pred 	%p<2>;
	.reg .b32 	%r<6>;
	.reg .b32 	%f<4>;
	.reg .b64 	%rd<11>;

	ld.param.u64 	%rd1, [_Z10add_kernelILx867EEvPfS0_S0_i_param_0];
	ld.param.u64 	%rd2, [_Z10add_kernelILx867EEvPfS0_S0_i_param_1];
	ld.param.u64 	%rd3, [_Z10add_kernelILx867EEvPfS0_S0_i_param_2];
	ld.param.u32 	%r2, [_Z10add_kernelILx867EEvPfS0_S0_i_param_3];
	mov.u32 	%r3, %ctaid.x;
	mov.u32 	%r4, %ntid.x;
	mov.u32 	%r5, %tid.x;
	mad.lo.s32 	%r1, %r3, %r4, %r5;
	setp.ge.s32 	%p1, %r1, %r2;
	@%p1 bra 	$L__BB867_2;
	cvta.to.global.u64 	%rd4, %rd1;
	cvta.to.global.u64 	%rd5, %rd2;
	cvta.to.global.u64 	%rd6, %rd3;
	mul.wide.s32 	%rd7, %r1, 4;
	add.s64 	%rd8, %rd4, %rd7;
	ld.global.f32 	%f1, [%rd8];
	add.s64 	%rd9, %rd5, %rd7;
	ld.global.f32 	%f2, [%rd9];
	add.f32 	%f3, %f1, %f2;
	add.s64 	%rd10, %rd6, %rd7;
	st.global.f32 	[%rd10], %f3;
$L__BB867_2:
	ret;

}
	// .globl	_Z10add_kernelILx868EEvPfS0_S0_i
.visible .entry _Z10add_kernelILx868EEvPfS0_S0_i(
	.param .u64 .ptr .align 1 _Z10add_kernelILx868EEvPfS0_S0_i_param_0,
	.param .u64 .ptr .align 1 _Z10add_kernelILx868EEvPfS0_S0_i_param_1,
	.param .u64 .ptr .align 1 _Z10add_kernelILx868EEvPfS0_S0_i_param_2,
	.param .u32 _Z10add_kernelILx868EEvPfS0_S0_i_param_3
)
{
	.reg .pred 	%p<2>;
	.reg .b32 	%r<6>;
	.reg .b32 	%f<4>;
	.reg .b64 	%rd<11>;

	ld.param.u64 	%rd1, [_Z10add_kernelILx868EEvPfS0_S0_i_param_0];
	ld.param.u64 	%rd2, [_Z10add_kernelILx868EEvPfS0_S0_i_param_1];
	ld.param.u64 	%rd3, [_Z10add_kernelILx868EEvPfS0_S0_i_param_2];
	ld.param.u32 	%r2, [_Z10add_kernelILx868EEvPfS0_S0_i_param_3];
	mov.u32 	%r3, %ctaid.x;
	mov.u32 	%r4, %ntid.x;
	mov.u32 	%r5, %tid.x;
	mad.lo.s32 	%r1, %r3, %r4, %r5;
	setp.ge.s32 	%p1, %r1, %r2;
	@%p1 bra 	$L__BB868_2;
	cvta.to.global.u64 	%rd4, %rd1;
	cvta.to.global.u64 	%rd5, %rd2;
	cvta.to.global.u64 	%rd6, %rd3;
	mul.wide.s32 	%rd7, %r1, 4;
	add.s64 	%rd8, %rd4, %rd7;
	ld.global.f32 	%f1, [%rd8];
	add.s64 	%rd9, %rd5, %rd7;
	ld.global.f32 	%f2, [%rd9];
	add.f32 	%f3, %f1, %f2;
	add.s64 	%rd10, %rd6, %rd7;
	st.global.f32 	[%rd10], %f3;
$L__BB868_2:
	ret;

}
	// .globl	_Z10add_kernelILx869EEvPfS0_S0_i
.visible .entry _Z10add_kernelILx869EEvPfS0_S0_i(
	.param .u64 .ptr .align 1 _Z10add_kernelILx869EEvPfS0_S0_i_param_0,
	.param .u64 .ptr .align 1 _Z10add_kernelILx869EEvPfS0_S0_i_param_1,
	.param .u64 .ptr .align 1 _Z10add_kernelILx869EEvPfS0_S0_i_param_2,
	.param .u32 _Z10add_kernelILx869EEvPfS0_S0_i_param_3
)
{
	.reg .pred 	%p<2>;
	.reg .b32 	%r<6>;
	.reg .b32 	%f<4>;
	.reg .b64 	%rd<11>;

	ld.param.u64 	%rd1, [_Z10add_kernelILx869EEvPfS0_S0_i_param_0];
	ld.param.u64 	%rd2, [_Z10add_kernelILx869EEvPfS0_S0_i_param_1];
	ld.param.u64 	%rd3, [_Z10add_kernelILx869EEvPfS0_S0_i_param_2];
	ld.param.u32 	%r2, [_Z10add_kernelILx869EEvPfS0_S0_i_param_3];
	mov.u32 	%r3, %ctaid.x;
	mov.u32 	%r4, %ntid.x;
	mov.u32 	%r5, %tid.x;
	mad.lo.s32 	%r1, %r3, %r4, %r5;
	setp.ge.s32 	%p1, %r1, %r2;
	@%p1 bra 	$L__BB869_2;
	cvta.to.global.u64 	%rd4, %rd1;
	cvta.to.global.u64 	%rd5, %rd2;
	cvta.to.global.u64 	%rd6, %rd3;
	mul.wide.s32 	%rd7, %r1, 4;
	add.s64 	%rd8, %rd4, %rd7;
	ld.global.f32 	%f1, [%rd8];
	add.s64 	%rd9, %rd5, %rd7;
	ld.global.f32 	%f2, [%rd9];
	add.f32 	%f3, %f1, %f2;
	add.s64 	%rd10, %rd6, %rd7;
	st.global.f32 	[%rd10], %f3;
$L__BB869_2:
	ret;

}
	// .globl	_Z10add_kernelILx870EEvPfS0_S0_i
.visible .entry _Z10add_kernelILx870EEvPfS0_S0_i(
	.param .u64 .ptr .align 1 _Z10add_kernelILx870EEvPfS0_S0_i_param_0,
	.param .u64 .ptr .align 1 _Z10add_kernelILx870EEvPfS0_S0_i_param_1,
	.param .u64 .ptr .align 1 _Z10add_kernelILx870EEvPfS0_S0_i_param_2,
	.param .u32 _Z10add_kernelILx870EEvPfS0_S0_i_param_3
)
{
	.reg .pred 	%p<2>;
	.reg .b32 	%r<6>;
	.reg .b32 	%f<4>;
	.reg .b64 	%rd<11>;

	ld.param.u64 	%rd1, [_Z10add_kernelILx870EEvPfS0_S0_i_param_0];
	ld.param.u64 	%rd2, [_Z10add_kernelILx870EEvPfS0_S0_i_param_1];
	ld.param.u64 	%rd3, [_Z10add_kernelILx870EEvPfS0_S0_i_param_2];
	ld.param.u32 	%r2, [_Z10add_kernelILx870EEvPfS0_S0_i_param_3];
	mov.u32 	%r3, %ctaid.x;
	mov.u32 	%r4, %ntid.x;
	mov.u32 	%r5, %tid.x;
	mad.lo.s32 	%r1, %r3, %r4, %r5;
	setp.ge.s32 	%p1, %r1, %r2;
	@%p1 bra 	$L__BB870_2;
	cvta.to.global.u64 	%rd4, %rd1;
	cvta.to.global.u64 	%rd5, %rd2;
	cvta.to.global.u64 	%rd6, %rd3;
	mul.wide.s32 	%rd7, %r1, 4;
	add.s64 	%rd8, %rd4, %rd7;
	ld.global.f32 	%f1, [%rd8];
	add.s64 	%rd9, %rd5, %rd7;
	ld.global.f32 	%f2, [%rd9];
	add.f32 	%f3, %f1, %f2;
	add.s64 	%rd10, %rd6, %rd7;
	st.global.f32 	[%rd10], %f3;
$L__BB870_2:
	ret;

}
	// .globl	_Z10add_kernelILx871EEvPfS0_S0_i
.visible .entry _Z10add_kernelILx871EEvPfS0_S0_i(
	.param .u64 .ptr .align 1 _Z10add_kernelILx871EEvPfS0_S0_i_param_0,
	.param .u64 .ptr .align 1 _Z10add_kernelILx871EEvPfS0_S0_i_param_1,
	.param .u64 .ptr .align 1 _Z10add_kernelILx871EEvPfS0_S0_i_param_2,
	.param .u32 _Z10add_kernelILx871EEvPfS0_S0_i_param_3
)
{
	.reg .pred 	%p<2>;
	.reg .b32 	%r<6>;
	.reg .b32 	%f<4>;
	.reg .b64 	%rd<11>;

	ld.param.u64 	%rd1, [_Z10add_kernelILx871EEvPfS0_S0_i_param_0];
	ld.param.u64 	%rd2, [_Z10add_kernelILx871EEvPfS0_S0_i_param_1];
	ld.param.u64 	%rd3, [_Z10add_kernelILx871EEvPfS0_S0_i_param_2];
	ld.param.u32 	%r2, [_Z10add_kernelILx871EEvPfS0_S0_i_param_3];
	mov.u32 	%r3, %ctaid.x;
	mov.u32 	%r4, %ntid.x;
	mov.u32 	%r5, %tid.x;
	mad.lo.s32 	%r1, %r3, %r4, %r5;
	setp.ge.s32 	%p1, %r1, %r2;
	@%p1 bra 	$L__BB871_2;
	cvta.to.global.u64 	%rd4, %rd1;
	cvta.to.global.u64 	%rd5, %rd2;
	cvta.to.global.u64 	%rd6, %rd3;
	mul.wide.s32 	%rd7, %r1, 4;
	add.s64 	%rd8, %rd4, %rd7;
	ld.global.f32 	%f1, [%rd8];
	add.s64 	%rd9, %rd5, %rd7;
	ld.global.f32 	%f2, [%rd9];
	add.f32 	%f3, %f1, %f2;
	add.s64 	%rd10, %rd6, %rd7;
	st.global.f32 	[%rd10], %f3;
$L__BB871_2:
	ret;

}
	// .globl	_Z10add_kernelILx872EEvPfS0_S0_i
.visible .entry _Z10add_kernelILx872EEvPfS0_S0_i(
	.param .u64 .ptr .align 1 _Z10add_kernelILx872EEvPfS0_S0_i_param_0,
	.param .u64 .ptr .align 1 _Z10add_kernelILx872EEvPfS0_S0_i_param_1,
	.param .u64 .ptr .align 1 _Z10add_kernelILx872EEvPfS0_S0_i_param_2,
	.param .u32 _Z10add_kernelILx872EEvPfS0_S0_i_param_3
)
{
	.reg .pred 	%p<2>;
	.reg .b32 	%r<6>;
	.reg .b32 	%f<4>;
	.reg .b64 	%rd<11>;

	ld.param.u64 	%rd1, [_Z10add_kernelILx872EEvPfS0_S0_i_param_0];
	ld.param.u64 	%rd2, [_Z10add_kernelILx872EEvPfS0_S0_i_param_1];
	ld.param.u64 	%rd3, [_Z10add_kernelILx872EEvPfS0_S0_i_param_2];
	ld.param.u32 	%r2, [_Z10add_kernelILx872EEvPfS0_S0_i_param_3];
	mov.u32 	%r3, %ctaid.x;
	mov.u32 	%r4, %ntid.x;
	mov.u32 	%r5, %tid.x;
	mad.lo.s32 	%r1, %r3, %r4, %r5;
	setp.ge.s32 	%p1, %r1, %r2;
	@%p1 bra 	$L__BB872_2;
	cvta.to.global.u64 	%rd4, %rd1;
	cvta.to.global.u64 	%rd5, %rd2;
	cvta.to.global.u64 	%rd6, %rd3;
	mul.wide.s32 	%rd7, %r1, 4;
	add.s64 	%rd8, %rd4, %rd7;
	ld.global.f32 	%f1, [%rd8];
	add.s64 	%rd9, %rd5, %rd7;
	ld.global.f32 	%f2, [%rd9];
	add.f32 	%f3, %f1, %f2;
	add.s64 	%rd10, %rd6, %rd7;
	st.global.f32 	[%rd10], %f3;
$L__BB872_2:
	ret;

}
	// .globl	_Z10add_kernelILx873EEvPfS0_S0_i
.visible .entry _Z10add_kernelILx873EEvPfS0_S0_i(
	.param .u64 .ptr .align 1 _Z10add_kernelILx873EEvPfS0_S0_i_param_0,
	.param .u64 .ptr .align 1 _Z10add_kernelILx873EEvPfS0_S0_i_param_1,
	.param .u64 .ptr .align 1 _Z10add_kernelILx873EEvPfS0_S0_i_param_2,
	.param .u32 _Z10add_kernelILx873EEvPfS0_S0_i_param_3
)
{
	.reg .pred 	%p<2>;
	.reg .b32 	%r<6>;
	.reg .b32 	%f<4>;
	.reg .b64 	%rd<11>;

	ld.param.u64 	%rd1, [_Z10add_kernelILx873EEvPfS0_S0_i_param_0];
	ld.param.u64 	%rd2, [_Z10add_kernelILx873EEvPfS0_S0_i_param_1];
	ld.param.u64 	%rd3, [_Z10add_kernelILx873EEvPfS0_S0_i_param_2];
	ld.param.u32 	%r2, [_Z10add_kernelILx873EEvPfS0_S0_i_param_3];
	mov.u32 	%r3, %ctaid.x;
	mov.u32 	%r4, %ntid.x;
	mov.u32 	%r5, %tid.x;
	mad.lo.s32 	%r1, %r3, %r4, %r5;
	setp.ge.s32 	%p1, %r1, %r2;
	@%p1 bra 	$L__BB873_2;
	cvta.to.global.u64 	%rd4, %rd1;
	cvta.to.global.u64 	%rd5, %rd2;
	cvta.to.global.u64 	%rd6, %rd3;
	mul.wide.s32 	%rd7, %r1, 4;
	add.s64 	%rd8, %rd4, %rd7;
	ld.global.f32 	%f1, [%rd8];
	add.s64 	%rd9, %rd5, %rd7;
	ld.global.f32 	%f2, [%rd9];
	add.f32 	%f3, %f1, %f2;
	add.s64 	%rd10, %rd6, %rd7;
	st.global.f32 	[%rd10], %f3;
$L__BB873_2:
	ret;

}
	// .globl	_Z10add_kernelILx874EEvPfS0_S0_i
.visible .entry _Z10add_kernelILx874EEvPfS0_S0_i(
	.param .u64 .ptr .align 1 _Z10add_kernelILx874EEvPfS0_S0_i_param_0,
	.param .u64 .ptr .align 1 _Z10add_kernelILx874EEvPfS0_S0_i_param_1,
	.param .u64 .ptr .align 1 _Z10add_kernelILx874EEvPfS0_S0_i_param_2,
	.param .u32 _Z10add_kernelILx874EEvPfS0_S0_i_param_3
)
{
	.reg .pred 	%p<2>;
	.reg .b32 	%r<6>;
	.reg .b32 	%f<4>;
	.reg .b64 	%rd<11>;

	ld.param.u64 	%rd1, [_Z10add_kernelILx874EEvPfS0_S0_i_param_0];
	ld.param.u64 	%rd2, [_Z10add_kernelILx874EEvPfS0_S0_i_param_1];
	ld.param.u64 	%rd3, [_Z10add_kernelILx874EEvPfS0_S0_i_param_2];
	ld.param.u32 	%r2, [_Z10add_kernelILx874EEvPfS0_S0_i_param_3];
	mov.u32 	%r3, %ctaid.x;
	mov.u32 	%r4, %ntid.x;
	mov.u32 	%r5, %tid.x;
	mad.lo.s32 	%r1, %r3, %r4, %r5;
	setp.ge.s32 	%p1, %r1, %r2;
	@%p1 bra 	$L__BB874_2;
	cvta.to.global.u64 	%rd4, %rd1;
	cvta.to.global.u64 	%rd5, %rd2;
	cvta.to.global.u64 	%rd6, %rd3;
	mul.wide.s32 	%rd7, %r1, 4;
	add.s64 	%rd8, %rd4, %rd7;
	ld.global.f32 	%f1, [%rd8];
	add.s64 	%rd9, %rd5, %rd7;
	ld.global.f32 	%f2, [%rd9];
	add.f32 	%f3, %f1, %f2;
	add.s64 	%rd10, %rd6, %rd7;
	st.global.f32 	[%rd10], %f3;
$L__BB874_2:
	ret;

}
	// .globl	_Z10add_kernelILx875EEvPfS0_S0_i
.visible .entry _Z10add_kernelILx875EEvPfS0_S0_i(
	.param .u64 .ptr .align 1 _Z10add_kernelILx875EEvPfS0_S0_i_param_0,
	.param .u64 .ptr .align 1 _Z10add_kernelILx875EEvPfS0_S0_i_param_1,
	.param .u64 .ptr .align 1 _Z10add_kernelILx875EEvPfS0_S0_i_param_2,
	.param .u32 _Z10add_kernelILx875EEvPfS0_S0_i_param_3
)
{
	.reg .pred 	%p<2>;
	.reg .b32 	%r<6>;
	.reg .b32 	%f<4>;
	.reg .b64 	%rd<11>;

	ld.param.u64 	%rd1, [_Z10add_kernelILx875EEvPfS0_S0_i_param_0];
	ld.param.u64 	%rd2, [_Z10add_kernelILx875EEvPfS0_S0_i_param_1];
	ld.param.u64 	%rd3, [_Z10add_kernelILx875EEvPfS0_S0_i_param_2];
	ld.param.u32 	%r2, [_Z10add_kernelILx875EEvPfS0_S0_i_param_3];
	mov.u32 	%r3, %ctaid.x;
	mov.u32 	%r4, %ntid.x;
	mov.u32 	%r5, %tid.x;
	mad.lo.s32 	%r1, %r3, %r4, %r5;
	setp.ge.s32 	%p1, %r1, %r2;
	@%p1 bra 	$L__BB875_2;
	cvta.to.global.u64 	%rd4, %rd1;
	cvta.to.global.u64 	%rd5, %rd2;
	cvta.to.global.u64 	%rd6, %rd3;
	mul.wide.s32 	%rd7, %r1, 4;
	add.s64 	%rd8, %rd4, %rd7;
	ld.global.f32 	%f1, [%rd8];
	add.s64 	%rd9, %rd5, %rd7;
	ld.global.f32 	%f2, [%rd9];
	add.f32 	%f3, %f1, %f2;
	add.s64 	%rd10, %rd6, %rd7;
	st.global.f32 	[%rd10], %f3;
$L__BB875_2:
	ret;

}
	// .globl	_Z10add_kernelILx876EEvPfS0_S0_i
.visible .entry _Z10add_kernelILx876EEvPfS0_S0_i(
	.param .u64 .ptr .align 1 _Z10add_kernelILx876EEvPfS0_S0_i_param_0,
	.param .u64 .ptr .align 1 _Z10add_kernelILx876EEvPfS0_S0_i_param_1,
	.param .u64 .ptr .align 1 _Z10add_kernelILx876EEvPfS0_S0_i_param_2,
	.param .u32 _Z10add_kernelILx876EEvPfS0_S0_i_param_3
)
{
	.reg .pred 	%p<2>;
	.reg .b32 	%r<6>;
	.reg .b32 	%f<4>;
	.reg .b64 	%rd<11>;

	ld.param.u64 	%rd1, [_Z10add_kernelILx876EEvPfS0_S0_i_param_0];
	ld.param.u64 	%rd2, [_Z10add_kernelILx876EEvPfS0_S0_i_param_1];
	ld.param.u64 	%rd3, [_Z10add_kernelILx876EEvPfS0_S0_i_param_2];
	ld.param.u32 	%r2, [_Z10add_kernelILx876EEvPfS0_S0_i_param_3];
	mov.u32 	%r3, %ctaid.x;
	mov.u32 	%r4, %ntid.x;
	mov.u32 	%r5, %tid.x;
	mad.lo.s32 	%r1, %r3, %r4, %r5;
	setp.ge.s32 	%p1, %r1, %r2;
	@%p1 bra 	$L__BB876_2;
	cvta.to.global.u64 	%rd4, %rd1;
	cvta.to.global.u64 	%rd5, %rd2;
	cvta.to.global.u64 	%rd6, %rd3;
	mul.wide.s32 	%rd7, %r1, 4;
	add.s64 	%rd8, %rd4, %rd7;
	ld.global.f32 	%f1, [%rd8];
	add.s64 	%rd9, %rd5, %rd7;
	ld.global.f32 	%f2, [%rd9];
	add.f32 	%f3, %f1, %f2;
	add.s64 	%rd10, %rd6, %rd7;
	st.global.f32 	[%rd10], %f3;
$L__BB876_2:
	ret;

}
	// .globl	_Z10add_kernelILx877EEvPfS0_S0_i
.visible .entry _Z10add_kernelILx877EEvPfS0_S0_i(
	.param .u64 .ptr .align 1 _Z10add_kernelILx877EEvPfS0_S0_i_param_0,
	.param .u64 .ptr .align 1 _Z10add_kernelILx877EEvPfS0_S0_i_param_1,
	.param .u64 .ptr .align 1 _Z10add_kernelILx877EEvPfS0_S0_i_param_2,
	.param .u32 _Z10add_kernelILx877EEvPfS0_S0_i_param_3
)
{
	.reg .pred 	%p<2>;
	.reg .b32 	%r<6>;
	.reg .b32 	%f<4>;
	.reg .b64 	%rd<11>;

	ld.param.u64 	%rd1, [_Z10add_kernelILx877EEvPfS0_S0_i_param_0];
	ld.param.u64 	%rd2, [_Z10add_kernelILx877EEvPfS0_S0_i_param_1];
	ld.param.u64 	%rd3, [_Z10add_kernelILx877EEvPfS0_S0_i_param_2];
	ld.param.u32 	%r2, [_Z10add_kernelILx877EEvPfS0_S0_i_param_3];
	mov.u32 	%r3, %ctaid.x;
	mov.u32 	%r4, %ntid.x;
	mov.u32 	%r5, %tid.x;
	mad.lo.s32 	%r1, %r3, %r4, %r5;
	setp.ge.s32 	%p1, %r1, %r2;
	@%p1 bra 	$L__BB877_2;
	cvta.to.global.u64 	%rd4, %rd1;
	cvta.to.global.u64 	%rd5, %rd2;
	cvta.to.global.u64 	%rd6, %rd3;
	mul.wide.s32 	%rd7, %r1, 4;
	add.s64 	%rd8, %rd4, %rd7;
	ld.global.f32 	%f1, [%rd8];
	add.s64 	%rd9, %rd5, %rd7;
	ld.global.f32 	%f2, [%rd9];
	add.f32 	%f3, %f1, %f2;
	add.s64 	%rd10, %rd6, %rd7;
	st.global.f32 	[%rd10], %f3;
$L__BB877_2:
	ret;

}
	// .globl	_Z10add_kernelILx878EEvPfS0_S0_i
.visible .entry _Z10add_kernelILx878EEvPfS0_S0_i(
	.param .u64 .ptr .align 1 _Z10add_kernelILx878EEvPfS0_S0_i_param_0,
	.param .u64 .ptr .align 1 _Z10add_kernelILx878EEvPfS0_S0_i_param_1,
	.param .u64 .ptr .align 1 _Z10add_kernelILx878EEvPfS0_S0_i_param_2,
	.param .u32 _Z10add_kernelILx878EEvPfS0_S0_i_param_3
)
{
	.reg .pred 	%p<2>;
	.reg .b32 	%r<6>;
	.reg .b32 	%f<4>;
	.reg .b64 	%rd<11>;

	ld.param.u64 	%rd1, [_Z10add_kernelILx878EEvPfS0_S0_i_param_0];
	ld.param.u64 	%rd2, [_Z10add_kernelILx878EEvPfS0_S0_i_param_1];
	ld.param.u64 	%rd3, [_Z10add_kernelILx878EEvPfS0_S0_i_param_2];
	ld.param.u32 	%r2, [_Z10add_kernelILx878EEvPfS0_S0_i_param_3];
	mov.u32 	%r3, %ctaid.x;
	mov.u32 	%r4, %ntid.x;
	mov.u32 	%r5, %tid.x;
	mad.lo.s32 	%r1, %r3, %r4, %r5;
	setp.ge.s32 	%p1, %r1, %r2;
	@%p1 bra 	$L__BB878_2;
	cvta.to.global.u64 	%rd4, %rd1;
	cvta.to.global.u64 	%rd5, %rd2;
	cvta.to.global.u64 	%rd6, %rd3;
	mul.wide.s32 	%rd7, %r1, 4;
	add.s64 	%rd8, %rd4, %rd7;
	ld.global.f32 	%f1, [%rd8];
	add.s64 	%rd9, %rd5, %rd7;
	ld.global.f32 	%f2, [%rd9];
	add.f32 	%f3, %f1, %f2;
	add.s64 	%rd10, %rd6, %rd7;
	st.global.f32 	[%rd10], %f3;
$L__BB878_2:
	ret;

}
	// .globl	_Z10add_kernelILx879EEvPfS0_S0_i
.visible .entry _Z10add_kernelILx879EEvPfS0_S0_i(
	.param .u64 .ptr .align 1 _Z10add_kernelILx879EEvPfS0_S0_i_param_0,
	.param .u64 .ptr .align 1 _Z10add_kernelILx879EEvPfS0_S0_i_param_1,
	.param .u64 .ptr .align 1 _Z10add_kernelILx879EEvPfS0_S0_i_param_2,
	.param .u32 _Z10add_kernelILx879EEvPfS0_S0_i_param_3
)
{
	.reg .pred 	%p<2>;
	.reg .b32 	%r<6>;
	.reg .b32 	%f<4>;
	.reg .b64 	%rd<11>;

	ld.param.u64 	%rd1, [_Z10add_kernelILx879EEvPfS0_S0_i_param_0];
	ld.param.u64 	%rd2, [_Z10add_kernelILx879EEvPfS0_S0_i_param_1];
	ld.param.u64 	%rd3, [_Z10add_kernelILx879EEvPfS0_S0_i_param_2];
	ld.param.u32 	%r2, [_Z10add_kernelILx879EEvPfS0_S0_i_param_3];
	mov.u32 	%r3, %ctaid.x;
	mov.u32 	%r4, %ntid.x;
	mov.u32 	%r5, %tid.x;
	mad.lo.s32 	%r1, %r3, %r4, %r5;
	setp.ge.s32 	%p1, %r1, %r2;
	@%p1 bra 	$L__BB879_2;
	cvta.to.global.u64 	%rd4, %rd1;
	cvta.to.global.u64 	%rd5, %rd2;
	cvta.to.global.u64 	%rd6, %rd3;
	mul.wide.s32 	%rd7, %r1, 4;
	add.s64 	%rd8, %rd4, %rd7;
	ld.global.f32 	%f1, [%rd8];
	add.s64 	%rd9, %rd5, %rd7;
	ld.global.f32 	%f2, [%rd9];
	add.f32 	%f3, %f1, %f2;
	add.s64 	%rd10, %rd6, %rd7;
	st.global.f32 	[%rd10], %f3;
$L__BB879_2:
	ret;

}
	// .globl	_Z10add_kernelILx880EEvPfS0_S0_i
.visible .entry _Z10add_kernelILx880EEvPfS0_S0_i(
	.param .u64 .ptr .align 1 _Z10add_kernelILx880EEvPfS0_S0_i_param_0,
	.param .u64 .ptr .align 1 _Z10add_kernelILx880EEvPfS0_S0_i_param_1,
	.param .u64 .ptr .align 1 _Z10add_kernelILx880EEvPfS0_S0_i_param_2,
	.param .u32 _Z10add_kernelILx880EEvPfS0_S0_i_param_3
)
{
	.reg .pred 	%p<2>;
	.reg .b32 	%r<6>;
	.reg .b32 	%f<4>;
	.reg .b64 	%rd<11>;

	ld.param.u64 	%rd1, [_Z10add_kernelILx880EEvPfS0_S0_i_param_0];
	ld.param.u64 	%rd2, [_Z10add_kernelILx880EEvPfS0_S0_i_param_1];
	ld.param.u64 	%rd3, [_Z10add_kernelILx880EEvPfS0_S0_i_param_2];
	ld.param.u32 	%r2, [_Z10add_kernelILx880EEvPfS0_S0_i_param_3];
	mov.u32 	%r3, %ctaid.x;
	mov.u32 	%r4, %ntid.x;
	mov.u32 	%r5, %tid.x;
	mad.lo.s32 	%r1, %r3, %r4, %r5;
	setp.ge.s32 	%p1, %r1, %r2;
	@%p1 bra 	$L__BB880_2;
	cvta.to.global.u64 	%rd4, %rd1;
	cvta.to.global.u64 	%rd5, %rd2;
	cvta.to.global.u64 	%rd6, %rd3;
	mul.wide.s32 	%rd7, %r1, 4;
	add.s64 	%rd8, %rd4, %rd7;
	ld.global.f32 	%f1, [%rd8];
	add.s64 	%rd9, %rd5, %rd7;
	ld.global.f32 	%f2, [%rd9];
	add.f32 	%f3, %f1, %f2;
	add.s64 	%rd10, %rd6, %rd7;
	st.global.f32 	[%rd10], %f3;
$L__BB880_2:
	ret;

}
	// .globl	_Z10add_kernelILx881EEvPfS0_S0_i
.visible .entry _Z10add_kernelILx881EEvPfS0_S0_i(
	.param .u64 .ptr .align 1 _Z10add_kernelILx881EEvPfS0_S0_i_param_0,
	.param .u64 .ptr .align 1 _Z10add_kernelILx881EEvPfS0_S0_i_param_1,
	.param .u64 .ptr .align 1 _Z10add_kernelILx881EEvPfS0_S0_i_param_2,
	.param .u32 _Z10add_kernelILx881EEvPfS0_S0_i_param_3
)
{
	.reg .pred 	%p<2>;
	.reg .b32 	%r<6>;
	.reg .b32 	%f<4>;
	.reg .b64 	%rd<11>;

	ld.param.u64 	%rd1, [_Z10add_kernelILx881EEvPfS0_S0_i_param_0];
	ld.param.u64 	%rd2, [_Z10add_kernelILx881EEvPfS0_S0_i_param_1];
	ld.param.u64 	%rd3, [_Z10add_kernelILx881EEvPfS0_S0_i_param_2];
	ld.param.u32 	%r2, [_Z10add_kernelILx881EEvPfS0_S0_i_param_3];
	mov.u32 	%r3, %ctaid.x;
	mov.u32 	%r4, %ntid.x;
	mov.u32 	%r5, %tid.x;
	mad.lo.s32 	%r1, %r3, %r4, %r5;
	setp.ge.s32 	%p1, %r1, %r2;
	@%p1 bra 	$L__BB881_2;
	cvta.to.global.u64 	%rd4, %rd1;
	cvta.to.global.u64 	%rd5, %rd2;
	cvta.to.global.u64 	%rd6, %rd3;
	mul.wide.s32 	%rd7, %r1, 4;
	add.s64 	%rd8, %rd4, %rd7;
	ld.global.f32 	%f1, [%rd8];
	add.s64 	%rd9, %rd5, %rd7;
	ld.global.f32 	%f2, [%rd9];
	add.f32 	%f3, %f1, %f2;
	add.s64 	%rd10, %rd6, %rd7;
	st.global.f32 	[%rd10], %f3;
$L__BB881_2:
	ret;

}
	// .globl	_Z10add_kernelILx882EEvPfS0_S0_i
.visible .entry _Z10add_kernelILx882EEvPfS0_S0_i(
	.param .u64 .ptr .align 1 _Z10add_kernelILx882EEvPfS0_S0_i_param_0,
	.param .u64 .ptr .align 1 _Z10add_kernelILx882EEvPfS0_S0_i_param_1,
	.param .u64 .ptr .align 1 _Z10add_kernelILx882EEvPfS0_S0_i_param_2,
	.param .u32 _Z10add_kernelILx882EEvPfS0_S0_i_param_3
)
{
	.reg .pred 	%p<2>;
	.reg .b32 	%r<6>;
	.reg .b32 	%f<4>;
	.reg .b64 	%rd<11>;

	ld.param.u64 	%rd1, [_Z10add_kernelILx882EEvPfS0_S0_i_param_0];
	ld.param.u64 	%rd2, [_Z10add_kernelILx882EEvPfS0_S0_i_param_1];
	ld.param.u64 	%rd3, [_Z10add_kernelILx882EEvPfS0_S0_i_param_2];
	ld.param.u32 	%r2, [_Z10add_kernelILx882EEvPfS0_S0_i_param_3];
	mov.u32 	%r3, %ctaid.x;
	mov.u32 	%r4, %ntid.x;
	mov.u32 	%r5, %tid.x;
	mad.lo.s32 	%r1, %r3, %r4, %r5;
	setp.ge.s32 	%p1, %r1, %r2;
	@%p1 bra 	$L__BB882_2;
	cvta.to.global.u64 	%rd4, %rd1;
	cvta.to.global.u64 	%rd5, %rd2;
	cvta.to.global.u64 	%rd6, %rd3;
	mul.wide.s32 	%rd7, %r1, 4;
	add.s64 	%rd8, %rd4, %rd7;
	ld.global.f32 	%f1, [%rd8];
	add.s64 	%rd9, %rd5, %rd7;
	ld.global.f32 	%f2, [%rd9];
	add.f32 	%f3, %f1, %f2;
	add.s64 	%rd10, %rd6, %rd7;
	st.global.f32 	[%rd10], %f3;
$L__BB882_2:
	ret;

}
	// .globl	_Z10add_kernelILx883EEvPfS0_S0_i
.visible .entry _Z10add_kernelILx883EEvPfS0_S0_i(
	.param .u64 .ptr .align 1 _Z10add_kernelILx883EEvPfS0_S0_i_param_0,
	.param .u64 .ptr .align 1 _Z10add_kernelILx883EEvPfS0_S0_i_param_1,
	.param .u64 .ptr .align 1 _Z10add_kernelILx883EEvPfS0_S0_i_param_2,
	.param .u32 _Z10add_kernelILx883EEvPfS0_S0_i_param_3
)
{
	.reg .pred 	%p<2>;
	.reg .b32 	%r<6>;
	.reg .b32 	%f<4>;
	.reg .b64 	%rd<11>;

	ld.param.u64 	%rd1, [_Z10add_kernelILx883EEvPfS0_S0_i_param_0];
	ld.param.u64 	%rd2, [_Z10add_kernelILx883EEvPfS0_S0_i_param_1];
	ld.param.u64 	%rd3, [_Z10add_kernelILx883EEvPfS0_S0_i_param_2];
	ld.param.u32 	%r2, [_Z10add_kernelILx883EEvPfS0_S0_i_param_3];
	mov.u32 	%r3, %ctaid.x;
	mov.u32 	%r4, %ntid.x;
	mov.u32 	%r5, %tid.x;
	mad.lo.s32 	%r1, %r3, %r4, %r5;
	setp.ge.s32 	%p1, %r1, %r2;
	@%p1 bra 	$L__BB883_2;
	cvta.to.global.u64 	%rd4, %rd1;
	cvta.to.global.u64 	%rd5, %rd2;
	cvta.to.global.u64 	%rd6, %rd3;
	mul.wide.s32 	%rd7, %r1, 4;
	add.s64 	%rd8, %rd4, %rd7;
	ld.global.f32 	%f1, [%rd8];
	add.s64 	%rd9, %rd5, %rd7;
	ld.global.f32 	%f2, [%rd9];
	add.f32 	%f3, %f1, %f2;
	add.s64 	%rd10, %rd6, %rd7;
	st.global.f32 	[%rd10], %f3;
$L__BB883_2:
	ret;

}
	// .globl	_Z10add_kernelILx884EEvPfS0_S0_i
.visible .entry _Z10add_kernelILx884EEvPfS0_S0_i(
	.param .u64 .ptr .align 1 _Z10add_kernelILx884EEvPfS0_S0_i_param_0,
	.param .u64 .ptr .align 1 _Z10add_kernelILx884EEvPfS0_S0_i_param_1,
	.param .u64 .ptr .align 1 _Z10add_kernelILx884EEvPfS0_S0_i_param_2,
	.param .u32 _Z10add_kernelILx884EEvPfS0_S0_i_param_3
)
{
	.reg .pred 	%p<2>;
	.reg .b32 	%r<6>;
	.reg .b32 	%f<4>;
	.reg .b64 	%rd<11>;

	ld.param.u64 	%rd1, [_Z10add_kernelILx884EEvPfS0_S0_i_param_0];
	ld.param.u64 	%rd2, [_Z10add_kernelILx884EEvPfS0_S0_i_param_1];
	ld.param.u64 	%rd3, [_Z10add_kernelILx884EEvPfS0_S0_i_param_2];
	ld.param.u32 	%r2, [_Z10add_kernelILx884EEvPfS0_S0_i_param_3];
	mov.u32 	%r3, %ctaid.x;
	mov.u32 	%r4, %ntid.x;
	mov.u32 	%r5, %tid.x;
	mad.lo.s32 	%r1, %r3, %r4, %r5;
	setp.ge.s32 	%p1, %r1, %r2;
	@%p1 bra 	$L__BB884_2;
	cvta.to.global.u64 	%rd4, %rd1;
	cvta.to.global.u64 	%rd5, %rd2;
	cvta.to.global.u64 	%rd6, %rd3;
	mul.wide.s32 	%rd7, %r1, 4;
	add.s64 	%rd8, %rd4, %rd7;
	ld.global.f32 	%f1, [%rd8];
	add.s64 	%rd9, %rd5, %rd7;
	ld.global.f32 	%f2, [%rd9];
	add.f32 	%f3, %f1, %f2;
	add.s64 	%rd10, %rd6, %rd7;
	st.global.f32 	[%rd10], %f3;
$L__BB884_2:
	ret;

}
	// .globl	_Z10add_kernelILx885EEvPfS0_S0_i
.visible .entry _Z10add_kernelILx885EEvPfS0_S0_i(
	.param .u64 .ptr .align 1 _Z10add_kernelILx885EEvPfS0_S0_i_param_0,
	.param .u64 .ptr .align 1 _Z10add_kernelILx885EEvPfS0_S0_i_param_1,
	.param .u64 .ptr .align 1 _Z10add_kernelILx885EEvPfS0_S0_i_param_2,
	.param .u32 _Z10add_kernelILx885EEvPfS0_S0_i_param_3
)
{
	.reg .pred 	%p<2>;
	.reg .b32 	%r<6>;
	.reg .b32 	%f<4>;
	.reg .b64 	%rd<11>;

	ld.param.u64 	%rd1, [_Z10add_kernelILx885EEvPfS0_S0_i_param_0];
	ld.param.u64 	%rd2, [_Z10add_kernelILx885EEvPfS0_S0_i_param_1];
	ld.param.u64 	%rd3, [_Z10add_kernelILx885EEvPfS0_S0_i_param_2];
	ld.param.u32 	%r2, [_Z10add_kernelILx885EEvPfS0_S0_i_param_3];
	mov.u32 	%r3, %ctaid.x;
	mov.u32 	%r4, %ntid.x;
	mov.u32 	%r5, %tid.x;
	mad.lo.s32 	%r1, %r3, %r4, %r5;
	setp.ge.s32 	%p1, %r1, %r2;
	@%p1 bra 	$L__BB885_2;
	cvta.to.global.u64 	%rd4, %rd1;
	cvta.to.global.u64 	%rd5, %rd2;
	cvta.to.global.u64 	%rd6, %rd3;
	mul.wide.s32 	%rd7, %r1, 4;
	add.s64 	%rd8, %rd4, %rd7;
	ld.global.f32 	%f1, [%rd8];
	add.s64 	%rd9, %rd5, %rd7;
	ld.global.f32 	%f2, [%rd9];
	add.f32 	%f3, %f1, %f2;
	add.s64 	%rd10, %rd6, %rd7;
	st.global.f32 	[%rd10], %f3;
$L__BB885_2:
	ret;

}
	// .globl	_Z10add_kernelILx886EEvPfS0_S0_i
.visible .entry _Z10add_kernelILx886EEvPfS0_S0_i(
	.param .u64 .ptr .align 1 _Z10add_kernelILx886EEvPfS0_S0_i_param_0,
	.param .u64 .ptr .align 1 _Z10add_kernelILx886EEvPfS0_S0_i_param_1,
	.param .u64 .ptr .align 1 _Z10add_kernelILx886EEvPfS0_S0_i_param_2,
	.param .u32 _Z10add_kernelILx886EEvPfS0_S0_i_param_3
)
{
	.reg .pred 	%p<2>;
	.reg .b32 	%r<6>;
	.reg .b32 	%f<4>;
	.reg .b64 	%rd<11>;

	ld.param.u64 	%rd1, [_Z10add_kernelILx886EEvPfS0_S0_i_param_0];
	ld.param.u64 	%rd2, [_Z10add_kernelILx886EEvPfS0_S0_i_param_1];
	ld.param.u64 	%rd3, [_Z10add_kernelILx886EEvPfS0_S0_i_param_2];
	ld.param.u32 	%r2, [_Z10add_kernelILx886EEvPfS0_S0_i_param_3];
	mov.u32 	%r3, %ctaid.x;
	mov.u32 	%r4, %ntid.x;
	mov.u32 	%r5, %tid.x;
	mad.lo.s32 	%r1, %r3, %r4, %r5;
	setp.ge.s32 	%p1, %r1, %r2;
	@%p1 bra 	$L__BB886_2;
	cvta.to.global.u64 	%rd4, %rd1;
	cvta.to.global.u64 	%rd5, %rd2;
	cvta.to.global.u64 	%rd6, %rd3;
	mul.wide.s32 	%rd7, %r1, 4;
	add.s64 	%rd8, %rd4, %rd7;
	ld.global.f32 	%f1, [%rd8];
	add.s64 	%rd9, %rd5, %rd7;
	ld.global.f32 	%f2, [%rd9];
	add.f32 	%f3, %f1, %f2;
	add.s64 	%rd10, %rd6, %rd7;
	st.global.f32 	[%rd10], %f3;
$L__BB886_2:
	ret;

}
	// .globl	_Z10add_kernelILx887EEvPfS0_S0_i
.visible .entry _Z10add_kernelILx887EEvPfS0_S0_i(
	.param .u64 .ptr .align 1 _Z10add_kernelILx887EEvPfS0_S0_i_param_0,
	.param .u64 .ptr .align 1 _Z10add_kernelILx887EEvPfS0_S0_i_param_1,
	.param .u64 .ptr .align 1 _Z10add_kernelILx887EEvPfS0_S0_i_param_2,
	.param .u32 _Z10add_kernelILx887EEvPfS0_S0_i_param_3
)
{
	.reg .pred 	%p<2>;
	.reg .b32 	%r<6>;
	.reg .b32 	%f<4>;
	.reg .b64 	%rd<11>;

	ld.param.u64 	%rd1, [_Z10add_kernelILx887EEvPfS0_S0_i_param_0];
	ld.param.u64 	%rd2, [_Z10add_kernelILx887EEvPfS0_S0_i_param_1];
	ld.param.u64 	%rd3, [_Z10add_kernelILx887EEvPfS0_S0_i_param_2];
	ld.param.u32 	%r2, [_Z10add_kernelILx887EEvPfS0_S0_i_param_3];
	mov.u32 	%r3, %ctaid.x;
	mov.u32 	%r4, %ntid.x;
	mov.u32 	%r5, %tid.x;
	mad.lo.s32 	%r1, %r3, %r4, %r5;
	setp.ge.s32 	%p1, %r1, %r2;
	@%p1 bra 	$L__BB887_2;
	cvta.to.global.u64 	%rd4, %rd1;
	cvta.to.global.u64 	%rd5, %rd2;
	cvta.to.global.u64 	%rd6, %rd3;
	mul.wide.s32 	%rd7, %r1, 4;
	add.s64 	%rd8, %rd4, %rd7;
	ld.global.f32 	%f1, [%rd8];
	add.s64 	%rd9, %rd5, %rd7;
	ld.global.f32 	%f2, [%rd9];
	add.f32 	%f3, %f1, %f2;
	add.s64 	%rd10, %rd6, %rd7;
	st.global.f32 	[%rd10], %f3;
$L__BB887_2:
	ret;

}
	// .globl	_Z10add_kernelILx888EEvPfS0_S0_i
.visible .entry _Z10add_kernelILx888EEvPfS0_S0_i(
	.param .u64 .ptr .align 1 _Z10add_kernelILx888EEvPfS0_S0_i_param_0,
	.param .u64 .ptr .align 1 _Z10add_kernelILx888EEvPfS0_S0_i_param_1,
	.param .u64 .ptr .align 1 _Z10add_kernelILx888EEvPfS0_S0_i_param_2,
	.param .u32 _Z10add_kernelILx888EEvPfS0_S0_i_param_3
)
{
	.reg .pred 	%p<2>;
	.reg .b32 	%r<6>;
	.reg .b32 	%f<4>;
	.reg .b64 	%rd<11>;

	ld.param.u64 	%rd1, [_Z10add_kernelILx888EEvPfS0_S0_i_param_0];
	ld.param.u64 	%rd2, [_Z10add_kernelILx888EEvPfS0_S0_i_param_1];
	ld.param.u64 	%rd3, [_Z10add_kernelILx888EEvPfS0_S0_i_param_2];
	ld.param.u32 	%r2, [_Z10add_kernelILx888EEvPfS0_S0_i_param_3];
	mov.u32 	%r3, %ctaid.x;
	mov.u32 	%r4, %ntid.x;
	mov.u32 	%r5, %tid.x;
	mad.lo.s32 	%r1, %r3, %r4, %r5;
	setp.ge.s32 	%p1, %r1, %r2;
	@%p1 bra 	$L__BB888_2;
	cvta.to.global.u64 	%rd4, %rd1;
	cvta.to.global.u64 	%rd5, %rd2;
	cvta.to.global.u64 	%rd6, %rd3;
	mul.wide.s32 	%rd7, %r1, 4;
	add.s64 	%rd8, %rd4, %rd7;
	ld.global.f32 	%f1, [%rd8];
	add.s64 	%rd9, %rd5, %rd7;
	ld.global.f32 	%f2, [%rd9];
	add.f32 	%f3, %f1, %f2;
	add.s64 	%rd10, %rd6, %rd7;
	st.global.f32 	[%rd10], %f3;
$L__BB888_2:
	ret;

}
	// .globl	_Z10add_kernelILx889EEvPfS0_S0_i
.visible .entry _Z10add_kernelILx889EEvPfS0_S0_i(
	.param .u64 .ptr .align 1 _Z10add_kernelILx889EEvPfS0_S0_i_param_0,
	.param .u64 .ptr .align 1 _Z10add_kernelILx889EEvPfS0_S0_i_param_1,
	.param .u64 .ptr .align 1 _Z10add_kernelILx889EEvPfS0_S0_i_param_2,
	.param .u32 _Z10add_kernelILx889EEvPfS0_S0_i_param_3
)
{
	.reg .pred 	%p<2>;
	.reg .b32 	%r<6>;
	.reg .b32 	%f<4>;
	.reg .b64 	%rd<11>;

	ld.param.u64 	%rd1, [_Z10add_kernelILx889EEvPfS0_S0_i_param_0];
	ld.param.u64 	%rd2, [_Z10add_kernelILx889EEvPfS0_S0_i_param_1];
	ld.param.u64 	%rd3, [_Z10add_kernelILx889EEvPfS0_S0_i_param_2];
	ld.param.u32 	%r2, [_Z10add_kernelILx889EEvPfS0_S0_i_param_3];
	mov.u32 	%r3, %ctaid.x;
	mov.u32 	%r4, %ntid.x;
	mov.u32 	%r5, %tid.x;
	mad.lo.s32 	%r1, %r3, %r4, %r5;
	setp.ge.s32 	%p1, %r1, %r2;
	@%p1 bra 	$L__BB889_2;
	cvta.to.global.u64 	%rd4, %rd1;
	cvta.to.global.u64 	%rd5, %rd2;
	cvta.to.global.u64 	%rd6, %rd3;
	mul.wide.s32 	%rd7, %r1, 4;
	add.s64 	%rd8, %rd4, %rd7;
	ld.global.f32 	%f1, [%rd8];
	add.s64 	%rd9, %rd5, %rd7;
	ld.global.f32 	%f2, [%rd9];
	add.f32 	%f3, %f1, %f2;
	add.s64 	%rd10, %rd6, %rd7;
	st.global.f32 	[%rd10], %f3;
$L__BB889_2:
	ret;

}
	// .globl	_Z10add_kernelILx890EEvPfS0_S0_i
.visible .entry _Z10add_kernelILx890EEvPfS0_S0_i(
	.param .u64 .ptr .align 1 _Z10add_kernelILx890EEvPfS0_S0_i_param_0,
	.param .u64 .ptr .align 1 _Z10add_kernelILx890EEvPfS0_S0_i_param_1,
	.param .u64 .ptr .align 1 _Z10add_kernelILx890EEvPfS0_S0_i_param_2,
	.param .u32 _Z10add_kernelILx890EEvPfS0_S0_i_param_3
)
{
	.reg .pred 	%p<2>;
	.reg .b32 	%r<6>;
	.reg .b32 	%f<4>;
	.reg .b64 	%rd<11>;

	ld.param.u64 	%rd1, [_Z10add_kernelILx890EEvPfS0_S0_i_param_0];
	ld.param.u64 	%rd2, [_Z10add_kernelILx890EEvPfS0_S0_i_param_1];
	ld.param.u64 	%rd3, [_Z10add_kernelILx890EEvPfS0_S0_i_param_2];
	ld.param.u32 	%r2, [_Z10add_kernelILx890EEvPfS0_S0_i_param_3];
	mov.u32 	%r3, %ctaid.x;
	mov.u32 	%r4, %ntid.x;
	mov.u32 	%r5, %tid.x;
	mad.lo.s32 	%r1, %r3, %r4, %r5;
	setp.ge.s32 	%p1, %r1, %r2;
	@%p1 bra 	$L__BB890_2;
	cvta.to.global.u64 	%rd4, %rd1;
	cvta.to.global.u64 	%rd5, %rd2;
	cvta.to.global.u64 	%rd6, %rd3;
	mul.wide.s32 	%rd7, %r1, 4;
	add.s64 	%rd8, %rd4, %rd7;
	ld.global.f32 	%f1, [%rd8];
	add.s64 	%rd9, %rd5, %rd7;
	ld.global.f32 	%f2, [%rd9];
	add.f32 	%f3, %f1, %f2;
	add.s64 	%rd10, %rd6, %rd7;
	st.global.f32 	[%rd10], %f3;
$L__BB890_2:
	ret;

}
	// .globl	_Z10add_kernelILx891EEvPfS0_S0_i
.visible .entry _Z10add_kernelILx891EEvPfS0_S0_i(
	.param .u64 .ptr .align 1 _Z10add_kernelILx891EEvPfS0_S0_i_param_0,
	.param .u64 .ptr .align 1 _Z10add_kernelILx891EEvPfS0_S0_i_param_1,
	.param .u64 .ptr .align 1 _Z10add_kernelILx891EEvPfS0_S0_i_param_2,
	.param .u32 _Z10add_kernelILx891EEvPfS0_S0_i_param_3
)
{
	.reg .pred 	%p<2>;
	.reg .b32 	%r<6>;
	.reg .b32 	%f<4>;
	.reg .b64 	%rd<11>;

	ld.param.u64 	%rd1, [_Z10add_kernelILx891EEvPfS0_S0_i_param_0];
	ld.param.u64 	%rd2, [_Z10add_kernelILx891EEvPfS0_S0_i_param_1];
	ld.param.u64 	%rd3, [_Z10add_kernelILx891EEvPfS0_S0_i_param_2];
	ld.param.u32 	%r2, [_Z10add_kernelILx891EEvPfS0_S0_i_param_3];
	mov.u32 	%r3, %ctaid.x;
	mov.u32 	%r4, %ntid.x;
	mov.u32 	%r5, %tid.x;
	mad.lo.s32 	%r1, %r3, %r4, %r5;
	setp.ge.s32 	%p1, %r1, %r2;
	@%p1 bra 	$L__BB891_2;
	cvta.to.global.u64 	%rd4, %rd1;
	cvta.to.global.u64 	%rd5, %rd2;
	cvta.to.global.u64 	%rd6, %rd3;
	mul.wide.s32 	%rd7, %r1, 4;
	add.s64 	%rd8, %rd4, %rd7;
	ld.global.f32 	%f1, [%rd8];
	add.s64 	%rd9, %rd5, %rd7;
	ld.global.f32 	%f2, [%rd9];
	add.f32 	%f3, %f1, %f2;
	add.s64 	%rd10, %rd6, %rd7;
	st.global.f32 	[%rd10], %f3;
$L__BB891_2:
	ret;

}
	// .globl	_Z10add_kernelILx892EEvPfS0_S0_i
.visible .entry _Z10add_kernelILx892EEvPfS0_S0_i(
	.param .u64 .ptr .align 1 _Z10add_kernelILx892EEvPfS0_S0_i_param_0,
	.param .u64 .ptr .align 1 _Z10add_kernelILx892EEvPfS0_S0_i_param_1,
	.param .u64 .ptr .align 1 _Z10add_kernelILx892EEvPfS0_S0_i_param_2,
	.param .u32 _Z10add_kernelILx892EEvPfS0_S0_i_param_3
)
{
	.reg .pred 	%p<2>;
	.reg .b32 	%r<6>;
	.reg .b32 	%f<4>;
	.reg .b64 	%rd<11>;

	ld.param.u64 	%rd1, [_Z10add_kernelILx892EEvPfS0_S0_i_param_0];
	ld.param.u64 	%rd2, [_Z10add_kernelILx892EEvPfS0_S0_i_param_1];
	ld.param.u64 	%rd3, [_Z10add_kernelILx892EEvPfS0_S0_i_param_2];
	ld.param.u32 	%r2, [_Z10add_kernelILx892EEvPfS0_S0_i_param_3];
	mov.u32 	%r3, %ctaid.x;
	mov.u32 	%r4, %ntid.x;
	mov.u32 	%r5, %tid.x;
	mad.lo.s32 	%r1, %r3, %r4, %r5;
	setp.ge.s32 	%p1, %r1, %r2;
	@%p1 bra 	$L__BB892_2;
	cvta.to.global.u64 	%rd4, %rd1;
	cvta.to.global.u64 	%rd5, %rd2;
	cvta.to.global.u64 	%rd6, %rd3;
	mul.wide.s32 	%rd7, %r1, 4;
	add.s64 	%rd8, %rd4, %rd7;
	ld.global.f32 	%f1, [%rd8];
	add.s64 	%rd9, %rd5, %rd7;
	ld.global.f32 	%f2, [%rd9];
	add.f32 	%f3, %f1, %f2;
	add.s64 	%rd10, %rd6, %rd7;
	st.global.f32 	[%rd10], %f3;
$L__BB892_2:
	ret;

}
	// .globl	_Z10add_kernelILx893EEvPfS0_S0_i
.visible .entry _Z10add_kernelILx893EEvPfS0_S0_i(
	.param .u64 .ptr .align 1 _Z10add_kernelILx893EEvPfS0_S0_i_param_0,
	.param .u64 .ptr .align 1 _Z10add_kernelILx893EEvPfS0_S0_i_param_1,
	.param .u64 .ptr .align 1 _Z10add_kernelILx893EEvPfS0_S0_i_param_2,
	.param .u32 _Z10add_kernelILx893EEvPfS0_S0_i_param_3
)
{
	.reg .pred 	%p<2>;
	.reg .b32 	%r<6>;
	.reg .b32 	%f<4>;
	.reg .b64 	%rd<11>;

	ld.param.u64 	%rd1, [_Z10add_kernelILx893EEvPfS0_S0_i_param_0];
	ld.param.u64 	%rd2, [_Z10add_kernelILx893EEvPfS0_S0_i_param_1];
	ld.param.u64 	%rd3, [_Z10add_kernelILx893EEvPfS0_S0_i_param_2];
	ld.param.u32 	%r2, [_Z10add_kernelILx893EEvPfS0_S0_i_param_3];
	mov.u32 	%r3, %ctaid.x;
	mov.u32 	%r4, %ntid.x;
	mov.u32 	%r5, %tid.x;
	mad.lo.s32 	%r1, %r3, %r4, %r5;
	setp.ge.s32 	%p1, %r1, %r2;
	@%p1 bra 	$L__BB893_2;
	cvta.to.global.u64 	%rd4, %rd1;
	cvta.to.global.u64 	%rd5, %rd2;
	cvta.to.global.u64 	%rd6, %rd3;
	mul.wide.s32 	%rd7, %r1, 4;
	add.s64 	%rd8, %rd4, %rd7;
	ld.global.f32 	%f1, [%rd8];
	add.s64 	%rd9, %rd5, %rd7;
	ld.global.f32 	%f2, [%rd9];
	add.f32 	%f3, %f1, %f2;
	add.s64 	%rd10, %rd6, %rd7;
	st.global.f32 	[%rd10], %f3;
$L__BB893_2:
	ret;

}
	// .globl	_Z10add_kernelILx894EEvPfS0_S0_i
.visible .entry _Z10add_kernelILx894EEvPfS0_S0_i(
	.param .u64 .ptr .align 1 _Z10add_kernelILx894EEvPfS0_S0_i_param_0,
	.param .u64 .ptr .align 1 _Z10add_kernelILx894EEvPfS0_S0_i_param_1,
	.param .u64 .ptr .align 1 _Z10add_kernelILx894EEvPfS0_S0_i_param_2,
	.param .u32 _Z10add_kernelILx894EEvPfS0_S0_i_param_3
)
{
	.reg .pred 	%p<2>;
	.reg .b32 	%r<6>;
	.reg .b32 	%f<4>;
	.reg .b64 	%rd<11>;

	ld.param.u64 	%rd1, [_Z10add_kernelILx894EEvPfS0_S0_i_param_0];
	ld.param.u64 	%rd2, [_Z10add_kernelILx894EEvPfS0_S0_i_param_1];
	ld.param.u64 	%rd3, [_Z10add_kernelILx894EEvPfS0_S0_i_param_2];
	ld.param.u32 	%r2, [_Z10add_kernelILx894EEvPfS0_S0_i_param_3];
	mov.u32 	%r3, %ctaid.x;
	mov.u32 	%r4, %ntid.x;
	mov.u32 	%r5, %tid.x;
	mad.lo.s32 	%r1, %r3, %r4, %r5;
	setp.ge.s32 	%p1, %r1, %r2;
	@%p1 bra 	$L__BB894_2;
	cvta.to.global.u64 	%rd4, %rd1;
	cvta.to.global.u64 	%rd5, %rd2;
	cvta.to.global.u64 	%rd6, %rd3;
	mul.wide.s32 	%rd7, %r1, 4;
	add.s64 	%rd8, %rd4, %rd7;
	ld.global.f32 	%f1, [%rd8];
	add.s64 	%rd9, %rd5, %rd7;
	ld.global.f32 	%f2, [%rd9];
	add.f32 	%f3, %f1, %f2;
	add.s64 	%rd10, %rd6, %rd7;
	st.global.f32 	[%rd10], %f3;
$L__BB894_2:
	ret;

}
	// .globl	_Z10add_kernelILx895EEvPfS0_S0_i
.visible .entry _Z10add_kernelILx895EEvPfS0_S0_i(
	.param .u64 .ptr .align 1 _Z10add_kernelILx895EEvPfS0_S0_i_param_0,
	.param .u64 .ptr .align 1 _Z10add_kernelILx895EEvPfS0_S0_i_param_1,
	.param .u64 .ptr .align 1 _Z10add_kernelILx895EEvPfS0_S0_i_param_2,
	.param .u32 _Z10add_kernelILx895EEvPfS0_S0_i_param_3
)
{
	.reg .pred 	%p<2>;
	.reg .b32 	%r<6>;
	.reg .b32 	%f<4>;
	.reg .b64 	%rd<11>;

	ld.param.u64 	%rd1, [_Z10add_kernelILx895EEvPfS0_S0_i_param_0];
	ld.param.u64 	%rd2, [_Z10add_kernelILx895EEvPfS0_S0_i_param_1];
	ld.param.u64 	%rd3, [_Z10add_kernelILx895EEvPfS0_S0_i_param_2];
	ld.param.u32 	%r2, [_Z10add_kernelILx895EEvPfS0_S0_i_param_3];
	mov.u32 	%r3, %ctaid.x;
	mov.u32 	%r4, %ntid.x;
	mov.u32 	%r5, %tid.x;
	mad.lo.s32 	%r1, %r3, %r4, %r5;
	setp.ge.s32 	%p1, %r1, %r2;
	@%p1 bra 	$L__BB895_2;
	cvta.to.global.u64 	%rd4, %rd1;
	cvta.to.global.u64 	%rd5, %rd2;
	cvta.to.global.u64 	%rd6, %rd3;
	mul.wide.s32 	%rd7, %r1, 4;
	add.s64 	%rd8, %rd4, %rd7;
	ld.global.f32 	%f1, [%rd8];
	add.s64 	%rd9, %rd5, %rd7;
	ld.global.f32 	%f2, [%rd9];
	add.f32 	%f3, %f1, %f2;
	add.s64 	%rd10, %rd6, %rd7;
	st.global.f32 	[%rd10], %f3;
$L__BB895_2:
	ret;

}
	// .globl	_Z10add_kernelILx896EEvPfS0_S0_i
.visible .entry _Z10add_kernelILx896EEvPfS0_S0_i(
	.param .u64 .ptr .align 1 _Z10add_kernelILx896EEvPfS0_S0_i_param_0,
	.param .u64 .ptr .align 1 _Z10add_kernelILx896EEvPfS0_S0_i_param_1,
	.param .u64 .ptr .align 1 _Z10add_kernelILx896EEvPfS0_S0_i_param_2,
	.param .u32 _Z10add_kernelILx896EEvPfS0_S0_i_param_3
)
{
	.reg .pred 	%p<2>;
	.reg .b32 	%r<6>;
	.reg .b32 	%f<4>;
	.reg .b64 	%rd<11>;

	ld.param.u64 	%rd1, [_Z10add_kernelILx896EEvPfS0_S0_i_param_0];
	ld.param.u64 	%rd2, [_Z10add_kernelILx896EEvPfS0_S0_i_param_1];
	ld.param.u64 	%rd3, [_Z10add_kernelILx896EEvPfS0_S0_i_param_2];
	ld.param.u32 	%r2, [_Z10add_kernelILx896EEvPfS0_S0_i_param_3];
	mov.u32 	%r3, %ctaid.x;
	mov.u32 	%r4, %ntid.x;
	mov.u32 	%r5, %tid.x;
	mad.lo.s32 	%r1, %r3, %r4, %r5;
	setp.ge.s32 	%p1, %r1, %r2;
	@%p1 bra 	$L__BB896_2;
	cvta.to.global.u64 	%rd4, %rd1;
	cvta.to.global.u64 	%rd5, %rd2;
	cvta.to.global.u64 	%rd6, %rd3;
	mul.wide.s32 	%rd7, %r1, 4;
	add.s64 	%rd8, %rd4, %rd7;
	ld.global.f32 	%f1, [%rd8];
	add.s64 	%rd9, %rd5, %rd7;
	ld.global.f32 	%f2, [%rd9];
	add.f32 	%f3, %f1, %f2;
	add.s64 	%rd10, %rd6, %rd7;
	st.global.f32 	[%rd10], %f3;
$L__BB896_2:
	ret;

}
	// .globl	_Z10add_kernelILx897EEvPfS0_S0_i
.visible .entry _Z10add_kernelILx897EEvPfS0_S0_i(
	.param .u64 .ptr .align 1 _Z10add_kernelILx897EEvPfS0_S0_i_param_0,
	.param .u64 .ptr .align 1 _Z10add_kernelILx897EEvPfS0_S0_i_param_1,
	.param .u64 .ptr .align 1 _Z10add_kernelILx897EEvPfS0_S0_i_param_2,
	.param .u32 _Z10add_kernelILx897EEvPfS0_S0_i_param_3
)
{
	.reg .pred 	%p<2>;
	.reg .b32 	%r<6>;
	.reg .b32 	%f<4>;
	.reg .b64 	%rd<11>;

	ld.param.u64 	%rd1, [_Z10add_kernelILx897EEvPfS0_S0_i_param_0];
	ld.param.u64 	%rd2, [_Z10add_kernelILx897EEvPfS0_S0_i_param_1];
	ld.param.u64 	%rd3, [_Z10add_kernelILx897EEvPfS0_S0_i_param_2];
	ld.param.u32 	%r2, [_Z10add_kernelILx897EEvPfS0_S0_i_param_3];
	mov.u32 	%r3, %ctaid.x;
	mov.u32 	%r4, %ntid.x;
	mov.u32 	%r5, %tid.x;
	mad.lo.s32 	%r1, %r3, %r4, %r5;
	setp.ge.s32 	%p1, %r1, %r2;
	@%p1 bra 	$L__BB897_2;
	cvta.to.global.u64 	%rd4, %rd1;
	cvta.to.global.u64 	%rd5, %rd2;
	cvta.to.global.u64 	%rd6, %rd3;
	mul.wide.s32 	%rd7, %r1, 4;
	add.s64 	%rd8, %rd4, %rd7;
	ld.global.f32 	%f1, [%rd8];
	add.s64 	%rd9, %rd5, %rd7;
	ld.global.f32 	%f2, [%rd9];
	add.f32 	%f3, %f1, %f2;
	add.s64 	%rd10, %rd6, %rd7;
	st.global.f32 	[%rd10], %f3;
$L__BB897_2:
	ret;

}
	// .globl	_Z10add_kernelILx898EEvPfS0_S0_i
.visible .entry _Z10add_kernelILx898EEvPfS0_S0_i(
	.param .u64 .ptr .align 1 _Z10add_kernelILx898EEvPfS0_S0_i_param_0,
	.param .u64 .ptr .align 1 _Z10add_kernelILx898EEvPfS0_S0_i_param_1,
	.param .u64 .ptr .align 1 _Z10add_kernelILx898EEvPfS0_S0_i_param_2,
	.param .u32 _Z10add_kernelILx898EEvPfS0_S0_i_param_3
)
{
	.reg .pred 	%p<2>;
	.reg .b32 	%r<6>;
	.reg .b32 	%f<4>;
	.reg .b64 	%rd<11>;

	ld.param.u64 	%rd1, [_Z10add_kernelILx898EEvPfS0_S0_i_param_0];
	ld.param.u64 	%rd2, [_Z10add_kernelILx898EEvPfS0_S0_i_param_1];
	ld.param.u64 	%rd3, [_Z10add_kernelILx898EEvPfS0_S0_i_param_2];
	ld.param.u32 	%r2, [_Z10add_kernelILx898EEvPfS0_S0_i_param_3];
	mov.u32 	%r3, %ctaid.x;
	mov.u32 	%r4, %ntid.x;
	mov.u32 	%r5, %tid.x;
	mad.lo.s32 	%r1, %r3, %r4, %r5;
	setp.ge.s32 	%p1, %r1, %r2;
	@%p1 bra 	$L__BB898_2;
	cvta.to.global.u64 	%rd4, %rd1;
	cvta.to.global.u64 	%rd5, %rd2;
	cvta.to.global.u64 	%rd6, %rd3;
	mul.wide.s32 	%rd7, %r1, 4;
	add.s64 	%rd8, %rd4, %rd7;
	ld.global.f32 	%f1, [%rd8];
	add.s64 	%rd9, %rd5, %rd7;
	ld.global.f32 	%f2, [%rd9];
	add.f32 	%f3, %f1, %f2;
	add.s64 	%rd10, %rd6, %rd7;
	st.global.f32 	[%rd10], %f3;
$L__BB898_2:
	ret;

}
	// .globl	_Z10add_kernelILx899EEvPfS0_S0_i
.visible .entry _Z10add_kernelILx899EEvPfS0_S0_i(
	.param .u64 .ptr .align 1 _Z10add_kernelILx899EEvPfS0_S0_i_param_0,
	.param .u64 .ptr .align 1 _Z10add_kernelILx899EEvPfS0_S0_i_param_1,
	.param .u64 .ptr .align 1 _Z10add_kernelILx899EEvPfS0_S0_i_param_2,
	.param .u32 _Z10add_kernelILx899EEvPfS0_S0_i_param_3
)
{
	.reg .pred 	%p<2>;
	.reg .b32 	%r<6>;
	.reg .b32 	%f<4>;
	.reg .b64 	%rd<11>;

	ld.param.u64 	%rd1, [_Z10add_kernelILx899EEvPfS0_S0_i_param_0];
	ld.param.u64 	%rd2, [_Z10add_kernelILx899EEvPfS0_S0_i_param_1];
	ld.param.u64 	%rd3, [_Z10add_kernelILx899EEvPfS0_S0_i_param_2];
	ld.param.u32 	%r2, [_Z10add_kernelILx899EEvPfS0_S0_i_param_3];
	mov.u32 	%r3, %ctaid.x;
	mov.u32 	%r4, %ntid.x;
	mov.u32 	%r5, %tid.x;
	mad.lo.s32 	%r1, %r3, %r4, %r5;
	setp.ge.s32 	%p1, %r1, %r2;
	@%p1 bra 	$L__BB899_2;
	cvta.to.global.u64 	%rd4, %rd1;
	cvta.to.global.u64 	%rd5, %rd2;
	cvta.to.global.u64 	%rd6, %rd3;
	mul.wide.s32 	%rd7, %r1, 4;
	add.s64 	%rd8, %rd4, %rd7;
	ld.global.f32 	%f1, [%rd8];
	add.s64 	%rd9, %rd5, %rd7;
	ld.global.f32 	%f2, [%rd9];
	add.f32 	%f3, %f1, %f2;
	add.s64 	%rd10, %rd6, %rd7;
	st.global.f32 	[%rd10], %f3;
$L__BB899_2:
	ret;

}
	// .globl	_Z10add_kernelILx900EEvPfS0_S0_i
.visible .entry _Z10add_kernelILx900EEvPfS0_S0_i(
	.param .u64 .ptr .align 1 _Z10add_kernelILx900EEvPfS0_S0_i_param_0,
	.param .u64 .ptr .align 1 _Z10add_kernelILx900EEvPfS0_S0_i_param_1,
	.param .u64 .ptr .align 1 _Z10add_kernelILx900EEvPfS0_S0_i_param_2,
	.param .u32 _Z10add_kernelILx900EEvPfS0_S0_i_param_3
)
{
	.reg .pred 	%p<2>;
	.reg .b32 	%r<6>;
	.reg .b32 	%f<4>;
	.reg .b64 	%rd<11>;

	ld.param.u64 	%rd1, [_Z10add_kernelILx900EEvPfS0_S0_i_param_0];
	ld.param.u64 	%rd2, [_Z10add_kernelILx900EEvPfS0_S0_i_param_1];
	ld.param.u64 	%rd3, [_Z10add_kernelILx900EEvPfS0_S0_i_param_2];
	ld.param.u32 	%r2, [_Z10add_kernelILx900EEvPfS0_S0_i_param_3];
	mov.u32 	%r3, %ctaid.x;
	mov.u32 	%r4, %ntid.x;
	mov.u32 	%r5, %tid.x;
	mad.lo.s32 	%r1, %r3, %r4, %r5;
	setp.ge.s32 	%p1, %r1, %r2;
	@%p1 bra 	$L__BB900_2;
	cvta.to.global.u64 	%rd4, %rd1;
	cvta.to.global.u64 	%rd5, %rd2;
	cvta.to.global.u64 	%rd6, %rd3;
	mul.wide.s32 	%rd7, %r1, 4;
	add.s64 	%rd8, %rd4, %rd7;
	ld.global.f32 	%f1, [%rd8];
	add.s64 	%rd9, %rd5, %rd7;
	ld.global.f32 	%f2, [%rd9];
	add.f32 	%f3, %f1, %f2;
	add.s64 	%rd10, %rd6, %rd7;
	st.global.f32 	[%rd10], %f3;
$L__BB900_2:
	ret;

}
	// .globl	_Z10add_kernelILx901EEvPfS0_S0_i
.visible .entry _Z10add_kernelILx901EEvPfS0_S0_i(
	.param .u64 .ptr .align 1 _Z10add_kernelILx901EEvPfS0_S0_i_param_0,
	.param .u64 .ptr .align 1 _Z10add_kernelILx901EEvPfS0_S0_i_param_1,
	.param .u64 .ptr .align 1 _Z10add_kernelILx901EEvPfS0_S0_i_param_2,
	.param .u32 _Z10add_kernelILx901EEvPfS0_S0_i_param_3
)
{
	.reg .pred 	%p<2>;
	.reg .b32 	%r<6>;
	.reg .b32 	%f<4>;
	.reg .b64 	%rd<11>;

	ld.param.u64 	%rd1, [_Z10add_kernelILx901EEvPfS0_S0_i_param_0];
	ld.param.u64 	%rd2, [_Z10add_kernelILx901EEvPfS0_S0_i_param_1];
	ld.param.u64 	%rd3, [_Z10add_kernelILx901EEvPfS0_S0_i_param_2];
	ld.param.u32 	%r2, [_Z10add_kernelILx901EEvPfS0_S0_i_param_3];
	mov.u32 	%r3, %ctaid.x;
	mov.u32 	%r4, %ntid.x;
	mov.u32 	%r5, %tid.x;
	mad.lo.s32 	%r1, %r3, %r4, %r5;
	setp.ge.s32 	%p1, %r1, %r2;
	@%p1 bra 	$L__BB901_2;
	cvta.to.global.u64 	%rd4, %rd1;
	cvta.to.global.u64 	%rd5, %rd2;
	cvta.to.global.u64 	%rd6, %rd3;
	mul.wide.s32 	%rd7, %r1, 4;
	add.s64 	%rd8, %rd4, %rd7;
	ld.global.f32 	%f1, [%rd8];
	add.s64 	%rd9, %rd5, %rd7;
	ld.global.f32 	%f2, [%rd9];
	add.f32 	%f3, %f1, %f2;
	add.s64 	%rd10, %rd6, %rd7;
	st.global.f32 	[%rd10], %f3;
$L__BB901_2:
	ret;

}
	// .globl	_Z10add_kernelILx902EEvPfS0_S0_i
.visible .entry _Z10add_kernelILx902EEvPfS0_S0_i(
	.param .u64 .ptr .align 1 _Z10add_kernelILx902EEvPfS0_S0_i_param_0,
	.param .u64 .ptr .align 1 _Z10add_kernelILx902EEvPfS0_S0_i_param_1,
	.param .u64 .ptr .align 1 _Z10add_kernelILx902EEvPfS0_S0_i_param_2,
	.param .u32 _Z10add_kernelILx902EEvPfS0_S0_i_param_3
)
{
	.reg .pred 	%p<2>;
	.reg .b32 	%r<6>;
	.reg .b32 	%f<4>;
	.reg .b64 	%rd<11>;

	ld.param.u64 	%rd1, [_Z10add_kernelILx902EEvPfS0_S0_i_param_0];
	ld.param.u64 	%rd2, [_Z10add_kernelILx902EEvPfS0_S0_i_param_1];
	ld.param.u64 	%rd3, [_Z10add_kernelILx902EEvPfS0_S0_i_param_2];
	ld.param.u32 	%r2, [_Z10add_kernelILx902EEvPfS0_S0_i_param_3];
	mov.u32 	%r3, %ctaid.x;
	mov.u32 	%r4, %ntid.x;
	mov.u32 	%r5, %tid.x;
	mad.lo.s32 	%r1, %r3, %r4, %r5;
	setp.ge.s32 	%p1, %r1, %r2;
	@%p1 bra 	$L__BB902_2;
	cvta.to.global.u64 	%rd4, %rd1;
	cvta.to.global.u64 	%rd5, %rd2;
	cvta.to.global.u64 	%rd6, %rd3;
	mul.wide.s32 	%rd7, %r1, 4;
	add.s64 	%rd8, %rd4, %rd7;
	ld.global.f32 	%f1, [%rd8];
	add.s64 	%rd9, %rd5, %rd7;
	ld.global.f32 	%f2, [%rd9];
	add.f32 	%f3, %f1, %f2;
	add.s64 	%rd10, %rd6, %rd7;
	st.global.f32 	[%rd10], %f3;
$L__BB902_2:
	ret;

}
	// .globl	_Z10add_kernelILx903EEvPfS0_S0_i
.visible .entry _Z10add_kernelILx903EEvPfS0_S0_i(
	.param .u64 .ptr .align 1 _Z10add_kernelILx903EEvPfS0_S0_i_param_0,
	.param .u64 .ptr .align 1 _Z10add_kernelILx903EEvPfS0_S0_i_param_1,
	.param .u64 .ptr .align 1 _Z10add_kernelILx903EEvPfS0_S0_i_param_2,
	.param .u32 _Z10add_kernelILx903EEvPfS0_S0_i_param_3
)
{
	.reg .pred 	%p<2>;
	.reg .b32 	%r<6>;
	.reg .b32 	%f<4>;
	.reg .b64 	%rd<11>;

	ld.param.u64 	%rd1, [_Z10add_kernelILx903EEvPfS0_S0_i_param_0];
	ld.param.u64 	%rd2, [_Z10add_kernelILx903EEvPfS0_S0_i_param_1];
	ld.param.u64 	%rd3, [_Z10add_kernelILx903EEvPfS0_S0_i_param_2];
	ld.param.u32 	%r2, [_Z10add_kernelILx903EEvPfS0_S0_i_param_3];
	mov.u32 	%r3, %ctaid.x;
	mov.u32 	%r4, %ntid.x;
	mov.u32 	%r5, %tid.x;
	mad.lo.s32 	%r1, %r3, %r4, %r5;
	setp.ge.s32 	%p1, %r1, %r2;
	@%p1 bra 	$L__BB903_2;
	cvta.to.global.u64 	%rd4, %rd1;
	cvta.to.global.u64 	%rd5, %rd2;
	cvta.to.global.u64 	%rd6, %rd3;
	mul.wide.s32 	%rd7, %r1, 4;
	add.s64 	%rd8, %rd4, %rd7;
	ld.global.f32 	%f1, [%rd8];
	add.s64 	%rd9, %rd5, %rd7;
	ld.global.f32 	%f2, [%rd9];
	add.f32 	%f3, %f1, %f2;
	add.s64 	%rd10, %rd6, %rd7;
	st.global.f32 	[%rd10], %f3;
$L__BB903_2:
	ret;

}
	// .globl	_Z10add_kernelILx904EEvPfS0_S0_i
.visible .entry _Z10add_kernelILx904EEvPfS0_S0_i(
	.param .u64 .ptr .align 1 _Z10add_kernelILx904EEvPfS0_S0_i_param_0,
	.param .u64 .ptr .align 1 _Z10add_kernelILx904EEvPfS0_S0_i_param_1,
	.param .u64 .ptr .align 1 _Z10add_kernelILx904EEvPfS0_S0_i_param_2,
	.param .u32 _Z10add_kernelILx904EEvPfS0_S0_i_param_3
)
{
	.reg .pred 	%p<2>;
	.reg .b32 	%r<6>;
	.reg .b32 	%f<4>;
	.reg .b64 	%rd<11>;

	ld.param.u64 	%rd1, [_Z10add_kernelILx904EEvPfS0_S0_i_param_0];
	ld.param.u64 	%rd2, [_Z10add_kernelILx904EEvPfS0_S0_i_param_1];
	ld.param.u64 	%rd3, [_Z10add_kernelILx904EEvPfS0_S0_i_param_2];
	ld.param.u32 	%r2, [_Z10add_kernelILx904EEvPfS0_S0_i_param_3];
	mov.u32 	%r3, %ctaid.x;
	mov.u32 	%r4, %ntid.x;
	mov.u32 	%r5, %tid.x;
	mad.lo.s32 	%r1, %r3, %r4, %r5;
	setp.ge.s32 	%p1, %r1, %r2;
	@%p1 bra 	$L__BB904_2;
	cvta.to.global.u64 	%rd4, %rd1;
	cvta.to.global.u64 	%rd5, %rd2;
	cvta.to.global.u64 	%rd6, %rd3;
	mul.wide.s32 	%rd7, %r1, 4;
	add.s64 	%rd8, %rd4, %rd7;
	ld.global.f32 	%f1, [%rd8];
	add.s64 	%rd9, %rd5, %rd7;
	ld.global.f32 	%f2, [%rd9];
	add.f32 	%f3, %f1, %f2;
	add.s64 	%rd10, %rd6, %rd7;
	st.global.f32 	[%rd10], %f3;
$L__BB904_2:
	ret;

}
	// .globl	_Z10add_kernelILx905EEvPfS0_S0_i
.visible .entry _Z10add_kernelILx905EEvPfS0_S0_i(
	.param .u64 .ptr .align 1 _Z10add_kernelILx905EEvPfS0_S0_i_param_0,
	.param .u64 .ptr .align 1 _Z10add_kernelILx905EEvPfS0_S0_i_param_1,
	.param .u64 .ptr .align 1 _Z10add_kernelILx905EEvPfS0_S0_i_param_2,
	.param .u32 _Z10add_kernelILx905EEvPfS0_S0_i_param_3
)
{
	.reg .pred 	%p<2>;
	.reg .b32 	%r<6>;
	.reg .b32 	%f<4>;
	.reg .b64 	%rd<11>;

	ld.param.u64 	%rd1, [_Z10add_kernelILx905EEvPfS0_S0_i_param_0];
	ld.param.u64 	%rd2, [_Z10add_kernelILx905EEvPfS0_S0_i_param_1];
	ld.param.u64 	%rd3, [_Z10add_kernelILx905EEvPfS0_S0_i_param_2];
	ld.param.u32 	%r2, [_Z10add_kernelILx905EEvPfS0_S0_i_param_3];
	mov.u32 	%r3, %ctaid.x;
	mov.u32 	%r4, %ntid.x;
	mov.u32 	%r5, %tid.x;
	mad.lo.s32 	%r1, %r3, %r4, %r5;
	setp.ge.s32 	%p1, %r1, %r2;
	@%p1 bra 	$L__BB905_2;
	cvta.to.global.u64 	%rd4, %rd1;
	cvta.to.global.u64 	%rd5, %rd2;
	cvta.to.global.u64 	%rd6, %rd3;
	mul.wide.s32 	%rd7, %r1, 4;
	add.s64 	%rd8, %rd4, %rd7;
	ld.global.f32 	%f1, [%rd8];
	add.s64 	%rd9, %rd5, %rd7;
	ld.global.f32 	%f2, [%rd9];
	add.f32 	%f3, %f1, %f2;
	add.s64 	%rd10, %rd6, %rd7;
	st.global.f32 	[%rd10], %f3;
$L__BB905_2:
	ret;

}
	// .globl	_Z10add_kernelILx906EEvPfS0_S0_i
.visible .entry _Z10add_kernelILx906EEvPfS0_S0_i(
	.param .u64 .ptr .align 1 _Z10add_kernelILx906EEvPfS0_S0_i_param_0,
	.param .u64 .ptr .align 1 _Z10add_kernelILx906EEvPfS0_S0_i_param_1,
	.param .u64 .ptr .align 1 _Z10add_kernelILx906EEvPfS0_S0_i_param_2,
	.param .u32 _Z10add_kernelILx906EEvPfS0_S0_i_param_3
)
{
	.reg .pred 	%p<2>;
	.reg .b32 	%r<6>;
	.reg .b32 	%f<4>;
	.reg .b64 	%rd<11>;

	ld.param.u64 	%rd1, [_Z10add_kernelILx906EEvPfS0_S0_i_param_0];
	ld.param.u64 	%rd2, [_Z10add_kernelILx906EEvPfS0_S0_i_param_1];
	ld.param.u64 	%rd3, [_Z10add_kernelILx906EEvPfS0_S0_i_param_2];
	ld.param.u32 	%r2, [_Z10add_kernelILx906EEvPfS0_S0_i_param_3];
	mov.u32 	%r3, %ctaid.x;
	mov.u32 	%r4, %ntid.x;
	mov.u32 	%r5, %tid.x;
	mad.lo.s32 	%r1, %r3, %r4, %r5;
	setp.ge.s32 	%p1, %r1, %r2;
	@%p1 bra 	$L__BB906_2;
	cvta.to.global.u64 	%rd4, %rd1;
	cvta.to.global.u64 	%rd5, %rd2;
	cvta.to.global.u64 	%rd6, %rd3;
	mul.wide.s32 	%rd7, %r1, 4;
	add.s64 	%rd8, %rd4, %rd7;
	ld.global.f32 	%f1, [%rd8];
	add.s64 	%rd9, %rd5, %rd7;
	ld.global.f32 	%f2, [%rd9];
	add.f32 	%f3, %f1, %f2;
	add.s64 	%rd10, %rd6, %rd7;
	st.global.f32 	[%rd10], %f3;
$L__BB906_2:
	ret;

}
	// .globl	_Z10add_kernelILx907EEvPfS0_S0_i
.visible .entry _Z10add_kernelILx907EEvPfS0_S0_i(
	.param .u64 .ptr .align 1 _Z10add_kernelILx907EEvPfS0_S0_i_param_0,
	.param .u64 .ptr .align 1 _Z10add_kernelILx907EEvPfS0_S0_i_param_1,
	.param .u64 .ptr .align 1 _Z10add_kernelILx907EEvPfS0_S0_i_param_2,
	.param .u32 _Z10add_kernelILx907EEvPfS0_S0_i_param_3
)
{
	.reg .pred 	%p<2>;
	.reg .b32 	%r<6>;
	.reg .b32 	%f<4>;
	.reg .b64 	%rd<11>;

	ld.param.u64 	%rd1, [_Z10add_kernelILx907EEvPfS0_S0_i_param_0];
	ld.param.u64 	%rd2, [_Z10add_kernelILx907EEvPfS0_S0_i_param_1];
	ld.param.u64 	%rd3, [_Z10add_kernelILx907EEvPfS0_S0_i_param_2];
	ld.param.u32 	%r2, [_Z10add_kernelILx907EEvPfS0_S0_i_param_3];
	mov.u32 	%r3, %ctaid.x;
	mov.u32 	%r4, %ntid.x;
	mov.u32 	%r5, %tid.x;
	mad.lo.s32 	%r1, %r3, %r4, %r5;
	setp.ge.s32 	%p1, %r1, %r2;
	@%p1 bra 	$L__BB907_2;
	cvta.to.global.u64 	%rd4, %rd1;
	cvta.to.global.u64 	%rd5, %rd2;
	cvta.to.global.u64 	%rd6, %rd3;
	mul.wide.s32 	%rd7, %r1, 4;
	add.s64 	%rd8, %rd4, %rd7;
	ld.global.f32 	%f1, [%rd8];
	add.s64 	%rd9, %rd5, %rd7;
	ld.global.f32 	%f2, [%rd9];
	add.f32 	%f3, %f1, %f2;
	add.s64 	%rd10, %rd6, %rd7;
	st.global.f32 	[%rd10], %f3;
$L__BB907_2:
	ret;

}
	// .globl	_Z10add_kernelILx908EEvPfS0_S0_i
.visible .entry _Z10add_kernelILx908EEvPfS0_S0_i(
	.param .u64 .ptr .align 1 _Z10add_kernelILx908EEvPfS0_S0_i_param_0,
	.param .u64 .ptr .align 1 _Z10add_kernelILx908EEvPfS0_S0_i_param_1,
	.param .u64 .ptr .align 1 _Z10add_kernelILx908EEvPfS0_S0_i_param_2,
	.param .u32 _Z10add_kernelILx908EEvPfS0_S0_i_param_3
)
{
	.reg .pred 	%p<2>;
	.reg .b32 	%r<6>;
	.reg .b32 	%f<4>;
	.reg .b64 	%rd<11>;

	ld.param.u64 	%rd1, [_Z10add_kernelILx908EEvPfS0_S0_i_param_0];
	ld.param.u64 	%rd2, [_Z10add_kernelILx908EEvPfS0_S0_i_param_1];
	ld.param.u64 	%rd3, [_Z10add_kernelILx908EEvPfS0_S0_i_param_2];
	ld.param.u32 	%r2, [_Z10add_kernelILx908EEvPfS0_S0_i_param_3];
	mov.u32 	%r3, %ctaid.x;
	mov.u32 	%r4, %ntid.x;
	mov.u32 	%r5, %tid.x;
	mad.lo.s32 	%r1, %r3, %r4, %r5;
	setp.ge.s32 	%p1, %r1, %r2;
	@%p1 bra 	$L__BB908_2;
	cvta.to.global.u64 	%rd4, %rd1;
	cvta.to.global.u64 	%rd5, %rd2;
	cvta.to.global.u64 	%rd6, %rd3;
	mul.wide.s32 	%rd7, %r1, 4;
	add.s64 	%rd8, %rd4, %rd7;
	ld.global.f32 	%f1, [%rd8];
	add.s64 	%rd9, %rd5, %rd7;
	ld.global.f32 	%f2, [%rd9];
	add.f32 	%f3, %f1, %f2;
	add.s64 	%rd10, %rd6, %rd7;
	st.global.f32 	[%rd10], %f3;
$L__BB908_2:
	ret;

}
	// .globl	_Z10add_kernelILx909EEvPfS0_S0_i
.visible .entry _Z10add_kernelILx909EEvPfS0_S0_i(
	.param .u64 .ptr .align 1 _Z10add_kernelILx909EEvPfS0_S0_i_param_0,
	.param .u64 .ptr .align 1 _Z10add_kernelILx909EEvPfS0_S0_i_param_1,
	.param .u64 .ptr .align 1 _Z10add_kernelILx909EEvPfS0_S0_i_param_2,
	.param .u32 _Z10add_kernelILx909EEvPfS0_S0_i_param_3
)
{
	.reg .pred 	%p<2>;
	.reg .b32 	%r<6>;
	.reg .b32 	%f<4>;
	.reg .b64 	%rd<11>;

	ld.param.u64 	%rd1, [_Z10add_kernelILx909EEvPfS0_S0_i_param_0];
	ld.param.u64 	%rd2, [_Z10add_kernelILx909EEvPfS0_S0_i_param_1];
	ld.param.u64 	%rd3, [_Z10add_kernelILx909EEvPfS0_S0_i_param_2];
	ld.param.u32 	%r2, [_Z10add_kernelILx909EEvPfS0_S0_i_param_3];
	mov.u32 	%r3, %ctaid.x;
	mov.u32 	%r4, %ntid.x;
	mov.u32 	%r5, %tid.x;
	mad.lo.s32 	%r1, %r3, %r4, %r5;
	setp.ge.s32 	%p1, %r1, %r2;
	@%p1 bra 	$L__BB909_2;
	cvta.to.global.u64 	%rd4, %rd1;
	cvta.to.global.u64 	%rd5, %rd2;
	cvta.to.global.u64 	%rd6, %rd3;
	mul.wide.s32 	%rd7, %r1, 4;
	add.s64 	%rd8, %rd4, %rd7;
	ld.global.f32 	%f1, [%rd8];
	add.s64 	%rd9, %rd5, %rd7;
	ld.global.f32 	%f2, [%rd9];
	add.f32 	%f3, %f1, %f2;
	add.s64 	%rd10, %rd6, %rd7;
	st.global.f32 	[%rd10], %f3;
$L__BB909_2:
	ret;

}
	// .globl	_Z10add_kernelILx910EEvPfS0_S0_i
.visible .entry _Z10add_kernelILx910EEvPfS0_S0_i(
	.param .u64 .ptr .align 1 _Z10add_kernelILx910EEvPfS0_S0_i_param_0,
	.param .u64 .ptr .align 1 _Z10add_kernelILx910EEvPfS0_S0_i_param_1,
	.param .u64 .ptr .align 1 _Z10add_kernelILx910EEvPfS0_S0_i_param_2,
	.param .u32 _Z10add_kernelILx910EEvPfS0_S0_i_param_3
)
{
	.reg .pred 	%p<2>;
	.reg .b32 	%r<6>;
	.reg .b32 	%f<4>;
	.reg .b64 	%rd<11>;

	ld.param.u64 	%rd1, [_Z10add_kernelILx910EEvPfS0_S0_i_param_0];
	ld.param.u64 	%rd2, [_Z10add_kernelILx910EEvPfS0_S0_i_param_1];
	ld.param.u64 	%rd3, [_Z10add_kernelILx910EEvPfS0_S0_i_param_2];
	ld.param.u32 	%r2, [_Z10add_kernelILx910EEvPfS0_S0_i_param_3];
	mov.u32 	%r3, %ctaid.x;
	mov.u32 	%r4, %ntid.x;
	mov.u32 	%r5, %tid.x;
	mad.lo.s32 	%r1, %r3, %r4, %r5;
	setp.ge.s32 	%p1, %r1, %r2;
	@%p1 bra 	$L__BB910_2;
	cvta.to.global.u64 	%rd4, %rd1;
	cvta.to.global.u64 	%rd5, %rd2;
	cvta.to.global.u64 	%rd6, %rd3;
	mul.wide.s32 	%rd7, %r1, 4;
	add.s64 	%rd8, %rd4, %rd7;
	ld.global.f32 	%f1, [%rd8];
	add.s64 	%rd9, %rd5, %rd7;
	ld.global.f32 	%f2, [%rd9];
	add.f32 	%f3, %f1, %f2;
	add.s64 	%rd10, %rd6, %rd7;
	st.global.f32 	[%rd10], %f3;
$L__BB910_2:
	ret;

}
	// .globl	_Z10add_kernelILx911EEvPfS0_S0_i
.visible .entry _Z10add_kernelILx911EEvPfS0_S0_i(
	.param .u64 .ptr .align 1 _Z10add_kernelILx911EEvPfS0_S0_i_param_0,
	.param .u64 .ptr .align 1 _Z10add_kernelILx911EEvPfS0_S0_i_param_1,
	.param .u64 .ptr .align 1 _Z10add_kernelILx911EEvPfS0_S0_i_param_2,
	.param .u32 _Z10add_kernelILx911EEvPfS0_S0_i_param_3
)
{
	.reg .pred 	%p<2>;
	.reg .b32 	%r<6>;
	.reg .b32 	%f<4>;
	.reg .b64 	%rd<11>;

	ld.param.u64 	%rd1, [_Z10add_kernelILx911EEvPfS0_S0_i_param_0];
	ld.param.u64 	%rd2, [_Z10add_kernelILx911EEvPfS0_S0_i_param_1];
	ld.param.u64 	%rd3, [_Z10add_kernelILx911EEvPfS0_S0_i_param_2];
	ld.param.u32 	%r2, [_Z10add_kernelILx911EEvPfS0_S0_i_param_3];
	mov.u32 	%r3, %ctaid.x;
	mov.u32 	%r4, %ntid.x;
	mov.u32 	%r5, %tid.x;
	mad.lo.s32 	%r1, %r3, %r4, %r5;
	setp.ge.s32 	%p1, %r1, %r2;
	@%p1 bra 	$L__BB911_2;
	cvta.to.global.u64 	%rd4, %rd1;
	cvta.to.global.u64 	%rd5, %rd2;
	cvta.to.global.u64 	%rd6, %rd3;
	mul.wide.s32 	%rd7, %r1, 4;
	add.s64 	%rd8, %rd4, %rd7;
	ld.global.f32 	%f1, [%rd8];
	add.s64 	%rd9, %rd5, %rd7;
	ld.global.f32 	%f2, [%rd9];
	add.f32 	%f3, %f1, %f2;
	add.s64 	%rd10, %rd6, %rd7;
	st.global.f32 	[%rd10], %f3;
$L__BB911_2:
	ret;

}
	// .globl	_Z10add_kernelILx912EEvPfS0_S0_i
.visible .entry _Z10add_kernelILx912EEvPfS0_S0_i(
	.param .u64 .ptr .align 1 _Z10add_kernelILx912EEvPfS0_S0_i_param_0,
	.param .u64 .ptr .align 1 _Z10add_kernelILx912EEvPfS0_S0_i_param_1,
	.param .u64 .ptr .align 1 _Z10add_kernelILx912EEvPfS0_S0_i_param_2,
	.param .u32 _Z10add_kernelILx912EEvPfS0_S0_i_param_3
)
{
	.reg .pred 	%p<2>;
	.reg .b32 	%r<6>;
	.reg .b32 	%f<4>;
	.reg .b64 	%rd<11>;

	ld.param.u64 	%rd1, [_Z10add_kernelILx912EEvPfS0_S0_i_param_0];
	ld.param.u64 	%rd2, [_Z10add_kernelILx912EEvPfS0_S0_i_param_1];
	ld.param.u64 	%rd3, [_Z10add_kernelILx912EEvPfS0_S0_i_param_2];
	ld.param.u32 	%r2, [_Z10add_kernelILx912EEvPfS0_S0_i_param_3];
	mov.u32 	%r3, %ctaid.x;
	mov.u32 	%r4, %ntid.x;
	mov.u32 	%r5, %tid.x;
	mad.lo.s32 	%r1, %r3, %r4, %r5;
	setp.ge.s32 	%p1, %r1, %r2;
	@%p1 bra 	$L__BB912_2;
	cvta.to.global.u64 	%rd4, %rd1;
	cvta.to.global.u64 	%rd5, %rd2;
	cvta.to.global.u64 	%rd6, %rd3;
	mul.wide.s32 	%rd7, %r1, 4;
	add.s64 	%rd8, %rd4, %rd7;
	ld.global.f32 	%f1, [%rd8];
	add.s64 	%rd9, %rd5, %rd7;
	ld.global.f32 	%f2, [%rd9];
	add.f32 	%f3, %f1, %f2;
	add.s64 	%rd10, %rd6, %rd7;
	st.global.f32 	[%rd10], %f3;
$L__BB912_2:
	ret;

}
	// .globl	_Z10add_kernelILx913EEvPfS0_S0_i
.visible .entry _Z10add_kernelILx913EEvPfS0_S0_i(
	.param .u64 .ptr .align 1 _Z10add_kernelILx913EEvPfS0_S0_i_param_0,
	.param .u64 .ptr .align 1 _Z10add_kernelILx913EEvPfS0_S0_i_param_1,
	.param .u64 .ptr .align 1 _Z10add_kernelILx913EEvPfS0_S0_i_param_2,
	.param .u32 _Z10add_kernelILx913EEvPfS0_S0_i_param_3
)
{
	.reg .pred 	%p<2>;
	.reg .b32 	%r<6>;
	.reg .b32 	%f<4>;
	.reg .b64 	%rd<11>;

	ld.param.u64 	%rd1, [_Z10add_kernelILx913EEvPfS0_S0_i_param_0];
	ld.param.u64 	%rd2, [_Z10add_kernelILx913EEvPfS0_S0_i_param_1];
	ld.param.u64 	%rd3, [_Z10add_kernelILx913EEvPfS0_S0_i_param_2];
	ld.param.u32 	%r2, [_Z10add_kernelILx913EEvPfS0_S0_i_param_3];
	mov.u32 	%r3, %ctaid.x;
	mov.u32 	%r4, %ntid.x;
	mov.u32 	%r5, %tid.x;
	mad.lo.s32 	%r1, %r3, %r4, %r5;
	setp.ge.s32 	%p1, %r1, %r2;
	@%p1 bra 	$L__BB913_2;
	cvta.to.global.u64 	%rd4, %rd1;
	cvta.to.global.u64 	%rd5, %rd2;
	cvta.to.global.u64 	%rd6, %rd3;
	mul.wide.s32 	%rd7, %r1, 4;
	add.s64 	%rd8, %rd4, %rd7;
	ld.global.f32 	%f1, [%rd8];
	add.s64 	%rd9, %rd5, %rd7;
	ld.global.f32 	%f2, [%rd9];
	add.f32 	%f3, %f1, %f2;
	add.s64 	%rd10, %rd6, %rd7;
	st.global.f32 	[%rd10], %f3;
$L__BB913_2:
	ret;

}
	// .globl	_Z10add_kernelILx914EEvPfS0_S0_i
.visible .entry _Z10add_kernelILx914EEvPfS0_S0_i(
	.param .u64 .ptr .align 1 _Z10add_kernelILx914EEvPfS0_S0_i_param_0,
	.param .u64 .ptr .align 1 _Z10add_kernelILx914EEvPfS0_S0_i_param_1,
	.param .u64 .ptr .align 1 _Z10add_kernelILx914EEvPfS0_S0_i_param_2,
	.param .u32 _Z10add_kernelILx914EEvPfS0_S0_i_param_3
)
{
	.reg .pred 	%p<2>;
	.reg .b32 	%r<6>;
	.reg .b32 	%f<4>;
	.reg .b64 	%rd<11>;

	ld.param.u64 	%rd1, [_Z10add_kernelILx914EEvPfS0_S0_i_param_0];
	ld.param.u64 	%rd2, [_Z10add_kernelILx914EEvPfS0_S0_i_param_1];
	ld.param.u64 	%rd3, [_Z10add_kernelILx914EEvPfS0_S0_i_param_2];
	ld.param.u32 	%r2, [_Z10add_kernelILx914EEvPfS0_S0_i_param_3];
	mov.u32 	%r3, %ctaid.x;
	mov.u32 	%r4, %ntid.x;
	mov.u32 	%r5, %tid.x;
	mad.lo.s32 	%r1, %r3, %r4, %r5;
	setp.ge.s32 	%p1, %r1, %r2;
	@%p1 bra 	$L__BB914_2;
	cvta.to.global.u64 	%rd4, %rd1;
	cvta.to.global.u64 	%rd5, %rd2;
	cvta.to.global.u64 	%rd6, %rd3;
	mul.wide.s32 	%rd7, %r1, 4;
	add.s64 	%rd8, %rd4, %rd7;
	ld.global.f32 	%f1, [%rd8];
	add.s64 	%rd9, %rd5, %rd7;
	ld.global.f32 	%f2, [%rd9];
	add.f32 	%f3, %f1, %f2;
	add.s64 	%rd10, %rd6, %rd7;
	st.global.f32 	[%rd10], %f3;
$L__BB914_2:
	ret;

}
	// .globl	_Z10add_kernelILx915EEvPfS0_S0_i
.visible .entry _Z10add_kernelILx915EEvPfS0_S0_i(
	.param .u64 .ptr .align 1 _Z10add_kernelILx915EEvPfS0_S0_i_param_0,
	.param .u64 .ptr .align 1 _Z10add_kernelILx915EEvPfS0_S0_i_param_1,
	.param .u64 .ptr .align 1 _Z10add_kernelILx915EEvPfS0_S0_i_param_2,
	.param .u32 _Z10add_kernelILx915EEvPfS0_S0_i_param_3
)
{
	.reg .pred 	%p<2>;
	.reg .b32 	%r<6>;
	.reg .b32 	%f<4>;
	.reg .b64 	%rd<11>;

	ld.param.u64 	%rd1, [_Z10add_kernelILx915EEvPfS0_S0_i_param_0];
	ld.param.u64 	%rd2, [_Z10add_kernelILx915EEvPfS0_S0_i_param_1];
	ld.param.u64 	%rd3, [_Z10add_kernelILx915EEvPfS0_S0_i_param_2];
	ld.param.u32 	%r2, [_Z10add_kernelILx915EEvPfS0_S0_i_param_3];
	mov.u32 	%r3, %ctaid.x;
	mov.u32 	%r4, %ntid.x;
	mov.u32 	%r5, %tid.x;
	mad.lo.s32 	%r1, %r3, %r4, %r5;
	setp.ge.s32 	%p1, %r1, %r2;
	@%p1 bra 	$L__BB915_2;
	cvta.to.global.u64 	%rd4, %rd1;
	cvta.to.global.u64 	%rd5, %rd2;
	cvta.to.global.u64 	%rd6, %rd3;
	mul.wide.s32 	%rd7, %r1, 4;
	add.s64 	%rd8, %rd4, %rd7;
	ld.global.f32 	%f1, [%rd8];
	add.s64 	%rd9, %rd5, %rd7;
	ld.global.f32 	%f2, [%rd9];
	add.f32 	%f3, %f1, %f2;
	add.s64 	%rd10, %rd6, %rd7;
	st.global.f32 	[%rd10], %f3;
$L__BB915_2:
	ret;

}
	// .globl	_Z10add_kernelILx916EEvPfS0_S0_i
.visible .entry _Z10add_kernelILx916EEvPfS0_S0_i(
	.param .u64 .ptr .align 1 _Z10add_kernelILx916EEvPfS0_S0_i_param_0,
	.param .u64 .ptr .align 1 _Z10add_kernelILx916EEvPfS0_S0_i_param_1,
	.param .u64 .ptr .align 1 _Z10add_kernelILx916EEvPfS0_S0_i_param_2,
	.param .u32 _Z10add_kernelILx916EEvPfS0_S0_i_param_3
)
{
	.reg .pred 	%p<2>;
	.reg .b32 	%r<6>;
	.reg .b32 	%f<4>;
	.reg .b64 	%rd<11>;

	ld.param.u64 	%rd1, [_Z10add_kernelILx916EEvPfS0_S0_i_param_0];
	ld.param.u64 	%rd2, [_Z10add_kernelILx916EEvPfS0_S0_i_param_1];
	ld.param.u64 	%rd3, [_Z10add_kernelILx916EEvPfS0_S0_i_param_2];
	ld.param.u32 	%r2, [_Z10add_kernelILx916EEvPfS0_S0_i_param_3];
	mov.u32 	%r3, %ctaid.x;
	mov.u32 	%r4, %ntid.x;
	mov.u32 	%r5, %tid.x;
	mad.lo.s32 	%r1, %r3, %r4, %r5;
	setp.ge.s32 	%p1, %r1, %r2;
	@%p1 bra 	$L__BB916_2;
	cvta.to.global.u64 	%rd4, %rd1;
	cvta.to.global.u64 	%rd5, %rd2;
	cvta.to.global.u64 	%rd6, %rd3;
	mul.wide.s32 	%rd7, %r1, 4;
	add.s64 	%rd8, %rd4, %rd7;
	ld.global.f32 	%f1, [%rd8];
	add.s64 	%rd9, %rd5, %rd7;
	ld.global.f32 	%f2, [%rd9];
	add.f32 	%f3, %f1, %f2;
	add.s64 	%rd10, %rd6, %rd7;
	st.global.f32 	[%rd10], %f3;
$L__BB916_2:
	ret;

}
	// .globl	_Z10add_kernelILx917EEvPfS0_S0_i
.visible .entry _Z10add_kernelILx917EEvPfS0_S0_i(
	.param .u64 .ptr .align 1 _Z10add_kernelILx917EEvPfS0_S0_i_param_0,
	.param .u64 .ptr .align 1 _Z10add_kernelILx917EEvPfS0_S0_i_param_1,
	.param .u64 .ptr .align 1 _Z10add_kernelILx917EEvPfS0_S0_i_param_2,
	.param .u32 _Z10add_kernelILx917EEvPfS0_S0_i_param_3
)
{
	.reg .pred 	%p<2>;
	.reg .b32 	%r<6>;
	.reg .b32 	%f<4>;
	.reg .b64 	%rd<11>;

	ld.param.u64 	%rd1, [_Z10add_kernelILx917EEvPfS0_S0_i_param_0];
	ld.param.u64 	%rd2, [_Z10add_kernelILx917EEvPfS0_S0_i_param_1];
	ld.param.u64 	%rd3, [_Z10add_kernelILx917EEvPfS0_S0_i_param_2];
	ld.param.u32 	%r2, [_Z10add_kernelILx917EEvPfS0_S0_i_param_3];
	mov.u32 	%r3, %ctaid.x;
	mov.u32 	%r4, %ntid.x;
	mov.u32 	%r5, %tid.x;
	mad.lo.s32 	%r1, %r3, %r4, %r5;
	setp.ge.s32 	%p1, %r1, %r2;
	@%p1 bra 	$L__BB917_2;
	cvta.to.global.u64 	%rd4, %rd1;
	cvta.to.global.u64 	%rd5, %rd2;
	cvta.to.global.u64 	%rd6, %rd3;
	mul.wide.s32 	%rd7, %r1, 4;
	add.s64 	%rd8, %rd4, %rd7;
	ld.global.f32 	%f1, [%rd8];
	add.s64 	%rd9, %rd5, %rd7;
	ld.global.f32 	%f2, [%rd9];
	add.f32 	%f3, %f1, %f2;
	add.s64 	%rd10, %rd6, %rd7;
	st.global.f32 	[%rd10], %f3;
$L__BB917_2:
	ret;

}
	// .globl	_Z10add_kernelILx918EEvPfS0_S0_i
.visible .entry _Z10add_kernelILx918EEvPfS0_S0_i(
	.param .u64 .ptr .align 1 _Z10add_kernelILx918EEvPfS0_S0_i_param_0,
	.param .u64 .ptr .align 1 _Z10add_kernelILx918EEvPfS0_S0_i_param_1,
	.param .u64 .ptr .align 1 _Z10add_kernelILx918EEvPfS0_S0_i_param_2,
	.param .u32 _Z10add_kernelILx918EEvPfS0_S0_i_param_3
)
{
	.reg .pred 	%p<2>;
	.reg .b32 	%r<6>;
	.reg .b32 	%f<4>;
	.reg .b64 	%rd<11>;

	ld.param.u64 	%rd1, [_Z10add_kernelILx918EEvPfS0_S0_i_param_0];
	ld.param.u64 	%rd2, [_Z10add_kernelILx918EEvPfS0_S0_i_param_1];
	ld.param.u64 	%rd3, [_Z10add_kernelILx918EEvPfS0_S0_i_param_2];
	ld.param.u32 	%r2, [_Z10add_kernelILx918EEvPfS0_S0_i_param_3];
	mov.u32 	%r3, %ctaid.x;
	mov.u32 	%r4, %ntid.x;
	mov.u32 	%r5, %tid.x;
	mad.lo.s32 	%r1, %r3, %r4, %r5;
	setp.ge.s32 	%p1, %r1, %r2;
	@%p1 bra 	$L__BB918_2;
	cvta.to.global.u64 	%rd4, %rd1;
	cvta.to.global.u64 	%rd5, %rd2;
	cvta.to.global.u64 	%rd6, %rd3;
	mul.wide.s32 	%rd7, %r1, 4;
	add.s64 	%rd8, %rd4, %rd7;
	ld.global.f32 	%f1, [%rd8];
	add.s64 	%rd9, %rd5, %rd7;
	ld.global.f32 	%f2, [%rd9];
	add.f32 	%f3, %f1, %f2;
	add.s64 	%rd10, %rd6, %rd7;
	st.global.f32 	[%rd10], %f3;
$L__BB918_2:
	ret;

}
	// .globl	_Z10add_kernelILx919EEvPfS0_S0_i
.visible .entry _Z10add_kernelILx919EEvPfS0_S0_i(
	.param .u64 .ptr .align 1 _Z10add_kernelILx919EEvPfS0_S0_i_param_0,
	.param .u64 .ptr .align 1 _Z10add_kernelILx919EEvPfS0_S0_i_param_1,
	.param .u64 .ptr .align 1 _Z10add_kernelILx919EEvPfS0_S0_i_param_2,
	.param .u32 _Z10add_kernelILx919EEvPfS0_S0_i_param_3
)
{
	.reg .pred 	%p<2>;
	.reg .b32 	%r<6>;
	.reg .b32 	%f<4>;
	.reg .b64 	%rd<11>;

	ld.param.u64 	%rd1, [_Z10add_kernelILx919EEvPfS0_S0_i_param_0];
	ld.param.u64 	%rd2, [_Z10add_kernelILx919EEvPfS0_S0_i_param_1];
	ld.param.u64 	%rd3, [_Z10add_kernelILx919EEvPfS0_S0_i_param_2];
	ld.param.u32 	%r2, [_Z10add_kernelILx919EEvPfS0_S0_i_param_3];
	mov.u32 	%r3, %ctaid.x;
	mov.u32 	%r4, %ntid.x;
	mov.u32 	%r5, %tid.x;
	mad.lo.s32 	%r1, %r3, %r4, %r5;
	setp.ge.s32 	%p1, %r1, %r2;
	@%p1 bra 	$L__BB919_2;
	cvta.to.global.u64 	%rd4, %rd1;
	cvta.to.global.u64 	%rd5, %rd2;
	cvta.to.global.u64 	%rd6, %rd3;
	mul.wide.s32 	%rd7, %r1, 4;
	add.s64 	%rd8, %rd4, %rd7;
	ld.global.f32 	%f1, [%rd8];
	add.s64 	%rd9, %rd5, %rd7;
	ld.global.f32 	%f2, [%rd9];
	add.f32 	%f3, %f1, %f2;
	add.s64 	%rd10, %rd6, %rd7;
	st.global.f32 	[%rd10], %f3;
$L__BB919_2:
	ret;

}
	// .globl	_Z10add_kernelILx920EEvPfS0_S0_i
.visible .entry _Z10add_kernelILx920EEvPfS0_S0_i(
	.param .u64 .ptr .align 1 _Z10add_kernelILx920EEvPfS0_S0_i_param_0,
	.param .u64 .ptr .align 1 _Z10add_kernelILx920EEvPfS0_S0_i_param_1,
	.param .u64 .ptr .align 1 _Z10add_kernelILx920EEvPfS0_S0_i_param_2,
	.param .u32 _Z10add_kernelILx920EEvPfS0_S0_i_param_3
)
{
	.reg .pred 	%p<2>;
	.reg .b32 	%r<6>;
	.reg .b32 	%f<4>;
	.reg .b64 	%rd<11>;

	ld.param.u64 	%rd1, [_Z10add_kernelILx920EEvPfS0_S0_i_param_0];
	ld.param.u64 	%rd2, [_Z10add_kernelILx920EEvPfS0_S0_i_param_1];
	ld.param.u64 	%rd3, [_Z10add_kernelILx920EEvPfS0_S0_i_param_2];
	ld.param.u32 	%r2, [_Z10add_kernelILx920EEvPfS0_S0_i_param_3];
	mov.u32 	%r3, %ctaid.x;
	mov.u32 	%r4, %ntid.x;
	mov.u32 	%r5, %tid.x;
	mad.lo.s32 	%r1, %r3, %r4, %r5;
	setp.ge.s32 	%p1, %r1, %r2;
	@%p1 bra 	$L__BB920_2;
	cvta.to.global.u64 	%rd4, %rd1;
	cvta.to.global.u64 	%rd5, %rd2;
	cvta.to.global.u64 	%rd6, %rd3;
	mul.wide.s32 	%rd7, %r1, 4;
	add.s64 	%rd8, %rd4, %rd7;
	ld.global.f32 	%f1, [%rd8];
	add.s64 	%rd9, %rd5, %rd7;
	ld.global.f32 	%f2, [%rd9];
	add.f32 	%f3, %f1, %f2;
	add.s64 	%rd10, %rd6, %rd7;
	st.global.f32 	[%rd10], %f3;
$L__BB920_2:
	ret;

}
	// .globl	_Z10add_kernelILx921EEvPfS0_S0_i
.visible .entry _Z10add_kernelILx921EEvPfS0_S0_i(
	.param .u64 .ptr .align 1 _Z10add_kernelILx921EEvPfS0_S0_i_param_0,
	.param .u64 .ptr .align 1 _Z10add_kernelILx921EEvPfS0_S0_i_param_1,
	.param .u64 .ptr .align 1 _Z10add_kernelILx921EEvPfS0_S0_i_param_2,
	.param .u32 _Z10add_kernelILx921EEvPfS0_S0_i_param_3
)
{
	.reg .pred 	%p<2>;
	.reg .b32 	%r<6>;
	.reg .b32 	%f<4>;
	.reg .b64 	%rd<11>;

	ld.param.u64 	%rd1, [_Z10add_kernelILx921EEvPfS0_S0_i_param_0];
	ld.param.u64 	%rd2, [_Z10add_kernelILx921EEvPfS0_S0_i_param_1];
	ld.param.u64 	%rd3, [_Z10add_kernelILx921EEvPfS0_S0_i_param_2];
	ld.param.u32 	%r2, [_Z10add_kernelILx921EEvPfS0_S0_i_param_3];
	mov.u32 	%r3, %ctaid.x;
	mov.u32 	%r4, %ntid.x;
	mov.u32 	%r5, %tid.x;
	mad.lo.s32 	%r1, %r3, %r4, %r5;
	setp.ge.s32 	%p1, %r1, %r2;
	@%p1 bra 	$L__BB921_2;
	cvta.to.global.u64 	%rd4, %rd1;
	cvta.to.global.u64 	%rd5, %rd2;
	cvta.to.global.u64 	%rd6, %rd3;
	mul.wide.s32 	%rd7, %r1, 4;
	add.s64 	%rd8, %rd4, %rd7;
	ld.global.f32 	%f1, [%rd8];
	add.s64 	%rd9, %rd5, %rd7;
	ld.global.f32 	%f2, [%rd9];
	add.f32 	%f3, %f1, %f2;
	add.s64 	%rd10, %rd6, %rd7;
	st.global.f32 	[%rd10], %f3;
$L__BB921_2:
	ret;

}
	// .globl	_Z10add_kernelILx922EEvPfS0_S0_i
.visible .entry _Z10add_kernelILx922EEvPfS0_S0_i(
	.param .u64 .ptr .align 1 _Z10add_kernelILx922EEvPfS0_S0_i_param_0,
	.param .u64 .ptr .align 1 _Z10add_kernelILx922EEvPfS0_S0_i_param_1,
	.param .u64 .ptr .align 1 _Z10add_kernelILx922EEvPfS0_S0_i_param_2,
	.param .u32 _Z10add_kernelILx922EEvPfS0_S0_i_param_3
)
{
	.reg .pred 	%p<2>;
	.reg .b32 	%r<6>;
	.reg .b32 	%f<4>;
	.reg .b64 	%rd<11>;

	ld.param.u64 	%rd1, [_Z10add_kernelILx922EEvPfS0_S0_i_param_0];
	ld.param.u64 	%rd2, [_Z10add_kernelILx922EEvPfS0_S0_i_param_1];
	ld.param.u64 	%rd3, [_Z10add_kernelILx922EEvPfS0_S0_i_param_2];
	ld.param.u32 	%r2, [_Z10add_kernelILx922EEvPfS0_S0_i_param_3];
	mov.u32 	%r3, %ctaid.x;
	mov.u32 	%r4, %ntid.x;
	mov.u32 	%r5, %tid.x;
	mad.lo.s32 	%r1, %r3, %r4, %r5;
	setp.ge.s32 	%p1, %r1, %r2;
	@%p1 bra 	$L__BB922_2;
	cvta.to.global.u64 	%rd4, %rd1;
	cvta.to.global.u64 	%rd5, %rd2;
	cvta.to.global.u64 	%rd6, %rd3;
	mul.wide.s32 	%rd7, %r1, 4;
	add.s64 	%rd8, %rd4, %rd7;
	ld.global.f32 	%f1, [%rd8];
	add.s64 	%rd9, %rd5, %rd7;
	ld.global.f32 	%f2, [%rd9];
	add.f32 	%f3, %f1, %f2;
	add.s64 	%rd10, %rd6, %rd7;
	st.global.f32 	[%rd10], %f3;
$L__BB922_2:
	ret;

}
	// .globl	_Z10add_kernelILx923EEvPfS0_S0_i
.visible .entry _Z10add_kernelILx923EEvPfS0_S0_i(
	.param .u64 .ptr .align 1 _Z10add_kernelILx923EEvPfS0_S0_i_param_0,
	.param .u64 .ptr .align 1 _Z10add_kernelILx923EEvPfS0_S0_i_param_1,
	.param .u64 .ptr .align 1 _Z10add_kernelILx923EEvPfS0_S0_i_param_2,
	.param .u32 _Z10add_kernelILx923EEvPfS0_S0_i_param_3
)
{
	.reg .pred 	%p<2>;
	.reg .b32 	%r<6>;
	.reg .b32 	%f<4>;
	.reg .b64 	%rd<11>;

	ld.param.u64 	%rd1, [_Z10add_kernelILx923EEvPfS0_S0_i_param_0];
	ld.param.u64 	%rd2, [_Z10add_kernelILx923EEvPfS0_S0_i_param_1];
	ld.param.u64 	%rd3, [_Z10add_kernelILx923EEvPfS0_S0_i_param_2];
	ld.param.u32 	%r2, [_Z10add_kernelILx923EEvPfS0_S0_i_param_3];
	mov.u32 	%r3, %ctaid.x;
	mov.u32 	%r4, %ntid.x;
	mov.u32 	%r5, %tid.x;
	mad.lo.s32 	%r1, %r3, %r4, %r5;
	setp.ge.s32 	%p1, %r1, %r2;
	@%p1 bra 	$L__BB923_2;
	cvta.to.global.u64 	%rd4, %rd1;
	cvta.to.global.u64 	%rd5, %rd2;
	cvta.to.global.u64 	%rd6, %rd3;
	mul.wide.s32 	%rd7, %r1, 4;
	add.s64 	%rd8, %rd4, %rd7;
	ld.global.f32 	%f1, [%rd8];
	add.s64 	%rd9, %rd5, %rd7;
	ld.global.f32 	%f2, [%rd9];
	add.f32 	%f3, %f1, %f2;
	add.s64 	%rd10, %rd6, %rd7;
	st.global.f32 	[%rd10], %f3;
$L__BB923_2:
	ret;

}
	// .globl	_Z10add_kernelILx924EEvPfS0_S0_i
.visible .entry _Z10add_kernelILx924EEvPfS0_S0_i(
	.param .u64 .ptr .align 1 _Z10add_kernelILx924EEvPfS0_S0_i_param_0,
	.param .u64 .ptr .align 1 _Z10add_kernelILx924EEvPfS0_S0_i_param_1,
	.param .u64 .ptr .align 1 _Z10add_kernelILx924EEvPfS0_S0_i_param_2,
	.param .u32 _Z10add_kernelILx924EEvPfS0_S0_i_param_3
)
{
	.reg .pred 	%p<2>;
	.reg .b32 	%r<6>;
	.reg .b32 	%f<4>;
	.reg .b64 	%rd<11>;

	ld.param.u64 	%rd1, [_Z10add_kernelILx924EEvPfS0_S0_i_param_0];
	ld.param.u64 	%rd2, [_Z10add_kernelILx924EEvPfS0_S0_i_param_1];
	ld.param.u64 	%rd3, [_Z10add_kernelILx924EEvPfS0_S0_i_param_2];
	ld.param.u32 	%r2, [_Z10add_kernelILx924EEvPfS0_S0_i_param_3];
	mov.u32 	%r3, %ctaid.x;
	mov.u32 	%r4, %ntid.x;
	mov.u32 	%r5, %tid.x;
	mad.lo.s32 	%r1, %r3, %r4, %r5;
	setp.ge.s32 	%p1, %r1, %r2;
	@%p1 bra 	$L__BB924_2;
	cvta.to.global.u64 	%rd4, %rd1;
	cvta.to.global.u64 	%rd5, %rd2;
	cvta.to.global.u64 	%rd6, %rd3;
	mul.wide.s32 	%rd7, %r1, 4;
	add.s64 	%rd8, %rd4, %rd7;
	ld.global.f32 	%f1, [%rd8];
	add.s64 	%rd9, %rd5, %rd7;
	ld.global.f32 	%f2, [%rd9];
	add.f32 	%f3, %f1, %f2;
	add.s64 	%rd10, %rd6, %rd7;
	st.global.f32 	[%rd10], %f3;
$L__BB924_2:
	ret;

}
	// .globl	_Z10add_kernelILx925EEvPfS0_S0_i
.visible .entry _Z10add_kernelILx925EEvPfS0_S0_i(
	.param .u64 .ptr .align 1 _Z10add_kernelILx925EEvPfS0_S0_i_param_0,
	.param .u64 .ptr .align 1 _Z10add_kernelILx925EEvPfS0_S0_i_param_1,
	.param .u64 .ptr .align 1 _Z10add_kernelILx925EEvPfS0_S0_i_param_2,
	.param .u32 _Z10add_kernelILx925EEvPfS0_S0_i_param_3
)
{
	.reg .pred 	%p<2>;
	.reg .b32 	%r<6>;
	.reg .b32 	%f<4>;
	.reg .b64 	%rd<11>;

	ld.param.u64 	%rd1, [_Z10add_kernelILx925EEvPfS0_S0_i_param_0];
	ld.param.u64 	%rd2, [_Z10add_kernelILx925EEvPfS0_S0_i_param_1];
	ld.param.u64 	%rd3, [_Z10add_kernelILx925EEvPfS0_S0_i_param_2];
	ld.param.u32 	%r2, [_Z10add_kernelILx925EEvPfS0_S0_i_param_3];
	mov.u32 	%r3, %ctaid.x;
	mov.u32 	%r4, %ntid.x;
	mov.u32 	%r5, %tid.x;
	mad.lo.s32 	%r1, %r3, %r4, %r5;
	setp.ge.s32 	%p1, %r1, %r2;
	@%p1 bra 	$L__BB925_2;
	cvta.to.global.u64 	%rd4, %rd1;
	cvta.to.global.u64 	%rd5, %rd2;
	cvta.to.global.u64 	%rd6, %rd3;
	mul.wide.s32 	%rd7, %r1, 4;
	add.s64 	%rd8, %rd4, %rd7;
	ld.global.f32 	%f1, [%rd8];
	add.s64 	%rd9, %rd5, %rd7;
	ld.global.f32 	%f2, [%rd9];
	add.f32 	%f3, %f1, %f2;
	add.s64 	%rd10, %rd6, %rd7;
	st.global.f32 	[%rd10], %f3;
$L__BB925_2:
	ret;

}
	// .globl	_Z10add_kernelILx926EEvPfS0_S0_i
.visible .entry _Z10add_kernelILx926EEvPfS0_S0_i(
	.param .u64 .ptr .align 1 _Z10add_kernelILx926EEvPfS0_S0_i_param_0,
	.param .u64 .ptr .align 1 _Z10add_kernelILx926EEvPfS0_S0_i_param_1,
	.param .u64 .ptr .align 1 _Z10add_kernelILx926EEvPfS0_S0_i_param_2,
	.param .u32 _Z10add_kernelILx926EEvPfS0_S0_i_param_3
)
{
	.reg .pred 	%p<2>;
	.reg .b32 	%r<6>;
	.reg .b32 	%f<4>;
	.reg .b64 	%rd<11>;

	ld.param.u64 	%rd1, [_Z10add_kernelILx926EEvPfS0_S0_i_param_0];
	ld.param.u64 	%rd2, [_Z10add_kernelILx926EEvPfS0_S0_i_param_1];
	ld.param.u64 	%rd3, [_Z10add_kernelILx926EEvPfS0_S0_i_param_2];
	ld.param.u32 	%r2, [_Z10add_kernelILx926EEvPfS0_S0_i_param_3];
	mov.u32 	%r3, %ctaid.x;
	mov.u32 	%r4, %ntid.x;
	mov.u32 	%r5, %tid.x;
	mad.lo.s32 	%r1, %r3, %r4, %r5;
	setp.ge.s32 	%p1, %r1, %r2;
	@%p1 bra 	$L__BB926_2;
	cvta.to.global.u64 	%rd4, %rd1;
	cvta.to.global.u64 	%rd5, %rd2;
	cvta.to.global.u64 	%rd6, %rd3;
	mul.wide.s32 	%rd7, %r1, 4;
	add.s64 	%rd8, %rd4, %rd7;
	ld.global.f32 	%f1, [%rd8];
	add.s64 	%rd9, %rd5, %rd7;
	ld.global.f32 	%f2, [%rd9];
	add.f32 	%f3, %f1, %f2;
	add.s64 	%rd10, %rd6, %rd7;
	st.global.f32 	[%rd10], %f3;
$L__BB926_2:
	ret;

}
	// .globl	_Z10add_kernelILx927EEvPfS0_S0_i
.visible .entry _Z10add_kernelILx927EEvPfS0_S0_i(
	.param .u64 .ptr .align 1 _Z10add_kernelILx927EEvPfS0_S0_i_param_0,
	.param .u64 .ptr .align 1 _Z10add_kernelILx927EEvPfS0_S0_i_param_1,
	.param .u64 .ptr .align 1 _Z10add_kernelILx927EEvPfS0_S0_i_param_2,
	.param .u32 _Z10add_kernelILx927EEvPfS0_S0_i_param_3
)
{
	.reg .pred 	%p<2>;
	.reg .b32 	%r<6>;
	.reg .b32 	%f<4>;
	.reg .b64 	%rd<11>;

	ld.param.u64 	%rd1, [_Z10add_kernelILx927EEvPfS0_S0_i_param_0];
	ld.param.u64 	%rd2, [_Z10add_kernelILx927EEvPfS0_S0_i_param_1];
	ld.param.u64 	%rd3, [_Z10add_kernelILx927EEvPfS0_S0_i_param_2];
	ld.param.u32 	%r2, [_Z10add_kernelILx927EEvPfS0_S0_i_param_3];
	mov.u32 	%r3, %ctaid.x;
	mov.u32 	%r4, %ntid.x;
	mov.u32 	%r5, %tid.x;
	mad.lo.s32 	%r1, %r3, %r4, %r5;
	setp.ge.s32 	%p1, %r1, %r2;
	@%p1 bra 	$L__BB927_2;
	cvta.to.global.u64 	%rd4, %rd1;
	cvta.to.global.u64 	%rd5, %rd2;
	cvta.to.global.u64 	%rd6, %rd3;
	mul.wide.s32 	%rd7, %r1, 4;
	add.s64 	%rd8, %rd4, %rd7;
	ld.global.f32 	%f1, [%rd8];
	add.s64 	%rd9, %rd5, %rd7;
	ld.global.f32 	%f2, [%rd9];
	add.f32 	%f3, %f1, %f2;
	add.s64 	%rd10, %rd6, %rd7;
	st.global.f32 	[%rd10], %f3;
$L__BB927_2:
	ret;

}
	// .globl	_Z10add_kernelILx928EEvPfS0_S0_i
.visible .entry _Z10add_kernelILx928EEvPfS0_S0_i(
	.param .u64 .ptr .align 1 _Z10add_kernelILx928EEvPfS0_S0_i_param_0,
	.param .u64 .ptr .align 1 _Z10add_kernelILx928EEvPfS0_S0_i_param_1,
	.param .u64 .ptr .align 1 _Z10add_kernelILx928EEvPfS0_S0_i_param_2,
	.param .u32 _Z10add_kernelILx928EEvPfS0_S0_i_param_3
)
{
	.reg .pred 	%p<2>;
	.reg .b32 	%r<6>;
	.reg .b32 	%f<4>;
	.reg .b64 	%rd<11>;

	ld.param.u64 	%rd1, [_Z10add_kernelILx928EEvPfS0_S0_i_param_0];
	ld.param.u64 	%rd2, [_Z10add_kernelILx928EEvPfS0_S0_i_param_1];
	ld.param.u64 	%rd3, [_Z10add_kernelILx928EEvPfS0_S0_i_param_2];
	ld.param.u32 	%r2, [_Z10add_kernelILx928EEvPfS0_S0_i_param_3];
	mov.u32 	%r3, %ctaid.x;
	mov.u32 	%r4, %ntid.x;
	mov.u32 	%r5, %tid.x;
	mad.lo.s32 	%r1, %r3, %r4, %r5;
	setp.ge.s32 	%p1, %r1, %r2;
	@%p1 bra 	$L__BB928_2;
	cvta.to.global.u64 	%rd4, %rd1;
	cvta.to.global.u64 	%rd5, %rd2;
	cvta.to.global.u64 	%rd6, %rd3;
	mul.wide.s32 	%rd7, %r1, 4;
	add.s64 	%rd8, %rd4, %rd7;
	ld.global.f32 	%f1, [%rd8];
	add.s64 	%rd9, %rd5, %rd7;
	ld.global.f32 	%f2, [%rd9];
	add.f32 	%f3, %f1, %f2;
	add.s64 	%rd10, %rd6, %rd7;
	st.global.f32 	[%rd10], %f3;
$L__BB928_2:
	ret;

}
	// .globl	_Z10add_kernelILx929EEvPfS0_S0_i
.visible .entry _Z10add_kernelILx929EEvPfS0_S0_i(
	.param .u64 .ptr .align 1 _Z10add_kernelILx929EEvPfS0_S0_i_param_0,
	.param .u64 .ptr .align 1 _Z10add_kernelILx929EEvPfS0_S0_i_param_1,
	.param .u64 .ptr .align 1 _Z10add_kernelILx929EEvPfS0_S0_i_param_2,
	.param .u32 _Z10add_kernelILx929EEvPfS0_S0_i_param_3
)
{
	.reg .pred 	%p<2>;
	.reg .b32 	%r<6>;
	.reg .b32 	%f<4>;
	.reg .b64 	%rd<11>;

	ld.param.u64 	%rd1, [_Z10add_kernelILx929EEvPfS0_S0_i_param_0];
	ld.param.u64 	%rd2, [_Z10add_kernelILx929EEvPfS0_S0_i_param_1];
	ld.param.u64 	%rd3, [_Z10add_kernelILx929EEvPfS0_S0_i_param_2];
	ld.param.u32 	%r2, [_Z10add_kernelILx929EEvPfS0_S0_i_param_3];
	mov.u32 	%r3, %ctaid.x;
	mov.u32 	%r4, %ntid.x;
	mov.u32 	%r5, %tid.x;
	mad.lo.s32 	%r1, %r3, %r4, %r5;
	setp.ge.s32 	%p1, %r1, %r2;
	@%p1 bra 	$L__BB929_2;
	cvta.to.global.u64 	%rd4, %rd1;
	cvta.to.global.u64 	%rd5, %rd2;
	cvta.to.global.u64 	%rd6, %rd3;
	mul.wide.s32 	%rd7, %r1, 4;
	add.s64 	%rd8, %rd4, %rd7;
	ld.global.f32 	%f1, [%rd8];
	add.s64 	%rd9, %rd5, %rd7;
	ld.global.f32 	%f2, [%rd9];
	add.f32 	%f3, %f1, %f2;
	add.s64 	%rd10, %rd6, %rd7;
	st.global.f32 	[%rd10], %f3;
$L__BB929_2:
	ret;

}
	// .globl	_Z10add_kernelILx930EEvPfS0_S0_i
.visible .entry _Z10add_kernelILx930EEvPfS0_S0_i(
	.param .u64 .ptr .align 1 _Z10add_kernelILx930EEvPfS0_S0_i_param_0,
	.param .u64 .ptr .align 1 _Z10add_kernelILx930EEvPfS0_S0_i_param_1,
	.param .u64 .ptr .align 1 _Z10add_kernelILx930EEvPfS0_S0_i_param_2,
	.param .u32 _Z10add_kernelILx930EEvPfS0_S0_i_param_3
)
{
	.reg .pred 	%p<2>;
	.reg .b32 	%r<6>;
	.reg .b32 	%f<4>;
	.reg .b64 	%rd<11>;

	ld.param.u64 	%rd1, [_Z10add_kernelILx930EEvPfS0_S0_i_param_0];
	ld.param.u64 	%rd2, [_Z10add_kernelILx930EEvPfS0_S0_i_param_1];
	ld.param.u64 	%rd3, [_Z10add_kernelILx930EEvPfS0_S0_i_param_2];
	ld.param.u32 	%r2, [_Z10add_kernelILx930EEvPfS0_S0_i_param_3];
	mov.u32 	%r3, %ctaid.x;
	mov.u32 	%r4, %ntid.x;
	mov.u32 	%r5, %tid.x;
	mad.lo.s32 	%r1, %r3, %r4, %r5;
	setp.ge.s32 	%p1, %r1, %r2;
	@%p1 bra 	$L__BB930_2;
	cvta.to.global.u64 	%rd4, %rd1;
	cvta.to.global.u64 	%rd5, %rd2;
	cvta.to.global.u64 	%rd6, %rd3;
	mul.wide.s32 	%rd7, %r1, 4;
	add.s64 	%rd8, %rd4, %rd7;
	ld.global.f32 	%f1, [%rd8];
	add.s64 	%rd9, %rd5, %rd7;
	ld.global.f32 	%f2, [%rd9];
	add.f32 	%f3, %f1, %f2;
	add.s64 	%rd10, %rd6, %rd7;
	st.global.f32 	[%rd10], %f3;
$L__BB930_2:
	ret;

}
	// .globl	_Z10add_kernelILx931EEvPfS0_S0_i
.visible .entry _Z10add_kernelILx931EEvPfS0_S0_i(
	.param .u64 .ptr .align 1 _Z10add_kernelILx931EEvPfS0_S0_i_param_0,
	.param .u64 .ptr .align 1 _Z10add_kernelILx931EEvPfS0_S0_i_param_1,
	.param .u64 .ptr .align 1 _Z10add_kernelILx931EEvPfS0_S0_i_param_2,
	.param .u32 _Z10add_kernelILx931EEvPfS0_S0_i_param_3
)
{
	.reg .pred 	%p<2>;
	.reg .b32 	%r<6>;
	.reg .b32 	%f<4>;
	.reg .b64 	%rd<11>;

	ld.param.u64 	%rd1, [_Z10add_kernelILx931EEvPfS0_S0_i_param_0];
	ld.param.u64 	%rd2, [_Z10add_kernelILx931EEvPfS0_S0_i_param_1];
	ld.param.u64 	%rd3, [_Z10add_kernelILx931EEvPfS0_S0_i_param_2];
	ld.param.u32 	%r2, [_Z10add_kernelILx931EEvPfS0_S0_i_param_3];
	mov.u32 	%r3, %ctaid.x;
	mov.u32 	%r4, %ntid.x;
	mov.u32 	%r5, %tid.x;
	mad.lo.s32 	%r1, %r3, %r4, %r5;
	setp.ge.s32 	%p1, %r1, %r2;
	@%p1 bra 	$L__BB931_2;
	cvta.to.global.u64 	%rd4, %rd1;
	cvta.to.global.u64 	%rd5, %rd2;
	cvta.to.global.u64 	%rd6, %rd3;
	mul.wide.s32 	%rd7, %r1, 4;
	add.s64 	%rd8, %rd4, %rd7;
	ld.global.f32 	%f1, [%rd8];
	add.s64 	%rd9, %rd5, %rd7;
	ld.global.f32 	%f2, [%rd9];
	add.f32 	%f3, %f1, %f2;
	add.s64 	%rd10, %rd6, %rd7;
	st.global.f32 	[%rd10], %f3;
$L__BB931_2:
	ret;

}
	// .globl	_Z10add_kernelILx932EEvPfS0_S0_i
.visible .entry _Z10add_kernelILx932EEvPfS0_S0_i(
	.param .u64 .ptr .align 1 _Z10add_kernelILx932EEvPfS0_S0_i_param_0,
	.param .u64 .ptr .align 1 _Z10add_kernelILx932EEvPfS0_S0_i_param_1,
	.param .u64 .ptr .align 1 _Z10add_kernelILx932EEvPfS0_S0_i_param_2,
	.param .u32 _Z10add_kernelILx932EEvPfS0_S0_i_param_3
)
{
	.reg .pred 	%p<2>;
	.reg .b32 	%r<6>;
	.reg .b32 	%f<4>;
	.reg .b64 	%rd<11>;

	ld.param.u64 	%rd1, [_Z10add_kernelILx932EEvPfS0_S0_i_param_0];
	ld.param.u64 	%rd2, [_Z10add_kernelILx932EEvPfS0_S0_i_param_1];
	ld.param.u64 	%rd3, [_Z10add_kernelILx932EEvPfS0_S0_i_param_2];
	ld.param.u32 	%r2, [_Z10add_kernelILx932EEvPfS0_S0_i_param_3];
	mov.u32 	%r3, %ctaid.x;
	mov.u32 	%r4, %ntid.x;
	mov.u32 	%r5, %tid.x;
	mad.lo.s32 	%r1, %r3, %r4, %r5;
	setp.ge.s32 	%p1, %r1, %r2;
	@%p1 bra 	$L__BB932_2;
	cvta.to.global.u64 	%rd4, %rd1;
	cvta.to.global.u64 	%rd5, %rd2;
	cvta.to.global.u64 	%rd6, %rd3;
	mul.wide.s32 	%rd7, %r1, 4;
	add.s64 	%rd8, %rd4, %rd7;
	ld.global.f32 	%f1, [%rd8];
	add.s64 	%rd9, %rd5, %rd7;
	ld.global.f32 	%f2, [%rd9];
	add.f32 	%f3, %f1, %f2;
	add.s64 	%rd10, %rd6, %rd7;
	st.global.f32 	[%rd10], %f3;
$L__BB932_2:
	ret;

}
	// .globl	_Z10add_kernelILx933EEvPfS0_S0_i
.visible .entry _Z10add_kernelILx933EEvPfS0_S0_i(
	.param .u64 .ptr .align 1 _Z10add_kernelILx933EEvPfS0_S0_i_param_0,
	.param .u64 .ptr .align 1 _Z10add_kernelILx933EEvPfS0_S0_i_param_1,
	.param .u64 .ptr .align 1 _Z10add_kernelILx933EEvPfS0_S0_i_param_2,
	.param .u32 _Z10add_kernelILx933EEvPfS0_S0_i_param_3
)
{
	.reg .pred 	%p<2>;
	.reg .b32 	%r<6>;
	.reg .b32 	%f<4>;
	.reg .b64 	%rd<11>;

	ld.param.u64 	%rd1, [_Z10add_kernelILx933EEvPfS0_S0_i_param_0];
	ld.param.u64 	%rd2, [_Z10add_kernelILx933EEvPfS0_S0_i_param_1];
	ld.param.u64 	%rd3, [_Z10add_kernelILx933EEvPfS0_S0_i_param_2];
	ld.param.u32 	%r2, [_Z10add_kernelILx933EEvPfS0_S0_i_param_3];
	mov.u32 	%r3, %ctaid.x;
	mov.u32 	%r4, %ntid.x;
	mov.u32 	%r5, %tid.x;
	mad.lo.s32 	%r1, %r3, %r4, %r5;
	setp.ge.s32 	%p1, %r1, %r2;
	@%p1 bra 	$L__BB933_2;
	cvta.to.global.u64 	%rd4, %rd1;
	cvta.to.global.u64 	%rd5, %rd2;
	cvta.to.global.u64 	%rd6, %rd3;
	mul.wide.s32 	%rd7, %r1, 4;
	add.s64 	%rd8, %rd4, %rd7;
	ld.global.f32 	%f1, [%rd8];
	add.s64 	%rd9, %rd5, %rd7;
	ld.global.f32 	%f2, [%rd9];
	add.f32 	%f3, %f1, %f2;
	add.s64 	%rd10, %rd6, %rd7;
	st.global.f32 	[%rd10], %f3;
$L__BB933_2:
	ret;

}
	// .globl	_Z10add_kernelILx934EEvPfS0_S0_i
.visible .entry _Z10add_kernelILx934EEvPfS0_S0_i(
	.param .u64 .ptr .align 1 _Z10add_kernelILx934EEvPfS0_S0_i_param_0,
	.param .u64 .ptr .align 1 _Z10add_kernelILx934EEvPfS0_S0_i_param_1,
	.param .u64 .ptr .align 1 _Z10add_kernelILx934EEvPfS0_S0_i_param_2,
	.param .u32 _Z10add_kernelILx934EEvPfS0_S0_i_param_3
)
{
	.reg .pred 	%p<2>;
	.reg .b32 	%r<6>;
	.reg .b32 	%f<4>;
	.reg .b64 	%rd<11>;

	ld.param.u64 	%rd1, [_Z10add_kernelILx934EEvPfS0_S0_i_param_0];
	ld.param.u64 	%rd2, [_Z10add_kernelILx934EEvPfS0_S0_i_param_1];
	ld.param.u64 	%rd3, [_Z10add_kernelILx934EEvPfS0_S0_i_param_2];
	ld.param.u32 	%r2, [_Z10add_kernelILx934EEvPfS0_S0_i_param_3];
	mov.u32 	%r3, %ctaid.x;
	mov.u32 	%r4, %ntid.x;
	mov.u32 	%r5, %tid.x;
	mad.lo.s32 	%r1, %r3, %r4, %r5;
	setp.ge.s32 	%p1, %r1, %r2;
	@%p1 bra 	$L__BB934_2;
	cvta.to.global.u64 	%rd4, %rd1;
	cvta.to.global.u64 	%rd5, %rd2;
	cvta.to.global.u64 	%rd6, %rd3;
	mul.wide.s32 	%rd7, %r1, 4;
	add.s64 	%rd8, %rd4, %rd7;
	ld.global.f32 	%f1, [%rd8];
	add.s64 	%rd9, %rd5, %rd7;
	ld.global.f32 	%f2, [%rd9];
	add.f32 	%f3, %f1, %f2;
	add.s64 	%rd10, %rd6, %rd7;
	st.global.f32 	[%rd10], %f3;
$L__BB934_2:
	ret;

}
	// .globl	_Z10add_kernelILx935EEvPfS0_S0_i
.visible .entry _Z10add_kernelILx935EEvPfS0_S0_i(
	.param .u64 .ptr .align 1 _Z10add_kernelILx935EEvPfS0_S0_i_param_0,
	.param .u64 .ptr .align 1 _Z10add_kernelILx935EEvPfS0_S0_i_param_1,
	.param .u64 .ptr .align 1 _Z10add_kernelILx935EEvPfS0_S0_i_param_2,
	.param .u32 _Z10add_kernelILx935EEvPfS0_S0_i_param_3
)
{
	.reg .pred 	%p<2>;
	.reg .b32 	%r<6>;
	.reg .b32 	%f<4>;
	.reg .b64 	%rd<11>;

	ld.param.u64 	%rd1, [_Z10add_kernelILx935EEvPfS0_S0_i_param_0];
	ld.param.u64 	%rd2, [_Z10add_kernelILx935EEvPfS0_S0_i_param_1];
	ld.param.u64 	%rd3, [_Z10add_kernelILx935EEvPfS0_S0_i_param_2];
	ld.param.u32 	%r2, [_Z10add_kernelILx935EEvPfS0_S0_i_param_3];
	mov.u32 	%r3, %ctaid.x;
	mov.u32 	%r4, %ntid.x;
	mov.u32 	%r5, %tid.x;
	mad.lo.s32 	%r1, %r3, %r4, %r5;
	setp.ge.s32 	%p1, %r1, %r2;
	@%p1 bra 	$L__BB935_2;
	cvta.to.global.u64 	%rd4, %rd1;
	cvta.to.global.u64 	%rd5, %rd2;
	cvta.to.global.u64 	%rd6, %rd3;
	mul.wide.s32 	%rd7, %r1, 4;
	add.s64 	%rd8, %rd4, %rd7;
	ld.global.f32 	%f1, [%rd8];
	add.s64 	%rd9, %rd5, %rd7;
	ld.global.f32 	%f2, [%rd9];
	add.f32 	%f3, %f1, %f2;
	add.s64 	%rd10, %rd6, %rd7;
	st.global.f32 	[%rd10], %f3;
$L__BB935_2:
	ret;

}
	// .globl	_Z10add_kernelILx936EEvPfS0_S0_i
.visible .entry _Z10add_kernelILx936EEvPfS0_S0_i(
	.param .u64 .ptr .align 1 _Z10add_kernelILx936EEvPfS0_S0_i_param_0,
	.param .u64 .ptr .align 1 _Z10add_kernelILx936EEvPfS0_S0_i_param_1,
	.param .u64 .ptr .align 1 _Z10add_kernelILx936EEvPfS0_S0_i_param_2,
	.param .u32 _Z10add_kernelILx936EEvPfS0_S0_i_param_3
)
{
	.reg .pred 	%p<2>;
	.reg .b32 	%r<6>;
	.reg .b32 	%f<4>;
	.reg .b64 	%rd<11>;

	ld.param.u64 	%rd1, [_Z10add_kernelILx936EEvPfS0_S0_i_param_0];
	ld.param.u64 	%rd2, [_Z10add_kernelILx936EEvPfS0_S0_i_param_1];
	ld.param.u64 	%rd3, [_Z10add_kernelILx936EEvPfS0_S0_i_param_2];
	ld.param.u32 	%r2, [_Z10add_kernelILx936EEvPfS0_S0_i_param_3];
	mov.u32 	%r3, %ctaid.x;
	mov.u32 	%r4, %ntid.x;
	mov.u32 	%r5, %tid.x;
	mad.lo.s32 	%r1, %r3, %r4, %r5;
	setp.ge.s32 	%p1, %r1, %r2;
	@%p1 bra 	$L__BB936_2;
	cvta.to.global.u64 	%rd4, %rd1;
	cvta.to.global.u64 	%rd5, %rd2;
	cvta.to.global.u64 	%rd6, %rd3;
	mul.wide.s32 	%rd7, %r1, 4;
	add.s64 	%rd8, %rd4, %rd7;
	ld.global.f32 	%f1, [%rd8];
	add.s64 	%rd9, %rd5, %rd7;
	ld.global.f32 	%f2, [%rd9];
	add.f32 	%f3, %f1, %f2;
	add.s64 	%rd10, %rd6, %rd7;
	st.global.f32 	[%rd10], %f3;
$L__BB936_2:
	ret;

}
	// .globl	_Z10add_kernelILx937EEvPfS0_S0_i
.visible .entry _Z10add_kernelILx937EEvPfS0_S0_i(
	.param .u64 .ptr .align 1 _Z10add_kernelILx937EEvPfS0_S0_i_param_0,
	.param .u64 .ptr .align 1 _Z10add_kernelILx937EEvPfS0_S0_i_param_1,
	.param .u64 .ptr .align 1 _Z10add_kernelILx937EEvPfS0_S0_i_param_2,
	.param .u32 _Z10add_kernelILx937EEvPfS0_S0_i_param_3
)
{
	.reg .pred 	%p<2>;
	.reg .b32 	%r<6>;
	.reg .b32 	%f<4>;
	.reg .b64 	%rd<11>;

	ld.param.u64 	%rd1, [_Z10add_kernelILx937EEvPfS0_S0_i_param_0];
	ld.param.u64 	%rd2, [_Z10add_kernelILx937EEvPfS0_S0_i_param_1];
	ld.param.u64 	%rd3, [_Z10add_kernelILx937EEvPfS0_S0_i_param_2];
	ld.param.u32 	%r2, [_Z10add_kernelILx937EEvPfS0_S0_i_param_3];
	mov.u32 	%r3, %ctaid.x;
	mov.u32 	%r4, %ntid.x;
	mov.u32 	%r5, %tid.x;
	mad.lo.s32 	%r1, %r3, %r4, %r5;
	setp.ge.s32 	%p1, %r1, %r2;
	@%p1 bra 	$L__BB937_2;
	cvta.to.global.u64 	%rd4, %rd1;
	cvta.to.global.u64 	%rd5, %rd2;
	cvta.to.global.u64 	%rd6, %rd3;
	mul.wide.s32 	%rd7, %r1, 4;
	add.s64 	%rd8, %rd4, %rd7;
	ld.global.f32 	%f1, [%rd8];
	add.s64 	%rd9, %rd5, %rd7;
	ld.global.f32 	%f2, [%rd9];
	add.f32 	%f3, %f1, %f2;
	add.s64 	%rd10, %rd6, %rd7;
	st.global.f32 	[%rd10], %f3;
$L__BB937_2:
	ret;

}
	// .globl	_Z10add_kernelILx938EEvPfS0_S0_i
.visible .entry _Z10add_kernelILx938EEvPfS0_S0_i(
	.param .u64 .ptr .align 1 _Z10add_kernelILx938EEvPfS0_S0_i_param_0,
	.param .u64 .ptr .align 1 _Z10add_kernelILx938EEvPfS0_S0_i_param_1,
	.param .u64 .ptr .align 1 _Z10add_kernelILx938EEvPfS0_S0_i_param_2,
	.param .u32 _Z10add_kernelILx938EEvPfS0_S0_i_param_3
)
{
	.reg .pred 	%p<2>;
	.reg .b32 	%r<6>;
	.reg .b32 	%f<4>;
	.reg .b64 	%rd<11>;

	ld.param.u64 	%rd1, [_Z10add_kernelILx938EEvPfS0_S0_i_param_0];
	ld.param.u64 	%rd2, [_Z10add_kernelILx938EEvPfS0_S0_i_param_1];
	ld.param.u64 	%rd3, [_Z10add_kernelILx938EEvPfS0_S0_i_param_2];
	ld.param.u32 	%r2, [_Z10add_kernelILx938EEvPfS0_S0_i_param_3];
	mov.u32 	%r3, %ctaid.x;
	mov.u32 	%r4, %ntid.x;
	mov.u32 	%r5, %tid.x;
	mad.lo.s32 	%r1, %r3, %r4, %r5;
	setp.ge.s32 	%p1, %r1, %r2;
	@%p1 bra 	$L__BB938_2;
	cvta.to.global.u64 	%rd4, %rd1;
	cvta.to.global.u64 	%rd5, %rd2;
	cvta.to.global.u64 	%rd6, %rd3;
	mul.wide.s32 	%rd7, %r1, 4;
	add.s64 	%rd8, %rd4, %rd7;
	ld.global.f32 	%f1, [%rd8];
	add.s64 	%rd9, %rd5, %rd7;
	ld.global.f32 	%f2, [%rd9];
	add.f32 	%f3, %f1, %f2;
	add.s64 	%rd10, %rd6, %rd7;
	st.global.f32 	[%rd10], %f3;
$L__BB938_2:
	ret;

}
	// .globl	_Z10add_kernelILx939EEvPfS0_S0_i
.visible .entry _Z10add_kernelILx939EEvPfS0_S0_i(
	.param .u64 .ptr .align 1 _Z10add_kernelILx939EEvPfS0_S0_i_param_0,
	.param .u64 .ptr .align 1 _Z10add_kernelILx939EEvPfS0_S0_i_param_1,
	.param .u64 .ptr .align 1 _Z10add_kernelILx939EEvPfS0_S0_i_param_2,
	.param .u32 _Z10add_kernelILx939EEvPfS0_S0_i_param_3
)
{
	.reg .pred 	%p<2>;
	.reg .b32 	%r<6>;
	.reg .b32 	%f<4>;
	.reg .b64 	%rd<11>;

	ld.param.u64 	%rd1, [_Z10add_kernelILx939EEvPfS0_S0_i_param_0];
	ld.param.u64 	%rd2, [_Z10add_kernelILx939EEvPfS0_S0_i_param_1];
	ld.param.u64 	%rd3, [_Z10add_kernelILx939EEvPfS0_S0_i_param_2];
	ld.param.u32 	%r2, [_Z10add_kernelILx939EEvPfS0_S0_i_param_3];
	mov.u32 	%r3, %ctaid.x;
	mov.u32 	%r4, %ntid.x;
	mov.u32 	%r5, %tid.x;
	mad.lo.s32 	%r1, %r3, %r4, %r5;
	setp.ge.s32 	%p1, %r1, %r2;
	@%p1 bra 	$L__BB939_2;
	cvta.to.global.u64 	%rd4, %rd1;
	cvta.to.global.u64 	%rd5, %rd2;
	cvta.to.global.u64 	%rd6, %rd3;
	mul.wide.s32 	%rd7, %r1, 4;
	add.s64 	%rd8, %rd4, %rd7;
	ld.global.f32 	%f1, [%rd8];
	add.s64 	%rd9, %rd5, %rd7;
	ld.global.f32 	%f2, [%rd9];
	add.f32 	%f3, %f1, %f2;
	add.s64 	%rd10, %rd6, %rd7;
	st.global.f32 	[%rd10], %f3;
$L__BB939_2:
	ret;

}
	// .globl	_Z10add_kernelILx940EEvPfS0_S0_i
.visible .entry _Z10add_kernelILx940EEvPfS0_S0_i(
	.param .u64 .ptr .align 1 _Z10add_kernelILx940EEvPfS0_S0_i_param_0,
	.param .u64 .ptr .align 1 _Z10add_kernelILx940EEvPfS0_S0_i_param_1,
	.param .u64 .ptr .align 1 _Z10add_kernelILx940EEvPfS0_S0_i_param_2,
	.param .u32 _Z10add_kernelILx940EEvPfS0_S0_i_param_3
)
{
	.reg .pred 	%p<2>;
	.reg .b32 	%r<6>;
	.reg .b32 	%f<4>;
	.reg .b64 	%rd<11>;

	ld.param.u64 	%rd1, [_Z10add_kernelILx940EEvPfS0_S0_i_param_0];
	ld.param.u64 	%rd2, [_Z10add_kernelILx940EEvPfS0_S0_i_param_1];
	ld.param.u64 	%rd3, [_Z10add_kernelILx940EEvPfS0_S0_i_param_2];
	ld.param.u32 	%r2, [_Z10add_kernelILx940EEvPfS0_S0_i_param_3];
	mov.u32 	%r3, %ctaid.x;
	mov.u32 	%r4, %ntid.x;
	mov.u32 	%r5, %tid.x;
	mad.lo.s32 	%r1, %r3, %r4, %r5;
	setp.ge.s32 	%p1, %r1, %r2;
	@%p1 bra 	$L__BB940_2;
	cvta.to.global.u64 	%rd4, %rd1;
	cvta.to.global.u64 	%rd5, %rd2;
	cvta.to.global.u64 	%rd6, %rd3;
	mul.wide.s32 	%rd7, %r1, 4;
	add.s64 	%rd8, %rd4, %rd7;
	ld.global.f32 	%f1, [%rd8];
	add.s64 	%rd9, %rd5, %rd7;
	ld.global.f32 	%f2, [%rd9];
	add.f32 	%f3, %f1, %f2;
	add.s64 	%rd10, %rd6, %rd7;
	st.global.f32 	[%rd10], %f3;
$L__BB940_2:
	ret;

}
	// .globl	_Z10add_kernelILx941EEvPfS0_S0_i
.visible .entry _Z10add_kernelILx941EEvPfS0_S0_i(
	.param .u64 .ptr .align 1 _Z10add_kernelILx941EEvPfS0_S0_i_param_0,
	.param .u64 .ptr .align 1 _Z10add_kernelILx941EEvPfS0_S0_i_param_1,
	.param .u64 .ptr .align 1 _Z10add_kernelILx941EEvPfS0_S0_i_param_2,
	.param .u32 _Z10add_kernelILx941EEvPfS0_S0_i_param_3
)
{
	.reg .pred 	%p<2>;
	.reg .b32 	%r<6>;
	.reg .b32 	%f<4>;
	.reg .b64 	%rd<11>;

	ld.param.u64 	%rd1, [_Z10add_kernelILx941EEvPfS0_S0_i_param_0];
	ld.param.u64 	%rd2, [_Z10add_kernelILx941EEvPfS0_S0_i_param_1];
	ld.param.u64 	%rd3, [_Z10add_kernelILx941EEvPfS0_S0_i_param_2];
	ld.param.u32 	%r2, [_Z10add_kernelILx941EEvPfS0_S0_i_param_3];
	mov.u32 	%r3, %ctaid.x;
	mov.u32 	%r4, %ntid.x;
	mov.u32 	%r5, %tid.x;
	mad.lo.s32 	%r1, %r3, %r4, %r5;
	setp.ge.s32 	%p1, %r1, %r2;
	@%p1 bra 	$L__BB941_2;
	cvta.to.global.u64 	%rd4, %rd1;
	cvta.to.global.u64 	%rd5, %rd2;
	cvta.to.global.u64 	%rd6, %rd3;
	mul.wide.s32 	%rd7, %r1, 4;
	add.s64 	%rd8, %rd4, %rd7;
	ld.global.f32 	%f1, [%rd8];
	add.s64 	%rd9, %rd5, %rd7;
	ld.global.f32 	%f2, [%rd9];
	add.f32 	%f3, %f1, %f2;
	add.s64 	%rd10, %rd6, %rd7;
	st.global.f32 	[%rd10], %f3;
$L__BB941_2:
	ret;

}
	// .globl	_Z10add_kernelILx942EEvPfS0_S0_i
.visible .entry _Z10add_kernelILx942EEvPfS0_S0_i(
	.param .u64 .ptr .align 1 _Z10add_kernelILx942EEvPfS0_S0_i_param_0,
	.param .u64 .ptr .align 1 _Z10add_kernelILx942EEvPfS0_S0_i_param_1,
	.param .u64 .ptr .align 1 _Z10add_kernelILx942EEvPfS0_S0_i_param_2,
	.param .u32 _Z10add_kernelILx942EEvPfS0_S0_i_param_3
)
{
	.reg .pred 	%p<2>;
	.reg .b32 	%r<6>;
	.reg .b32 	%f<4>;
	.reg .b64 	%rd<11>;

	ld.param.u64 	%rd1, [_Z10add_kernelILx942EEvPfS0_S0_i_param_0];
	ld.param.u64 	%rd2, [_Z10add_kernelILx942EEvPfS0_S0_i_param_1];
	ld.param.u64 	%rd3, [_Z10add_kernelILx942EEvPfS0_S0_i_param_2];
	ld.param.u32 	%r2, [_Z10add_kernelILx942EEvPfS0_S0_i_param_3];
	mov.u32 	%r3, %ctaid.x;
	mov.u32 	%r4, %ntid.x;
	mov.u32 	%r5, %tid.x;
	mad.lo.s32 	%r1, %r3, %r4, %r5;
	setp.ge.s32 	%p1, %r1, %r2;
	@%p1 bra 	$L__BB942_2;
	cvta.to.global.u64 	%rd4, %rd1;
	cvta.to.global.u64 	%rd5, %rd2;
	cvta.to.global.u64 	%rd6, %rd3;
	mul.wide.s32 	%rd7, %r1, 4;
	add.s64 	%rd8, %rd4, %rd7;
	ld.global.f32 	%f1, [%rd8];
	add.s64 	%rd9, %rd5, %rd7;
	ld.global.f32 	%f2, [%rd9];
	add.f32 	%f3, %f1, %f2;
	add.s64 	%rd10, %rd6, %rd7;
	st.global.f32 	[%rd10], %f3;
$L__BB942_2:
	ret;

}
	// .globl	_Z10add_kernelILx943EEvPfS0_S0_i
.visible .entry _Z10add_kernelILx943EEvPfS0_S0_i(
	.param .u64 .ptr .align 1 _Z10add_kernelILx943EEvPfS0_S0_i_param_0,
	.param .u64 .ptr .align 1 _Z10add_kernelILx943EEvPfS0_S0_i_param_1,
	.param .u64 .ptr .align 1 _Z10add_kernelILx943EEvPfS0_S0_i_param_2,
	.param .u32 _Z10add_kernelILx943EEvPfS0_S0_i_param_3
)
{
	.reg .pred 	%p<2>;
	.reg .b32 	%r<6>;
	.reg .b32 	%f<4>;
	.reg .b64 	%rd<11>;

	ld.param.u64 	%rd1, [_Z10add_kernelILx943EEvPfS0_S0_i_param_0];
	ld.param.u64 	%rd2, [_Z10add_kernelILx943EEvPfS0_S0_i_param_1];
	ld.param.u64 	%rd3, [_Z10add_kernelILx943EEvPfS0_S0_i_param_2];
	ld.param.u32 	%r2, [_Z10add_kernelILx943EEvPfS0_S0_i_param_3];
	mov.u32 	%r3, %ctaid.x;
	mov.u32 	%r4, %ntid.x;
	mov.u32 	%r5, %tid.x;
	mad.lo.s32 	%r1, %r3, %r4, %r5;
	setp.ge.s32 	%p1, %r1, %r2;
	@%p1 bra 	$L__BB943_2;
	cvta.to.global.u64 	%rd4, %rd1;
	cvta.to.global.u64 	%rd5, %rd2;
	cvta.to.global.u64 	%rd6, %rd3;
	mul.wide.s32 	%rd7, %r1, 4;
	add.s64 	%rd8, %rd4, %rd7;
	ld.global.f32 	%f1, [%rd8];
	add.s64 	%rd9, %rd5, %rd7;
	ld.global.f32 	%f2, [%rd9];
	add.f32 	%f3, %f1, %f2;
	add.s64 	%rd10, %rd6, %rd7;
	st.global.f32 	[%rd10], %f3;
$L__BB943_2:
	ret;

}
	// .globl	_Z10add_kernelILx944EEvPfS0_S0_i
.visible .entry _Z10add_kernelILx944EEvPfS0_S0_i(
	.param .u64 .ptr .align 1 _Z10add_kernelILx944EEvPfS0_S0_i_param_0,
	.param .u64 .ptr .align 1 _Z10add_kernelILx944EEvPfS0_S0_i_param_1,
	.param .u64 .ptr .align 1 _Z10add_kernelILx944EEvPfS0_S0_i_param_2,
	.param .u32 _Z10add_kernelILx944EEvPfS0_S0_i_param_3
)
{
	.reg .pred 	%p<2>;
	.reg .b32 	%r<6>;
	.reg .b32 	%f<4>;
	.reg .b64 	%rd<11>;

	ld.param.u64 	%rd1, [_Z10add_kernelILx944EEvPfS0_S0_i_param_0];
	ld.param.u64 	%rd2, [_Z10add_kernelILx944EEvPfS0_S0_i_param_1];
	ld.param.u64 	%rd3, [_Z10add_kernelILx944EEvPfS0_S0_i_param_2];
	ld.param.u32 	%r2, [_Z10add_kernelILx944EEvPfS0_S0_i_param_3];
	mov.u32 	%r3, %ctaid.x;
	mov.u32 	%r4, %ntid.x;
	mov.u32 	%r5, %tid.x;
	mad.lo.s32 	%r1, %r3, %r4, %r5;
	setp.ge.s32 	%p1, %r1, %r2;
	@%p1 bra 	$L__BB944_2;
	cvta.to.global.u64 	%rd4, %rd1;
	cvta.to.global.u64 	%rd5, %rd2;
	cvta.to.global.u64 	%rd6, %rd3;
	mul.wide.s32 	%rd7, %r1, 4;
	add.s64 	%rd8, %rd4, %rd7;
	ld.global.f32 	%f1, [%rd8];
	add.s64 	%rd9, %rd5, %rd7;
	ld.global.f32 	%f2, [%rd9];
	add.f32 	%f3, %f1, %f2;
	add.s64 	%rd10, %rd6, %rd7;
	st.global.f32 	[%rd10], %f3;
$L__BB944_2:
	ret;

}
	// .globl	_Z10add_kernelILx945EEvPfS0_S0_i
.visible .entry _Z10add_kernelILx945EEvPfS0_S0_i(
	.param .u64 .ptr .align 1 _Z10add_kernelILx945EEvPfS0_S0_i_param_0,
	.param .u64 .ptr .align 1 _Z10add_kernelILx945EEvPfS0_S0_i_param_1,
	.param .u64 .ptr .align 1 _Z10add_kernelILx945EEvPfS0_S0_i_param_2,
	.param .u32 _Z10add_kernelILx945EEvPfS0_S0_i_param_3
)
{
	.reg .pred 	%p<2>;
	.reg .b32 	%r<6>;
	.reg .b32 	%f<4>;
	.reg .b64 	%rd<11>;

	ld.param.u64 	%rd1, [_Z10add_kernelILx945EEvPfS0_S0_i_param_0];
	ld.param.u64 	%rd2, [_Z10add_kernelILx945EEvPfS0_S0_i_param_1];
	ld.param.u64 	%rd3, [_Z10add_kernelILx945EEvPfS0_S0_i_param_2];
	ld.param.u32 	%r2, [_Z10add_kernelILx945EEvPfS0_S0_i_param_3];
	mov.u32 	%r3, %ctaid.x;
	mov.u32 	%r4, %ntid.x;
	mov.u32 	%r5, %tid.x;
	mad.lo.s32 	%r1, %r3, %r4, %r5;
	setp.ge.s32 	%p1, %r1, %r2;
	@%p1 bra 	$L__BB945_2;
	cvta.to.global.u64 	%rd4, %rd1;
	cvta.to.global.u64 	%rd5, %rd2;
	cvta.to.global.u64 	%rd6, %rd3;
	mul.wide.s32 	%rd7, %r1, 4;
	add.s64 	%rd8, %rd4, %rd7;
	ld.global.f32 	%f1, [%rd8];
	add.s64 	%rd9, %rd5, %rd7;
	ld.global.f32 	%f2, [%rd9];
	add.f32 	%f3, %f1, %f2;
	add.s64 	%rd10, %rd6, %rd7;
	st.global.f32 	[%rd10], %f3;
$L__BB945_2:
	ret;

}
	// .globl	_Z10add_kernelILx946EEvPfS0_S0_i
.visible .entry _Z10add_kernelILx946EEvPfS0_S0_i(
	.param .u64 .ptr .align 1 _Z10add_kernelILx946EEvPfS0_S0_i_param_0,
	.param .u64 .ptr .align 1 _Z10add_kernelILx946EEvPfS0_S0_i_param_1,
	.param .u64 .ptr .align 1 _Z10add_kernelILx946EEvPfS0_S0_i_param_2,
	.param .u32 _Z10add_kernelILx946EEvPfS0_S0_i_param_3
)
{
	.reg .pred 	%p<2>;
	.reg .b32 	%r<6>;
	.reg .b32 	%f<4>;
	.reg .b64 	%rd<11>;

	ld.param.u64 	%rd1, [_Z10add_kernelILx946EEvPfS0_S0_i_param_0];
	ld.param.u64 	%rd2, [_Z10add_kernelILx946EEvPfS0_S0_i_param_1];
	ld.param.u64 	%rd3, [_Z10add_kernelILx946EEvPfS0_S0_i_param_2];
	ld.param.u32 	%r2, [_Z10add_kernelILx946EEvPfS0_S0_i_param_3];
	mov.u32 	%r3, %ctaid.x;
	mov.u32 	%r4, %ntid.x;
	mov.u32 	%r5, %tid.x;
	mad.lo.s32 	%r1, %r3, %r4, %r5;
	setp.ge.s32 	%p1, %r1, %r2;
	@%p1 bra 	$L__BB946_2;
	cvta.to.global.u64 	%rd4, %rd1;
	cvta.to.global.u64 	%rd5, %rd2;
	cvta.to.global.u64 	%rd6, %rd3;
	mul.wide.s32 	%rd7, %r1, 4;
	add.s64 	%rd8, %rd4, %rd7;
	ld.global.f32 	%f1, [%rd8];
	add.s64 	%rd9, %rd5, %rd7;
	ld.global.f32 	%f2, [%rd9];
	add.f32 	%f3, %f1, %f2;
	add.s64 	%rd10, %rd6, %rd7;
	st.global.f32 	[%rd10], %f3;
$L__BB946_2:
	ret;

}
	// .globl	_Z10add_kernelILx947EEvPfS0_S0_i
.visible .entry _Z10add_kernelILx947EEvPfS0_S0_i(
	.param .u64 .ptr .align 1 _Z10add_kernelILx947EEvPfS0_S0_i_param_0,
	.param .u64 .ptr .align 1 _Z10add_kernelILx947EEvPfS0_S0_i_param_1,
	.param .u64 .ptr .align 1 _Z10add_kernelILx947EEvPfS0_S0_i_param_2,
	.param .u32 _Z10add_kernelILx947EEvPfS0_S0_i_param_3
)
{
	.reg .pred 	%p<2>;
	.reg .b32 	%r<6>;
	.reg .b32 	%f<4>;
	.reg .b64 	%rd<11>;

	ld.param.u64 	%rd1, [_Z10add_kernelILx947EEvPfS0_S0_i_param_0];
	ld.param.u64 	%rd2, [_Z10add_kernelILx947EEvPfS0_S0_i_param_1];
	ld.param.u64 	%rd3, [_Z10add_kernelILx947EEvPfS0_S0_i_param_2];
	ld.param.u32 	%r2, [_Z10add_kernelILx947EEvPfS0_S0_i_param_3];
	mov.u32 	%r3, %ctaid.x;
	mov.u32 	%r4, %ntid.x;
	mov.u32 	%r5, %tid.x;
	mad.lo.s32 	%r1, %r3, %r4, %r5;
	setp.ge.s32 	%p1, %r1, %r2;
	@%p1 bra 	$L__BB947_2;
	cvta.to.global.u64 	%rd4, %rd1;
	cvta.to.global.u64 	%rd5, %rd2;
	cvta.to.global.u64 	%rd6, %rd3;
	mul.wide.s32 	%rd7, %r1, 4;
	add.s64 	%rd8, %rd4, %rd7;
	ld.global.f32 	%f1, [%rd8];
	add.s64 	%rd9, %rd5, %rd7;
	ld.global.f32 	%f2, [%rd9];
	add.f32 	%f3, %f1, %f2;
	add.s64 	%rd10, %rd6, %rd7;
	st.global.f32 	[%rd10], %f3;
$L__BB947_2:
	ret;

}
	// .globl	_Z10add_kernelILx948EEvPfS0_S0_i
.visible .entry _Z10add_kernelILx948EEvPfS0_S0_i(
	.param .u64 .ptr .align 1 _Z10add_kernelILx948EEvPfS0_S0_i_param_0,
	.param .u64 .ptr .align 1 _Z10add_kernelILx948EEvPfS0_S0_i_param_1,
	.param .u64 .ptr .align 1 _Z10add_kernelILx948EEvPfS0_S0_i_param_2,
	.param .u32 _Z10add_kernelILx948EEvPfS0_S0_i_param_3
)
{
	.reg .pred 	%p<2>;
	.reg .b32 	%r<6>;
	.reg .b32 	%f<4>;
	.reg .b64 	%rd<11>;

	ld.param.u64 	%rd1, [_Z10add_kernelILx948EEvPfS0_S0_i_param_0];
	ld.param.u64 	%rd2, [_Z10add_kernelILx948EEvPfS0_S0_i_param_1];
	ld.param.u64 	%rd3, [_Z10add_kernelILx948EEvPfS0_S0_i_param_2];
	ld.param.u32 	%r2, [_Z10add_kernelILx948EEvPfS0_S0_i_param_3];
	mov.u32 	%r3, %ctaid.x;
	mov.u32 	%r4, %ntid.x;
	mov.u32 	%r5, %tid.x;
	mad.lo.s32 	%r1, %r3, %r4, %r5;
	setp.ge.s32 	%p1, %r1, %r2;
	@%p1 bra 	$L__BB948_2;
	cvta.to.global.u64 	%rd4, %rd1;
	cvta.to.global.u64 	%rd5, %rd2;
	cvta.to.global.u64 	%rd6, %rd3;
	mul.wide.s32 	%rd7, %r1, 4;
	add.s64 	%rd8, %rd4, %rd7;
	ld.global.f32 	%f1, [%rd8];
	add.s64 	%rd9, %rd5, %rd7;
	ld.global.f32 	%f2, [%rd9];
	add.f32 	%f3, %f1, %f2;
	add.s64 	%rd10, %rd6, %rd7;
	st.global.f32 	[%rd10], %f3;
$L__BB948_2:
	ret;

}
	// .globl	_Z10add_kernelILx949EEvPfS0_S0_i
.visible .entry _Z10add_kernelILx949EEvPfS0_S0_i(
	.param .u64 .ptr .align 1 _Z10add_kernelILx949EEvPfS0_S0_i_param_0,
	.param .u64 .ptr .align 1 _Z10add_kernelILx949EEvPfS0_S0_i_param_1,
	.param .u64 .ptr .align 1 _Z10add_kernelILx949EEvPfS0_S0_i_param_2,
	.param .u32 _Z10add_kernelILx949EEvPfS0_S0_i_param_3
)
{
	.reg .pred 	%p<2>;
	.reg .b32 	%r<6>;
	.reg .b32 	%f<4>;
	.reg .b64 	%rd<11>;

	ld.param.u64 	%rd1, [_Z10add_kernelILx949EEvPfS0_S0_i_param_0];
	ld.param.u64 	%rd2, [_Z10add_kernelILx949EEvPfS0_S0_i_param_1];
	ld.param.u64 	%rd3, [_Z10add_kernelILx949EEvPfS0_S0_i_param_2];
	ld.param.u32 	%r2, [_Z10add_kernelILx949EEvPfS0_S0_i_param_3];
	mov.u32 	%r3, %ctaid.x;
	mov.u32 	%r4, %ntid.x;
	mov.u32 	%r5, %tid.x;
	mad.lo.s32 	%r1, %r3, %r4, %r5;
	setp.ge.s32 	%p1, %r1, %r2;
	@%p1 bra 	$L__BB949_2;
	cvta.to.global.u64 	%rd4, %rd1;
	cvta.to.global.u64 	%rd5, %rd2;
	cvta.to.global.u64 	%rd6, %rd3;
	mul.wide.s32 	%rd7, %r1, 4;
	add.s64 	%rd8, %rd4, %rd7;
	ld.global.f32 	%f1, [%rd8];
	add.s64 	%rd9, %rd5, %rd7;
	ld.global.f32 	%f2, [%rd9];
	add.f32 	%f3, %f1, %f2;
	add.s64 	%rd10, %rd6, %rd7;
	st.global.f32 	[%rd10], %f3;
$L__BB949_2:
	ret;

}
	// .globl	_Z10add_kernelILx950EEvPfS0_S0_i
.visible .entry _Z10add_kernelILx950EEvPfS0_S0_i(
	.param .u64 .ptr .align 1 _Z10add_kernelILx950EEvPfS0_S0_i_param_0,
	.param .u64 .ptr .align 1 _Z10add_kernelILx950EEvPfS0_S0_i_param_1,
	.param .u64 .ptr .align 1 _Z10add_kernelILx950EEvPfS0_S0_i_param_2,
	.param .u32 _Z10add_kernelILx950EEvPfS0_S0_i_param_3
)
{
	.reg .pred 	%p<2>;
	.reg .b32 	%r<6>;
	.reg .b32 	%f<4>;
	.reg .b64 	%rd<11>;

	ld.param.u64 	%rd1, [_Z10add_kernelILx950EEvPfS0_S0_i_param_0];
	ld.param.u64 	%rd2, [_Z10add_kernelILx950EEvPfS0_S0_i_param_1];
	ld.param.u64 	%rd3, [_Z10add_kernelILx950EEvPfS0_S0_i_param_2];
	ld.param.u32 	%r2, [_Z10add_kernelILx950EEvPfS0_S0_i_param_3];
	mov.u32 	%r3, %ctaid.x;
	mov.u32 	%r4, %ntid.x;
	mov.u32 	%r5, %tid.x;
	mad.lo.s32 	%r1, %r3, %r4, %r5;
	setp.ge.s32 	%p1, %r1, %r2;
	@%p1 bra 	$L__BB950_2;
	cvta.to.global.u64 	%rd4, %rd1;
	cvta.to.global.u64 	%rd5, %rd2;
	cvta.to.global.u64 	%rd6, %rd3;
	mul.wide.s32 	%rd7, %r1, 4;
	add.s64 	%rd8, %rd4, %rd7;
	ld.global.f32 	%f1, [%rd8];
	add.s64 	%rd9, %rd5, %rd7;
	ld.global.f32 	%f2, [%rd9];
	add.f32 	%f3, %f1, %f2;
	add.s64 	%rd10, %rd6, %rd7;
	st.global.f32 	[%rd10], %f3;
$L__BB950_2:
	ret;

}
	// .globl	_Z10add_kernelILx951EEvPfS0_S0_i
.visible .entry _Z10add_kernelILx951EEvPfS0_S0_i(
	.param .u64 .ptr .align 1 _Z10add_kernelILx951EEvPfS0_S0_i_param_0,
	.param .u64 .ptr .align 1 _Z10add_kernelILx951EEvPfS0_S0_i_param_1,
	.param .u64 .ptr .align 1 _Z10add_kernelILx951EEvPfS0_S0_i_param_2,
	.param .u32 _Z10add_kernelILx951EEvPfS0_S0_i_param_3
)
{
	.reg .pred 	%p<2>;
	.reg .b32 	%r<6>;
	.reg .b32 	%f<4>;
	.reg .b64 	%rd<11>;

	ld.param.u64 	%rd1, [_Z10add_kernelILx951EEvPfS0_S0_i_param_0];
	ld.param.u64 	%rd2, [_Z10add_kernelILx951EEvPfS0_S0_i_param_1];
	ld.param.u64 	%rd3, [_Z10add_kernelILx951EEvPfS0_S0_i_param_2];
	ld.param.u32 	%r2, [_Z10add_kernelILx951EEvPfS0_S0_i_param_3];
	mov.u32 	%r3, %ctaid.x;
	mov.u32 	%r4, %ntid.x;
	mov.u32 	%r5, %tid.x;
	mad.lo.s32 	%r1, %r3, %r4, %r5;
	setp.ge.s32 	%p1, %r1, %r2;
	@%p1 bra 	$L__BB951_2;
	cvta.to.global.u64 	%rd4, %rd1;
	cvta.to.global.u64 	%rd5, %rd2;
	cvta.to.global.u64 	%rd6, %rd3;
	mul.wide.s32 	%rd7, %r1, 4;
	add.s64 	%rd8, %rd4, %rd7;
	ld.global.f32 	%f1, [%rd8];
	add.s64 	%rd9, %rd5, %rd7;
	ld.global.f32 	%f2, [%rd9];
	add.f32 	%f3, %f1, %f2;
	add.s64 	%rd10, %rd6, %rd7;
	st.global.f32 	[%rd10], %f3;
$L__BB951_2:
	ret;

}
	// .globl	_Z10add_kernelILx952EEvPfS0_S0_i
.visible .entry _Z10add_kernelILx952EEvPfS0_S0_i(
	.param .u64 .ptr .align 1 _Z10add_kernelILx952EEvPfS0_S0_i_param_0,
	.param .u64 .ptr .align 1 _Z10add_kernelILx952EEvPfS0_S0_i_param_1,
	.param .u64 .ptr .align 1 _Z10add_kernelILx952EEvPfS0_S0_i_param_2,
	.param .u32 _Z10add_kernelILx952EEvPfS0_S0_i_param_3
)
{
	.reg .pred 	%p<2>;
	.reg .b32 	%r<6>;
	.reg .b32 	%f<4>;
	.reg .b64 	%rd<11>;

	ld.param.u64 	%rd1, [_Z10add_kernelILx952EEvPfS0_S0_i_param_0];
	ld.param.u64 	%rd2, [_Z10add_kernelILx952EEvPfS0_S0_i_param_1];
	ld.param.u64 	%rd3, [_Z10add_kernelILx952EEvPfS0_S0_i_param_2];
	ld.param.u32 	%r2, [_Z10add_kernelILx952EEvPfS0_S0_i_param_3];
	mov.u32 	%r3, %ctaid.x;
	mov.u32 	%r4, %ntid.x;
	mov.u32 	%r5, %tid.x;
	mad.lo.s32 	%r1, %r3, %r4, %r5;
	setp.ge.s32 	%p1, %r1, %r2;
	@%p1 bra 	$L__BB952_2;
	cvta.to.global.u64 	%rd4, %rd1;
	cvta.to.global.u64 	%rd5, %rd2;
	cvta.to.global.u64 	%rd6, %rd3;
	mul.wide.s32 	%rd7, %r1, 4;
	add.s64 	%rd8, %rd4, %rd7;
	ld.global.f32 	%f1, [%rd8];
	add.s64 	%rd9, %rd5, %rd7;
	ld.global.f32 	%f2, [%rd9];
	add.f32 	%f3, %f1, %f2;
	add.s64 	%rd10, %rd6, %rd7;
	st.global.f32 	[%rd10], %f3;
$L__BB952_2:
	ret;

}
	// .globl	_Z10add_kernelILx953EEvPfS0_S0_i
.visible .entry _Z10add_kernelILx953EEvPfS0_S0_i(
	.param .u64 .ptr .align 1 _Z10add_kernelILx953EEvPfS0_S0_i_param_0,
	.param .u64 .ptr .align 1 _Z10add_kernelILx953EEvPfS0_S0_i_param_1,
	.param .u64 .ptr .align 1 _Z10add_kernelILx953EEvPfS0_S0_i_param_2,
	.param .u32 _Z10add_kernelILx953EEvPfS0_S0_i_param_3
)
{
	.reg .pred 	%p<2>;
	.reg .b32 	%r<6>;
	.reg .b32 	%f<4>;
	.reg .b64 	%rd<11>;

	ld.param.u64 	%rd1, [_Z10add_kernelILx953EEvPfS0_S0_i_param_0];
	ld.param.u64 	%rd2, [_Z10add_kernelILx953EEvPfS0_S0_i_param_1];
	ld.param.u64 	%rd3, [_Z10add_kernelILx953EEvPfS0_S0_i_param_2];
	ld.param.u32 	%r2, [_Z10add_kernelILx953EEvPfS0_S0_i_param_3];
	mov.u32 	%r3, %ctaid.x;
	mov.u32 	%r4, %ntid.x;
	mov.u32 	%r5, %tid.x;
	mad.lo.s32 	%r1, %r3, %r4, %r5;
	setp.ge.s32 	%p1, %r1, %r2;
	@%p1 bra 	$L__BB953_2;
	cvta.to.global.u64 	%rd4, %rd1;
	cvta.to.global.u64 	%rd5, %rd2;
	cvta.to.global.u64 	%rd6, %rd3;
	mul.wide.s32 	%rd7, %r1, 4;
	add.s64 	%rd8, %rd4, %rd7;
	ld.global.f32 	%f1, [%rd8];
	add.s64 	%rd9, %rd5, %rd7;
	ld.global.f32 	%f2, [%rd9];
	add.f32 	%f3, %f1, %f2;
	add.s64 	%rd10, %rd6, %rd7;
	st.global.f32 	[%rd10], %f3;
$L__BB953_2:
	ret;

}
	// .globl	_Z10add_kernelILx954EEvPfS0_S0_i
.visible .entry _Z10add_kernelILx954EEvPfS0_S0_i(
	.param .u64 .ptr .align 1 _Z10add_kernelILx954EEvPfS0_S0_i_param_0,
	.param .u64 .ptr .align 1 _Z10add_kernelILx954EEvPfS0_S0_i_param_1,
	.param .u64 .ptr .align 1 _Z10add_kernelILx954EEvPfS0_S0_i_param_2,
	.param .u32 _Z10add_kernelILx954EEvPfS0_S0_i_param_3
)
{
	.reg .pred 	%p<2>;
	.reg .b32 	%r<6>;
	.reg .b32 	%f<4>;
	.reg .b64 	%rd<11>;

	ld.param.u64 	%rd1, [_Z10add_kernelILx954EEvPfS0_S0_i_param_0];
	ld.param.u64 	%rd2, [_Z10add_kernelILx954EEvPfS0_S0_i_param_1];
	ld.param.u64 	%rd3, [_Z10add_kernelILx954EEvPfS0_S0_i_param_2];
	ld.param.u32 	%r2, [_Z10add_kernelILx954EEvPfS0_S0_i_param_3];
	mov.u32 	%r3, %ctaid.x;
	mov.u32 	%r4, %ntid.x;
	mov.u32 	%r5, %tid.x;
	mad.lo.s32 	%r1, %r3, %r4, %r5;
	setp.ge.s32 	%p1, %r1, %r2;
	@%p1 bra 	$L__BB954_2;
	cvta.to.global.u64 	%rd4, %rd1;
	cvta.to.global.u64 	%rd5, %rd2;
	cvta.to.global.u64 	%rd6, %rd3;
	mul.wide.s32 	%rd7, %r1, 4;
	add.s64 	%rd8, %rd4, %rd7;
	ld.global.f32 	%f1, [%rd8];
	add.s64 	%rd9, %rd5, %rd7;
	ld.global.f32 	%f2, [%rd9];
	add.f32 	%f3, %f1, %f2;
	add.s64 	%rd10, %rd6, %rd7;
	st.global.f32 	[%rd10], %f3;
$L__BB954_2:
	ret;

}
	// .globl	_Z10add_kernelILx955EEvPfS0_S0_i
.visible .entry _Z10add_kernelILx955EEvPfS0_S0_i(
	.param .u64 .ptr .align 1 _Z10add_kernelILx955EEvPfS0_S0_i_param_0,
	.param .u64 .ptr .align 1 _Z10add_kernelILx955EEvPfS0_S0_i_param_1,
	.param .u64 .ptr .align 1 _Z10add_kernelILx955EEvPfS0_S0_i_param_2,
	.param .u32 _Z10add_kernelILx955EEvPfS0_S0_i_param_3
)
{
	.reg .pred 	%p<2>;
	.reg .b32 	%r<6>;
	.reg .b32 	%f<4>;
	.reg .b64 	%rd<11>;

	ld.param.u64 	%rd1, [_Z10add_kernelILx955EEvPfS0_S0_i_param_0];
	ld.param.u64 	%rd2, [_Z10add_kernelILx955EEvPfS0_S0_i_param_1];
	ld.param.u64 	%rd3, [_Z10add_kernelILx955EEvPfS0_S0_i_param_2];
	ld.param.u32 	%r2, [_Z10add_kernelILx955EEvPfS0_S0_i_param_3];
	mov.u32 	%r3, %ctaid.x;
	mov.u32 	%r4, %ntid.x;
	mov.u32 	%r5, %tid.x;
	mad.lo.s32 	%r1, %r3, %r4, %r5;
	setp.ge.s32 	%p1, %r1, %r2;
	@%p1 bra 	$L__BB955_2;
	cvta.to.global.u64 	%rd4, %rd1;
	cvta.to.global.u64 	%rd5, %rd2;
	cvta.to.global.u64 	%rd6, %rd3;
	mul.wide.s32 	%rd7, %r1, 4;
	add.s64 	%rd8, %rd4, %rd7;
	ld.global.f32 	%f1, [%rd8];
	add.s64 	%rd9, %rd5, %rd7;
	ld.global.f32 	%f2, [%rd9];
	add.f32 	%f3, %f1, %f2;
	add.s64 	%rd10, %rd6, %rd7;
	st.global.f32 	[%rd10], %f3;
$L__BB955_2:
	ret;

}
	// .globl	_Z10add_kernelILx956EEvPfS0_S0_i
.visible .entry _Z10add_kernelILx956EEvPfS0_S0_i(
	.param .u64 .ptr .align 1 _Z10add_kernelILx956EEvPfS0_S0_i_param_0,
	.param .u64 .ptr .align 1 _Z10add_kernelILx956EEvPfS0_S0_i_param_1,
	.param .u64 .ptr .align 1 _Z10add_kernelILx956EEvPfS0_S0_i_param_2,
	.param .u32 _Z10add_kernelILx956EEvPfS0_S0_i_param_3
)
{
	.reg .pred 	%p<2>;
	.reg .b32 	%r<6>;
	.reg .b32 	%f<4>;
	.reg .b64 	%rd<11>;

	ld.param.u64 	%rd1, [_Z10add_kernelILx956EEvPfS0_S0_i_param_0];
	ld.param.u64 	%rd2, [_Z10add_kernelILx956EEvPfS0_S0_i_param_1];
	ld.param.u64 	%rd3, [_Z10add_kernelILx956EEvPfS0_S0_i_param_2];
	ld.param.u32 	%r2, [_Z10add_kernelILx956EEvPfS0_S0_i_param_3];
	mov.u32 	%r3, %ctaid.x;
	mov.u32 	%r4, %ntid.x;
	mov.u32 	%r5, %tid.x;
	mad.lo.s32 	%r1, %r3, %r4, %r5;
	setp.ge.s32 	%p1, %r1, %r2;
	@%p1 bra 	$L__BB956_2;
	cvta.to.global.u64 	%rd4, %rd1;
	cvta.to.global.u64 	%rd5, %rd2;
	cvta.to.global.u64 	%rd6, %rd3;
	mul.wide.s32 	%rd7, %r1, 4;
	add.s64 	%rd8, %rd4, %rd7;
	ld.global.f32 	%f1, [%rd8];
	add.s64 	%rd9, %rd5, %rd7;
	ld.global.f32 	%f2, [%rd9];
	add.f32 	%f3, %f1, %f2;
	add.s64 	%rd10, %rd6, %rd7;
	st.global.f32 	[%rd10], %f3;
$L__BB956_2:
	ret;

}
	// .globl	_Z10add_kernelILx957EEvPfS0_S0_i
.visible .entry _Z10add_kernelILx957EEvPfS0_S0_i(
	.param .u64 .ptr .align 1 _Z10add_kernelILx957EEvPfS0_S0_i_param_0,
	.param .u64 .ptr .align 1 _Z10add_kernelILx957EEvPfS0_S0_i_param_1,
	.param .u64 .ptr .align 1 _Z10add_kernelILx957EEvPfS0_S0_i_param_2,
	.param .u32 _Z10add_kernelILx957EEvPfS0_S0_i_param_3
)
{
	.reg .pred 	%p<2>;
	.reg .b32 	%r<6>;
	.reg .b32 	%f<4>;
	.reg .b64 	%rd<11>;

	ld.param.u64 	%rd1, [_Z10add_kernelILx957EEvPfS0_S0_i_param_0];
	ld.param.u64 	%rd2, [_Z10add_kernelILx957EEvPfS0_S0_i_param_1];
	ld.param.u64 	%rd3, [_Z10add_kernelILx957EEvPfS0_S0_i_param_2];
	ld.param.u32 	%r2, [_Z10add_kernelILx957EEvPfS0_S0_i_param_3];
	mov.u32 	%r3, %ctaid.x;
	mov.u32 	%r4, %ntid.x;
	mov.u32 	%r5, %tid.x;
	mad.lo.s32 	%r1, %r3, %r4, %r5;
	setp.ge.s32 	%p1, %r1, %r2;
	@%p1 bra 	$L__BB957_2;
	cvta.to.global.u64 	%rd4, %rd1;
	cvta.to.global.u64 	%rd5, %rd2;
	cvta.to.global.u64 	%rd6, %rd3;
	mul.wide.s32 	%rd7, %r1, 4;
	add.s64 	%rd8, %rd4, %rd7;
	ld.global.f32 	%f1, [%rd8];
	add.s64 	%rd9, %rd5, %rd7;
	ld.global.f32 	%f2, [%rd9];
	add.f32 	%f3, %f1, %f2;
	add.s64 	%rd10, %rd6, %rd7;
	st.global.f32 	[%rd10], %f3;
$L__BB957_2:
	ret;

}
	// .globl	_Z10add_kernelILx958EEvPfS0_S0_i
.visible .entry _Z10add_kernelILx958EEvPfS0_S0_i(
	.param .u64 .ptr .align 1 _Z10add_kernelILx958EEvPfS0_S0_i_param_0,
	.param .u64 .ptr .align 1 _Z10add_kernelILx958EEvPfS0_S0_i_param_1,
	.param .u64 .ptr .align 1 _Z10add_kernelILx958EEvPfS0_S0_i_param_2,
	.param .u32 _Z10add_kernelILx958EEvPfS0_S0_i_param_3
)
{
	.reg .pred 	%p<2>;
	.reg .b32 	%r<6>;
	.reg .b32 	%f<4>;
	.reg .b64 	%rd<11>;

	ld.param.u64 	%rd1, [_Z10add_kernelILx958EEvPfS0_S0_i_param_0];
	ld.param.u64 	%rd2, [_Z10add_kernelILx958EEvPfS0_S0_i_param_1];
	ld.param.u64 	%rd3, [_Z10add_kernelILx958EEvPfS0_S0_i_param_2];
	ld.param.u32 	%r2, [_Z10add_kernelILx958EEvPfS0_S0_i_param_3];
	mov.u32 	%r3, %ctaid.x;
	mov.u32 	%r4, %ntid.x;
	mov.u32 	%r5, %tid.x;
	mad.lo.s32 	%r1, %r3, %r4, %r5;
	setp.ge.s32 	%p1, %r1, %r2;
	@%p1 bra 	$L__BB958_2;
	cvta.to.global.u64 	%rd4, %rd1;
	cvta.to.global.u64 	%rd5, %rd2;
	cvta.to.global.u64 	%rd6, %rd3;
	mul.wide.s32 	%rd7, %r1, 4;
	add.s64 	%rd8, %rd4, %rd7;
	ld.global.f32 	%f1, [%rd8];
	add.s64 	%rd9, %rd5, %rd7;
	ld.global.f32 	%f2, [%rd9];
	add.f32 	%f3, %f1, %f2;
	add.s64 	%rd10, %rd6, %rd7;
	st.global.f32 	[%rd10], %f3;
$L__BB958_2:
	ret;

}
	// .globl	_Z10add_kernelILx959EEvPfS0_S0_i
.visible .entry _Z10add_kernelILx959EEvPfS0_S0_i(
	.param .u64 .ptr .align 1 _Z10add_kernelILx959EEvPfS0_S0_i_param_0,
	.param .u64 .ptr .align 1 _Z10add_kernelILx959EEvPfS0_S0_i_param_1,
	.param .u64 .ptr .align 1 _Z10add_kernelILx959EEvPfS0_S0_i_param_2,
	.param .u32 _Z10add_kernelILx959EEvPfS0_S0_i_param_3
)
{
	.reg .pred 	%p<2>;
	.reg .b32 	%r<6>;
	.reg .b32 	%f<4>;
	.reg .b64 	%rd<11>;

	ld.param.u64 	%rd1, [_Z10add_kernelILx959EEvPfS0_S0_i_param_0];
	ld.param.u64 	%rd2, [_Z10add_kernelILx959EEvPfS0_S0_i_param_1];
	ld.param.u64 	%rd3, [_Z10add_kernelILx959EEvPfS0_S0_i_param_2];
	ld.param.u32 	%r2, [_Z10add_kernelILx959EEvPfS0_S0_i_param_3];
	mov.u32 	%r3, %ctaid.x;
	mov.u32 	%r4, %ntid.x;
	mov.u32 	%r5, %tid.x;
	mad.lo.s32 	%r1, %r3, %r4, %r5;
	setp.ge.s32 	%p1, %r1, %r2;
	@%p1 bra 	$L__BB959_2;
	cvta.to.global.u64 	%rd4, %rd1;
	cvta.to.global.u64 	%rd5, %rd2;
	cvta.to.global.u64 	%rd6, %rd3;
	mul.wide.s32 	%rd7, %r1, 4;
	add.s64 	%rd8, %rd4, %rd7;
	ld.global.f32 	%f1, [%rd8];
	add.s64 	%rd9, %rd5, %rd7;
	ld.global.f32 	%f2, [%rd9];
	add.f32 	%f3, %f1, %f2;
	add.s64 	%rd10, %rd6, %rd7;
	st.global.f32 	[%rd10], %f3;
$L__BB959_2:
	ret;

}
	// .globl	_Z10add_kernelILx960EEvPfS0_S0_i
.visible .entry _Z10add_kernelILx960EEvPfS0_S0_i(
	.param .u64 .ptr .align 1 _Z10add_kernelILx960EEvPfS0_S0_i_param_0,
	.param .u64 .ptr .align 1 _Z10add_kernelILx960EEvPfS0_S0_i_param_1,
	.param .u64 .ptr .align 1 _Z10add_kernelILx960EEvPfS0_S0_i_param_2,
	.param .u32 _Z10add_kernelILx960EEvPfS0_S0_i_param_3
)
{
	.reg .pred 	%p<2>;
	.reg .b32 	%r<6>;
	.reg .b32 	%f<4>;
	.reg .b64 	%rd<11>;

	ld.param.u64 	%rd1, [_Z10add_kernelILx960EEvPfS0_S0_i_param_0];
	ld.param.u64 	%rd2, [_Z10add_kernelILx960EEvPfS0_S0_i_param_1];
	ld.param.u64 	%rd3, [_Z10add_kernelILx960EEvPfS0_S0_i_param_2];
	ld.param.u32 	%r2, [_Z10add_kernelILx960EEvPfS0_S0_i_param_3];
	mov.u32 	%r3, %ctaid.x;
	mov.u32 	%r4, %ntid.x;
	mov.u32 	%r5, %tid.x;
	mad.lo.s32 	%r1, %r3, %r4, %r5;
	setp.ge.s32 	%p1, %r1, %r2;
	@%p1 bra 	$L__BB960_2;
	cvta.to.global.u64 	%rd4, %rd1;
	cvta.to.global.u64 	%rd5, %rd2;
	cvta.to.global.u64 	%rd6, %rd3;
	mul.wide.s32 	%rd7, %r1, 4;
	add.s64 	%rd8, %rd4, %rd7;
	ld.global.f32 	%f1, [%rd8];
	add.s64 	%rd9, %rd5, %rd7;
	ld.global.f32 	%f2, [%rd9];
	add.f32 	%f3, %f1, %f2;
	add.s64 	%rd10, %rd6, %rd7;
	st.global.f32 	[%rd10], %f3;
$L__BB960_2:
	ret;

}
	// .globl	_Z10add_kernelILx961EEvPfS0_S0_i
.visible .entry _Z10add_kernelILx961EEvPfS0_S0_i(
	.param .u64 .ptr .align 1 _Z10add_kernelILx961EEvPfS0_S0_i_param_0,
	.param .u64 .ptr .align 1 _Z10add_kernelILx961EEvPfS0_S0_i_param_1,
	.param .u64 .ptr .align 1 _Z10add_kernelILx961EEvPfS0_S0_i_param_2,
	.param .u32 _Z10add_kernelILx961EEvPfS0_S0_i_param_3
)
{
	.reg .pred 	%p<2>;
	.reg .b32 	%r<6>;
	.reg .b32 	%f<4>;
	.reg .b64 	%rd<11>;

	ld.param.u64 	%rd1, [_Z10add_kernelILx961EEvPfS0_S0_i_param_0];
	ld.param.u64 	%rd2, [_Z10add_kernelILx961EEvPfS0_S0_i_param_1];
	ld.param.u64 	%rd3, [_Z10add_kernelILx961EEvPfS0_S0_i_param_2];
	ld.param.u32 	%r2, [_Z10add_kernelILx961EEvPfS0_S0_i_param_3];
	mov.u32 	%r3, %ctaid.x;
	mov.u32 	%r4, %ntid.x;
	mov.u32 	%r5, %tid.x;
	mad.lo.s32 	%r1, %r3, %r4, %r5;
	setp.ge.s32 	%p1, %r1, %r2;
	@%p1 bra 	$L__BB961_2;
	cvta.to.global.u64 	%rd4, %rd1;
	cvta.to.global.u64 	%rd5, %rd2;
	cvta.to.global.u64 	%rd6, %rd3;
	mul.wide.s32 	%rd7, %r1, 4;
	add.s64 	%rd8, %rd4, %rd7;
	ld.global.f32 	%f1, [%rd8];
	add.s64 	%rd9, %rd5, %rd7;
	ld.global.f32 	%f2, [%rd9];
	add.f32 	%f3, %f1, %f2;
	add.s64 	%rd10, %rd6, %rd7;
	st.global.f32 	[%rd10], %f3;
$L__BB961_2:
	ret;

}
	// .globl	_Z10add_kernelILx962EEvPfS0_S0_i
.visible .entry _Z10add_kernelILx962EEvPfS0_S0_i(
	.param .u64 .ptr .align 1 _Z10add_kernelILx962EEvPfS0_S0_i_param_0,
	.param .u64 .ptr .align 1 _Z10add_kernelILx962EEvPfS0_S0_i_param_1,
	.param .u64 .ptr .align 1 _Z10add_kernelILx962EEvPfS0_S0_i_param_2,
	.param .u32 _Z10add_kernelILx962EEvPfS0_S0_i_param_3
)
{
	.reg .pred 	%p<2>;
	.reg .b32 	%r<6>;
	.reg .b32 	%f<4>;
	.reg .b64 	%rd<11>;

	ld.param.u64 	%rd1, [_Z10add_kernelILx962EEvPfS0_S0_i_param_0];
	ld.param.u64 	%rd2, [_Z10add_kernelILx962EEvPfS0_S0_i_param_1];
	ld.param.u64 	%rd3, [_Z10add_kernelILx962EEvPfS0_S0_i_param_2];
	ld.param.u32 	%r2, [_Z10add_kernelILx962EEvPfS0_S0_i_param_3];
	mov.u32 	%r3, %ctaid.x;
	mov.u32 	%r4, %ntid.x;
	mov.u32 	%r5, %tid.x;
	mad.lo.s32 	%r1, %r3, %r4, %r5;
	setp.ge.s32 	%p1, %r1, %r2;
	@%p1 bra 	$L__BB962_2;
	cvta.to.global.u64 	%rd4, %rd1;
	cvta.to.global.u64 	%rd5, %rd2;
	cvta.to.global.u64 	%rd6, %rd3;
	mul.wide.s32 	%rd7, %r1, 4;
	add.s64 	%rd8, %rd4, %rd7;
	ld.global.f32 	%f1, [%rd8];
	add.s64 	%rd9, %rd5, %rd7;
	ld.global.f32 	%f2, [%rd9];
	add.f32 	%f3, %f1, %f2;
	add.s64 	%rd10, %rd6, %rd7;
	st.global.f32 	[%rd10], %f3;
$L__BB962_2:
	ret;

}
	// .globl	_Z10add_kernelILx963EEvPfS0_S0_i
.visible .entry _Z10add_kernelILx963EEvPfS0_S0_i(
	.param .u64 .ptr .align 1 _Z10add_kernelILx963EEvPfS0_S0_i_param_0,
	.param .u64 .ptr .align 1 _Z10add_kernelILx963EEvPfS0_S0_i_param_1,
	.param .u64 .ptr .align 1 _Z10add_kernelILx963EEvPfS0_S0_i_param_2,
	.param .u32 _Z10add_kernelILx963EEvPfS0_S0_i_param_3
)
{
	.reg .pred 	%p<2>;
	.reg .b32 	%r<6>;
	.reg .b32 	%f<4>;
	.reg .b64 	%rd<11>;

	ld.param.u64 	%rd1, [_Z10add_kernelILx963EEvPfS0_S0_i_param_0];
	ld.param.u64 	%rd2, [_Z10add_kernelILx963EEvPfS0_S0_i_param_1];
	ld.param.u64 	%rd3, [_Z10add_kernelILx963EEvPfS0_S0_i_param_2];
	ld.param.u32 	%r2, [_Z10add_kernelILx963EEvPfS0_S0_i_param_3];
	mov.u32 	%r3, %ctaid.x;
	mov.u32 	%r4, %ntid.x;
	mov.u32 	%r5, %tid.x;
	mad.lo.s32 	%r1, %r3, %r4, %r5;
	setp.ge.s32 	%p1, %r1, %r2;
	@%p1 bra 	$L__BB963_2;
	cvta.to.global.u64 	%rd4, %rd1;
	cvta.to.global.u64 	%rd5, %rd2;
	cvta.to.global.u64 	%rd6, %rd3;
	mul.wide.s32 	%rd7, %r1, 4;
	add.s64 	%rd8, %rd4, %rd7;
	ld.global.f32 	%f1, [%rd8];
	add.s64 	%rd9, %rd5, %rd7;
	ld.global.f32 	%f2, [%rd9];
	add.f32 	%f3, %f1, %f2;
	add.s64 	%rd10, %rd6, %rd7;
	st.global.f32 	[%rd10], %f3;
$L__BB963_2:
	ret;

}
	// .globl	_Z10add_kernelILx964EEvPfS0_S0_i
.visible .entry _Z10add_kernelILx964EEvPfS0_S0_i(
	.param .u64 .ptr .align 1 _Z10add_kernelILx964EEvPfS0_S0_i_param_0,
	.param .u64 .ptr .align 1 _Z10add_kernelILx964EEvPfS0_S0_i_param_1,
	.param .u64 .ptr .align 1 _Z10add_kernelILx964EEvPfS0_S0_i_param_2,
	.param .u32 _Z10add_kernelILx964EEvPfS0_S0_i_param_3
)
{
	.reg .pred 	%p<2>;
	.reg .b32 	%r<6>;
	.reg .b32 	%f<4>;
	.reg .b64 	%rd<11>;

	ld.param.u64 	%rd1, [_Z10add_kernelILx964EEvPfS0_S0_i_param_0];
	ld.param.u64 	%rd2, [_Z10add_kernelILx964EEvPfS0_S0_i_param_1];
	ld.param.u64 	%rd3, [_Z10add_kernelILx964EEvPfS0_S0_i_param_2];
	ld.param.u32 	%r2, [_Z10add_kernelILx964EEvPfS0_S0_i_param_3];
	mov.u32 	%r3, %ctaid.x;
	mov.u32 	%r4, %ntid.x;
	mov.u32 	%r5, %tid.x;
	mad.lo.s32 	%r1, %r3, %r4, %r5;
	setp.ge.s32 	%p1, %r1, %r2;
	@%p1 bra 	$L__BB964_2;
	cvta.to.global.u64 	%rd4, %rd1;
	cvta.to.global.u64 	%rd5, %rd2;
	cvta.to.global.u64 	%rd6, %rd3;
	mul.wide.s32 	%rd7, %r1, 4;
	add.s64 	%rd8, %rd4, %rd7;
	ld.global.f32 	%f1, [%rd8];
	add.s64 	%rd9, %rd5, %rd7;
	ld.global.f32 	%f2, [%rd9];
	add.f32 	%f3, %f1, %f2;
	add.s64 	%rd10, %rd6, %rd7;
	st.global.f32 	[%rd10], %f3;
$L__BB964_2:
	ret;

}
	// .globl	_Z10add_kernelILx965EEvPfS0_S0_i
.visible .entry _Z10add_kernelILx965EEvPfS0_S0_i(
	.param .u64 .ptr .align 1 _Z10add_kernelILx965EEvPfS0_S0_i_param_0,
	.param .u64 .ptr .align 1 _Z10add_kernelILx965EEvPfS0_S0_i_param_1,
	.param .u64 .ptr .align 1 _Z10add_kernelILx965EEvPfS0_S0_i_param_2,
	.param .u32 _Z10add_kernelILx965EEvPfS0_S0_i_param_3
)
{
	.reg .pred 	%p<2>;
	.reg .b32 	%r<6>;
	.reg .b32 	%f<4>;
	.reg .b64 	%rd<11>;

	ld.param.u64 	%rd1, [_Z10add_kernelILx965EEvPfS0_S0_i_param_0];
	ld.param.u64 	%rd2, [_Z10add_kernelILx965EEvPfS0_S0_i_param_1];
	ld.param.u64 	%rd3, [_Z10add_kernelILx965EEvPfS0_S0_i_param_2];
	ld.param.u32 	%r2, [_Z10add_kernelILx965EEvPfS0_S0_i_param_3];
	mov.u32 	%r3, %ctaid.x;
	mov.u32 	%r4, %ntid.x;
	mov.u32 	%r5, %tid.x;
	mad.lo.s32 	%r1, %r3, %r4, %r5;
	setp.ge.s32 	%p1, %r1, %r2;
	@%p1 bra 	$L__BB965_2;
	cvta.to.global.u64 	%rd4, %rd1;
	cvta.to.global.u64 	%rd5, %rd2;
	cvta.to.global.u64 	%rd6, %rd3;
	mul.wide.s32 	%rd7, %r1, 4;
	add.s64 	%rd8, %rd4, %rd7;
	ld.global.f32 	%f1, [%rd8];
	add.s64 	%rd9, %rd5, %rd7;
	ld.global.f32 	%f2, [%rd9];
	add.f32 	%f3, %f1, %f2;
	add.s64 	%rd10, %rd6, %rd7;
	st.global.f32 	[%rd10], %f3;
$L__BB965_2:
	ret;

}
	// .globl	_Z10add_kernelILx966EEvPfS0_S0_i
.visible .entry _Z10add_kernelILx966EEvPfS0_S0_i(
	.param .u64 .ptr .align 1 _Z10add_kernelILx966EEvPfS0_S0_i_param_0,
	.param .u64 .ptr .align 1 _Z10add_kernelILx966EEvPfS0_S0_i_param_1,
	.param .u64 .ptr .align 1 _Z10add_kernelILx966EEvPfS0_S0_i_param_2,
	.param .u32 _Z10add_kernelILx966EEvPfS0_S0_i_param_3
)
{
	.reg .pred 	%p<2>;
	.reg .b32 	%r<6>;
	.reg .b32 	%f<4>;
	.reg .b64 	%rd<11>;

	ld.param.u64 	%rd1, [_Z10add_kernelILx966EEvPfS0_S0_i_param_0];
	ld.param.u64 	%rd2, [_Z10add_kernelILx966EEvPfS0_S0_i_param_1];
	ld.param.u64 	%rd3, [_Z10add_kernelILx966EEvPfS0_S0_i_param_2];
	ld.param.u32 	%r2, [_Z10add_kernelILx966EEvPfS0_S0_i_param_3];
	mov.u32 	%r3, %ctaid.x;
	mov.u32 	%r4, %ntid.x;
	mov.u32 	%r5, %tid.x;
	mad.lo.s32 	%r1, %r3, %r4, %r5;
	setp.ge.s32 	%p1, %r1, %r2;
	@%p1 bra 	$L__BB966_2;
	cvta.to.global.u64 	%rd4, %rd1;
	cvta.to.global.u64 	%rd5, %rd2;
	cvta.to.global.u64 	%rd6, %rd3;
	mul.wide.s32 	%rd7, %r1, 4;
	add.s64 	%rd8, %rd4, %rd7;
	ld.global.f32 	%f1, [%rd8];
	add.s64 	%rd9, %rd5, %rd7;
	ld.global.f32 	%f2, [%rd9];
	add.f32 	%f3, %f1, %f2;
	add.s64 	%rd10, %rd6, %rd7;
	st.global.f32 	[%rd10], %f3;
$L__BB966_2:
	ret;

}
	// .globl	_Z10add_kernelILx967EEvPfS0_S0_i
.visible .entry _Z10add_kernelILx967EEvPfS0_S0_i(
	.param .u64 .ptr .align 1 _Z10add_kernelILx967EEvPfS0_S0_i_param_0,
	.param .u64 .ptr .align 1 _Z10add_kernelILx967EEvPfS0_S0_i_param_1,
	.param .u64 .ptr .align 1 _Z10add_kernelILx967EEvPfS0_S0_i_param_2,
	.param .u32 _Z10add_kernelILx967EEvPfS0_S0_i_param_3
)
{
	.reg .pred 	%p<2>;
	.reg .b32 	%r<6>;
	.reg .b32 	%f<4>;
	.reg .b64 	%rd<11>;

	ld.param.u64 	%rd1, [_Z10add_kernelILx967EEvPfS0_S0_i_param_0];
	ld.param.u64 	%rd2, [_Z10add_kernelILx967EEvPfS0_S0_i_param_1];
	ld.param.u64 	%rd3, [_Z10add_kernelILx967EEvPfS0_S0_i_param_2];
	ld.param.u32 	%r2, [_Z10add_kernelILx967EEvPfS0_S0_i_param_3];
	mov.u32 	%r3, %ctaid.x;
	mov.u32 	%r4, %ntid.x;
	mov.u32 	%r5, %tid.x;
	mad.lo.s32 	%r1, %r3, %r4, %r5;
	setp.ge.s32 	%p1, %r1, %r2;
	@%p1 bra 	$L__BB967_2;
	cvta.to.global.u64 	%rd4, %rd1;
	cvta.to.global.u64 	%rd5, %rd2;
	cvta.to.global.u64 	%rd6, %rd3;
	mul.wide.s32 	%rd7, %r1, 4;
	add.s64 	%rd8, %rd4, %rd7;
	ld.global.f32 	%f1, [%rd8];
	add.s64 	%rd9, %rd5, %rd7;
	ld.global.f32 	%f2, [%rd9];
	add.f32 	%f3, %f1, %f2;
	add.s64 	%rd10, %rd6, %rd7;
	st.global.f32 	[%rd10], %f3;
$L__BB967_2:
	ret;

}
	// .globl	_Z10add_kernelILx968EEvPfS0_S0_i
.visible .entry _Z10add_kernelILx968EEvPfS0_S0_i(
	.param .u64 .ptr .align 1 _Z10add_kernelILx968EEvPfS0_S0_i_param_0,
	.param .u64 .ptr .align 1 _Z10add_kernelILx968EEvPfS0_S0_i_param_1,
	.param .u64 .ptr .align 1 _Z10add_kernelILx968EEvPfS0_S0_i_param_2,
	.param .u32 _Z10add_kernelILx968EEvPfS0_S0_i_param_3
)
{
	.reg .pred 	%p<2>;
	.reg .b32 	%r<6>;
	.reg .b32 	%f<4>;
	.reg .b64 	%rd<11>;

	ld.param.u64 	%rd1, [_Z10add_kernelILx968EEvPfS0_S0_i_param_0];
	ld.param.u64 	%rd2, [_Z10add_kernelILx968EEvPfS0_S0_i_param_1];
	ld.param.u64 	%rd3, [_Z10add_kernelILx968EEvPfS0_S0_i_param_2];
	ld.param.u32 	%r2, [_Z10add_kernelILx968EEvPfS0_S0_i_param_3];
	mov.u32 	%r3, %ctaid.x;
	mov.u32 	%r4, %ntid.x;
	mov.u32 	%r5, %tid.x;
	mad.lo.s32 	%r1, %r3, %r4, %r5;
	setp.ge.s32 	%p1, %r1, %r2;
	@%p1 bra 	$L__BB968_2;
	cvta.to.global.u64 	%rd4, %rd1;
	cvta.to.global.u64 	%rd5, %rd2;
	cvta.to.global.u64 	%rd6, %rd3;
	mul.wide.s32 	%rd7, %r1, 4;
	add.s64 	%rd8, %rd4, %rd7;
	ld.global.f32 	%f1, [%rd8];
	add.s64 	%rd9, %rd5, %rd7;
	ld.global.f32 	%f2, [%rd9];
	add.f32 	%f3, %f1, %f2;
	add.s64 	%rd10, %rd6, %rd7;
	st.global.f32 	[%rd10], %f3;
$L__BB968_2:
	ret;

}
	// .globl	_Z10add_kernelILx969EEvPfS0_S0_i
.visible .entry _Z10add_kernelILx969EEvPfS0_S0_i(
	.param .u64 .ptr .align 1 _Z10add_kernelILx969EEvPfS0_S0_i_param_0,
	.param .u64 .ptr .align 1 _Z10add_kernelILx969EEvPfS0_S0_i_param_1,
	.param .u64 .ptr .align 1 _Z10add_kernelILx969EEvPfS0_S0_i_param_2,
	.param .u32 _Z10add_kernelILx969EEvPfS0_S0_i_param_3
)
{
	.reg .pred 	%p<2>;
	.reg .b32 	%r<6>;
	.reg .b32 	%f<4>;
	.reg .b64 	%rd<11>;

	ld.param.u64 	%rd1, [_Z10add_kernelILx969EEvPfS0_S0_i_param_0];
	ld.param.u64 	%rd2, [_Z10add_kernelILx969EEvPfS0_S0_i_param_1];
	ld.param.u64 	%rd3, [_Z10add_kernelILx969EEvPfS0_S0_i_param_2];
	ld.param.u32 	%r2, [_Z10add_kernelILx969EEvPfS0_S0_i_param_3];
	mov.u32 	%r3, %ctaid.x;
	mov.u32 	%r4, %ntid.x;
	mov.u32 	%r5, %tid.x;
	mad.lo.s32 	%r1, %r3, %r4, %r5;
	setp.ge.s32 	%p1, %r1, %r2;
	@%p1 bra 	$L__BB969_2;
	cvta.to.global.u64 	%rd4, %rd1;
	cvta.to.global.u64 	%rd5, %rd2;
	cvta.to.global.u64 	%rd6, %rd3;
	mul.wide.s32 	%rd7, %r1, 4;
	add.s64 	%rd8, %rd4, %rd7;
	ld.global.f32 	%f1, [%rd8];
	add.s64 	%rd9, %rd5, %rd7;
	ld.global.f32 	%f2, [%rd9];
	add.f32 	%f3, %f1, %f2;
	add.s64 	%rd10, %rd6, %rd7;
	st.global.f32 	[%rd10], %f3;
$L__BB969_2:
	ret;

}
	// .globl	_Z10add_kernelILx970EEvPfS0_S0_i
.visible .entry _Z10add_kernelILx970EEvPfS0_S0_i(
	.param .u64 .ptr .align 1 _Z10add_kernelILx970EEvPfS0_S0_i_param_0,
	.param .u64 .ptr .align 1 _Z10add_kernelILx970EEvPfS0_S0_i_param_1,
	.param .u64 .ptr .align 1 _Z10add_kernelILx970EEvPfS0_S0_i_param_2,
	.param .u32 _Z10add_kernelILx970EEvPfS0_S0_i_param_3
)
{
	.reg .pred 	%p<2>;
	.reg .b32 	%r<6>;
	.reg .b32 	%f<4>;
	.reg .b64 	%rd<11>;

	ld.param.u64 	%rd1, [_Z10add_kernelILx970EEvPfS0_S0_i_param_0];
	ld.param.u64 	%rd2, [_Z10add_kernelILx970EEvPfS0_S0_i_param_1];
	ld.param.u64 	%rd3, [_Z10add_kernelILx970EEvPfS0_S0_i_param_2];
	ld.param.u32 	%r2, [_Z10add_kernelILx970EEvPfS0_S0_i_param_3];
	mov.u32 	%r3, %ctaid.x;
	mov.u32 	%r4, %ntid.x;
	mov.u32 	%r5, %tid.x;
	mad.lo.s32 	%r1, %r3, %r4, %r5;
	setp.ge.s32 	%p1, %r1, %r2;
	@%p1 bra 	$L__BB970_2;
	cvta.to.global.u64 	%rd4, %rd1;
	cvta.to.global.u64 	%rd5, %rd2;
	cvta.to.global.u64 	%rd6, %rd3;
	mul.wide.s32 	%rd7, %r1, 4;
	add.s64 	%rd8, %rd4, %rd7;
	ld.global.f32 	%f1, [%rd8];
	add.s64 	%rd9, %rd5, %rd7;
	ld.global.f32 	%f2, [%rd9];
	add.f32 	%f3, %f1, %f2;
	add.s64 	%rd10, %rd6, %rd7;
	st.global.f32 	[%rd10], %f3;
$L__BB970_2:
	ret;

}
	// .globl	_Z10add_kernelILx971EEvPfS0_S0_i
.visible .entry _Z10add_kernelILx971EEvPfS0_S0_i(
	.param .u64 .ptr .align 1 _Z10add_kernelILx971EEvPfS0_S0_i_param_0,
	.param .u64 .ptr .align 1 _Z10add_kernelILx971EEvPfS0_S0_i_param_1,
	.param .u64 .ptr .align 1 _Z10add_kernelILx971EEvPfS0_S0_i_param_2,
	.param .u32 _Z10add_kernelILx971EEvPfS0_S0_i_param_3
)
{
	.reg .pred 	%p<2>;
	.reg .b32 	%r<6>;
	.reg .b32 	%f<4>;
	.reg .b64 	%rd<11>;

	ld.param.u64 	%rd1, [_Z10add_kernelILx971EEvPfS0_S0_i_param_0];
	ld.param.u64 	%rd2, [_Z10add_kernelILx971EEvPfS0_S0_i_param_1];
	ld.param.u64 	%rd3, [_Z10add_kernelILx971EEvPfS0_S0_i_param_2];
	ld.param.u32 	%r2, [_Z10add_kernelILx971EEvPfS0_S0_i_param_3];
	mov.u32 	%r3, %ctaid.x;
	mov.u32 	%r4, %ntid.x;
	mov.u32 	%r5, %tid.x;
	mad.lo.s32 	%r1, %r3, %r4, %r5;
	setp.ge.s32 	%p1, %r1, %r2;
	@%p1 bra 	$L__BB971_2;
	cvta.to.global.u64 	%rd4, %rd1;
	cvta.to.global.u64 	%rd5, %rd2;
	cvta.to.global.u64 	%rd6, %rd3;
	mul.wide.s32 	%rd7, %r1, 4;
	add.s64 	%rd8, %rd4, %rd7;
	ld.global.f32 	%f1, [%rd8];
	add.s64 	%rd9, %rd5, %rd7;
	ld.global.f32 	%f2, [%rd9];
	add.f32 	%f3, %f1, %f2;
	add.s64 	%rd10, %rd6, %rd7;
	st.global.f32 	[%rd10], %f3;
$L__BB971_2:
	ret;

}
	// .globl	_Z10add_kernelILx972EEvPfS0_S0_i
.visible .entry _Z10add_kernelILx972EEvPfS0_S0_i(
	.param .u64 .ptr .align 1 _Z10add_kernelILx972EEvPfS0_S0_i_param_0,
	.param .u64 .ptr .align 1 _Z10add_kernelILx972EEvPfS0_S0_i_param_1,
	.param .u64 .ptr .align 1 _Z10add_kernelILx972EEvPfS0_S0_i_param_2,
	.param .u32 _Z10add_kernelILx972EEvPfS0_S0_i_param_3
)
{
	.reg .pred 	%p<2>;
	.reg .b32 	%r<6>;
	.reg .b32 	%f<4>;
	.reg .b64 	%rd<11>;

	ld.param.u64 	%rd1, [_Z10add_kernelILx972EEvPfS0_S0_i_param_0];
	ld.param.u64 	%rd2, [_Z10add_kernelILx972EEvPfS0_S0_i_param_1];
	ld.param.u64 	%rd3, [_Z10add_kernelILx972EEvPfS0_S0_i_param_2];
	ld.param.u32 	%r2, [_Z10add_kernelILx972EEvPfS0_S0_i_param_3];
	mov.u32 	%r3, %ctaid.x;
	mov.u32 	%r4, %ntid.x;
	mov.u32 	%r5, %tid.x;
	mad.lo.s32 	%r1, %r3, %r4, %r5;
	setp.ge.s32 	%p1, %r1, %r2;
	@%p1 bra 	$L__BB972_2;
	cvta.to.global.u64 	%rd4, %rd1;
	cvta.to.global.u64 	%rd5, %rd2;
	cvta.to.global.u64 	%rd6, %rd3;
	mul.wide.s32 	%rd7, %r1, 4;
	add.s64 	%rd8, %rd4, %rd7;
	ld.global.f32 	%f1, [%rd8];
	add.s64 	%rd9, %rd5, %rd7;
	ld.global.f32 	%f2, [%rd9];
	add.f32 	%f3, %f1, %f2;
	add.s64 	%rd10, %rd6, %rd7;
	st.global.f32 	[%rd10], %f3;
$L__BB972_2:
	ret;

}
	// .globl	_Z10add_kernelILx973EEvPfS0_S0_i
.visible .entry _Z10add_kernelILx973EEvPfS0_S0_i(
	.param .u64 .ptr .align 1 _Z10add_kernelILx973EEvPfS0_S0_i_param_0,
	.param .u64 .ptr .align 1 _Z10add_kernelILx973EEvPfS0_S0_i_param_1,
	.param .u64 .ptr .align 1 _Z10add_kernelILx973EEvPfS0_S0_i_param_2,
	.param .u32 _Z10add_kernelILx973EEvPfS0_S0_i_param_3
)
{
	.reg .pred 	%p<2>;
	.reg .b32 	%r<6>;
	.reg .b32 	%f<4>;
	.reg .b64 	%rd<11>;

	ld.param.u64 	%rd1, [_Z10add_kernelILx973EEvPfS0_S0_i_param_0];
	ld.param.u64 	%rd2, [_Z10add_kernelILx973EEvPfS0_S0_i_param_1];
	ld.param.u64 	%rd3, [_Z10add_kernelILx973EEvPfS0_S0_i_param_2];
	ld.param.u32 	%r2, [_Z10add_kernelILx973EEvPfS0_S0_i_param_3];
	mov.u32 	%r3, %ctaid.x;
	mov.u32 	%r4, %ntid.x;
	mov.u32 	%r5, %tid.x;
	mad.lo.s32 	%r1, %r3, %r4, %r5;
	setp.ge.s32 	%p1, %r1, %r2;
	@%p1 bra 	$L__BB973_2;
	cvta.to.global.u64 	%rd4, %rd1;
	cvta.to.global.u64 	%rd5, %rd2;
	cvta.to.global.u64 	%rd6, %rd3;
	mul.wide.s32 	%rd7, %r1, 4;
	add.s64 	%rd8, %rd4, %rd7;
	ld.global.f32 	%f1, [%rd8];
	add.s64 	%rd9, %rd5, %rd7;
	ld.global.f32 	%f2, [%rd9];
	add.f32 	%f3, %f1, %f2;
	add.s64 	%rd10, %rd6, %rd7;
	st.global.f32 	[%rd10], %f3;
$L__BB973_2:
	ret;

}
	// .globl	_Z10add_kernelILx974EEvPfS0_S0_i
.visible .entry _Z10add_kernelILx974EEvPfS0_S0_i(
	.param .u64 .ptr .align 1 _Z10add_kernelILx974EEvPfS0_S0_i_param_0,
	.param .u64 .ptr .align 1 _Z10add_kernelILx974EEvPfS0_S0_i_param_1,
	.param .u64 .ptr .align 1 _Z10add_kernelILx974EEvPfS0_S0_i_param_2,
	.param .u32 _Z10add_kernelILx974EEvPfS0_S0_i_param_3
)
{
	.reg .pred 	%p<2>;
	.reg .b32 	%r<6>;
	.reg .b32 	%f<4>;
	.reg .b64 	%rd<11>;

	ld.param.u64 	%rd1, [_Z10add_kernelILx974EEvPfS0_S0_i_param_0];
	ld.param.u64 	%rd2, [_Z10add_kernelILx974EEvPfS0_S0_i_param_1];
	ld.param.u64 	%rd3, [_Z10add_kernelILx974EEvPfS0_S0_i_param_2];
	ld.param.u32 	%r2, [_Z10add_kernelILx974EEvPfS0_S0_i_param_3];
	mov.u32 	%r3, %ctaid.x;
	mov.u32 	%r4, %ntid.x;
	mov.u32 	%r5, %tid.x;
	mad.lo.s32 	%r1, %r3, %r4, %r5;
	setp.ge.s32 	%p1, %r1, %r2;
	@%p1 bra 	$L__BB974_2;
	cvta.to.global.u64 	%rd4, %rd1;
	cvta.to.global.u64 	%rd5, %rd2;
	cvta.to.global.u64 	%rd6, %rd3;
	mul.wide.s32 	%rd7, %r1, 4;
	add.s64 	%rd8, %rd4, %rd7;
	ld.global.f32 	%f1, [%rd8];
	add.s64 	%rd9, %rd5, %rd7;
	ld.global.f32 	%f2, [%rd9];
	add.f32 	%f3, %f1, %f2;
	add.s64 	%rd10, %rd6, %rd7;
	st.global.f32 	[%rd10], %f3;
$L__BB974_2:
	ret;

}
	// .globl	_Z10add_kernelILx975EEvPfS0_S0_i
.visible .entry _Z10add_kernelILx975EEvPfS0_S0_i(
	.param .u64 .ptr .align 1 _Z10add_kernelILx975EEvPfS0_S0_i_param_0,
	.param .u64 .ptr .align 1 _Z10add_kernelILx975EEvPfS0_S0_i_param_1,
	.param .u64 .ptr .align 1 _Z10add_kernelILx975EEvPfS0_S0_i_param_2,
	.param .u32 _Z10add_kernelILx975EEvPfS0_S0_i_param_3
)
{
	.reg .pred 	%p<2>;
	.reg .b32 	%r<6>;
	.reg .b32 	%f<4>;
	.reg .b64 	%rd<11>;

	ld.param.u64 	%rd1, [_Z10add_kernelILx975EEvPfS0_S0_i_param_0];
	ld.param.u64 	%rd2, [_Z10add_kernelILx975EEvPfS0_S0_i_param_1];
	ld.param.u64 	%rd3, [_Z10add_kernelILx975EEvPfS0_S0_i_param_2];
	ld.param.u32 	%r2, [_Z10add_kernelILx975EEvPfS0_S0_i_param_3];
	mov.u32 	%r3, %ctaid.x;
	mov.u32 	%r4, %ntid.x;
	mov.u32 	%r5, %tid.x;
	mad.lo.s32 	%r1, %r3, %r4, %r5;
	setp.ge.s32 	%p1, %r1, %r2;
	@%p1 bra 	$L__BB975_2;
	cvta.to.global.u64 	%rd4, %rd1;
	cvta.to.global.u64 	%rd5, %rd2;
	cvta.to.global.u64 	%rd6, %rd3;
	mul.wide.s32 	%rd7, %r1, 4;
	add.s64 	%rd8, %rd4, %rd7;
	ld.global.f32 	%f1, [%rd8];
	add.s64 	%rd9, %rd5, %rd7;
	ld.global.f32 	%f2, [%rd9];
	add.f32 	%f3, %f1, %f2;
	add.s64 	%rd10, %rd6, %rd7;
	st.global.f32 	[%rd10], %f3;
$L__BB975_2:
	ret;

}
	// .globl	_Z10add_kernelILx976EEvPfS0_S0_i
.visible .entry _Z10add_kernelILx976EEvPfS0_S0_i(
	.param .u64 .ptr .align 1 _Z10add_kernelILx976EEvPfS0_S0_i_param_0,
	.param .u64 .ptr .align 1 _Z10add_kernelILx976EEvPfS0_S0_i_param_1,
	.param .u64 .ptr .align 1 _Z10add_kernelILx976EEvPfS0_S0_i_param_2,
	.param .u32 _Z10add_kernelILx976EEvPfS0_S0_i_param_3
)
{
	.reg .pred 	%p<2>;
	.reg .b32 	%r<6>;
	.reg .b32 	%f<4>;
	.reg .b64 	%rd<11>;

	ld.param.u64 	%rd1, [_Z10add_kernelILx976EEvPfS0_S0_i_param_0];
	ld.param.u64 	%rd2, [_Z10add_kernelILx976EEvPfS0_S0_i_param_1];
	ld.param.u64 	%rd3, [_Z10add_kernelILx976EEvPfS0_S0_i_param_2];
	ld.param.u32 	%r2, [_Z10add_kernelILx976EEvPfS0_S0_i_param_3];
	mov.u32 	%r3, %ctaid.x;
	mov.u32 	%r4, %ntid.x;
	mov.u32 	%r5, %tid.x;
	mad.lo.s32 	%r1, %r3, %r4, %r5;
	setp.ge.s32 	%p1, %r1, %r2;
	@%p1 bra 	$L__BB976_2;
	cvta.to.global.u64 	%rd4, %rd1;
	cvta.to.global.u64 	%rd5, %rd2;
	cvta.to.global.u64 	%rd6, %rd3;
	mul.wide.s32 	%rd7, %r1, 4;
	add.s64 	%rd8, %rd4, %rd7;
	ld.global.f32 	%f1, [%rd8];
	add.s64 	%rd9, %rd5, %rd7;
	ld.global.f32 	%f2, [%rd9];
	add.f32 	%f3, %f1, %f2;
	add.s64 	%rd10, %rd6, %rd7;
	st.global.f32 	[%rd10], %f3;
$L__BB976_2:
	ret;

}
	// .globl	_Z10add_kernelILx977EEvPfS0_S0_i
.visible .entry _Z10add_kernelILx977EEvPfS0_S0_i(
	.param .u64 .ptr .align 1 _Z10add_kernelILx977EEvPfS0_S0_i_param_0,
	.param .u64 .ptr .align 1 _Z10add_kernelILx977EEvPfS0_S0_i_param_1,
	.param .u64 .ptr .align 1 _Z10add_kernelILx977EEvPfS0_S0_i_param_2,
	.param .u32 _Z10add_kernelILx977EEvPfS0_S0_i_param_3
)
{
	.reg .pred 	%p<2>;
	.reg .b32 	%r<6>;
	.reg .b32 	%f<4>;
	.reg .b64 	%rd<11>;

	ld.param.u64 	%rd1, [_Z10add_kernelILx977EEvPfS0_S0_i_param_0];
	ld.param.u64 	%rd2, [_Z10add_kernelILx977EEvPfS0_S0_i_param_1];
	ld.param.u64 	%rd3, [_Z10add_kernelILx977EEvPfS0_S0_i_param_2];
	ld.param.u32 	%r2, [_Z10add_kernelILx977EEvPfS0_S0_i_param_3];
	mov.u32 	%r3, %ctaid.x;
	mov.u32 	%r4, %ntid.x;
	mov.u32 	%r5, %tid.x;
	mad.lo.s32 	%r1, %r3, %r4, %r5;
	setp.ge.s32 	%p1, %r1, %r2;
	@%p1 bra 	$L__BB977_2;
	cvta.to.global.u64 	%rd4, %rd1;
	cvta.to.global.u64 	%rd5, %rd2;
	cvta.to.global.u64 	%rd6, %rd3;
	mul.wide.s32 	%rd7, %r1, 4;
	add.s64 	%rd8, %rd4, %rd7;
	ld.global.f32 	%f1, [%rd8];
	add.s64 	%rd9, %rd5, %rd7;
	ld.global.f32 	%f2, [%rd9];
	add.f32 	%f3, %f1, %f2;
	add.s64 	%rd10, %rd6, %rd7;
	st.global.f32 	[%rd10], %f3;
$L__BB977_2:
	ret;

}
	// .globl	_Z10add_kernelILx978EEvPfS0_S0_i
.visible .entry _Z10add_kernelILx978EEvPfS0_S0_i(
	.param .u64 .ptr .align 1 _Z10add_kernelILx978EEvPfS0_S0_i_param_0,
	.param .u64 .ptr .align 1 _Z10add_kernelILx978EEvPfS0_S0_i_param_1,
	.param .u64 .ptr .align 1 _Z10add_kernelILx978EEvPfS0_S0_i_param_2,
	.param .u32 _Z10add_kernelILx978EEvPfS0_S0_i_param_3
)
{
	.reg .pred 	%p<2>;
	.reg .b32 	%r<6>;
	.reg .b32 	%f<4>;
	.reg .b64 	%rd<11>;

	ld.param.u64 	%rd1, [_Z10add_kernelILx978EEvPfS0_S0_i_param_0];
	ld.param.u64 	%rd2, [_Z10add_kernelILx978EEvPfS0_S0_i_param_1];
	ld.param.u64 	%rd3, [_Z10add_kernelILx978EEvPfS0_S0_i_param_2];
	ld.param.u32 	%r2, [_Z10add_kernelILx978EEvPfS0_S0_i_param_3];
	mov.u32 	%r3, %ctaid.x;
	mov.u32 	%r4, %ntid.x;
	mov.u32 	%r5, %tid.x;
	mad.lo.s32 	%r1, %r3, %r4, %r5;
	setp.ge.s32 	%p1, %r1, %r2;
	@%p1 bra 	$L__BB978_2;
	cvta.to.global.u64 	%rd4, %rd1;
	cvta.to.global.u64 	%rd5, %rd2;
	cvta.to.global.u64 	%rd6, %rd3;
	mul.wide.s32 	%rd7, %r1, 4;
	add.s64 	%rd8, %rd4, %rd7;
	ld.global.f32 	%f1, [%rd8];
	add.s64 	%rd9, %rd5, %rd7;
	ld.global.f32 	%f2, [%rd9];
	add.f32 	%f3, %f1, %f2;
	add.s64 	%rd10, %rd6, %rd7;
	st.global.f32 	[%rd10], %f3;
$L__BB978_2:
	ret;

}
	// .globl	_Z10add_kernelILx979EEvPfS0_S0_i
.visible .entry _Z10add_kernelILx979EEvPfS0_S0_i(
	.param .u64 .ptr .align 1 _Z10add_kernelILx979EEvPfS0_S0_i_param_0,
	.param .u64 .ptr .align 1 _Z10add_kernelILx979EEvPfS0_S0_i_param_1,
	.param .u64 .ptr .align 1 _Z10add_kernelILx979EEvPfS0_S0_i_param_2,
	.param .u32 _Z10add_kernelILx979EEvPfS0_S0_i_param_3
)
{
	.reg .pred 	%p<2>;
	.reg .b32 	%r<6>;
	.reg .b32 	%f<4>;
	.reg .b64 	%rd<11>;

	ld.param.u64 	%rd1, [_Z10add_kernelILx979EEvPfS0_S0_i_param_0];
	ld.param.u64 	%rd2, [_Z10add_kernelILx979EEvPfS0_S0_i_param_1];
	ld.param.u64 	%rd3, [_Z10add_kernelILx979EEvPfS0_S0_i_param_2];
	ld.param.u32 	%r2, [_Z10add_kernelILx979EEvPfS0_S0_i_param_3];
	mov.u32 	%r3, %ctaid.x;
	mov.u32 	%r4, %ntid.x;
	mov.u32 	%r5, %tid.x;
	mad.lo.s32 	%r1, %r3, %r4, %r5;
	setp.ge.s32 	%p1, %r1, %r2;
	@%p1 bra 	$L__BB979_2;
	cvta.to.global.u64 	%rd4, %rd1;
	cvta.to.global.u64 	%rd5, %rd2;
	cvta.to.global.u64 	%rd6, %rd3;
	mul.wide.s32 	%rd7, %r1, 4;
	add.s64 	%rd8, %rd4, %rd7;
	ld.global.f32 	%f1, [%rd8];
	add.s64 	%rd9, %rd5, %rd7;
	ld.global.f32 	%f2, [%rd9];
	add.f32 	%f3, %f1, %f2;
	add.s64 	%rd10, %rd6, %rd7;
	st.global.f32 	[%rd10], %f3;
$L__BB979_2:
	ret;

}
	// .globl	_Z10add_kernelILx980EEvPfS0_S0_i
.visible .entry _Z10add_kernelILx980EEvPfS0_S0_i(
	.param .u64 .ptr .align 1 _Z10add_kernelILx980EEvPfS0_S0_i_param_0,
	.param .u64 .ptr .align 1 _Z10add_kernelILx980EEvPfS0_S0_i_param_1,
	.param .u64 .ptr .align 1 _Z10add_kernelILx980EEvPfS0_S0_i_param_2,
	.param .u32 _Z10add_kernelILx980EEvPfS0_S0_i_param_3
)
{
	.reg .pred 	%p<2>;
	.reg .b32 	%r<6>;
	.reg .b32 	%f<4>;
	.reg .b64 	%rd<11>;

	ld.param.u64 	%rd1, [_Z10add_kernelILx980EEvPfS0_S0_i_param_0];
	ld.param.u64 	%rd2, [_Z10add_kernelILx980EEvPfS0_S0_i_param_1];
	ld.param.u64 	%rd3, [_Z10add_kernelILx980EEvPfS0_S0_i_param_2];
	ld.param.u32 	%r2, [_Z10add_kernelILx980EEvPfS0_S0_i_param_3];
	mov.u32 	%r3, %ctaid.x;
	mov.u32 	%r4, %ntid.x;
	mov.u32 	%r5, %tid.x;
	mad.lo.s32 	%r1, %r3, %r4, %r5;
	setp.ge.s32 	%p1, %r1, %r2;
	@%p1 bra 	$L__BB980_2;
	cvta.to.global.u64 	%rd4, %rd1;
	cvta.to.global.u64 	%rd5, %rd2;
	cvta.to.global.u64 	%rd6, %rd3;
	mul.wide.s32 	%rd7, %r1, 4;
	add.s64 	%rd8, %rd4, %rd7;
	ld.global.f32 	%f1, [%rd8];
	add.s64 	%rd9, %rd5, %rd7;
	ld.global.f32 	%f2, [%rd9];
	add.f32 	%f3, %f1, %f2;
	add.s64 	%rd10, %rd6, %rd7;
	st.global.f32 	[%rd10], %f3;
$L__BB980_2:
	ret;

}
	// .globl	_Z10add_kernelILx981EEvPfS0_S0_i
.visible .entry _Z10add_kernelILx981EEvPfS0_S0_i(
	.param .u64 .ptr .align 1 _Z10add_kernelILx981EEvPfS0_S0_i_param_0,
	.param .u64 .ptr .align 1 _Z10add_kernelILx981EEvPfS0_S0_i_param_1,
	.param .u64 .ptr .align 1 _Z10add_kernelILx981EEvPfS0_S0_i_param_2,
	.param .u32 _Z10add_kernelILx981EEvPfS0_S0_i_param_3
)
{
	.reg .pred 	%p<2>;
	.reg .b32 	%r<6>;
	.reg .b32 	%f<4>;
	.reg .b64 	%rd<11>;

	ld.param.u64 	%rd1, [_Z10add_kernelILx981EEvPfS0_S0_i_param_0];
	ld.param.u64 	%rd2, [_Z10add_kernelILx981EEvPfS0_S0_i_param_1];
	ld.param.u64 	%rd3, [_Z10add_kernelILx981EEvPfS0_S0_i_param_2];
	ld.param.u32 	%r2, [_Z10add_kernelILx981EEvPfS0_S0_i_param_3];
	mov.u32 	%r3, %ctaid.x;
	mov.u32 	%r4, %ntid.x;
	mov.u32 	%r5, %tid.x;
	mad.lo.s32 	%r1, %r3, %r4, %r5;
	setp.ge.s32 	%p1, %r1, %r2;
	@%p1 bra 	$L__BB981_2;
	cvta.to.global.u64 	%rd4, %rd1;
	cvta.to.global.u64 	%rd5, %rd2;
	cvta.to.global.u64 	%rd6, %rd3;
	mul.wide.s32 	%rd7, %r1, 4;
	add.s64 	%rd8, %rd4, %rd7;
	ld.global.f32 	%f1, [%rd8];
	add.s64 	%rd9, %rd5, %rd7;
	ld.global.f32 	%f2, [%rd9];
	add.f32 	%f3, %f1, %f2;
	add.s64 	%rd10, %rd6, %rd7;
	st.global.f32 	[%rd10], %f3;
$L__BB981_2:
	ret;

}
	// .globl	_Z10add_kernelILx982EEvPfS0_S0_i
.visible .entry _Z10add_kernelILx982EEvPfS0_S0_i(
	.param .u64 .ptr .align 1 _Z10add_kernelILx982EEvPfS0_S0_i_param_0,
	.param .u64 .ptr .align 1 _Z10add_kernelILx982EEvPfS0_S0_i_param_1,
	.param .u64 .ptr .align 1 _Z10add_kernelILx982EEvPfS0_S0_i_param_2,
	.param .u32 _Z10add_kernelILx982EEvPfS0_S0_i_param_3
)
{
	.reg .pred 	%p<2>;
	.reg .b32 	%r<6>;
	.reg .b32 	%f<4>;
	.reg .b64 	%rd<11>;

	ld.param.u64 	%rd1, [_Z10add_kernelILx982EEvPfS0_S0_i_param_0];
	ld.param.u64 	%rd2, [_Z10add_kernelILx982EEvPfS0_S0_i_param_1];
	ld.param.u64 	%rd3, [_Z10add_kernelILx982EEvPfS0_S0_i_param_2];
	ld.param.u32 	%r2, [_Z10add_kernelILx982EEvPfS0_S0_i_param_3];
	mov.u32 	%r3, %ctaid.x;
	mov.u32 	%r4, %ntid.x;
	mov.u32 	%r5, %tid.x;
	mad.lo.s32 	%r1, %r3, %r4, %r5;
	setp.ge.s32 	%p1, %r1, %r2;
	@%p1 bra 	$L__BB982_2;
	cvta.to.global.u64 	%rd4, %rd1;
	cvta.to.global.u64 	%rd5, %rd2;
	cvta.to.global.u64 	%rd6, %rd3;
	mul.wide.s32 	%rd7, %r1, 4;
	add.s64 	%rd8, %rd4, %rd7;
	ld.global.f32 	%f1, [%rd8];
	add.s64 	%rd9, %rd5, %rd7;
	ld.global.f32 	%f2, [%rd9];
	add.f32 	%f3, %f1, %f2;
	add.s64 	%rd10, %rd6, %rd7;
	st.global.f32 	[%rd10], %f3;
$L__BB982_2:
	ret;

}
	// .globl	_Z10add_kernelILx983EEvPfS0_S0_i
.visible .entry _Z10add_kernelILx983EEvPfS0_S0_i(
	.param .u64 .ptr .align 1 _Z10add_kernelILx983EEvPfS0_S0_i_param_0,
	.param .u64 .ptr .align 1 _Z10add_kernelILx983EEvPfS0_S0_i_param_1,
	.param .u64 .ptr .align 1 _Z10add_kernelILx983EEvPfS0_S0_i_param_2,
	.param .u32 _Z10add_kernelILx983EEvPfS0_S0_i_param_3
)
{
	.reg .pred 	%p<2>;
	.reg .b32 	%r<6>;
	.reg .b32 	%f<4>;
	.reg .b64 	%rd<11>;

	ld.param.u64 	%rd1, [_Z10add_kernelILx983EEvPfS0_S0_i_param_0];
	ld.param.u64 	%rd2, [_Z10add_kernelILx983EEvPfS0_S0_i_param_1];
	ld.param.u64 	%rd3, [_Z10add_kernelILx983EEvPfS0_S0_i_param_2];
	ld.param.u32 	%r2, [_Z10add_kernelILx983EEvPfS0_S0_i_param_3];
	mov.u32 	%r3, %ctaid.x;
	mov.u32 	%r4, %ntid.x;
	mov.u32 	%r5, %tid.x;
	mad.lo.s32 	%r1, %r3, %r4, %r5;
	setp.ge.s32 	%p1, %r1, %r2;
	@%p1 bra 	$L__BB983_2;
	cvta.to.global.u64 	%rd4, %rd1;
	cvta.to.global.u64 	%rd5, %rd2;
	cvta.to.global.u64 	%rd6, %rd3;
	mul.wide.s32 	%rd7, %r1, 4;
	add.s64 	%rd8, %rd4, %rd7;
	ld.global.f32 	%f1, [%rd8];
	add.s64 	%rd9, %rd5, %rd7;
	ld.global.f32 	%f2, [%rd9];
	add.f32 	%f3, %f1, %f2;
	add.s64 	%rd10, %rd6, %rd7;
	st.global.f32 	[%rd10], %f3;
$L__BB983_2:
	ret;

}
	// .globl	_Z10add_kernelILx984EEvPfS0_S0_i
.visible .entry _Z10add_kernelILx984EEvPfS0_S0_i(
	.param .u64 .ptr .align 1 _Z10add_kernelILx984EEvPfS0_S0_i_param_0,
	.param .u64 .ptr .align 1 _Z10add_kernelILx984EEvPfS0_S0_i_param_1,
	.param .u64 .ptr .align 1 _Z10add_kernelILx984EEvPfS0_S0_i_param_2,
	.param .u32 _Z10add_kernelILx984EEvPfS0_S0_i_param_3
)
{
	.reg .pred 	%p<2>;
	.reg .b32 	%r<6>;
	.reg .b32 	%f<4>;
	.reg .b64 	%rd<11>;

	ld.param.u64 	%rd1, [_Z10add_kernelILx984EEvPfS0_S0_i_param_0];
	ld.param.u64 	%rd2, [_Z10add_kernelILx984EEvPfS0_S0_i_param_1];
	ld.param.u64 	%rd3, [_Z10add_kernelILx984EEvPfS0_S0_i_param_2];
	ld.param.u32 	%r2, [_Z10add_kernelILx984EEvPfS0_S0_i_param_3];
	mov.u32 	%r3, %ctaid.x;
	mov.u32 	%r4, %ntid.x;
	mov.u32 	%r5, %tid.x;
	mad.lo.s32 	%r1, %r3, %r4, %r5;
	setp.ge.s32 	%p1, %r1, %r2;
	@%p1 bra 	$L__BB984_2;
	cvta.to.global.u64 	%rd4, %rd1;
	cvta.to.global.u64 	%rd5, %rd2;
	cvta.to.global.u64 	%rd6, %rd3;
	mul.wide.s32 	%rd7, %r1, 4;
	add.s64 	%rd8, %rd4, %rd7;
	ld.global.f32 	%f1, [%rd8];
	add.s64 	%rd9, %rd5, %rd7;
	ld.global.f32 	%f2, [%rd9];
	add.f32 	%f3, %f1, %f2;
	add.s64 	%rd10, %rd6, %rd7;
	st.global.f32 	[%rd10], %f3;
$L__BB984_2:
	ret;

}
	// .globl	_Z10add_kernelILx985EEvPfS0_S0_i
.visible .entry _Z10add_kernelILx985EEvPfS0_S0_i(
	.param .u64 .ptr .align 1 _Z10add_kernelILx985EEvPfS0_S0_i_param_0,
	.param .u64 .ptr .align 1 _Z10add_kernelILx985EEvPfS0_S0_i_param_1,
	.param .u64 .ptr .align 1 _Z10add_kernelILx985EEvPfS0_S0_i_param_2,
	.param .u32 _Z10add_kernelILx985EEvPfS0_S0_i_param_3
)
{
	.reg .pred 	%p<2>;
	.reg .b32 	%r<6>;
	.reg .b32 	%f<4>;
	.reg .b64 	%rd<11>;

	ld.param.u64 	%rd1, [_Z10add_kernelILx985EEvPfS0_S0_i_param_0];
	ld.param.u64 	%rd2, [_Z10add_kernelILx985EEvPfS0_S0_i_param_1];
	ld.param.u64 	%rd3, [_Z10add_kernelILx985EEvPfS0_S0_i_param_2];
	ld.param.u32 	%r2, [_Z10add_kernelILx985EEvPfS0_S0_i_param_3];
	mov.u32 	%r3, %ctaid.x;
	mov.u32 	%r4, %ntid.x;
	mov.u32 	%r5, %tid.x;
	mad.lo.s32 	%r1, %r3, %r4, %r5;
	setp.ge.s32 	%p1, %r1, %r2;
	@%p1 bra 	$L__BB985_2;
	cvta.to.global.u64 	%rd4, %rd1;
	cvta.to.global.u64 	%rd5, %rd2;
	cvta.to.global.u64 	%rd6, %rd3;
	mul.wide.s32 	%rd7, %r1, 4;
	add.s64 	%rd8, %rd4, %rd7;
	ld.global.f32 	%f1, [%rd8];
	add.s64 	%rd9, %rd5, %rd7;
	ld.global.f32 	%f2, [%rd9];
	add.f32 	%f3, %f1, %f2;
	add.s64 	%rd10, %rd6, %rd7;
	st.global.f32 	[%rd10], %f3;
$L__BB985_2:
	ret;

}
	// .globl	_Z10add_kernelILx986EEvPfS0_S0_i
.visible .entry _Z10add_kernelILx986EEvPfS0_S0_i(
	.param .u64 .ptr .align 1 _Z10add_kernelILx986EEvPfS0_S0_i_param_0,
	.param .u64 .ptr .align 1 _Z10add_kernelILx986EEvPfS0_S0_i_param_1,
	.param .u64 .ptr .align 1 _Z10add_kernelILx986EEvPfS0_S0_i_param_2,
	.param .u32 _Z10add_kernelILx986EEvPfS0_S0_i_param_3
)
{
	.reg .pred 	%p<2>;
	.reg .b32 	%r<6>;
	.reg .b32 	%f<4>;
	.reg .b64 	%rd<11>;

	ld.param.u64 	%rd1, [_Z10add_kernelILx986EEvPfS0_S0_i_param_0];
	ld.param.u64 	%rd2, [_Z10add_kernelILx986EEvPfS0_S0_i_param_1];
	ld.param.u64 	%rd3, [_Z10add_kernelILx986EEvPfS0_S0_i_param_2];
	ld.param.u32 	%r2, [_Z10add_kernelILx986EEvPfS0_S0_i_param_3];
	mov.u32 	%r3, %ctaid.x;
	mov.u32 	%r4, %ntid.x;
	mov.u32 	%r5, %tid.x;
	mad.lo.s32 	%r1, %r3, %r4, %r5;
	setp.ge.s32 	%p1, %r1, %r2;
	@%p1 bra 	$L__BB986_2;
	cvta.to.global.u64 	%rd4, %rd1;
	cvta.to.global.u64 	%rd5, %rd2;
	cvta.to.global.u64 	%rd6, %rd3;
	mul.wide.s32 	%rd7, %r1, 4;
	add.s64 	%rd8, %rd4, %rd7;
	ld.global.f32 	%f1, [%rd8];
	add.s64 	%rd9, %rd5, %rd7;
	ld.global.f32 	%f2, [%rd9];
	add.f32 	%f3, %f1, %f2;
	add.s64 	%rd10, %rd6, %rd7;
	st.global.f32 	[%rd10], %f3;
$L__BB986_2:
	ret;

}
	// .globl	_Z10add_kernelILx987EEvPfS0_S0_i
.visible .entry _Z10add_kernelILx987EEvPfS0_S0_i(
	.param .u64 .ptr .align 1 _Z10add_kernelILx987EEvPfS0_S0_i_param_0,
	.param .u64 .ptr .align 1 _Z10add_kernelILx987EEvPfS0_S0_i_param_1,
	.param .u64 .ptr .align 1 _Z10add_kernelILx987EEvPfS0_S0_i_param_2,
	.param .u32 _Z10add_kernelILx987EEvPfS0_S0_i_param_3
)
{
	.reg .pred 	%p<2>;
	.reg .b32 	%r<6>;
	.reg .b32 	%f<4>;
	.reg .b64 	%rd<11>;

	ld.param.u64 	%rd1, [_Z10add_kernelILx987EEvPfS0_S0_i_param_0];
	ld.param.u64 	%rd2, [_Z10add_kernelILx987EEvPfS0_S0_i_param_1];
	ld.param.u64 	%rd3, [_Z10add_kernelILx987EEvPfS0_S0_i_param_2];
	ld.param.u32 	%r2, [_Z10add_kernelILx987EEvPfS0_S0_i_param_3];
	mov.u32 	%r3, %ctaid.x;
	mov.u32 	%r4, %ntid.x;
	mov.u32 	%r5, %tid.x;
	mad.lo.s32 	%r1, %r3, %r4, %r5;
	setp.ge.s32 	%p1, %r1, %r2;
	@%p1 bra 	$L__BB987_2;
	cvta.to.global.u64 	%rd4, %rd1;
	cvta.to.global.u64 	%rd5, %rd2;
	cvta.to.global.u64 	%rd6, %rd3;
	mul.wide.s32 	%rd7, %r1, 4;
	add.s64 	%rd8, %rd4, %rd7;
	ld.global.f32 	%f1, [%rd8];
	add.s64 	%rd9, %rd5, %rd7;
	ld.global.f32 	%f2, [%rd9];
	add.f32 	%f3, %f1, %f2;
	add.s64 	%rd10, %rd6, %rd7;
	st.global.f32 	[%rd10], %f3;
$L__BB987_2:
	ret;

}
	// .globl	_Z10add_kernelILx988EEvPfS0_S0_i
.visible .entry _Z10add_kernelILx988EEvPfS0_S0_i(
	.param .u64 .ptr .align 1 _Z10add_kernelILx988EEvPfS0_S0_i_param_0,
	.param .u64 .ptr .align 1 _Z10add_kernelILx988EEvPfS0_S0_i_param_1,
	.param .u64 .ptr .align 1 _Z10add_kernelILx988EEvPfS0_S0_i_param_2,
	.param .u32 _Z10add_kernelILx988EEvPfS0_S0_i_param_3
)
{
	.reg .pred 	%p<2>;
	.reg .b32 	%r<6>;
	.reg .b32 	%f<4>;
	.reg .b64 	%rd<11>;

	ld.param.u64 	%rd1, [_Z10add_kernelILx988EEvPfS0_S0_i_param_0];
	ld.param.u64 	%rd2, [_Z10add_kernelILx988EEvPfS0_S0_i_param_1];
	ld.param.u64 	%rd3, [_Z10add_kernelILx988EEvPfS0_S0_i_param_2];
	ld.param.u32 	%r2, [_Z10add_kernelILx988EEvPfS0_S0_i_param_3];
	mov.u32 	%r3, %ctaid.x;
	mov.u32 	%r4, %ntid.x;
	mov.u32 	%r5, %tid.x;
	mad.lo.s32 	%r1, %r3, %r4, %r5;
	setp.ge.s32 	%p1, %r1, %r2;
	@%p1 bra 	$L__BB988_2;
	cvta.to.global.u64 	%rd4, %rd1;
	cvta.to.global.u64 	%rd5, %rd2;
	cvta.to.global.u64 	%rd6, %rd3;
	mul.wide.s32 	%rd7, %r1, 4;
	add.s64 	%rd8, %rd4, %rd7;
	ld.global.f32 	%f1, [%rd8];
	add.s64 	%rd9, %rd5, %rd7;
	ld.global.f32 	%f2, [%rd9];
	add.f32 	%f3, %f1, %f2;
	add.s64 	%rd10, %rd6, %rd7;
	st.global.f32 	[%rd10], %f3;
$L__BB988_2:
	ret;

}
	// .globl	_Z10add_kernelILx989EEvPfS0_S0_i
.visible .entry _Z10add_kernelILx989EEvPfS0_S0_i(
	.param .u64 .ptr .align 1 _Z10add_kernelILx989EEvPfS0_S0_i_param_0,
	.param .u64 .ptr .align 1 _Z10add_kernelILx989EEvPfS0_S0_i_param_1,
	.param .u64 .ptr .align 1 _Z10add_kernelILx989EEvPfS0_S0_i_param_2,
	.param .u32 _Z10add_kernelILx989EEvPfS0_S0_i_param_3
)
{
	.reg .pred 	%p<2>;
	.reg .b32 	%r<6>;
	.reg .b32 	%f<4>;
	.reg .b64 	%rd<11>;

	ld.param.u64 	%rd1, [_Z10add_kernelILx989EEvPfS0_S0_i_param_0];
	ld.param.u64 	%rd2, [_Z10add_kernelILx989EEvPfS0_S0_i_param_1];
	ld.param.u64 	%rd3, [_Z10add_kernelILx989EEvPfS0_S0_i_param_2];
	ld.param.u32 	%r2, [_Z10add_kernelILx989EEvPfS0_S0_i_param_3];
	mov.u32 	%r3, %ctaid.x;
	mov.u32 	%r4, %ntid.x;
	mov.u32 	%r5, %tid.x;
	mad.lo.s32 	%r1, %r3, %r4, %r5;
	setp.ge.s32 	%p1, %r1, %r2;
	@%p1 bra 	$L__BB989_2;
	cvta.to.global.u64 	%rd4, %rd1;
	cvta.to.global.u64 	%rd5, %rd2;
	cvta.to.global.u64 	%rd6, %rd3;
	mul.wide.s32 	%rd7, %r1, 4;
	add.s64 	%rd8, %rd4, %rd7;
	ld.global.f32 	%f1, [%rd8];
	add.s64 	%rd9, %rd5, %rd7;
	ld.global.f32 	%f2, [%rd9];
	add.f32 	%f3, %f1, %f2;
	add.s64 	%rd10, %rd6, %rd7;
	st.global.f32 	[%rd10], %f3;
$L__BB989_2:
	ret;

}
	// .globl	_Z10add_kernelILx990EEvPfS0_S0_i
.visible .entry _Z10add_kernelILx990EEvPfS0_S0_i(
	.param .u64 .ptr .align 1 _Z10add_kernelILx990EEvPfS0_S0_i_param_0,
	.param .u64 .ptr .align 1 _Z10add_kernelILx990EEvPfS0_S0_i_param_1,
	.param .u64 .ptr .align 1 _Z10add_kernelILx990EEvPfS0_S0_i_param_2,
	.param .u32 _Z10add_kernelILx990EEvPfS0_S0_i_param_3
)
{
	.reg .pred 	%p<2>;
	.reg .b32 	%r<6>;
	.reg .b32 	%f<4>;
	.reg .b64 	%rd<11>;

	ld.param.u64 	%rd1, [_Z10add_kernelILx990EEvPfS0_S0_i_param_0];
	ld.param.u64 	%rd2, [_Z10add_kernelILx990EEvPfS0_S0_i_param_1];
	ld.param.u64 	%rd3, [_Z10add_kernelILx990EEvPfS0_S0_i_param_2];
	ld.param.u32 	%r2, [_Z10add_kernelILx990EEvPfS0_S0_i_param_3];
	mov.u32 	%r3, %ctaid.x;
	mov.u32 	%r4, %ntid.x;
	mov.u32 	%r5, %tid.x;
	mad.lo.s32 	%r1, %r3, %r4, %r5;
	setp.ge.s32 	%p1, %r1, %r2;
	@%p1 bra 	$L__BB990_2;
	cvta.to.global.u64 	%rd4, %rd1;
	cvta.to.global.u64 	%rd5, %rd2;
	cvta.to.global.u64 	%rd6, %rd3;
	mul.wide.s32 	%rd7, %r1, 4;
	add.s64 	%rd8, %rd4, %rd7;
	ld.global.f32 	%f1, [%rd8];
	add.s64 	%rd9, %rd5, %rd7;
	ld.global.f32 	%f2, [%rd9];
	add.f32 	%f3, %f1, %f2;
	add.s64 	%rd10, %rd6, %rd7;
	st.global.f32 	[%rd10], %f3;
$L__BB990_2:
	ret;

}
	// .globl	_Z10add_kernelILx991EEvPfS0_S0_i
.visible .entry _Z10add_kernelILx991EEvPfS0_S0_i(
	.param .u64 .ptr .align 1 _Z10add_kernelILx991EEvPfS0_S0_i_param_0,
	.param .u64 .ptr .align 1 _Z10add_kernelILx991EEvPfS0_S0_i_param_1,
	.param .u64 .ptr .align 1 _Z10add_kernelILx991EEvPfS0_S0_i_param_2,
	.param .u32 _Z10add_kernelILx991EEvPfS0_S0_i_param_3
)
{
	.reg .pred 	%p<2>;
	.reg .b32 	%r<6>;
	.reg .b32 	%f<4>;
	.reg .b64 	%rd<11>;

	ld.param.u64 	%rd1, [_Z10add_kernelILx991EEvPfS0_S0_i_param_0];
	ld.param.u64 	%rd2, [_Z10add_kernelILx991EEvPfS0_S0_i_param_1];
	ld.param.u64 	%rd3, [_Z10add_kernelILx991EEvPfS0_S0_i_param_2];
	ld.param.u32 	%r2, [_Z10add_kernelILx991EEvPfS0_S0_i_param_3];
	mov.u32 	%r3, %ctaid.x;
	mov.u32 	%r4, %ntid.x;
	mov.u32 	%r5, %tid.x;
	mad.lo.s32 	%r1, %r3, %r4, %r5;
	setp.ge.s32 	%p1, %r1, %r2;
	@%p1 bra 	$L__BB991_2;
	cvta.to.global.u64 	%rd4, %rd1;
	cvta.to.global.u64 	%rd5, %rd2;
	cvta.to.global.u64 	%rd6, %rd3;
	mul.wide.s32 	%rd7, %r1, 4;
	add.s64 	%rd8, %rd4, %rd7;
	ld.global.f32 	%f1, [%rd8];
	add.s64 	%rd9, %rd5, %rd7;
	ld.global.f32 	%f2, [%rd9];
	add.f32 	%f3, %f1, %f2;
	add.s64 	%rd10, %rd6, %rd7;
	st.global.f32 	[%rd10], %f3;
$L__BB991_2:
	ret;

}
	// .globl	_Z10add_kernelILx992EEvPfS0_S0_i
.visible .entry _Z10add_kernelILx992EEvPfS0_S0_i(
	.param .u64 .ptr .align 1 _Z10add_kernelILx992EEvPfS0_S0_i_param_0,
	.param .u64 .ptr .align 1 _Z10add_kernelILx992EEvPfS0_S0_i_param_1,
	.param .u64 .ptr .align 1 _Z10add_kernelILx992EEvPfS0_S0_i_param_2,
	.param .u32 _Z10add_kernelILx992EEvPfS0_S0_i_param_3
)
{
	.reg .pred 	%p<2>;
	.reg .b32 	%r<6>;
	.reg .b32 	%f<4>;
	.reg .b64 	%rd<11>;

	ld.param.u64 	%rd1, [_Z10add_kernelILx992EEvPfS0_S0_i_param_0];
	ld.param.u64 	%rd2, [_Z10add_kernelILx992EEvPfS0_S0_i_param_1];
	ld.param.u64 	%rd3, [_Z10add_kernelILx992EEvPfS0_S0_i_param_2];
	ld.param.u32 	%r2, [_Z10add_kernelILx992EEvPfS0_S0_i_param_3];
	mov.u32 	%r3, %ctaid.x;
	mov.u32 	%r4, %ntid.x;
	mov.u32 	%r5, %tid.x;
	mad.lo.s32 	%r1, %r3, %r4, %r5;
	setp.ge.s32 	%p1, %r1, %r2;
	@%p1 bra 	$L__BB992_2;
	cvta.to.global.u64 	%rd4, %rd1;
	cvta.to.global.u64 	%rd5, %rd2;
	cvta.to.global.u64 	%rd6, %rd3;
	mul.wide.s32 	%rd7, %r1, 4;
	add.s64 	%rd8, %rd4, %rd7;
	ld.global.f32 	%f1, [%rd8];
	add.s64 	%rd9, %rd5, %rd7;
	ld.global.f32 	%f2, [%rd9];
	add.f32 	%f3, %f1, %f2;
	add.s64 	%rd10, %rd6, %rd7;
	st.global.f32 	[%rd10], %f3;
$L__BB992_2:
	ret;

}
	// .globl	_Z10add_kernelILx993EEvPfS0_S0_i
.visible .entry _Z10add_kernelILx993EEvPfS0_S0_i(
	.param .u64 .ptr .align 1 _Z10add_kernelILx993EEvPfS0_S0_i_param_0,
	.param .u64 .ptr .align 1 _Z10add_kernelILx993EEvPfS0_S0_i_param_1,
	.param .u64 .ptr .align 1 _Z10add_kernelILx993EEvPfS0_S0_i_param_2,
	.param .u32 _Z10add_kernelILx993EEvPfS0_S0_i_param_3
)
{
	.reg .pred 	%p<2>;
	.reg .b32 	%r<6>;
	.reg .b32 	%f<4>;
	.reg .b64 	%rd<11>;

	ld.param.u64 	%rd1, [_Z10add_kernelILx993EEvPfS0_S0_i_param_0];
	ld.param.u64 	%rd2, [_Z10add_kernelILx993EEvPfS0_S0_i_param_1];
	ld.param.u64 	%rd3, [_Z10add_kernelILx993EEvPfS0_S0_i_param_2];
	ld.param.u32 	%r2, [_Z10add_kernelILx993EEvPfS0_S0_i_param_3];
	mov.u32 	%r3, %ctaid.x;
	mov.u32 	%r4, %ntid.x;
	mov.u32 	%r5, %tid.x;
	mad.lo.s32 	%r1, %r3, %r4, %r5;
	setp.ge.s32 	%p1, %r1, %r2;
	@%p1 bra 	$L__BB993_2;
	cvta.to.global.u64 	%rd4, %rd1;
	cvta.to.global.u64 	%rd5, %rd2;
	cvta.to.global.u64 	%rd6, %rd3;
	mul.wide.s32 	%rd7, %r1, 4;
	add.s64 	%rd8, %rd4, %rd7;
	ld.global.f32 	%f1, [%rd8];
	add.s64 	%rd9, %rd5, %rd7;
	ld.global.f32 	%f2, [%rd9];
	add.f32 	%f3, %f1, %f2;
	add.s64 	%rd10, %rd6, %rd7;
	st.global.f32 	[%rd10], %f3;
$L__BB993_2:
	ret;

}
	// .globl	_Z10add_kernelILx994EEvPfS0_S0_i
.visible .entry _Z10add_kernelILx994EEvPfS0_S0_i(
	.param .u64 .ptr .align 1 _Z10add_kernelILx994EEvPfS0_S0_i_param_0,
	.param .u64 .ptr .align 1 _Z10add_kernelILx994EEvPfS0_S0_i_param_1,
	.param .u64 .ptr .align 1 _Z10add_kernelILx994EEvPfS0_S0_i_param_2,
	.param .u32 _Z10add_kernelILx994EEvPfS0_S0_i_param_3
)
{
	.reg .pred 	%p<2>;
	.reg .b32 	%r<6>;
	.reg .b32 	%f<4>;
	.reg .b64 	%rd<11>;

	ld.param.u64 	%rd1, [_Z10add_kernelILx994EEvPfS0_S0_i_param_0];
	ld.param.u64 	%rd2, [_Z10add_kernelILx994EEvPfS0_S0_i_param_1];
	ld.param.u64 	%rd3, [_Z10add_kernelILx994EEvPfS0_S0_i_param_2];
	ld.param.u32 	%r2, [_Z10add_kernelILx994EEvPfS0_S0_i_param_3];
	mov.u32 	%r3, %ctaid.x;
	mov.u32 	%r4, %ntid.x;
	mov.u32 	%r5, %tid.x;
	mad.lo.s32 	%r1, %r3, %r4, %r5;
	setp.ge.s32 	%p1, %r1, %r2;
	@%p1 bra 	$L__BB994_2;
	cvta.to.global.u64 	%rd4, %rd1;
	cvta.to.global.u64 	%rd5, %rd2;
	cvta.to.global.u64 	%rd6, %rd3;
	mul.wide.s32 	%rd7, %r1, 4;
	add.s64 	%rd8, %rd4, %rd7;
	ld.global.f32 	%f1, [%rd8];
	add.s64 	%rd9, %rd5, %rd7;
	ld.global.f32 	%f2, [%rd9];
	add.f32 	%f3, %f1, %f2;
	add.s64 	%rd10, %rd6, %rd7;
	st.global.f32 	[%rd10], %f3;
$L__BB994_2:
	ret;

}
	// .globl	_Z10add_kernelILx995EEvPfS0_S0_i
.visible .entry _Z10add_kernelILx995EEvPfS0_S0_i(
	.param .u64 .ptr .align 1 _Z10add_kernelILx995EEvPfS0_S0_i_param_0,
	.param .u64 .ptr .align 1 _Z10add_kernelILx995EEvPfS0_S0_i_param_1,
	.param .u64 .ptr .align 1 _Z10add_kernelILx995EEvPfS0_S0_i_param_2,
	.param .u32 _Z10add_kernelILx995EEvPfS0_S0_i_param_3
)
{
	.reg .pred 	%p<2>;
	.reg .b32 	%r<6>;
	.reg .b32 	%f<4>;
	.reg .b64 	%rd<11>;

	ld.param.u64 	%rd1, [_Z10add_kernelILx995EEvPfS0_S0_i_param_0];
	ld.param.u64 	%rd2, [_Z10add_kernelILx995EEvPfS0_S0_i_param_1];
	ld.param.u64 	%rd3, [_Z10add_kernelILx995EEvPfS0_S0_i_param_2];
	ld.param.u32 	%r2, [_Z10add_kernelILx995EEvPfS0_S0_i_param_3];
	mov.u32 	%r3, %ctaid.x;
	mov.u32 	%r4, %ntid.x;
	mov.u32 	%r5, %tid.x;
	mad.lo.s32 	%r1, %r3, %r4, %r5;
	setp.ge.s32 	%p1, %r1, %r2;
	@%p1 bra 	$L__BB995_2;
	cvta.to.global.u64 	%rd4, %rd1;
	cvta.to.global.u64 	%rd5, %rd2;
	cvta.to.global.u64 	%rd6, %rd3;
	mul.wide.s32 	%rd7, %r1, 4;
	add.s64 	%rd8, %rd4, %rd7;
	ld.global.f32 	%f1, [%rd8];
	add.s64 	%rd9, %rd5, %rd7;
	ld.global.f32 	%f2, [%rd9];
	add.f32 	%f3, %f1, %f2;
	add.s64 	%rd10, %rd6, %rd7;
	st.global.f32 	[%rd10], %f3;
$L__BB995_2:
	ret;

}
	// .globl	_Z10add_kernelILx996EEvPfS0_S0_i
.visible .entry _Z10add_kernelILx996EEvPfS0_S0_i(
	.param .u64 .ptr .align 1 _Z10add_kernelILx996EEvPfS0_S0_i_param_0,
	.param .u64 .ptr .align 1 _Z10add_kernelILx996EEvPfS0_S0_i_param_1,
	.param .u64 .ptr .align 1 _Z10add_kernelILx996EEvPfS0_S0_i_param_2,
	.param .u32 _Z10add_kernelILx996EEvPfS0_S0_i_param_3
)
{
	.reg .pred 	%p<2>;
	.reg .b32 	%r<6>;
	.reg .b32 	%f<4>;
	.reg .b64 	%rd<11>;

	ld.param.u64 	%rd1, [_Z10add_kernelILx996EEvPfS0_S0_i_param_0];
	ld.param.u64 	%rd2, [_Z10add_kernelILx996EEvPfS0_S0_i_param_1];
	ld.param.u64 	%rd3, [_Z10add_kernelILx996EEvPfS0_S0_i_param_2];
	ld.param.u32 	%r2, [_Z10add_kernelILx996EEvPfS0_S0_i_param_3];
	mov.u32 	%r3, %ctaid.x;
	mov.u32 	%r4, %ntid.x;
	mov.u32 	%r5, %tid.x;
	mad.lo.s32 	%r1, %r3, %r4, %r5;
	setp.ge.s32 	%p1, %r1, %r2;
	@%p1 bra 	$L__BB996_2;
	cvta.to.global.u64 	%rd4, %rd1;
	cvta.to.global.u64 	%rd5, %rd2;
	cvta.to.global.u64 	%rd6, %rd3;
	mul.wide.s32 	%rd7, %r1, 4;
	add.s64 	%rd8, %rd4, %rd7;
	ld.global.f32 	%f1, [%rd8];
	add.s64 	%rd9, %rd5, %rd7;
	ld.global.f32 	%f2, [%rd9];
	add.f32 	%f3, %f1, %f2;
	add.s64 	%rd10, %rd6, %rd7;
	st.global.f32 	[%rd10], %f3;
$L__BB996_2:
	ret;

}
	// .globl	_Z10add_kernelILx997EEvPfS0_S0_i
.visible .entry _Z10add_kernelILx997EEvPfS0_S0_i(
	.param .u64 .ptr .align 1 _Z10add_kernelILx997EEvPfS0_S0_i_param_0,
	.param .u64 .ptr .align 1 _Z10add_kernelILx997EEvPfS0_S0_i_param_1,
	.param .u64 .ptr .align 1 _Z10add_kernelILx997EEvPfS0_S0_i_param_2,
	.param .u32 _Z10add_kernelILx997EEvPfS0_S0_i_param_3
)
{
	.reg .pred 	%p<2>;
	.reg .b32 	%r<6>;
	.reg .b32 	%f<4>;
	.reg .b64 	%rd<11>;

	ld.param.u64 	%rd1, [_Z10add_kernelILx997EEvPfS0_S0_i_param_0];
	ld.param.u64 	%rd2, [_Z10add_kernelILx997EEvPfS0_S0_i_param_1];
	ld.param.u64 	%rd3, [_Z10add_kernelILx997EEvPfS0_S0_i_param_2];
	ld.param.u32 	%r2, [_Z10add_kernelILx997EEvPfS0_S0_i_param_3];
	mov.u32 	%r3, %ctaid.x;
	mov.u32 	%r4, %ntid.x;
	mov.u32 	%r5, %tid.x;
	mad.lo.s32 	%r1, %r3, %r4, %r5;
	setp.ge.s32 	%p1, %r1, %r2;
	@%p1 bra 	$L__BB997_2;
	cvta.to.global.u64 	%rd4, %rd1;
	cvta.to.global.u64 	%rd5, %rd2;
	cvta.to.global.u64 	%rd6, %rd3;
	mul.wide.s32 	%rd7, %r1, 4;
	add.s64 	%rd8, %rd4, %rd7;
	ld.global.f32 	%f1, [%rd8];
	add.s64 	%rd9, %rd5, %rd7;
	ld.global.f32 	%f2, [%rd9];
	add.f32 	%f3, %f1, %f2;
	add.s64 	%rd10, %rd6, %rd7;
	st.global.f32 	[%rd10], %f3;
$L__BB997_2:
	ret;

}
	// .globl	_Z10add_kernelILx998EEvPfS0_S0_i
.visible .entry _Z10add_kernelILx998EEvPfS0_S0_i(
	.param .u64 .ptr .align 1 _Z10add_kernelILx998EEvPfS0_S0_i_param_0,
	.param .u64 .ptr .align 1 _Z10add_kernelILx998EEvPfS0_S0_i_param_1,
	.param .u64 .ptr .align 1 _Z10add_kernelILx998EEvPfS0_S0_i_param_2,
	.param .u32 _Z10add_kernelILx998EEvPfS0_S0_i_param_3
)
{
	.reg .pred 	%p<2>;
	.reg .b32 	%r<6>;
	.reg .b32 	%f<4>;
	.reg .b64 	%rd<11>;

	ld.param.u64 	%rd1, [_Z10add_kernelILx998EEvPfS0_S0_i_param_0];
	ld.param.u64 	%rd2, [_Z10add_kernelILx998EEvPfS0_S0_i_param_1];
	ld.param.u64 	%rd3, [_Z10add_kernelILx998EEvPfS0_S0_i_param_2];
	ld.param.u32 	%r2, [_Z10add_kernelILx998EEvPfS0_S0_i_param_3];
	mov.u32 	%r3, %ctaid.x;
	mov.u32 	%r4, %ntid.x;
	mov.u32 	%r5, %tid.x;
	mad.lo.s32 	%r1, %r3, %r4, %r5;
	setp.ge.s32 	%p1, %r1, %r2;
	@%p1 bra 	$L__BB998_2;
	cvta.to.global.u64 	%rd4, %rd1;
	cvta.to.global.u64 	%rd5, %rd2;
	cvta.to.global.u64 	%rd6, %rd3;
	mul.wide.s32 	%rd7, %r1, 4;
	add.s64 	%rd8, %rd4, %rd7;
	ld.global.f32 	%f1, [%rd8];
	add.s64 	%rd9, %rd5, %rd7;
	ld.global.f32 	%f2, [%rd9];
	add.f32 	%f3, %f1, %f2;
	add.s64 	%rd10, %rd6, %rd7;
	st.global.f32 	[%rd10], %f3;
$L__BB998_2:
	ret;

}
	// .globl	_Z10add_kernelILx999EEvPfS0_S0_i
.visible .entry _Z10add_kernelILx999EEvPfS0_S0_i(
	.param .u64 .ptr .align 1 _Z10add_kernelILx999EEvPfS0_S0_i_param_0,
	.param .u64 .ptr .align 1 _Z10add_kernelILx999EEvPfS0_S0_i_param_1,
	.param .u64 .ptr .align 1 _Z10add_kernelILx999EEvPfS0_S0_i_param_2,
	.param .u32 _Z10add_kernelILx999EEvPfS0_S0_i_param_3
)
{
	.reg .pred 	%p<2>;
	.reg .b32 	%r<6>;
	.reg .b32 	%f<4>;
	.reg .b64 	%rd<11>;

	ld.param.u64 	%rd1, [_Z10add_kernelILx999EEvPfS0_S0_i_param_0];
	ld.param.u64 	%rd2, [_Z10add_kernelILx999EEvPfS0_S0_i_param_1];
	ld.param.u64 	%rd3, [_Z10add_kernelILx999EEvPfS0_S0_i_param_2];
	ld.param.u32 	%r2, [_Z10add_kernelILx999EEvPfS0_S0_i_param_3];
	mov.u32 	%r3, %ctaid.x;
	mov.u32 	%r4, %ntid.x;
	mov.u32 	%r5, %tid.x;
	mad.lo.s32 	%r1, %r3, %r4, %r5;
	setp.ge.s32 	%p1, %r1, %r2;
	@%p1 bra 	$L__BB999_2;
	cvta.to.global.u64 	%rd4, %rd1;
	cvta.to.global.u64 	%rd5, %rd2;
	cvta.to.global.u64 	%rd6, %rd3;
	mul.wide.s32 	%rd7, %r1, 4;
	add.s64 	%rd8, %rd4, %rd7;
	ld.global.f32 	%f1, [%rd8];
	add.s64 	%rd9, %rd5, %rd7;
	ld.global.f32 	%f2, [%rd9];
	add.f32 	%f3, %f1, %f2;
	add.s64 	%rd10, %rd6, %rd7;
	st.global.f32 	[%rd10], %f3;
$L__BB999_2:
	ret;

}
	// .globl	_Z10add_kernelILx1000EEvPfS0_S0_i
.visible .entry _Z10add_kernelILx1000EEvPfS0_S0_i(
	.param .u64 .ptr .align 1 _Z10add_kernelILx1000EEvPfS0_S0_i_param_0,
	.param .u64 .ptr .align 1 _Z10add_kernelILx1000EEvPfS0_S0_i_param_1,
	.param .u64 .ptr .align 1 _Z10add_kernelILx1000EEvPfS0_S0_i_param_2,
	.param .u32 _Z10add_kernelILx1000EEvPfS0_S0_i_param_3
)
{
	.reg .pred 	%p<2>;
	.reg .b32 	%r<6>;
	.reg .b32 	%f<4>;
	.reg .b64 	%rd<11>;

	ld.param.u64 	%rd1, [_Z10add_kernelILx1000EEvPfS0_S0_i_param_0];
	ld.param.u64 	%rd2, [_Z10add_kernelILx1000EEvPfS0_S0_i_param_1];
	ld.param.u64 	%rd3, [_Z10add_kernelILx1000EEvPfS0_S0_i_param_2];
	ld.param.u32 	%r2, [_Z10add_kernelILx1000EEvPfS0_S0_i_param_3];
	mov.u32 	%r3, %ctaid.x;
	mov.u32 	%r4, %ntid.x;
	mov.u32 	%r5, %tid.x;
	mad.lo.s32 	%r1, %r3, %r4, %r5;
	setp.ge.s32 	%p1, %r1, %r2;
	@%p1 bra 	$L__BB1000_2;
	cvta.to.global.u64 	%rd4, %rd1;
	cvta.to.global.u64 	%rd5, %rd2;
	cvta.to.global.u64 	%rd6, %rd3;
	mul.wide.s32 	%rd7, %r1, 4;
	add.s64 	%rd8, %rd4, %rd7;
	ld.global.f32 	%f1, [%rd8];
	add.s64 	%rd9, %rd5, %rd7;
	ld.global.f32 	%f2, [%rd9];
	add.f32 	%f3, %f1, %f2;
	add.s64 	%rd10, %rd6, %rd7;
	st.global.f32 	[%rd10], %f3;
$L__BB1000_2:
	ret;

}


// ===== COMPILED SASS (sm_100) =====

	.target	sm_100

	.elftype	@"ET_EXEC"


//--------------------- .note.nv.tkinfo           --------------------------
	.section	.note.nv.tkinfo,"",@"SHT_NOTE"
	.sectionflags	@"SHF_NOTE_NV_TKINFO"
	.tkinfo
        /*0018*/ 	.word	0x00000002
        /*0030*/ 	.string	""
        /*0030*/ 	.string	"ptxas"
        /*0030*/ 	.string	"Cuda compilation tools, release 13.0, V13.0.88"
        /*0030*/ 	.string	"Build cuda_13.0.r13.0/compiler.36424714_0"
        /*0030*/ 	.string	"-arch sm_100 -m 64 "



//--------------------- .note.nv.cuinfo           --------------------------
	.section	.note.nv.cuinfo,"",@"SHT_NOTE"
	.sectionflags	@"SHF_NOTE_NV_CUINFO"
        /*0018*/ 	.short	0x0002
        /*001a*/ 	.short	0x0064
        /*001c*/ 	.short	0x0082
	.zero		2


//--------------------- .nv.info                  --------------------------
	.section	.nv.info,"",@"SHT_CUDA_INFO"
	.align	4


	//----- nvinfo : EIATTR_REGCOUNT
	.align		4
        /*0000*/ 	.byte	0x04, 0x2f
        /*0002*/ 	.short	(.L_1 - .L_0)
	.align		4
.L_0:
        /*0004*/ 	.word	index@(_Z10add_kernelILx0EEvPfS0_S0_i)
        /*0008*/ 	.word	0x0000000c


	//----- nvinfo : EIATTR_FRAME_SIZE
	.align		4
.L_1:
        /*000c*/ 	.byte	0x04, 0x11
        /*000e*/ 	.short	(.L_3 - .L_2)
	.align		4
.L_2:
        /*0010*/ 	.word	index@(_Z10add_kernelILx0EEvPfS0_S0_i)
        /*0014*/ 	.word	0x00000000


	//----- nvinfo : EIATTR_REGCOUNT
	.align		4
.L_3:
        /*0018*/ 	.byte	0x04, 0x2f
        /*001a*/ 	.short	(.L_5 - .L_4)
	.align		4
.L_4:
        /*001c*/ 	.word	index@(_Z10add_kernelILx1EEvPfS0_S0_i)
        /*0020*/ 	.word	0x0000000c


	//----- nvinfo : EIATTR_FRAME_SIZE
	.align		4
.L_5:
        /*0024*/ 	.byte	0x04, 0x11
        /*0026*/ 	.short	(.L_7 - .L_6)
	.align		4
.L_6:
        /*0028*/ 	.word	index@(_Z10add_kernelILx1EEvPfS0_S0_i)
        /*002c*/ 	.word	0x00000000


	//----- nvinfo : EIATTR_REGCOUNT
	.align		4
.L_7:
        /*0030*/ 	.byte	0x04, 0x2f
        /*0032*/ 	.short	(.L_9 - .L_8)
	.align		4
.L_8:
        /*0034*/ 	.word	index@(_Z10add_kernelILx2EEvPfS0_S0_i)
        /*0038*/ 	.word	0x0000000c


	//----- nvinfo : EIATTR_FRAME_SIZE
	.align		4
.L_9:
        /*003c*/ 	.byte	0x04, 0x11
        /*003e*/ 	.short	(.L_11 - .L_10)
	.align		4
.L_10:
        /*0040*/ 	.word	index@(_Z10add_kernelILx2EEvPfS0_S0_i)
        /*0044*/ 	.word	0x00000000


	//----- nvinfo : EIATTR_REGCOUNT
	.align		4
.L_11:
        /*0048*/ 	.byte	0x04, 0x2f
        /*004a*/ 	.short	(.L_13 - .L_12)
	.align		4
.L_12:
        /*004c*/ 	.word	index@(_Z10add_kernelILx3EEvPfS0_S0_i)
        /*0050*/ 	.word	0x0000000c


	//----- nvinfo : EIATTR_FRAME_SIZE
	.align		4
.L_13:
        /*0054*/ 	.byte	0x04, 0x11
        /*0056*/ 	.short	(.L_15 - .L_14)
	.align		4
.L_14:
        /*0058*/ 	.word	index@(_Z10add_kernelILx3EEvPfS0_S0_i)
        /*005c*/ 	.word	0x00000000


	//----- nvinfo : EIATTR_REGCOUNT
	.align		4
.L_15:
        /*0060*/ 	.byte	0x04, 0x2f
        /*0062*/ 	.short	(.L_17 - .L_16)
	.align		4
.L_16:
        /*0064*/ 	.word	index@(_Z10add_kernelILx4EEvPfS0_S0_i)
        /*0068*/ 	.word	0x0000000c


	//----- nvinfo : EIATTR_FRAME_SIZE
	.align		4
.L_17:
        /*006c*/ 	.byte	0x04, 0x11
        /*006e*/ 	.short	(.L_19 - .L_18)
	.align		4
.L_18:
        /*0070*/ 	.word	index@(_Z10add_kernelILx4EEvPfS0_S0_i)
        /*0074*/ 	.word	0x00000000


	//----- nvinfo : EIATTR_REGCOUNT
	.align		4
.L_19:
        /*0078*/ 	.byte	0x04, 0x2f
        /*007a*/ 	.short	(.L_21 - .L_20)
	.align		4
.L_20:
        /*007c*/ 	.word	index@(_Z10add_kernelILx5EEvPfS0_S0_i)
        /*0080*/ 	.word	0x0000000c


	//----- nvinfo : EIATTR_FRAME_SIZE
	.align		4
.L_21:
        /*0084*/ 	.byte	0x04, 0x11
        /*0086*/ 	.short	(.L_23 - .L_22)
	.align		4
.L_22:
        /*0088*/ 	.word	index@(_Z10add_kernelILx5EEvPfS0_S0_i)
        /*008c*/ 	.word	0x00000000


	//----- nvinfo : EIATTR_REGCOUNT
	.align		4
.L_23:
        /*0090*/ 	.byte	0x04, 0x2f
        /*0092*/ 	.short	(.L_25 - .L_24)
	.align		4
.L_24:
        /*0094*/ 	.word	index@(_Z10add_kernelILx6EEvPfS0_S0_i)
        /*0098*/ 	.word	0x0000000c


	//----- nvinfo : EIATTR_FRAME_SIZE
	.align		4
.L_25:
        /*009c*/ 	.byte	0x04, 0x11
        /*009e*/ 	.short	(.L_27 - .L_26)
	.align		4
.L_26:
        /*00a0*/ 	.word	index@(_Z10add_kernelILx6EEvPfS0_S0_i)
        /*00a4*/ 	.word	0x00000000


	//----- nvinfo : EIATTR_REGCOUNT
	.align		4
.L_27:
        /*00a8*/ 	.byte	0x04, 0x2f
        /*00aa*/ 	.short	(.L_29 - .L_28)
	.align		4
.L_28:
        /*00ac*/ 	.word	index@(_Z10add_kernelILx7EEvPfS0_S0_i)
        /*00b0*/ 	.word	0x0000000c


	//----- nvinfo : EIATTR_FRAME_SIZE
	.align		4
.L_29:
        /*00b4*/ 	.byte	0x04, 0x11
        /*00b6*/ 	.short	(.L_31 - .L_30)
	.align		4
.L_30:
        /*00b8*/ 	.word	index@(_Z10add_kernelILx7EEvPfS0_S0_i)
        /*00bc*/ 	.word	0x00000000


	//----- nvinfo : EIATTR_REGCOUNT
	.align		4
.L_31:
        /*00c0*/ 	.byte	0x04, 0x2f
        /*00c2*/ 	.short	(.L_33 - .L_32)
	.align		4
.L_32:
        /*00c4*/ 	.word	index@(_Z10add_kernelILx8EEvPfS0_S0_i)
        /*00c8*/ 	.word	0x0000000c


	//----- nvinfo : EIATTR_FRAME_SIZE
	.align		4
.L_33:
        /*00cc*/ 	.byte	0x04, 0x11
        /*00ce*/ 	.short	(.L_35 - .L_34)
	.align		4
.L_34:
        /*00d0*/ 	.word	index@(_Z10add_kernelILx8EEvPfS0_S0_i)
        /*00d4*/ 	.word	0x00000000


	//----- nvinfo : EIATTR_REGCOUNT
	.align		4
.L_35:
        /*00d8*/ 	.byte	0x04, 0x2f
        /*00da*/ 	.short	(.L_37 - .L_36)
	.align		4
.L_36:
        /*00dc*/ 	.word	index@(_Z10add_kernelILx9EEvPfS0_S0_i)
        /*00e0*/ 	.word	0x0000000c


	//----- nvinfo : EIATTR_FRAME_SIZE
	.align		4
.L_37:
        /*00e4*/ 	.byte	0x04, 0x11
        /*00e6*/ 	.short	(.L_39 - .L_38)
	.align		4
.L_38:
        /*00e8*/ 	.word	index@(_Z10add_kernelILx9EEvPfS0_S0_i)
        /*00ec*/ 	.word	0x00000000


	//----- nvinfo : EIATTR_REGCOUNT
	.align		4
.L_39:
        /*00f0*/ 	.byte	0x04, 0x2f
        /*00f2*/ 	.short	(.L_41 - .L_40)
	.align		4
.L_40:
        /*00f4*/ 	.word	index@(_Z10add_kernelILx10EEvPfS0_S0_i)
        /*00f8*/ 	.word	0x0000000c


	//----- nvinfo : EIATTR_FRAME_SIZE
	.align		4
.L_41:
        /*00fc*/ 	.byte	0x04, 0x11
        /*00fe*/ 	.short	(.L_43 - .L_42)
	.align		4
.L_42:
        /*0100*/ 	.word	index@(_Z10add_kernelILx10EEvPfS0_S0_i)
        /*0104*/ 	.word	0x00000000


	//----- nvinfo : EIATTR_REGCOUNT
	.align		4
.L_43:
        /*0108*/ 	.byte	0x04, 0x2f
        /*010a*/ 	.short	(.L_45 - .L_44)
	.align		4
.L_44:
        /*010c*/ 	.word	index@(_Z10add_kernelILx11EEvPfS0_S0_i)
        /*0110*/ 	.word	0x0000000c


	//----- nvinfo : EIATTR_FRAME_SIZE
	.align		4
.L_45:
        /*0114*/ 	.byte	0x04, 0x11
        /*0116*/ 	.short	(.L_47 - .L_46)
	.align		4
.L_46:
        /*0118*/ 	.word	index@(_Z10add_kernelILx11EEvPfS0_S0_i)
        /*011c*/ 	.word	0x00000000


	//----- nvinfo : EIATTR_REGCOUNT
	.align		4
.L_47:
        /*0120*/ 	.byte	0x04, 0x2f
        /*0122*/ 	.short	(.L_49 - .L_48)
	.align		4
.L_48:
        /*0124*/ 	.word	index@(_Z10add_kernelILx12EEvPfS0_S0_i)
        /*0128*/ 	.word	0x0000000c


	//----- nvinfo : EIATTR_FRAME_SIZE
	.align		4
.L_49:
        /*012c*/ 	.byte	0x04, 0x11
        /*012e*/ 	.short	(.L_51 - .L_50)
	.align		4
.L_50:
        /*0130*/ 	.word	index@(_Z10add_kernelILx12EEvPfS0_S0_i)
        /*0134*/ 	.word	0x00000000


	//----- nvinfo : EIATTR_REGCOUNT
	.align		4
.L_51:
        /*0138*/ 	.byte	0x04, 0x2f
        /*013a*/ 	.short	(.L_53 - .L_52)
	.align		4
.L_52:
        /*013c*/ 	.word	index@(_Z10add_kernelILx13EEvPfS0_S0_i)
        /*0140*/ 	.word	0x0000000c


	//----- nvinfo : EIATTR_FRAME_SIZE
	.align		4
.L_53:
        /*0144*/ 	.byte	0x04, 0x11
        /*0146*/ 	.short	(.L_55 - .L_54)
	.align		4
.L_54:
        /*0148*/ 	.word	index@(_Z10add_kernelILx13EEvPfS0_S0_i)
        /*014c*/ 	.word	0x00000000


	//----- nvinfo : EIATTR_REGCOUNT
	.align		4
.L_55:
        /*0150*/ 	.byte	0x04, 0x2f
        /*0152*/ 	.short	(.L_57 - .L_56)
	.align		4
.L_56:
        /*0154*/ 	.word	index@(_Z10add_kernelILx14EEvPfS0_S0_i)
        /*0158*/ 	.word	0x0000000c


	//----- nvinfo : EIATTR_FRAME_SIZE
	.align		4
.L_57:
        /*015c*/ 	.byte	0x04, 0x11
        /*015e*/ 	.short	(.L_59 - .L_58)
	.align		4
.L_58:
        /*0160*/ 	.word	index@(_Z10add_kernelILx14EEvPfS0_S0_i)
        /*0164*/ 	.word	0x00000000


	//----- nvinfo : EIATTR_REGCOUNT
	.align		4
.L_59:
        /*0168*/ 	.byte	0x04, 0x2f
        /*016a*/ 	.short	(.L_61 - .L_60)
	.align		4
.L_60:
        /*016c*/ 	.word	index@(_Z10add_kernelILx15EEvPfS0_S0_i)
        /*0170*/ 	.word	0x0000000c


	//----- nvinfo : EIATTR_FRAME_SIZE
	.align		4
.L_61:
        /*0174*/ 	.byte	0x04, 0x11
        /*0176*/ 	.short	(.L_63 - .L_62)
	.align		4
.L_62:
        /*0178*/ 	.word	index@(_Z10add_kernelILx15EEvPfS0_S0_i)
        /*017c*/ 	.word	0x00000000


	//----- nvinfo : EIATTR_REGCOUNT
	.align		4
.L_63:
        /*0180*/ 	.byte	0x04, 0x2f
        /*0182*/ 	.short	(.L_65 - .L_64)
	.align		4
.L_64:
        /*0184*/ 	.word	index@(_Z10add_kernelILx16EEvPfS0_S0_i)
        /*0188*/ 	.word	0x0000000c


	//----- nvinfo : EIATTR_FRAME_SIZE
	.align		4
.L_65:
        /*018c*/ 	.byte	0x04, 0x11
        /*018e*/ 	.short	(.L_67 - .L_66)
	.align		4
.L_66:
        /*0190*/ 	.word	index@(_Z10add_kernelILx16EEvPfS0_S0_i)
        /*0194*/ 	.word	0x00000000


	//----- nvinfo : EIATTR_REGCOUNT
	.align		4
.L_67:
        /*0198*/ 	.byte	0x04, 0x2f
        /*019a*/ 	.short	(.L_69 - .L_68)
	.align		4
.L_68:
        /*019c*/ 	.word	index@(_Z10add_kernelILx17EEvPfS0_S0_i)
        /*01a0*/ 	.word	0x0000000c


	//----- nvinfo : EIATTR_FRAME_SIZE
	.align		4
.L_69:
        /*01a4*/ 	.byte	0x04, 0x11
        /*01a6*/ 	.short	(.L_71 - .L_70)
	.align		4
.L_70:
        /*01a8*/ 	.word	index@(_Z10add_kernelILx17EEvPfS0_S0_i)
        /*01ac*/ 	.word	0x00000000


	//----- nvinfo : EIATTR_REGCOUNT
	.align		4
.L_71:
        /*01b0*/ 	.byte	0x04, 0x2f
        /*01b2*/ 	.short	(.L_73 - .L_72)
	.align		4
.L_72:
        /*01b4*/ 	.word	index@(_Z10add_kernelILx18EEvPfS0_S0_i)
        /*01b8*/ 	.word	0x0000000c


	//----- nvinfo : EIATTR_FRAME_SIZE
	.align		4
.L_73:
        /*01bc*/ 	.byte	0x04, 0x11
        /*01be*/ 	.short	(.L_75 - .L_74)
	.align		4
.L_74:
        /*01c0*/ 	.word	index@(_Z10add_kernelILx18EEvPfS0_S0_i)
        /*01c4*/ 	.word	0x00000000


	//----- nvinfo : EIATTR_REGCOUNT
	.align		4
.L_75:
        /*01c8*/ 	.byte	0x04, 0x2f
        /*01ca*/ 	.short	(.L_77 - .L_76)
	.align		4
.L_76:
        /*01cc*/ 	.word	index@(_Z10add_kernelILx19EEvPfS0_S0_i)
        /*01d0*/ 	.word	0x0000000c


	//----- nvinfo : EIATTR_FRAME_SIZE
	.align		4
.L_77:
        /*01d4*/ 	.byte	0x04, 0x11
        /*01d6*/ 	.short	(.L_79 - .L_78)
	.align		4
.L_78:
        /*01d8*/ 	.word	index@(_Z10add_kernelILx19EEvPfS0_S0_i)
        /*01dc*/ 	.word	0x00000000


	//----- nvinfo : EIATTR_REGCOUNT
	.align		4
.L_79:
        /*01e0*/ 	.byte	0x04, 0x2f
        /*01e2*/ 	.short	(.L_81 - .L_80)
	.align		4
.L_80:
        /*01e4*/ 	.word	index@(_Z10add_kernelILx20EEvPfS0_S0_i)
        /*01e8*/ 	.word	0x0000000c


	//----- nvinfo : EIATTR_FRAME_SIZE
	.align		4
.L_81:
        /*01ec*/ 	.byte	0x04, 0x11
        /*01ee*/ 	.short	(.L_83 - .L_82)
	.align		4
.L_82:
        /*01f0*/ 	.word	index@(_Z10add_kernelILx20EEvPfS0_S0_i)
        /*01f4*/ 	.word	0x00000000


	//----- nvinfo : EIATTR_REGCOUNT
	.align		4
.L_83:
        /*01f8*/ 	.byte	0x04, 0x2f
        /*01fa*/ 	.short	(.L_85 - .L_84)
	.align		4
.L_84:
        /*01fc*/ 	.word	index@(_Z10add_kernelILx21EEvPfS0_S0_i)
        /*0200*/ 	.word	0x0000000c


	//----- nvinfo : EIATTR_FRAME_SIZE
	.align		4
.L_85:
        /*0204*/ 	.byte	0x04, 0x11
        /*0206*/ 	.short	(.L_87 - .L_86)
	.align		4
.L_86:
        /*0208*/ 	.word	index@(_Z10add_kernelILx21EEvPfS0_S0_i)
        /*020c*/ 	.word	0x00000000


	//----- nvinfo : EIATTR_REGCOUNT
	.align		4
.L_87:
        /*0210*/ 	.byte	0x04, 0x2f
        /*0212*/ 	.short	(.L_89 - .L_88)
	.align		4
.L_88:
        /*0214*/ 	.word	index@(_Z10add_kernelILx22EEvPfS0_S0_i)
        /*0218*/ 	.word	0x0000000c


	//----- nvinfo : EIATTR_FRAME_SIZE
	.align		4
.L_89:
        /*021c*/ 	.byte	0x04, 0x11
        /*021e*/ 	.short	(.L_91 - .L_90)
	.align		4
.L_90:
        /*0220*/ 	.word	index@(_Z10add_kernelILx22EEvPfS0_S0_i)
        /*0224*/ 	.word	0x00000000


	//----- nvinfo : EIATTR_REGCOUNT
	.align		4
.L_91:
        /*0228*/ 	.byte	0x04, 0x2f
        /*022a*/ 	.short	(.L_93 - .L_92)
	.align		4
.L_92:
        /*022c*/ 	.word	index@(_Z10add_kernelILx23EEvPfS0_S0_i)
        /*0230*/ 	.word	0x0000000c


	//----- nvinfo : EIATTR_FRAME_SIZE
	.align		4
.L_93:
        /*0234*/ 	.byte	0x04, 0x11
        /*0236*/ 	.short	(.L_95 - .L_94)
	.align		4
.L_94:
        /*0238*/ 	.word	index@(_Z10add_kernelILx23EEvPfS0_S0_i)
        /*023c*/ 	.word	0x00000000


	//----- nvinfo : EIATTR_REGCOUNT
	.align		4
.L_95:
        /*0240*/ 	.byte	0x04, 0x2f
        /*0242*/ 	.short	(.L_97 - .L_96)
	.align		4
.L_96:
        /*0244*/ 	.word	index@(_Z10add_kernelILx24EEvPfS0_S0_i)
        /*0248*/ 	.word	0x0000000c


	//----- nvinfo : EIATTR_FRAME_SIZE
	.align		4
.L_97:
        /*024c*/ 	.byte	0x04, 0x11
        /*024e*/ 	.short	(.L_99 - .L_98)
	.align		4
.L_98:
        /*0250*/ 	.word	index@(_Z10add_kernelILx24EEvPfS0_S0_i)
        /*0254*/ 	.word	0x00000000


	//----- nvinfo : EIATTR_REGCOUNT
	.align		4
.L_99:
        /*0258*/ 	.byte	0x04, 0x2f
        /*025a*/ 	.short	(.L_101 - .L_100)
	.align		4
.L_100:
        /*025c*/ 	.word	index@(_Z10add_kernelILx25EEvPfS0_S0_i)
        /*0260*/ 	.word	0x0000000c


	//----- nvinfo : EIATTR_FRAME_SIZE
	.align		4
.L_101:
        /*0264*/ 	.byte	0x04, 0x11
        /*0266*/ 	.short	(.L_103 - .L_102)
	.align		4
.L_102:
        /*0268*/ 	.word	index@(_Z10add_kernelILx25EEvPfS0_S0_i)
        /*026c*/ 	.word	0x00000000


	//----- nvinfo : EIATTR_REGCOUNT
	.align		4
.L_103:
        /*0270*/ 	.byte	0x04, 0x2f
        /*0272*/ 	.short	(.L_105 - .L_104)
	.align		4
.L_104:
        /*0274*/ 	.word	index@(_Z10add_kernelILx26EEvPfS0_S0_i)
        /*0278*/ 	.word	0x0000000c


	//----- nvinfo : EIATTR_FRAME_SIZE
	.align		4
.L_105:
        /*027c*/ 	.byte	0x04, 0x11
        /*027e*/ 	.short	(.L_107 - .L_106)
	.align		4
.L_106:
        /*0280*/ 	.word	index@(_Z10add_kernelILx26EEvPfS0_S0_i)
        /*0284*/ 	.word	0x00000000


	//----- nvinfo : EIATTR_REGCOUNT
	.align		4
.L_107:
        /*0288*/ 	.byte	0x04, 0x2f
        /*028a*/ 	.short	(.L_109 - .L_108)
	.align		4
.L_108:
        /*028c*/ 	.word	index@(_Z10add_kernelILx27EEvPfS0_S0_i)
        /*0290*/ 	.word	0x0000000c


	//----- nvinfo : EIATTR_FRAME_SIZE
	.align		4
.L_109:
        /*0294*/ 	.byte	0x04, 0x11
        /*0296*/ 	.short	(.L_111 - .L_110)
	.align		4
.L_110:
        /*0298*/ 	.word	index@(_Z10add_kernelILx27EEvPfS0_S0_i)
        /*029c*/ 	.word	0x00000000


	//----- nvinfo : EIATTR_REGCOUNT
	.align		4
.L_111:
        /*02a0*/ 	.byte	0x04, 0x2f
        /*02a2*/ 	.short	(.L_113 - .L_112)
	.align		4
.L_112:
        /*02a4*/ 	.word	index@(_Z10add_kernelILx28EEvPfS0_S0_i)
        /*02a8*/ 	.word	0x0000000c


	//----- nvinfo : EIATTR_FRAME_SIZE
	.align		4
.L_113:
        /*02ac*/ 	.byte	0x04, 0x11
        /*02ae*/ 	.short	(.L_115 - .L_114)
	.align		4
.L_114:
        /*02b0*/ 	.word	index@(_Z10add_kernelILx28EEvPfS0_S0_i)
        /*02b4*/ 	.word	0x00000000


	//----- nvinfo : EIATTR_REGCOUNT
	.align		4
.L_115:
        /*02b8*/ 	.byte	0x04, 0x2f
        /*02ba*/ 	.short	(.L_117 - .L_116)
	.align		4
.L_116:
        /*02bc*/ 	.word	index@(_Z10add_kernelILx29EEvPfS0_S0_i)
        /*02c0*/ 	.word	0x0000000c


	//----- nvinfo : EIATTR_FRAME_SIZE
	.align		4
.L_117:
        /*02c4*/ 	.byte	0x04, 0x11
        /*02c6*/ 	.short	(.L_119 - .L_118)
	.align		4
.L_118:
        /*02c8*/ 	.word	index@(_Z10add_kernelILx29EEvPfS0_S0_i)
        /*02cc*/ 	.word	0x00000000


	//----- nvinfo : EIATTR_REGCOUNT
	.align		4
.L_119:
        /*02d0*/ 	.byte	0x04, 0x2f
        /*02d2*/ 	.short	(.L_121 - .L_120)
	.align		4
.L_120:
        /*02d4*/ 	.word	index@(_Z10add_kernelILx30EEvPfS0_S0_i)
        /*02d8*/ 	.word	0x0000000c


	//----- nvinfo : EIATTR_FRAME_SIZE
	.align		4
.L_121:
        /*02dc*/ 	.byte	0x04, 0x11
        /*02de*/ 	.short	(.L_123 - .L_122)
	.align		4
.L_122:
        /*02e0*/ 	.word	index@(_Z10add_kernelILx30EEvPfS0_S0_i)
        /*02e4*/ 	.word	0x00000000


	//----- nvinfo : EIATTR_REGCOUNT
	.align		4
.L_123:
        /*02e8*/ 	.byte	0x04, 0x2f
        /*02ea*/ 	.short	(.L_125 - .L_124)
	.align		4
.L_124:
        /*02ec*/ 	.word	index@(_Z10add_kernelILx31EEvPfS0_S0_i)
        /*02f0*/ 	.word	0x0000000c


	//----- nvinfo : EIATTR_FRAME_SIZE
	.align		4
.L_125:
        /*02f4*/ 	.byte	0x04, 0x11
        /*02f6*/ 	.short	(.L_127 - .L_126)
	.align		4
.L_126:
        /*02f8*/ 	.word	index@(_Z10add_kernelILx31EEvPfS0_S0_i)
        /*02fc*/ 	.word	0x00000000


	//----- nvinfo : EIATTR_REGCOUNT
	.align		4
.L_127:
        /*0300*/ 	.byte	0x04, 0x2f
        /*0302*/ 	.short	(.L_129 - .L_128)
	.align		4
.L_128:
        /*0304*/ 	.word	index@(_Z10add_kernelILx32EEvPfS0_S0_i)
        /*0308*/ 	.word	0x0000000c


	//----- nvinfo : EIATTR_FRAME_SIZE
	.align		4
.L_129:
        /*030c*/ 	.byte	0x04, 0x11
        /*030e*/ 	.short	(.L_131 - .L_130)
	.align		4
.L_130:
        /*0310*/ 	.word	index@(_Z10add_kernelILx32EEvPfS0_S0_i)
        /*0314*/ 	.word	0x00000000


	//----- nvinfo : EIATTR_REGCOUNT
	.align		4
.L_131:
        /*0318*/ 	.byte	0x04, 0x2f
        /*031a*/ 	.short	(.L_133 - .L_132)
	.align		4
.L_132:
        /*031c*/ 	.word	index@(_Z10add_kernelILx33EEvPfS0_S0_i)
        /*0320*/ 	.word	0x0000000c


	//----- nvinfo : EIATTR_FRAME_SIZE
	.align		4
.L_133:
        /*0324*/ 	.byte	0x04, 0x11
        /*0326*/ 	.short	(.L_135 - .L_134)
	.align		4
.L_134:
        /*0328*/ 	.word	index@(_Z10add_kernelILx33EEvPfS0_S0_i)
        /*032c*/ 	.word	0x00000000


	//----- nvinfo : EIATTR_REGCOUNT
	.align		4
.L_135:
        /*0330*/ 	.byte	0x04, 0x2f
        /*0332*/ 	.short	(.L_137 - .L_136)
	.align		4
.L_136:
        /*0334*/ 	.word	index@(_Z10add_kernelILx34EEvPfS0_S0_i)
        /*0338*/ 	.word	0x0000000c


	//----- nvinfo : EIATTR_FRAME_SIZE
	.align		4
.L_137:
        /*033c*/ 	.byte	0x04, 0x11
        /*033e*/ 	.short	(.L_139 - .L_138)
	.align		4
.L_138:
        /*0340*/ 	.word	index@(_Z10add_kernelILx34EEvPfS0_S0_i)
        /*0344*/ 	.word	0x00000000


	//----- nvinfo : EIATTR_REGCOUNT
	.align		4
.L_139:
        /*0348*/ 	.byte	0x04, 0x2f
        /*034a*/ 	.short	(.L_141 - .L_140)
	.align		4
.L_140:
        /*034c*/ 	.word	index@(_Z10add_kernelILx35EEvPfS0_S0_i)
        /*0350*/ 	.word	0x0000000c


	//----- nvinfo : EIATTR_FRAME_SIZE
	.align		4
.L_141:
        /*0354*/ 	.byte	0x04, 0x11
        /*0356*/ 	.short	(.L_143 - .L_142)
	.align		4
.L_142:
        /*0358*/ 	.word	index@(_Z10add_kernelILx35EEvPfS0_S0_i)
        /*035c*/ 	.word	0x00000000


	//----- nvinfo : EIATTR_REGCOUNT
	.align		4
.L_143:
        /*0360*/ 	.byte	0x04, 0x2f
        /*0362*/ 	.short	(.L_145 - .L_144)
	.align		4
.L_144:
        /*0364*/ 	.word	index@(_Z10add_kernelILx36EEvPfS0_S0_i)
        /*0368*/ 	.word	0x0000000c


	//----- nvinfo : EIATTR_FRAME_SIZE
	.align		4
.L_145:
        /*036c*/ 	.byte	0x04, 0x11
        /*036e*/ 	.short	(.L_147 - .L_146)
	.align		4
.L_146:
        /*0370*/ 	.word	index@(_Z10add_kernelILx36EEvPfS0_S0_i)
        /*0374*/ 	.word	0x00000000


	//----- nvinfo : EIATTR_REGCOUNT
	.align		4
.L_147:
        /*0378*/ 	.byte	0x04, 0x2f
        /*037a*/ 	.short	(.L_149 - .L_148)
	.align		4
.L_148:
        /*037c*/ 	.word	index@(_Z10add_kernelILx37EEvPfS0_S0_i)
        /*0380*/ 	.word	0x0000000c


	//----- nvinfo : EIATTR_FRAME_SIZE
	.align		4
.L_149:
        /*0384*/ 	.byte	0x04, 0x11
        /*0386*/ 	.short	(.L_151 - .L_150)
	.align		4
.L_150:
        /*0388*/ 	.word	index@(_Z10add_kernelILx37EEvPfS0_S0_i)
        /*038c*/ 	.word	0x00000000


	//----- nvinfo : EIATTR_REGCOUNT
	.align		4
.L_151:
        /*0390*/ 	.byte	0x04, 0x2f
        /*0392*/ 	.short	(.L_153 - .L_152)
	.align		4
.L_152:
        /*0394*/ 	.word	index@(_Z10add_kernelILx38EEvPfS0_S0_i)
        /*0398*/ 	.word	0x0000000c


	//----- nvinfo : EIATTR_FRAME_SIZE
	.align		4
.L_153:
        /*039c*/ 	.byte	0x04, 0x11
        /*039e*/ 	.short	(.L_155 - .L_154)
	.align		4
.L_154:
        /*03a0*/ 	.word	index@(_Z10add_kernelILx38EEvPfS0_S0_i)
        /*03a4*/ 	.word	0x00000000


	//----- nvinfo : EIATTR_REGCOUNT
	.align		4
.L_155:
        /*03a8*/ 	.byte	0x04, 0x2f
        /*03aa*/ 	.short	(.L_157 - .L_156)
	.align		4
.L_156:
        /*03ac*/ 	.word	index@(_Z10add_kernelILx39EEvPfS0_S0_i)
        /*03b0*/ 	.word	0x0000000c


	//----- nvinfo : EIATTR_FRAME_SIZE
	.align		4
.L_157:
        /*03b4*/ 	.byte	0x04, 0x11
        /*03b6*/ 	.short	(.L_159 - .L_158)
	.align		4
.L_158:
        /*03b8*/ 	.word	index@(_Z10add_kernelILx39EEvPfS0_S0_i)
        /*03bc*/ 	.word	0x00000000


	//----- nvinfo : EIATTR_REGCOUNT
	.align		4
.L_159:
        /*03c0*/ 	.byte	0x04, 0x2f
        /*03c2*/ 	.short	(.L_161 - .L_160)
	.align		4
.L_160:
        /*03c4*/ 	.word	index@(_Z10add_kernelILx40EEvPfS0_S0_i)
        /*03c8*/ 	.word	0x0000000c


	//----- nvinfo : EIATTR_FRAME_SIZE
	.align		4
.L_161:
        /*03cc*/ 	.byte	0x04, 0x11
        /*03ce*/ 	.short	(.L_163 - .L_162)
	.align		4
.L_162:
        /*03d0*/ 	.word	index@(_Z10add_kernelILx40EEvPfS0_S0_i)
        /*03d4*/ 	.word	0x00000000


	//----- nvinfo : EIATTR_REGCOUNT
	.align		4
.L_163:
        /*03d8*/ 	.byte	0x04, 0x2f
        /*03da*/ 	.short	(.L_165 - .L_164)
	.align		4
.L_164:
        /*03dc*/ 	.word	index@(_Z10add_kernelILx41EEvPfS0_S0_i)
        /*03e0*/ 	.word	0x0000000c


	//----- nvinfo : EIATTR_FRAME_SIZE
	.align		4
.L_165:
        /*03e4*/ 	.byte	0x04, 0x11
        /*03e6*/ 	.short	(.L_167 - .L_166)
	.align		4
.L_166:
        /*03e8*/ 	.word	index@(_Z10add_kernelILx41EEvPfS0_S0_i)
        /*03ec*/ 	.word	0x00000000


	//----- nvinfo : EIATTR_REGCOUNT
	.align		4
.L_167:
        /*03f0*/ 	.byte	0x04, 0x2f
        /*03f2*/ 	.short	(.L_169 - .L_168)
	.align		4
.L_168:
        /*03f4*/ 	.word	index@(_Z10add_kernelILx42EEvPfS0_S0_i)
        /*03f8*/ 	.word	0x0000000c


	//----- nvinfo : EIATTR_FRAME_SIZE
	.align		4
.L_169:
        /*03fc*/ 	.byte	0x04, 0x11
        /*03fe*/ 	.short	(.L_171 - .L_170)
	.align		4
.L_170:
        /*0400*/ 	.word	index@(_Z10add_kernelILx42EEvPfS0_S0_i)
        /*0404*/ 	.word	0x00000000


	//----- nvinfo : EIATTR_REGCOUNT
	.align		4
.L_171:
        /*0408*/ 	.byte	0x04, 0x2f
        /*040a*/ 	.short	(.L_173 - .L_172)
	.align		4
.L_172:
        /*040c*/ 	.word	index@(_Z10add_kernelILx43EEvPfS0_S0_i)
        /*0410*/ 	.word	0x0000000c


	//----- nvinfo : EIATTR_FRAME_SIZE
	.align		4
.L_173:
        /*0414*/ 	.byte	0x04, 0x11
        /*0416*/ 	.short	(.L_175 - .L_174)
	.align		4
.L_174:
        /*0418*/ 	.word	index@(_Z10add_kernelILx43EEvPfS0_S0_i)
        /*041c*/ 	.word	0x00000000


	//----- nvinfo : EIATTR_REGCOUNT
	.align		4
.L_175:
        /*0420*/ 	.byte	0x04, 0x2f
        /*0422*/ 	.short	(.L_177 - .L_176)
	.align		4
.L_176:
        /*0424*/ 	.word	index@(_Z10add_kernelILx44EEvPfS0_S0_i)
        /*0428*/ 	.word	0x0000000c


	//----- nvinfo : EIATTR_FRAME_SIZE
	.align		4
.L_177:
        /*042c*/ 	.byte	0x04, 0x11
        /*042e*/ 	.short	(.L_179 - .L_178)
	.align		4
.L_178:
        /*0430*/ 	.word	index@(_Z10add_kernelILx44EEvPfS0_S0_i)
        /*0434*/ 	.word	0x00000000


	//----- nvinfo : EIATTR_REGCOUNT
	.align		4
.L_179:
        /*0438*/ 	.byte	0x04, 0x2f
        /*043a*/ 	.short	(.L_181 - .L_180)
	.align		4
.L_180:
        /*043c*/ 	.word	index@(_Z10add_kernelILx45EEvPfS0_S0_i)
        /*0440*/ 	.word	0x0000000c


	//----- nvinfo : EIATTR_FRAME_SIZE
	.align		4
.L_181:
        /*0444*/ 	.byte	0x04, 0x11
        /*0446*/ 	.short	(.L_183 - .L_182)
	.align		4
.L_182:
        /*0448*/ 	.word	index@(_Z10add_kernelILx45EEvPfS0_S0_i)
        /*044c*/ 	.word	0x00000000


	//----- nvinfo : EIATTR_REGCOUNT
	.align		4
.L_183:
        /*0450*/ 	.byte	0x04, 0x2f
        /*0452*/ 	.short	(.L_185 - .L_184)
	.align		4
.L_184:
        /*0454*/ 	.word	index@(_Z10add_kernelILx46EEvPfS0_S0_i)
        /*0458*/ 	.word	0x0000000c


	//----- nvinfo : EIATTR_FRAME_SIZE
	.align		4
.L_185:
        /*045c*/ 	.byte	0x04, 0x11
        /*045e*/ 	.short	(.L_187 - .L_186)
	.align		4
.L_186:
        /*0460*/ 	.word	index@(_Z10add_kernelILx46EEvPfS0_S0_i)
        /*0464*/ 	.word	0x00000000


	//----- nvinfo : EIATTR_REGCOUNT
	.align		4
.L_187:
        /*0468*/ 	.byte	0x04, 0x2f
        /*046a*/ 	.short	(.L_189 - .L_188)
	.align		4
.L_188:
        /*046c*/ 	.word	index@(_Z10add_kernelILx47EEvPfS0_S0_i)
        /*0470*/ 	.word	0x0000000c


	//----- nvinfo : EIATTR_FRAME_SIZE
	.align		4
.L_189:
        /*0474*/ 	.byte	0x04, 0x11
        /*0476*/ 	.short	(.L_191 - .L_190)
	.align		4
.L_190:
        /*0478*/ 	.word	index@(_Z10add_kernelILx47EEvPfS0_S0_i)
        /*047c*/ 	.word	0x00000000


	//----- nvinfo : EIATTR_REGCOUNT
	.align		4
.L_191:
        /*0480*/ 	.byte	0x04, 0x2f
        /*0482*/ 	.short	(.L_193 - .L_192)
	.align		4
.L_192:
        /*0484*/ 	.word	index@(_Z10add_kernelILx48EEvPfS0_S0_i)
        /*0488*/ 	.word	0x0000000c


	//----- nvinfo : EIATTR_FRAME_SIZE
	.align		4
.L_193:
        /*048c*/ 	.byte	0x04, 0x11
        /*048e*/ 	.short	(.L_195 - .L_194)
	.align		4
.L_194:
        /*0490*/ 	.word	index@(_Z10add_kernelILx48EEvPfS0_S0_i)
        /*0494*/ 	.word	0x00000000


	//----- nvinfo : EIATTR_REGCOUNT
	.align		4
.L_195:
        /*0498*/ 	.byte	0x04, 0x2f
        /*049a*/ 	.short	(.L_197 - .L_196)
	.align		4
.L_196:
        /*049c*/ 	.word	index@(_Z10add_kernelILx49EEvPfS0_S0_i)
        /*04a0*/ 	.word	0x0000000c


	//----- nvinfo : EIATTR_FRAME_SIZE
	.align		4
.L_197:
        /*04a4*/ 	.byte	0x04, 0x11
        /*04a6*/ 	.short	(.L_199 - .L_198)
	.align		4
.L_198:
        /*04a8*/ 	.word	index@(_Z10add_kernelILx49EEvPfS0_S0_i)
        /*04ac*/ 	.word	0x00000000


	//----- nvinfo : EIATTR_REGCOUNT
	.align		4
.L_199:
        /*04b0*/ 	.byte	0x04, 0x2f
        /*04b2*/ 	.short	(.L_201 - .L_200)
	.align		4
.L_200:
        /*04b4*/ 	.word	index@(_Z10add_kernelILx50EEvPfS0_S0_i)
        /*04b8*/ 	.word	0x0000000c


	//----- nvinfo : EIATTR_FRAME_SIZE
	.align		4
.L_201:
        /*04bc*/ 	.byte	0x04, 0x11
        /*04be*/ 	.short	(.L_203 - .L_202)
	.align		4
.L_202:
        /*04c0*/ 	.word	index@(_Z10add_kernelILx50EEvPfS0_S0_i)
        /*04c4*/ 	.word	0x00000000


	//----- nvinfo : EIATTR_REGCOUNT
	.align		4
.L_203:
        /*04c8*/ 	.byte	0x04, 0x2f
        /*04ca*/ 	.short	(.L_205 - .L_204)
	.align		4
.L_204:
        /*04cc*/ 	.word	index@(_Z10add_kernelILx51EEvPfS0_S0_i)
        /*04d0*/ 	.word	0x0000000c


	//----- nvinfo : EIATTR_FRAME_SIZE
	.align		4
.L_205:
        /*04d4*/ 	.byte	0x04, 0x11
        /*04d6*/ 	.short	(.L_207 - .L_206)
	.align		4
.L_206:
        /*04d8*/ 	.word	index@(_Z10add_kernelILx51EEvPfS0_S0_i)
        /*04dc*/ 	.word	0x00000000


	//----- nvinfo : EIATTR_REGCOUNT
	.align		4
.L_207:
        /*04e0*/ 	.byte	0x04, 0x2f
        /*04e2*/ 	.short	(.L_209 - .L_208)
	.align		4
.L_208:
        /*04e4*/ 	.word	index@(_Z10add_kernelILx52EEvPfS0_S0_i)
        /*04e8*/ 	.word	0x0000000c


	//----- nvinfo : EIATTR_FRAME_SIZE
	.align		4
.L_209:
        /*04ec*/ 	.byte	0x04, 0x11
        /*04ee*/ 	.short	(.L_211 - .L_210)
	.align		4
.L_210:
        /*04f0*/ 	.word	index@(_Z10add_kernelILx52EEvPfS0_S0_i)
        /*04f4*/ 	.word	0x00000000


	//----- nvinfo : EIATTR_REGCOUNT
	.align		4
.L_211:
        /*04f8*/ 	.byte	0x04, 0x2f
        /*04fa*/ 	.short	(.L_213 - .L_212)
	.align		4
.L_212:
        /*04fc*/ 	.word	index@(_Z10add_kernelILx53EEvPfS0_S0_i)
        /*0500*/ 	.word	0x0000000c


	//----- nvinfo : EIATTR_FRAME_SIZE
	.align		4
.L_213:
        /*0504*/ 	.byte	0x04, 0x11
        /*0506*/ 	.short	(.L_215 - .L_214)
	.align		4
.L_214:
        /*0508*/ 	.word	index@(_Z10add_kernelILx53EEvPfS0_S0_i)
        /*050c*/ 	.word	0x00000000


	//----- nvinfo : EIATTR_REGCOUNT
	.align		4
.L_215:
        /*0510*/ 	.byte	0x04, 0x2f
        /*0512*/ 	.short	(.L_217 - .L_216)
	.align		4
.L_216:
        /*0514*/ 	.word	index@(_Z10add_kernelILx54EEvPfS0_S0_i)
        /*0518*/ 	.word	0x0000000c


	//----- nvinfo : EIATTR_FRAME_SIZE
	.align		4
.L_217:
        /*051c*/ 	.byte	0x04, 0x11
        /*051e*/ 	.short	(.L_219 - .L_218)
	.align		4
.L_218:
        /*0520*/ 	.word	index@(_Z10add_kernelILx54EEvPfS0_S0_i)
        /*0524*/ 	.word	0x00000000


	//----- nvinfo : EIATTR_REGCOUNT
	.align		4
.L_219:
        /*0528*/ 	.byte	0x04, 0x2f
        /*052a*/ 	.short	(.L_221 - .L_220)
	.align		4
.L_220:
        /*052c*/ 	.word	index@(_Z10add_kernelILx55EEvPfS0_S0_i)
        /*0530*/ 	.word	0x0000000c


	//----- nvinfo : EIATTR_FRAME_SIZE
	.align		4
.L_221:
        /*0534*/ 	.byte	0x04, 0x11
        /*0536*/ 	.short	(.L_223 - .L_222)
	.align		4
.L_222:
        /*0538*/ 	.word	index@(_Z10add_kernelILx55EEvPfS0_S0_i)
        /*053c*/ 	.word	0x00000000


	//----- nvinfo : EIATTR_REGCOUNT
	.align		4
.L_223:
        /*0540*/ 	.byte	0x04, 0x2f
        /*0542*/ 	.short	(.L_225 - .L_224)
	.align		4
.L_224:
        /*0544*/ 	.word	index@(_Z10add_kernelILx56EEvPfS0_S0_i)
        /*0548*/ 	.word	0x0000000c


	//----- nvinfo : EIATTR_FRAME_SIZE
	.align		4
.L_225:
        /*054c*/ 	.byte	0x04, 0x11
        /*054e*/ 	.short	(.L_227 - .L_226)
	.align		4
.L_226:
        /*0550*/ 	.word	index@(_Z10add_kernelILx56EEvPfS0_S0_i)
        /*0554*/ 	.word	0x00000000


	//----- nvinfo : EIATTR_REGCOUNT
	.align		4
.L_227:
        /*0558*/ 	.byte	0x04, 0x2f
        /*055a*/ 	.short	(.L_229 - .L_228)
	.align		4
.L_228:
        /*055c*/ 	.word	index@(_Z10add_kernelILx57EEvPfS0_S0_i)
        /*0560*/ 	.word	0x0000000c


	//----- nvinfo : EIATTR_FRAME_SIZE
	.align		4
.L_229:
        /*0564*/ 	.byte	0x04, 0x11
        /*0566*/ 	.short	(.L_231 - .L_230)
	.align		4
.L_230:
        /*0568*/ 	.word	index@(_Z10add_kernelILx57EEvPfS0_S0_i)
        /*056c*/ 	.word	0x00000000


	//----- nvinfo : EIATTR_REGCOUNT
	.align		4
.L_231:
        /*0570*/ 	.byte	0x04, 0x2f
        /*0572*/ 	.short	(.L_233 - .L_232)
	.align		4
.L_232:
        /*0574*/ 	.word	index@(_Z10add_kernelILx58EEvPfS0_S0_i)
        /*0578*/ 	.word	0x0000000c


	//----- nvinfo : EIATTR_FRAME_SIZE
	.align		4
.L_233:
        /*057c*/ 	.byte	0x04, 0x11
        /*057e*/ 	.short	(.L_235 - .L_234)
	.align		4
.L_234:
        /*0580*/ 	.word	index@(_Z10add_kernelILx58EEvPfS0_S0_i)
        /*0584*/ 	.word	0x00000000


	//----- nvinfo : EIATTR_REGCOUNT
	.align		4
.L_235:
        /*0588*/ 	.byte	0x04, 0x2f
        /*058a*/ 	.short	(.L_237 - .L_236)
	.align		4
.L_236:
        /*058c*/ 	.word	index@(_Z10add_kernelILx59EEvPfS0_S0_i)
        /*0590*/ 	.word	0x0000000c


	//----- nvinfo : EIATTR_FRAME_SIZE
	.align		4
.L_237:
        /*0594*/ 	.byte	0x04, 0x11
        /*0596*/ 	.short	(.L_239 - .L_238)
	.align		4
.L_238:
        /*0598*/ 	.word	index@(_Z10add_kernelILx59EEvPfS0_S0_i)
        /*059c*/ 	.word	0x00000000


	//----- nvinfo : EIATTR_REGCOUNT
	.align		4
.L_239:
        /*05a0*/ 	.byte	0x04, 0x2f
        /*05a2*/ 	.short	(.L_241 - .L_240)
	.align		4
.L_240:
        /*05a4*/ 	.word	index@(_Z10add_kernelILx60EEvPfS0_S0_i)
        /*05a8*/ 	.word	0x0000000c


	//----- nvinfo : EIATTR_FRAME_SIZE
	.align		4
.L_241:
        /*05ac*/ 	.byte	0x04, 0x11
        /*05ae*/ 	.short	(.L_243 - .L_242)
	.align		4
.L_242:
        /*05b0*/ 	.word	index@(_Z10add_kernelILx60EEvPfS0_S0_i)
        /*05b4*/ 	.word	0x00000000


	//----- nvinfo : EIATTR_REGCOUNT
	.align		4
.L_243:
        /*05b8*/ 	.byte	0x04, 0x2f
        /*05ba*/ 	.short	(.L_245 - .L_244)
	.align		4
.L_244:
        /*05bc*/ 	.word	index@(_Z10add_kernelILx61EEvPfS0_S0_i)
        /*05c0*/ 	.word	0x0000000c


	//----- nvinfo : EIATTR_FRAME_SIZE
	.align		4
.L_245:
        /*05c4*/ 	.byte	0x04, 0x11
        /*05c6*/ 	.short	(.L_247 - .L_246)
	.align		4
.L_246:
        /*05c8*/ 	.word	index@(_Z10add_kernelILx61EEvPfS0_S0_i)
        /*05cc*/ 	.word	0x00000000


	//----- nvinfo : EIATTR_REGCOUNT
	.align		4
.L_247:
        /*05d0*/ 	.byte	0x04, 0x2f
        /*05d2*/ 	.short	(.L_249 - .L_248)
	.align		4
.L_248:
        /*05d4*/ 	.word	index@(_Z10add_kernelILx62EEvPfS0_S0_i)
        /*05d8*/ 	.word	0x0000000c


	//----- nvinfo : EIATTR_FRAME_SIZE
	.align		4
.L_249:
        /*05dc*/ 	.byte	0x04, 0x11
        /*05de*/ 	.short	(.L_251 - .L_250)
	.align		4
.L_250:
        /*05e0*/ 	.word	index@(_Z10add_kernelILx62EEvPfS0_S0_i)
        /*05e4*/ 	.word	0x00000000


	//----- nvinfo : EIATTR_REGCOUNT
	.align		4
.L_251:
        /*05e8*/ 	.byte	0x04, 0x2f
        /*05ea*/ 	.short	(.L_253 - .L_252)
	.align		4
.L_252:
        /*05ec*/ 	.word	index@(_Z10add_kernelILx63EEvPfS0_S0_i)
        /*05f0*/ 	.word	0x0000000c


	//----- nvinfo : EIATTR_FRAME_SIZE
	.align		4
.L_253:
        /*05f4*/ 	.byte	0x04, 0x11
        /*05f6*/ 	.short	(.L_255 - .L_254)
	.align		4
.L_254:
        /*05f8*/ 	.word	index@(_Z10add_kernelILx63EEvPfS0_S0_i)
        /*05fc*/ 	.word	0x00000000


	//----- nvinfo : EIATTR_REGCOUNT
	.align		4
.L_255:
        /*0600*/ 	.byte	0x04, 0x2f
        /*0602*/ 	.short	(.L_257 - .L_256)
	.align		4
.L_256:
        /*0604*/ 	.word	index@(_Z10add_kernelILx64EEvPfS0_S0_i)
        /*0608*/ 	.word	0x0000000c


	//----- nvinfo : EIATTR_FRAME_SIZE
	.align		4
.L_257:
        /*060c*/ 	.byte	0x04, 0x11
        /*060e*/ 	.short	(.L_259 - .L_258)
	.align		4
.L_258:
        /*0610*/ 	.word	index@(_Z10add_kernelILx64EEvPfS0_S0_i)
        /*0614*/ 	.word	0x00000000


	//----- nvinfo : EIATTR_REGCOUNT
	.align		4
.L_259:
        /*0618*/ 	.byte	0x04, 0x2f
        /*061a*/ 	.short	(.L_261 - .L_260)
	.align		4
.L_260:
        /*061c*/ 	.word	index@(_Z10add_kernelILx65EEvPfS0_S0_i)
        /*0620*/ 	.word	0x0000000c


	//----- nvinfo : EIATTR_FRAME_SIZE
	.align		4
.L_261:
        /*0624*/ 	.byte	0x04, 0x11
        /*0626*/ 	.short	(.L_263 - .L_262)
	.align		4
.L_262:
        /*0628*/ 	.word	index@(_Z10add_kernelILx65EEvPfS0_S0_i)
        /*062c*/ 	.word	0x00000000


	//----- nvinfo : EIATTR_REGCOUNT
	.align		4
.L_263:
        /*0630*/ 	.byte	0x04, 0x2f
        /*0632*/ 	.short	(.L_265 - .L_264)
	.align		4
.L_264:
        /*0634*/ 	.word	index@(_Z10add_kernelILx66EEvPfS0_S0_i)
        /*0638*/ 	.word	0x0000000c


	//----- nvinfo : EIATTR_FRAME_SIZE
	.align		4
.L_265:
        /*063c*/ 	.byte	0x04, 0x11
        /*063e*/ 	.short	(.L_267 - .L_266)
	.align		4
.L_266:
        /*0640*/ 	.word	index@(_Z10add_kernelILx66EEvPfS0_S0_i)
        /*0644*/ 	.word	0x00000000


	//----- nvinfo : EIATTR_REGCOUNT
	.align		4
.L_267:
        /*0648*/ 	.byte	0x04, 0x2f
        /*064a*/ 	.short	(.L_269 - .L_268)
	.align		4
.L_268:
        /*064c*/ 	.word	index@(_Z10add_kernelILx67EEvPfS0_S0_i)
        /*0650*/ 	.word	0x0000000c


	//----- nvinfo : EIATTR_FRAME_SIZE
	.align		4
.L_269:
        /*0654*/ 	.byte	0x04, 0x11
        /*0656*/ 	.short	(.L_271 - .L_270)
	.align		4
.L_270:
        /*0658*/ 	.word	index@(_Z10add_kernelILx67EEvPfS0_S0_i)
        /*065c*/ 	.word	0x00000000


	//----- nvinfo : EIATTR_REGCOUNT
	.align		4
.L_271:
        /*0660*/ 	.byte	0x04, 0x2f
        /*0662*/ 	.short	(.L_273 - .L_272)
	.align		4
.L_272:
        /*0664*/ 	.word	index@(_Z10add_kernelILx68EEvPfS0_S0_i)
        /*0668*/ 	.word	0x0000000c


	//----- nvinfo : EIATTR_FRAME_SIZE
	.align		4
.L_273:
        /*066c*/ 	.byte	0x04, 0x11
        /*066e*/ 	.short	(.L_275 - .L_274)
	.align		4
.L_274:
        /*0670*/ 	.word	index@(_Z10add_kernelILx68EEvPfS0_S0_i)
        /*0674*/ 	.word	0x00000000


	//----- nvinfo : EIATTR_REGCOUNT
	.align		4
.L_275:
        /*0678*/ 	.byte	0x04, 0x2f
        /*067a*/ 	.short	(.L_277 - .L_276)
	.align		4
.L_276:
        /*067c*/ 	.word	index@(_Z10add_kernelILx69EEvPfS0_S0_i)
        /*0680*/ 	.word	0x0000000c


	//----- nvinfo : EIATTR_FRAME_SIZE
	.align		4
.L_277:
        /*0684*/ 	.byte	0x04, 0x11
        /*0686*/ 	.short	(.L_279 - .L_278)
	.align		4
.L_278:
        /*0688*/ 	.word	index@(_Z10add_kernelILx69EEvPfS0_S0_i)
        /*068c*/ 	.word	0x00000000


	//----- nvinfo : EIATTR_REGCOUNT
	.align		4
.L_279:
        /*0690*/ 	.byte	0x04, 0x2f
        /*0692*/ 	.short	(.L_281 - .L_280)
	.align		4
.L_280:
        /*0694*/ 	.word	index@(_Z10add_kernelILx70EEvPfS0_S0_i)
        /*0698*/ 	.word	0x0000000c


	//----- nvinfo : EIATTR_FRAME_SIZE
	.align		4
.L_281:
        /*069c*/ 	.byte	0x04, 0x11
        /*069e*/ 	.short	(.L_283 - .L_282)
	.align		4
.L_282:
        /*06a0*/ 	.word	index@(_Z10add_kernelILx70EEvPfS0_S0_i)
        /*06a4*/ 	.word	0x00000000


	//----- nvinfo : EIATTR_REGCOUNT
	.align		4
.L_283:
        /*06a8*/ 	.byte	0x04, 0x2f
        /*06aa*/ 	.short	(.L_285 - .L_284)
	.align		4
.L_284:
        /*06ac*/ 	.word	index@(_Z10add_kernelILx71EEvPfS0_S0_i)
        /*06b0*/ 	.word	0x0000000c


	//----- nvinfo : EIATTR_FRAME_SIZE
	.align		4
.L_285:
        /*06b4*/ 	.byte	0x04, 0x11
        /*06b6*/ 	.short	(.L_287 - .L_286)
	.align		4
.L_286:
        /*06b8*/ 	.word	index@(_Z10add_kernelILx71EEvPfS0_S0_i)
        /*06bc*/ 	.word	0x00000000


	//----- nvinfo : EIATTR_REGCOUNT
	.align		4
.L_287:
        /*06c0*/ 	.byte	0x04, 0x2f
        /*06c2*/ 	.short	(.L_289 - .L_288)
	.align		4
.L_288:
        /*06c4*/ 	.word	index@(_Z10add_kernelILx72EEvPfS0_S0_i)
        /*06c8*/ 	.word	0x0000000c


	//----- nvinfo : EIATTR_FRAME_SIZE
	.align		4
.L_289:
        /*06cc*/ 	.byte	0x04, 0x11
        /*06ce*/ 	.short	(.L_291 - .L_290)
	.align		4
.L_290:
        /*06d0*/ 	.word	index@(_Z10add_kernelILx72EEvPfS0_S0_i)
        /*06d4*/ 	.word	0x00000000


	//----- nvinfo : EIATTR_REGCOUNT
	.align		4
.L_291:
        /*06d8*/ 	.byte	0x04, 0x2f
        /*06da*/ 	.short	(.L_293 - .L_292)
	.align		4
.L_292:
        /*06dc*/ 	.word	index@(_Z10add_kernelILx73EEvPfS0_S0_i)
        /*06e0*/ 	.word	0x0000000c


	//----- nvinfo : EIATTR_FRAME_SIZE
	.align		4
.L_293:
        /*06e4*/ 	.byte	0x04, 0x11
        /*06e6*/ 	.short	(.L_295 - .L_294)
	.align		4
.L_294:
        /*06e8*/ 	.word	index@(_Z10add_kernelILx73EEvPfS0_S0_i)
        /*06ec*/ 	.word	0x00000000


	//----- nvinfo : EIATTR_REGCOUNT
	.align		4
.L_295:
        /*06f0*/ 	.byte	0x04, 0x2f
        /*06f2*/ 	.short	(.L_297 - .L_296)
	.align		4
.L_296:
        /*06f4*/ 	.word	index@(_Z10add_kernelILx74EEvPfS0_S0_i)
        /*06f8*/ 	.word	0x0000000c


	//----- nvinfo : EIATTR_FRAME_SIZE
	.align		4
.L_297:
        /*06fc*/ 	.byte	0x04, 0x11
        /*06fe*/ 	.short	(.L_299 - .L_298)
	.align		4
.L_298:
        /*0700*/ 	.word	index@(_Z10add_kernelILx74EEvPfS0_S0_i)
        /*0704*/ 	.word	0x00000000


	//----- nvinfo : EIATTR_REGCOUNT
	.align		4
.L_299:
        /*0708*/ 	.byte	0x04, 0x2f
        /*070a*/ 	.short	(.L_301 - .L_300)
	.align		4
.L_300:
        /*070c*/ 	.word	index@(_Z10add_kernelILx75EEvPfS0_S0_i)
        /*0710*/ 	.word	0x0000000c


	//----- nvinfo : EIATTR_FRAME_SIZE
	.align		4
.L_301:
        /*0714*/ 	.byte	0x04, 0x11
        /*0716*/ 	.short	(.L_303 - .L_302)
	.align		4
.L_302:
        /*0718*/ 	.word	index@(_Z10add_kernelILx75EEvPfS0_S0_i)
        /*071c*/ 	.word	0x00000000


	//----- nvinfo : EIATTR_REGCOUNT
	.align		4
.L_303:
        /*0720*/ 	.byte	0x04, 0x2f
        /*0722*/ 	.short	(.L_305 - .L_304)
	.align		4
.L_304:
        /*0724*/ 	.word	index@(_Z10add_kernelILx76EEvPfS0_S0_i)
        /*0728*/ 	.word	0x0000000c


	//----- nvinfo : EIATTR_FRAME_SIZE
	.align		4
.L_305:
        /*072c*/ 	.byte	0x04, 0x11
        /*072e*/ 	.short	(.L_307 - .L_306)
	.align		4
.L_306:
        /*0730*/ 	.word	index@(_Z10add_kernelILx76EEvPfS0_S0_i)
        /*0734*/ 	.word	0x00000000


	//----- nvinfo : EIATTR_REGCOUNT
	.align		4
.L_307:
        /*0738*/ 	.byte	0x04, 0x2f
        /*073a*/ 	.short	(.L_309 - .L_308)
	.align		4
.L_308:
        /*073c*/ 	.word	index@(_Z10add_kernelILx77EEvPfS0_S0_i)
        /*0740*/ 	.word	0x0000000c


	//----- nvinfo : EIATTR_FRAME_SIZE
	.align		4
.L_309:
        /*0744*/ 	.byte	0x04, 0x11
        /*0746*/ 	.short	(.L_311 - .L_310)
	.align		4
.L_310:
        /*0748*/ 	.word	index@(_Z10add_kernelILx77EEvPfS0_S0_i)
        /*074c*/ 	.word	0x00000000


	//----- nvinfo : EIATTR_REGCOUNT
	.align		4
.L_311:
        /*0750*/ 	.byte	0x04, 0x2f
        /*0752*/ 	.short	(.L_313 - .L_312)
	.align		4
.L_312:
        /*0754*/ 	.word	index@(_Z10add_kernelILx78EEvPfS0_S0_i)
        /*0758*/ 	.word	0x0000000c


	//----- nvinfo : EIATTR_FRAME_SIZE
	.align		4
.L_313:
        /*075c*/ 	.byte	0x04, 0x11
        /*075e*/ 	.short	(.L_315 - .L_314)
	.align		4
.L_314:
        /*0760*/ 	.word	index@(_Z10add_kernelILx78EEvPfS0_S0_i)
        /*0764*/ 	.word	0x00000000


	//----- nvinfo : EIATTR_REGCOUNT
	.align		4
.L_315:
        /*0768*/ 	.byte	0x04, 0x2f
        /*076a*/ 	.short	(.L_317 - .L_316)
	.align		4
.L_316:
        /*076c*/ 	.word	index@(_Z10add_kernelILx79EEvPfS0_S0_i)
        /*0770*/ 	.word	0x0000000c


	//----- nvinfo : EIATTR_FRAME_SIZE
	.align		4
.L_317:
        /*0774*/ 	.byte	0x04, 0x11
        /*0776*/ 	.short	(.L_319 - .L_318)
	.align		4
.L_318:
        /*0778*/ 	.word	index@(_Z10add_kernelILx79EEvPfS0_S0_i)
        /*077c*/ 	.word	0x00000000


	//----- nvinfo : EIATTR_REGCOUNT
	.align		4
.L_319:
        /*0780*/ 	.byte	0x04, 0x2f
        /*0782*/ 	.short	(.L_321 - .L_320)
	.align		4
.L_320:
        /*0784*/ 	.word	index@(_Z10add_kernelILx80EEvPfS0_S0_i)
        /*0788*/ 	.word	0x0000000c


	//----- nvinfo : EIATTR_FRAME_SIZE
	.align		4
.L_321:
        /*078c*/ 	.byte	0x04, 0x11
        /*078e*/ 	.short	(.L_323 - .L_322)
	.align		4
.L_322:
        /*0790*/ 	.word	index@(_Z10add_kernelILx80EEvPfS0_S0_i)
        /*0794*/ 	.word	0x00000000


	//----- nvinfo : EIATTR_REGCOUNT
	.align		4
.L_323:
        /*0798*/ 	.byte	0x04, 0x2f
        /*079a*/ 	.short	(.L_325 - .L_324)
	.align		4
.L_324:
        /*079c*/ 	.word	index@(_Z10add_kernelILx81EEvPfS0_S0_i)
        /*07a0*/ 	.word	0x0000000c


	//----- nvinfo : EIATTR_FRAME_SIZE
	.align		4
.L_325:
        /*07a4*/ 	.byte	0x04, 0x11
        /*07a6*/ 	.short	(.L_327 - .L_326)
	.align		4
.L_326:
        /*07a8*/ 	.word	index@(_Z10add_kernelILx81EEvPfS0_S0_i)
        /*07ac*/ 	.word	0x00000000


	//----- nvinfo : EIATTR_REGCOUNT
	.align		4
.L_327:
        /*07b0*/ 	.byte	0x04, 0x2f
        /*07b2*/ 	.short	(.L_329 - .L_328)
	.align		4
.L_328:
        /*07b4*/ 	.word	index@(_Z10add_kernelILx82EEvPfS0_S0_i)
        /*07b8*/ 	.word	0x0000000c


	//----- nvinfo : EIATTR_FRAME_SIZE
	.align		4
.L_329:
        /*07bc*/ 	.byte	0x04, 0x11
        /*07be*/ 	.short	(.L_331 - .L_330)
	.align		4
.L_330:
        /*07c0*/ 	.word	index@(_Z10add_kernelILx82EEvPfS0_S0_i)
        /*07c4*/ 	.word	0x00000000


	//----- nvinfo : EIATTR_REGCOUNT
	.align		4
.L_331:
        /*07c8*/ 	.byte	0x04, 0x2f
        /*07ca*/ 	.short	(.L_333 - .L_332)
	.align		4
.L_332:
        /*07cc*/ 	.word	index@(_Z10add_kernelILx83EEvPfS0_S0_i)
        /*07d0*/ 	.word	0x0000000c


	//----- nvinfo : EIATTR_FRAME_SIZE
	.align		4
.L_333:
        /*07d4*/ 	.byte	0x04, 0x11
        /*07d6*/ 	.short	(.L_335 - .L_334)
	.align		4
.L_334:
        /*07d8*/ 	.word	index@(_Z10add_kernelILx83EEvPfS0_S0_i)
        /*07dc*/ 	.word	0x00000000


	//----- nvinfo : EIATTR_REGCOUNT
	.align		4
.L_335:
        /*07e0*/ 	.byte	0x04, 0x2f
        /*07e2*/ 	.short	(.L_337 - .L_336)
	.align		4
.L_336:
        /*07e4*/ 	.word	index@(_Z10add_kernelILx84EEvPfS0_S0_i)
        /*07e8*/ 	.word	0x0000000c


	//----- nvinfo : EIATTR_FRAME_SIZE
	.align		4
.L_337:
        /*07ec*/ 	.byte	0x04, 0x11
        /*07ee*/ 	.short	(.L_339 - .L_338)
	.align		4
.L_338:
        /*07f0*/ 	.word	index@(_Z10add_kernelILx84EEvPfS0_S0_i)
        /*07f4*/ 	.word	0x00000000


	//----- nvinfo : EIATTR_REGCOUNT
	.align		4
.L_339:
        /*07f8*/ 	.byte	0x04, 0x2f
        /*07fa*/ 	.short	(.L_341 - .L_340)
	.align		4
.L_340:
        /*07fc*/ 	.word	index@(_Z10add_kernelILx85EEvPfS0_S0_i)
        /*0800*/ 	.word	0x0000000c


	//----- nvinfo : EIATTR_FRAME_SIZE
	.align		4
.L_341:
        /*0804*/ 	.byte	0x04, 0x11
        /*0806*/ 	.short	(.L_343 - .L_342)
	.align		4
.L_342:
        /*0808*/ 	.word	index@(_Z10add_kernelILx85EEvPfS0_S0_i)
        /*080c*/ 	.word	0x00000000


	//----- nvinfo : EIATTR_REGCOUNT
	.align		4
.L_343:
        /*0810*/ 	.byte	0x04, 0x2f
        /*0812*/ 	.short	(.L_345 - .L_344)
	.align		4
.L_344:
        /*0814*/ 	.word	index@(_Z10add_kernelILx86EEvPfS0_S0_i)
        /*0818*/ 	.word	0x0000000c


	//----- nvinfo : EIATTR_FRAME_SIZE
	.align		4
.L_345:
        /*081c*/ 	.byte	0x04, 0x11
        /*081e*/ 	.short	(.L_347 - .L_346)
	.align		4
.L_346:
        /*0820*/ 	.word	index@(_Z10add_kernelILx86EEvPfS0_S0_i)
        /*0824*/ 	.word	0x00000000


	//----- nvinfo : EIATTR_REGCOUNT
	.align		4
.L_347:
        /*0828*/ 	.byte	0x04, 0x2f
        /*082a*/ 	.short	(.L_349 - .L_348)
	.align		4
.L_348:
        /*082c*/ 	.word	index@(_Z10add_kernelILx87EEvPfS0_S0_i)
        /*0830*/ 	.word	0x0000000c


	//----- nvinfo : EIATTR_FRAME_SIZE
	.align		4
.L_349:
        /*0834*/ 	.byte	0x04, 0x11
        /*0836*/ 	.short	(.L_351 - .L_350)
	.align		4
.L_350:
        /*0838*/ 	.word	index@(_Z10add_kernelILx87EEvPfS0_S0_i)
        /*083c*/ 	.word	0x00000000


	//----- nvinfo : EIATTR_REGCOUNT
	.align		4
.L_351:
        /*0840*/ 	.byte	0x04, 0x2f
        /*0842*/ 	.short	(.L_353 - .L_352)
	.align		4
.L_352:
        /*0844*/ 	.word	index@(_Z10add_kernelILx88EEvPfS0_S0_i)
        /*0848*/ 	.word	0x0000000c


	//----- nvinfo : EIATTR_FRAME_SIZE
	.align		4
.L_353:
        /*084c*/ 	.byte	0x04, 0x11
        /*084e*/ 	.short	(.L_355 - .L_354)
	.align		4
.L_354:
        /*0850*/ 	.word	index@(_Z10add_kernelILx88EEvPfS0_S0_i)
        /*0854*/ 	.word	0x00000000


	//----- nvinfo : EIATTR_REGCOUNT
	.align		4
.L_355:
        /*0858*/ 	.byte	0x04, 0x2f
        /*085a*/ 	.short	(.L_357 - .L_356)
	.align		4
.L_356:
        /*085c*/ 	.word	index@(_Z10add_kernelILx89EEvPfS0_S0_i)
        /*0860*/ 	.word	0x0000000c


	//----- nvinfo : EIATTR_FRAME_SIZE
	.align		4
.L_357:
        /*0864*/ 	.byte	0x04, 0x11
        /*0866*/ 	.short	(.L_359 - .L_358)
	.align		4
.L_358:
        /*0868*/ 	.word	index@(_Z10add_kernelILx89EEvPfS0_S0_i)
        /*086c*/ 	.word	0x00000000


	//----- nvinfo : EIATTR_REGCOUNT
	.align		4
.L_359:
        /*0870*/ 	.byte	0x04, 0x2f
        /*0872*/ 	.short	(.L_361 - .L_360)
	.align		4
.L_360:
        /*0874*/ 	.word	index@(_Z10add_kernelILx90EEvPfS0_S0_i)
        /*0878*/ 	.word	0x0000000c


	//----- nvinfo : EIATTR_FRAME_SIZE
	.align		4
.L_361:
        /*087c*/ 	.byte	0x04, 0x11
        /*087e*/ 	.short	(.L_363 - .L_362)
	.align		4
.L_362:
        /*0880*/ 	.word	index@(_Z10add_kernelILx90EEvPfS0_S0_i)
        /*0884*/ 	.word	0x00000000


	//----- nvinfo : EIATTR_REGCOUNT
	.align		4
.L_363:
        /*0888*/ 	.byte	0x04, 0x2f
        /*088a*/ 	.short	(.L_365 - .L_364)
	.align		4
.L_364:
        /*088c*/ 	.word	index@(_Z10add_kernelILx91EEvPfS0_S0_i)
        /*0890*/ 	.word	0x0000000c


	//----- nvinfo : EIATTR_FRAME_SIZE
	.align		4
.L_365:
        /*0894*/ 	.byte	0x04, 0x11
        /*0896*/ 	.short	(.L_367 - .L_366)
	.align		4
.L_366:
        /*0898*/ 	.word	index@(_Z10add_kernelILx91EEvPfS0_S0_i)
        /*089c*/ 	.word	0x00000000


	//----- nvinfo : EIATTR_REGCOUNT
	.align		4
.L_367:
        /*08a0*/ 	.byte	0x04, 0x2f
        /*08a2*/ 	.short	(.L_369 - .L_368)
	.align		4
.L_368:
        /*08a4*/ 	.word	index@(_Z10add_kernelILx92EEvPfS0_S0_i)
        /*08a8*/ 	.word	0x0000000c


	//----- nvinfo : EIATTR_FRAME_SIZE
	.align		4
.L_369:
        /*08ac*/ 	.byte	0x04, 0x11
        /*08ae*/ 	.short	(.L_371 - .L_370)
	.align		4
.L_370:
        /*08b0*/ 	.word	index@(_Z10add_kernelILx92EEvPfS0_S0_i)
        /*08b4*/ 	.word	0x00000000


	//----- nvinfo : EIATTR_REGCOUNT
	.align		4
.L_371:
        /*08b8*/ 	.byte	0x04, 0x2f
        /*08ba*/ 	.short	(.L_373 - .L_372)
	.align		4
.L_372:
        /*08bc*/ 	.word	index@(_Z10add_kernelILx93EEvPfS0_S0_i)
        /*08c0*/ 	.word	0x0000000c


	//----- nvinfo : EIATTR_FRAME_SIZE
	.align		4
.L_373:
        /*08c4*/ 	.byte	0x04, 0x11
        /*08c6*/ 	.short	(.L_375 - .L_374)
	.align		4
.L_374:
        /*08c8*/ 	.word	index@(_Z10add_kernelILx93EEvPfS0_S0_i)
        /*08cc*/ 	.word	0x00000000


	//----- nvinfo : EIATTR_REGCOUNT
	.align		4
.L_375:
        /*08d0*/ 	.byte	0x04, 0x2f
        /*08d2*/ 	.short	(.L_377 - .L_376)
	.align		4
.L_376:
        /*08d4*/ 	.word	index@(_Z10add_kernelILx94EEvPfS0_S0_i)
        /*08d8*/ 	.word	0x0000000c


	//----- nvinfo : EIATTR_FRAME_SIZE
	.align		4
.L_377:
        /*08dc*/ 	.byte	0x04, 0x11
        /*08de*/ 	.short	(.L_379 - .L_378)
	.align		4
.L_378:
        /*08e0*/ 	.word	index@(_Z10add_kernelILx94EEvPfS0_S0_i)
        /*08e4*/ 	.word	0x00000000


	//----- nvinfo : EIATTR_REGCOUNT
	.align		4
.L_379:
        /*08e8*/ 	.byte	0x04, 0x2f
        /*08ea*/ 	.short	(.L_381 - .L_380)
	.align		4
.L_380:
        /*08ec*/ 	.word	index@(_Z10add_kernelILx95EEvPfS0_S0_i)
        /*08f0*/ 	.word	0x0000000c


	//----- nvinfo : EIATTR_FRAME_SIZE
	.align		4
.L_381:
        /*08f4*/ 	.byte	0x04, 0x11
        /*08f6*/ 	.short	(.L_383 - .L_382)
	.align		4
.L_382:
        /*08f8*/ 	.word	index@(_Z10add_kernelILx95EEvPfS0_S0_i)
        /*08fc*/ 	.word	0x00000000


	//----- nvinfo : EIATTR_REGCOUNT
	.align		4
.L_383:
        /*0900*/ 	.byte	0x04, 0x2f
        /*0902*/ 	.short	(.L_385 - .L_384)
	.align		4
.L_384:
        /*0904*/ 	.word	index@(_Z10add_kernelILx96EEvPfS0_S0_i)
        /*0908*/ 	.word	0x0000000c


	//----- nvinfo : EIATTR_FRAME_SIZE
	.align		4
.L_385:
        /*090c*/ 	.byte	0x04, 0x11
        /*090e*/ 	.short	(.L_387 - .L_386)
	.align		4
.L_386:
        /*0910*/ 	.word	index@(_Z10add_kernelILx96EEvPfS0_S0_i)
        /*0914*/ 	.word	0x00000000


	//----- nvinfo : EIATTR_REGCOUNT
	.align		4
.L_387:
        /*0918*/ 	.byte	0x04, 0x2f
        /*091a*/ 	.short	(.L_389 - .L_388)
	.align		4
.L_388:
        /*091c*/ 	.word	index@(_Z10add_kernelILx97EEvPfS0_S0_i)
        /*0920*/ 	.word	0x0000000c


	//----- nvinfo : EIATTR_FRAME_SIZE
	.align		4
.L_389:
        /*0924*/ 	.byte	0x04, 0x11
        /*0926*/ 	.short	(.L_391 - .L_390)
	.align		4
.L_390:
        /*0928*/ 	.word	index@(_Z10add_kernelILx97EEvPfS0_S0_i)
        /*092c*/ 	.word	0x00000000


	//----- nvinfo : EIATTR_REGCOUNT
	.align		4
.L_391:
        /*0930*/ 	.byte	0x04, 0x2f
        /*0932*/ 	.short	(.L_393 - .L_392)
	.align		4
.L_392:
        /*0934*/ 	.word	index@(_Z10add_kernelILx98EEvPfS0_S0_i)
        /*0938*/ 	.word	0x0000000c


	//----- nvinfo : EIATTR_FRAME_SIZE
	.align		4
.L_393:
        /*093c*/ 	.byte	0x04, 0x11
        /*093e*/ 	.short	(.L_395 - .L_394)
	.align		4
.L_394:
        /*0940*/ 	.word	index@(_Z10add_kernelILx98EEvPfS0_S0_i)
        /*0944*/ 	.word	0x00000000


	//----- nvinfo : EIATTR_REGCOUNT
	.align		4
.L_395:
        /*0948*/ 	.byte	0x04, 0x2f
        /*094a*/ 	.short	(.L_397 - .L_396)
	.align		4
.L_396:
        /*094c*/ 	.word	index@(_Z10add_kernelILx99EEvPfS0_S0_i)
        /*0950*/ 	.word	0x0000000c


	//----- nvinfo : EIATTR_FRAME_SIZE
	.align		4
.L_397:
        /*0954*/ 	.byte	0x04, 0x11
        /*0956*/ 	.short	(.L_399 - .L_398)
	.align		4
.L_398:
        /*0958*/ 	.word	index@(_Z10add_kernelILx99EEvPfS0_S0_i)
        /*095c*/ 	.word	0x00000000


	//----- nvinfo : EIATTR_REGCOUNT
	.align		4
.L_399:
        /*0960*/ 	.byte	0x04, 0x2f
        /*0962*/ 	.short	(.L_401 - .L_400)
	.align		4
.L_400:
        /*0964*/ 	.word	index@(_Z10add_kernelILx100EEvPfS0_S0_i)
        /*0968*/ 	.word	0x0000000c


	//----- nvinfo : EIATTR_FRAME_SIZE
	.align		4
.L_401:
        /*096c*/ 	.byte	0x04, 0x11
        /*096e*/ 	.short	(.L_403 - .L_402)
	.align		4
.L_402:
        /*0970*/ 	.word	index@(_Z10add_kernelILx100EEvPfS0_S0_i)
        /*0974*/ 	.word	0x00000000


	//----- nvinfo : EIATTR_REGCOUNT
	.align		4
.L_403:
        /*0978*/ 	.byte	0x04, 0x2f
        /*097a*/ 	.short	(.L_405 - .L_404)
	.align		4
.L_404:
        /*097c*/ 	.word	index@(_Z10add_kernelILx101EEvPfS0_S0_i)
        /*0980*/ 	.word	0x0000000c


	//----- nvinfo : EIATTR_FRAME_SIZE
	.align		4
.L_405:
        /*0984*/ 	.byte	0x04, 0x11
        /*0986*/ 	.short	(.L_407 - .L_406)
	.align		4
.L_406:
        /*0988*/ 	.word	index@(_Z10add_kernelILx101EEvPfS0_S0_i)
        /*098c*/ 	.word	0x00000000


	//----- nvinfo : EIATTR_REGCOUNT
	.align		4
.L_407:
        /*0990*/ 	.byte	0x04, 0x2f
        /*0992*/ 	.short	(.L_409 - .L_408)
	.align		4
.L_408:
        /*0994*/ 	.word	index@(_Z10add_kernelILx102EEvPfS0_S0_i)
        /*0998*/ 	.word	0x0000000c


	//----- nvinfo : EIATTR_FRAME_SIZE
	.align		4
.L_409:
        /*099c*/ 	.byte	0x04, 0x11
        /*099e*/ 	.short	(.L_411 - .L_410)
	.align		4
.L_410:
        /*09a0*/ 	.word	index@(_Z10add_kernelILx102EEvPfS0_S0_i)
        /*09a4*/ 	.word	0x00000000


	//----- nvinfo : EIATTR_REGCOUNT
	.align		4
.L_411:
        /*09a8*/ 	.byte	0x04, 0x2f
        /*09aa*/ 	.short	(.L_413 - .L_412)
	.align		4
.L_412:
        /*09ac*/ 	.word	index@(_Z10add_kernelILx103EEvPfS0_S0_i)
        /*09b0*/ 	.word	0x0000000c


	//----- nvinfo : EIATTR_FRAME_SIZE
	.align		4
.L_413:
        /*09b4*/ 	.byte	0x04, 0x11
        /*09b6*/ 	.short	(.L_415 - .L_414)
	.align		4
.L_414:
        /*09b8*/ 	.word	index@(_Z10add_kernelILx103EEvPfS0_S0_i)
        /*09bc*/ 	.word	0x00000000


	//----- nvinfo : EIATTR_REGCOUNT
	.align		4
.L_415:
        /*09c0*/ 	.byte	0x04, 0x2f
        /*09c2*/ 	.short	(.L_417 - .L_416)
	.align		4
.L_416:
        /*09c4*/ 	.word	index@(_Z10add_kernelILx104EEvPfS0_S0_i)
        /*09c8*/ 	.word	0x0000000c


	//----- nvinfo : EIATTR_FRAME_SIZE
	.align		4
.L_417:
        /*09cc*/ 	.byte	0x04, 0x11
        /*09ce*/ 	.short	(.L_419 - .L_418)
	.align		4
.L_418:
        /*09d0*/ 	.word	index@(_Z10add_kernelILx104EEvPfS0_S0_i)
        /*09d4*/ 	.word	0x00000000


	//----- nvinfo : EIATTR_REGCOUNT
	.align		4
.L_419:
        /*09d8*/ 	.byte	0x04, 0x2f
        /*09da*/ 	.short	(.L_421 - .L_420)
	.align		4
.L_420:
        /*09dc*/ 	.word	index@(_Z10add_kernelILx105EEvPfS0_S0_i)
        /*09e0*/ 	.word	0x0000000c


	//----- nvinfo : EIATTR_FRAME_SIZE
	.align		4
.L_421:
        /*09e4*/ 	.byte	0x04, 0x11
        /*09e6*/ 	.short	(.L_423 - .L_422)
	.align		4
.L_422:
        /*09e8*/ 	.word	index@(_Z10add_kernelILx105EEvPfS0_S0_i)
        /*09ec*/ 	.word	0x00000000


	//----- nvinfo : EIATTR_REGCOUNT
	.align		4
.L_423:
        /*09f0*/ 	.byte	0x04, 0x2f
        /*09f2*/ 	.short	(.L_425 - .L_424)
	.align		4
.L_424:
        /*09f4*/ 	.word	index@(_Z10add_kernelILx106EEvPfS0_S0_i)
        /*09f8*/ 	.word	0x0000000c


	//----- nvinfo : EIATTR_FRAME_SIZE
	.align		4
.L_425:
        /*09fc*/ 	.byte	0x04, 0x11
        /*09fe*/ 	.short	(.L_427 - .L_426)
	.align		4
.L_426:
        /*0a00*/ 	.word	index@(_Z10add_kernelILx106EEvPfS0_S0_i)
        /*0a04*/ 	.word	0x00000000


	//----- nvinfo : EIATTR_REGCOUNT
	.align		4
.L_427:
        /*0a08*/ 	.byte	0x04, 0x2f
        /*0a0a*/ 	.short	(.L_429 - .L_428)
	.align		4
.L_428:
        /*0a0c*/ 	.word	index@(_Z10add_kernelILx107EEvPfS0_S0_i)
        /*0a10*/ 	.word	0x0000000c


	//----- nvinfo : EIATTR_FRAME_SIZE
	.align		4
.L_429:
        /*0a14*/ 	.byte	0x04, 0x11
        /*0a16*/ 	.short	(.L_431 - .L_430)
	.align		4
.L_430:
        /*0a18*/ 	.word	index@(_Z10add_kernelILx107EEvPfS0_S0_i)
        /*0a1c*/ 	.word	0x00000000


	//----- nvinfo : EIATTR_REGCOUNT
	.align		4
.L_431:
        /*0a20*/ 	.byte	0x04, 0x2f
        /*0a22*/ 	.short	(.L_433 - .L_432)
	.align		4
.L_432:
        /*0a24*/ 	.word	index@(_Z10add_kernelILx108EEvPfS0_S0_i)
        /*0a28*/ 	.word	0x0000000c


	//----- nvinfo : EIATTR_FRAME_SIZE
	.align		4
.L_433:
        /*0a2c*/ 	.byte	0x04, 0x11
        /*0a2e*/ 	.short	(.L_435 - .L_434)
	.align		4
.L_434:
        /*0a30*/ 	.word	index@(_Z10add_kernelILx108EEvPfS0_S0_i)
        /*0a34*/ 	.word	0x00000000


	//----- nvinfo : EIATTR_REGCOUNT
	.align		4
.L_435:
        /*0a38*/ 	.byte	0x04, 0x2f
        /*0a3a*/ 	.short	(.L_437 - .L_436)
	.align		4
.L_436:
        /*0a3c*/ 	.word	index@(_Z10add_kernelILx109EEvPfS0_S0_i)
        /*0a40*/ 	.word	0x0000000c


	//----- nvinfo : EIATTR_FRAME_SIZE
	.align		4
.L_437:
        /*0a44*/ 	.byte	0x04, 0x11
        /*0a46*/ 	.short	(.L_439 - .L_438)
	.align		4
.L_438:
        /*0a48*/ 	.word	index@(_Z10add_kernelILx109EEvPfS0_S0_i)
        /*0a4c*/ 	.word	0x00000000


	//----- nvinfo : EIATTR_REGCOUNT
	.align		4
.L_439:
        /*0a50*/ 	.byte	0x04, 0x2f
        /*0a52*/ 	.short	(.L_441 - .L_440)
	.align		4
.L_440:
        /*0a54*/ 	.word	index@(_Z10add_kernelILx110EEvPfS0_S0_i)
        /*0a58*/ 	.word	0x0000000c


	//----- nvinfo : EIATTR_FRAME_SIZE
	.align		4
.L_441:
        /*0a5c*/ 	.byte	0x04, 0x11
        /*0a5e*/ 	.short	(.L_443 - .L_442)
	.align		4
.L_442:
        /*0a60*/ 	.word	index@(_Z10add_kernelILx110EEvPfS0_S0_i)
        /*0a64*/ 	.word	0x00000000


	//----- nvinfo : EIATTR_REGCOUNT
	.align		4
.L_443:
        /*0a68*/ 	.byte	0x04, 0x2f
        /*0a6a*/ 	.short	(.L_445 - .L_444)
	.align		4
.L_444:
        /*0a6c*/ 	.word	index@(_Z10add_kernelILx111EEvPfS0_S0_i)
        /*0a70*/ 	.word	0x0000000c


	//----- nvinfo : EIATTR_FRAME_SIZE
	.align		4
.L_445:
        /*0a74*/ 	.byte	0x04, 0x11
        /*0a76*/ 	.short	(.L_447 - .L_446)
	.align		4
.L_446:
        /*0a78*/ 	.word	index@(_Z10add_kernelILx111EEvPfS0_S0_i)
        /*0a7c*/ 	.word	0x00000000


	//----- nvinfo : EIATTR_REGCOUNT
	.align		4
.L_447:
        /*0a80*/ 	.byte	0x04, 0x2f
        /*0a82*/ 	.short	(.L_449 - .L_448)
	.align		4
.L_448:
        /*0a84*/ 	.word	index@(_Z10add_kernelILx112EEvPfS0_S0_i)
        /*0a88*/ 	.word	0x0000000c


	//----- nvinfo : EIATTR_FRAME_SIZE
	.align		4
.L_449:
        /*0a8c*/ 	.byte	0x04, 0x11
        /*0a8e*/ 	.short	(.L_451 - .L_450)
	.align		4
.L_450:
        /*0a90*/ 	.word	index@(_Z10add_kernelILx112EEvPfS0_S0_i)
        /*0a94*/ 	.word	0x00000000


	//----- nvinfo : EIATTR_REGCOUNT
	.align		4
.L_451:
        /*0a98*/ 	.byte	0x04, 0x2f
        /*0a9a*/ 	.short	(.L_453 - .L_452)
	.align		4
.L_452:
        /*0a9c*/ 	.word	index@(_Z10add_kernelILx113EEvPfS0_S0_i)
        /*0aa0*/ 	.word	0x0000000c


	//----- nvinfo : EIATTR_FRAME_SIZE
	.align		4
.L_453:
        /*0aa4*/ 	.byte	0x04, 0x11
        /*0aa6*/ 	.short	(.L_455 - .L_454)
	.align		4
.L_454:
        /*0aa8*/ 	.word	index@(_Z10add_kernelILx113EEvPfS0_S0_i)
        /*0aac*/ 	.word	0x00000000


	//----- nvinfo : EIATTR_REGCOUNT
	.align		4
.L_455:
        /*0ab0*/ 	.byte	0x04, 0x2f
        /*0ab2*/ 	.short	(.L_457 - .L_456)
	.align		4
.L_456:
        /*0ab4*/ 	.word	index@(_Z10add_kernelILx114EEvPfS0_S0_i)
        /*0ab8*/ 	.word	0x0000000c


	//----- nvinfo : EIATTR_FRAME_SIZE
	.align		4
.L_457:
        /*0abc*/ 	.byte	0x04, 0x11
        /*0abe*/ 	.short	(.L_459 - .L_458)
	.align		4
.L_458:
        /*0ac0*/ 	.word	index@(_Z10add_kernelILx114EEvPfS0_S0_i)
        /*0ac4*/ 	.word	0x00000000


	//----- nvinfo : EIATTR_REGCOUNT
	.align		4
.L_459:
        /*0ac8*/ 	.byte	0x04, 0x2f
        /*0aca*/ 	.short	(.L_461 - .L_460)
	.align		4
.L_460:
        /*0acc*/ 	.word	index@(_Z10add_kernelILx115EEvPfS0_S0_i)
        /*0ad0*/ 	.word	0x0000000c


	//----- nvinfo : EIATTR_FRAME_SIZE
	.align		4
.L_461:
        /*0ad4*/ 	.byte	0x04, 0x11
        /*0ad6*/ 	.short	(.L_463 - .L_462)
	.align		4
.L_462:
        /*0ad8*/ 	.word	index@(_Z10add_kernelILx115EEvPfS0_S0_i)
        /*0adc*/ 	.word	0x00000000


	//----- nvinfo : EIATTR_REGCOUNT
	.align		4
.L_463:
        /*0ae0*/ 	.byte	0x04, 0x2f
        /*0ae2*/ 	.short	(.L_465 - .L_464)
	.align		4
.L_464:
        /*0ae4*/ 	.word	index@(_Z10add_kernelILx116EEvPfS0_S0_i)
        /*0ae8*/ 	.word	0x0000000c


	//----- nvinfo : EIATTR_FRAME_SIZE
	.align		4
.L_465:
        /*0aec*/ 	.byte	0x04, 0x11
        /*0aee*/ 	.short	(.L_467 - .L_466)
	.align		4
.L_466:
        /*0af0*/ 	.word	index@(_Z10add_kernelILx116EEvPfS0_S0_i)
        /*0af4*/ 	.word	0x00000000


	//----- nvinfo : EIATTR_REGCOUNT
	.align		4
.L_467:
        /*0af8*/ 	.byte	0x04, 0x2f
        /*0afa*/ 	.short	(.L_469 - .L_468)
	.align		4
.L_468:
        /*0afc*/ 	.word	index@(_Z10add_kernelILx117EEvPfS0_S0_i)
        /*0b00*/ 	.word	0x0000000c


	//----- nvinfo : EIATTR_FRAME_SIZE
	.align		4
.L_469:
        /*0b04*/ 	.byte	0x04, 0x11
        /*0b06*/ 	.short	(.L_471 - .L_470)
	.align		4
.L_470:
        /*0b08*/ 	.word	index@(_Z10add_kernelILx117EEvPfS0_S0_i)
        /*0b0c*/ 	.word	0x00000000


	//----- nvinfo : EIATTR_REGCOUNT
	.align		4
.L_471:
        /*0b10*/ 	.byte	0x04, 0x2f
        /*0b12*/ 	.short	(.L_473 - .L_472)
	.align		4
.L_472:
        /*0b14*/ 	.word	index@(_Z10add_kernelILx118EEvPfS0_S0_i)
        /*0b18*/ 	.word	0x0000000c


	//----- nvinfo : EIATTR_FRAME_SIZE
	.align		4
.L_473:
        /*0b1c*/ 	.byte	0x04, 0x11
        /*0b1e*/ 	.short	(.L_475 - .L_474)
	.align		4
.L_474:
        /*0b20*/ 	.word	index@(_Z10add_kernelILx118EEvPfS0_S0_i)
        /*0b24*/ 	.word	0x00000000


	//----- nvinfo : EIATTR_REGCOUNT
	.align		4
.L_475:
        /*0b28*/ 	.byte	0x04, 0x2f
        /*0b2a*/ 	.short	(.L_477 - .L_476)
	.align		4
.L_476:
        /*0b2c*/ 	.word	index@(_Z10add_kernelILx119EEvPfS0_S0_i)
        /*0b30*/ 	.word	0x0000000c


	//----- nvinfo : EIATTR_FRAME_SIZE
	.align		4
.L_477:
        /*0b34*/ 	.byte	0x04, 0x11
        /*0b36*/ 	.short	(.L_479 - .L_478)
	.align		4
.L_478:
        /*0b38*/ 	.word	index@(_Z10add_kernelILx119EEvPfS0_S0_i)
        /*0b3c*/ 	.word	0x00000000


	//----- nvinfo : EIATTR_REGCOUNT
	.align		4
.L_479:
        /*0b40*/ 	.byte	0x04, 0x2f
        /*0b42*/ 	.short	(.L_481 - .L_480)
	.align		4
.L_480:
        /*0b44*/ 	.word	index@(_Z10add_kernelILx120EEvPfS0_S0_i)
        /*0b48*/ 	.word	0x0000000c


	//----- nvinfo : EIATTR_FRAME_SIZE
	.align		4
.L_481:
        /*0b4c*/ 	.byte	0x04, 0x11
        /*0b4e*/ 	.short	(.L_483 - .L_482)
	.align		4
.L_482:
        /*0b50*/ 	.word	index@(_Z10add_kernelILx120EEvPfS0_S0_i)
        /*0b54*/ 	.word	0x00000000


	//----- nvinfo : EIATTR_REGCOUNT
	.align		4
.L_483:
        /*0b58*/ 	.byte	0x04, 0x2f
        /*0b5a*/ 	.short	(.L_485 - .L_484)
	.align		4
.L_484:
        /*0b5c*/ 	.word	index@(_Z10add_kernelILx121EEvPfS0_S0_i)
        /*0b60*/ 	.word	0x0000000c


	//----- nvinfo : EIATTR_FRAME_SIZE
	.align		4
.L_485:
        /*0b64*/ 	.byte	0x04, 0x11
        /*0b66*/ 	.short	(.L_487 - .L_486)
	.align		4
.L_486:
        /*0b68*/ 	.word	index@(_Z10add_kernelILx121EEvPfS0_S0_i)
        /*0b6c*/ 	.word	0x00000000


	//----- nvinfo : EIATTR_REGCOUNT
	.align		4
.L_487:
        /*0b70*/ 	.byte	0x04, 0x2f
        /*0b72*/ 	.short	(.L_489 - .L_488)
	.align		4
.L_488:
        /*0b74*/ 	.word	index@(_Z10add_kernelILx122EEvPfS0_S0_i)
        /*0b78*/ 	.word	0x0000000c


	//----- nvinfo : EIATTR_FRAME_SIZE
	.align		4
.L_489:
        /*0b7c*/ 	.byte	0x04, 0x11
        /*0b7e*/ 	.short	(.L_491 - .L_490)
	.align		4
.L_490:
        /*0b80*/ 	.word	index@(_Z10add_kernelILx122EEvPfS0_S0_i)
        /*0b84*/ 	.word	0x00000000


	//----- nvinfo : EIATTR_REGCOUNT
	.align		4
.L_491:
        /*0b88*/ 	.byte	0x04, 0x2f
        /*0b8a*/ 	.short	(.L_493 - .L_492)
	.align		4
.L_492:
        /*0b8c*/ 	.word	index@(_Z10add_kernelILx123EEvPfS0_S0_i)
        /*0b90*/ 	.word	0x0000000c


	//----- nvinfo : EIATTR_FRAME_SIZE
	.align		4
.L_493:
        /*0b94*/ 	.byte	0x04, 0x11
        /*0b96*/ 	.short	(.L_495 - .L_494)
	.align		4
.L_494:
        /*0b98*/ 	.word	index@(_Z10add_kernelILx123EEvPfS0_S0_i)
        /*0b9c*/ 	.word	0x00000000


	//----- nvinfo : EIATTR_REGCOUNT
	.align		4
.L_495:
        /*0ba0*/ 	.byte	0x04, 0x2f
        /*0ba2*/ 	.short	(.L_497 - .L_496)
	.align		4
.L_496:
        /*0ba4*/ 	.word	index@(_Z10add_kernelILx124EEvPfS0_S0_i)
        /*0ba8*/ 	.word	0x0000000c


	//----- nvinfo : EIATTR_FRAME_SIZE
	.align		4
.L_497:
        /*0bac*/ 	.byte	0x04, 0x11
        /*0bae*/ 	.short	(.L_499 - .L_498)
	.align		4
.L_498:
        /*0bb0*/ 	.word	index@(_Z10add_kernelILx124EEvPfS0_S0_i)
        /*0bb4*/ 	.word	0x00000000


	//----- nvinfo : EIATTR_REGCOUNT
	.align		4
.L_499:
        /*0bb8*/ 	.byte	0x04, 0x2f
        /*0bba*/ 	.short	(.L_501 - .L_500)
	.align		4
.L_500:
        /*0bbc*/ 	.word	index@(_Z10add_kernelILx125EEvPfS0_S0_i)
        /*0bc0*/ 	.word	0x0000000c


	//----- nvinfo : EIATTR_FRAME_SIZE
	.align		4
.L_501:
        /*0bc4*/ 	.byte	0x04, 0x11
        /*0bc6*/ 	.short	(.L_503 - .L_502)
	.align		4
.L_502:
        /*0bc8*/ 	.word	index@(_Z10add_kernelILx125EEvPfS0_S0_i)
        /*0bcc*/ 	.word	0x00000000


	//----- nvinfo : EIATTR_REGCOUNT
	.align		4
.L_503:
        /*0bd0*/ 	.byte	0x04, 0x2f
        /*0bd2*/ 	.short	(.L_505 - .L_504)
	.align		4
.L_504:
        /*0bd4*/ 	.word	index@(_Z10add_kernelILx126EEvPfS0_S0_i)
        /*0bd8*/ 	.word	0x0000000c


	//----- nvinfo : EIATTR_FRAME_SIZE
	.align		4
.L_505:
        /*0bdc*/ 	.byte	0x04, 0x11
        /*0bde*/ 	.short	(.L_507 - .L_506)
	.align		4
.L_506:
        /*0be0*/ 	.word	index@(_Z10add_kernelILx126EEvPfS0_S0_i)
        /*0be4*/ 	.word	0x00000000


	//----- nvinfo : EIATTR_REGCOUNT
	.align		4
.L_507:
        /*0be8*/ 	.byte	0x04, 0x2f
        /*0bea*/ 	.short	(.L_509 - .L_508)
	.align		4
.L_508:
        /*0bec*/ 	.word	index@(_Z10add_kernelILx127EEvPfS0_S0_i)
        /*0bf0*/ 	.word	0x0000000c


	//----- nvinfo : EIATTR_FRAME_SIZE
	.align		4
.L_509:
        /*0bf4*/ 	.byte	0x04, 0x11
        /*0bf6*/ 	.short	(.L_511 - .L_510)
	.align		4
.L_510:
        /*0bf8*/ 	.word	index@(_Z10add_kernelILx127EEvPfS0_S0_i)
        /*0bfc*/ 	.word	0x00000000


	//----- nvinfo : EIATTR_REGCOUNT
	.align		4
.L_511:
        /*0c00*/ 	.byte	0x04, 0x2f
        /*0c02*/ 	.short	(.L_513 - .L_512)
	.align		4
.L_512:
        /*0c04*/ 	.word	index@(_Z10add_kernelILx128EEvPfS0_S0_i)
        /*0c08*/ 	.word	0x0000000c


	//----- nvinfo : EIATTR_FRAME_SIZE
	.align		4
.L_513:
        /*0c0c*/ 	.byte	0x04, 0x11
        /*0c0e*/ 	.short	(.L_515 - .L_514)
	.align		4
.L_514:
        /*0c10*/ 	.word	index@(_Z10add_kernelILx128EEvPfS0_S0_i)
        /*0c14*/ 	.word	0x00000000


	//----- nvinfo : EIATTR_REGCOUNT
	.align		4
.L_515:
        /*0c18*/ 	.byte	0x04, 0x2f
        /*0c1a*/ 	.short	(.L_517 - .L_516)
	.align		4
.L_516:
        /*0c1c*/ 	.word	index@(_Z10add_kernelILx129EEvPfS0_S0_i)
        /*0c20*/ 	.word	0x0000000c


	//----- nvinfo : EIATTR_FRAME_SIZE
	.align		4
.L_517:
        /*0c24*/ 	.byte	0x04, 0x11
        /*0c26*/ 	.short	(.L_519 - .L_518)
	.align		4
.L_518:
        /*0c28*/ 	.word	index@(_Z10add_kernelILx129EEvPfS0_S0_i)
        /*0c2c*/ 	.word	0x00000000


	//----- nvinfo : EIATTR_REGCOUNT
	.align		4
.L_519:
        /*0c30*/ 	.byte	0x04, 0x2f
        /*0c32*/ 	.short	(.L_521 - .L_520)
	.align		4
.L_520:
        /*0c34*/ 	.word	index@(_Z10add_kernelILx130EEvPfS0_S0_i)
        /*0c38*/ 	.word	0x0000000c


	//----- nvinfo : EIATTR_FRAME_SIZE
	.align		4
.L_521:
        /*0c3c*/ 	.byte	0x04, 0x11
        /*0c3e*/ 	.short	(.L_523 - .L_522)
	.align		4
.L_522:
        /*0c40*/ 	.word	index@(_Z10add_kernelILx130EEvPfS0_S0_i)
        /*0c44*/ 	.word	0x00000000


	//----- nvinfo : EIATTR_REGCOUNT
	.align		4
.L_523:
        /*0c48*/ 	.byte	0x04, 0x2f
        /*0c4a*/ 	.short	(.L_525 - .L_524)
	.align		4
.L_524:
        /*0c4c*/ 	.word	index@(_Z10add_kernelILx131EEvPfS0_S0_i)
        /*0c50*/ 	.word	0x0000000c


	//----- nvinfo : EIATTR_FRAME_SIZE
	.align		4
.L_525:
        /*0c54*/ 	.byte	0x04, 0x11
        /*0c56*/ 	.short	(.L_527 - .L_526)
	.align		4
.L_526:
        /*0c58*/ 	.word	index@(_Z10add_kernelILx131EEvPfS0_S0_i)
        /*0c5c*/ 	.word	0x00000000


	//----- nvinfo : EIATTR_REGCOUNT
	.align		4
.L_527:
        /*0c60*/ 	.byte	0x04, 0x2f
        /*0c62*/ 	.short	(.L_529 - .L_528)
	.align		4
.L_528:
        /*0c64*/ 	.word	index@(_Z10add_kernelILx132EEvPfS0_S0_i)
        /*0c68*/ 	.word	0x0000000c


	//----- nvinfo : EIATTR_FRAME_SIZE
	.align		4
.L_529:
        /*0c6c*/ 	.byte	0x04, 0x11
        /*0c6e*/ 	.short	(.L_531 - .L_530)
	.align		4
.L_530:
        /*0c70*/ 	.word	index@(_Z10add_kernelILx132EEvPfS0_S0_i)
        /*0c74*/ 	.word	0x00000000


	//----- nvinfo : EIATTR_REGCOUNT
	.align		4
.L_531:
        /*0c78*/ 	.byte	0x04, 0x2f
        /*0c7a*/ 	.short	(.L_533 - .L_532)
	.align		4
.L_532:
        /*0c7c*/ 	.word	index@(_Z10add_kernelILx133EEvPfS0_S0_i)
        /*0c80*/ 	.word	0x0000000c


	//----- nvinfo : EIATTR_FRAME_SIZE
	.align		4
.L_533:
        /*0c84*/ 	.byte	0x04, 0x11
        /*0c86*/ 	.short	(.L_535 - .L_534)
	.align		4
.L_534:
        /*0c88*/ 	.word	index@(_Z10add_kernelILx133EEvPfS0_S0_i)
        /*0c8c*/ 	.word	0x00000000


	//----- nvinfo : EIATTR_REGCOUNT
	.align		4
.L_535:
        /*0c90*/ 	.byte	0x04, 0x2f
        /*0c92*/ 	.short	(.L_537 - .L_536)
	.align		4
.L_536:
        /*0c94*/ 	.word	index@(_Z10add_kernelILx134EEvPfS0_S0_i)
        /*0c98*/ 	.word	0x0000000c


	//----- nvinfo : EIATTR_FRAME_SIZE
	.align		4
.L_537:
        /*0c9c*/ 	.byte	0x04, 0x11
        /*0c9e*/ 	.short	(.L_539 - .L_538)
	.align		4
.L_538:
        /*0ca0*/ 	.word	index@(_Z10add_kernelILx134EEvPfS0_S0_i)
        /*0ca4*/ 	.word	0x00000000


	//----- nvinfo : EIATTR_REGCOUNT
	.align		4
.L_539:
        /*0ca8*/ 	.byte	0x04, 0x2f
        /*0caa*/ 	.short	(.L_541 - .L_540)
	.align		4
.L_540:
        /*0cac*/ 	.word	index@(_Z10add_kernelILx135EEvPfS0_S0_i)
        /*0cb0*/ 	.word	0x0000000c


	//----- nvinfo : EIATTR_FRAME_SIZE
	.align		4
.L_541:
        /*0cb4*/ 	.byte	0x04, 0x11
        /*0cb6*/ 	.short	(.L_543 - .L_542)
	.align		4
.L_542:
        /*0cb8*/ 	.word	index@(_Z10add_kernelILx135EEvPfS0_S0_i)
        /*0cbc*/ 	.word	0x00000000


	//----- nvinfo : EIATTR_REGCOUNT
	.align		4
.L_543:
        /*0cc0*/ 	.byte	0x04, 0x2f
        /*0cc2*/ 	.short	(.L_545 - .L_544)
	.align		4
.L_544:
        /*0cc4*/ 	.word	index@(_Z10add_kernelILx136EEvPfS0_S0_i)
        /*0cc8*/ 	.word	0x0000000c


	//----- nvinfo : EIATTR_FRAME_SIZE
	.align		4
.L_545:
        /*0ccc*/ 	.byte	0x04, 0x11
        /*0cce*/ 	.short	(.L_547 - .L_546)
	.align		4
.L_546:
        /*0cd0*/ 	.word	index@(_Z10add_kernelILx136EEvPfS0_S0_i)
        /*0cd4*/ 	.word	0x00000000


	//----- nvinfo : EIATTR_REGCOUNT
	.align		4
.L_547:
        /*0cd8*/ 	.byte	0x04, 0x2f
        /*0cda*/ 	.short	(.L_549 - .L_548)
	.align		4
.L_548:
        /*0cdc*/ 	.word	index@(_Z10add_kernelILx137EEvPfS0_S0_i)
        /*0ce0*/ 	.word	0x0000000c


	//----- nvinfo : EIATTR_FRAME_SIZE
	.align		4
.L_549:
        /*0ce4*/ 	.byte	0x04, 0x11
        /*0ce6*/ 	.short	(.L_551 - .L_550)
	.align		4
.L_550:
        /*0ce8*/ 	.word	index@(_Z10add_kernelILx137EEvPfS0_S0_i)
        /*0cec*/ 	.word	0x00000000


	//----- nvinfo : EIATTR_REGCOUNT
	.align		4
.L_551:
        /*0cf0*/ 	.byte	0x04, 0x2f
        /*0cf2*/ 	.short	(.L_553 - .L_552)
	.align		4
.L_552:
        /*0cf4*/ 	.word	index@(_Z10add_kernelILx138EEvPfS0_S0_i)
        /*0cf8*/ 	.word	0x0000000c


	//----- nvinfo : EIATTR_FRAME_SIZE
	.align		4
.L_553:
        /*0cfc*/ 	.byte	0x04, 0x11
        /*0cfe*/ 	.short	(.L_555 - .L_554)
	.align		4
.L_554:
        /*0d00*/ 	.word	index@(_Z10add_kernelILx138EEvPfS0_S0_i)
        /*0d04*/ 	.word	0x00000000


	//----- nvinfo : EIATTR_REGCOUNT
	.align		4
.L_555:
        /*0d08*/ 	.byte	0x04, 0x2f
        /*0d0a*/ 	.short	(.L_557 - .L_556)
	.align		4
.L_556:
        /*0d0c*/ 	.word	index@(_Z10add_kernelILx139EEvPfS0_S0_i)
        /*0d10*/ 	.word	0x0000000c


	//----- nvinfo : EIATTR_FRAME_SIZE
	.align		4
.L_557:
        /*0d14*/ 	.byte	0x04, 0x11
        /*0d16*/ 	.short	(.L_559 - .L_558)
	.align		4
.L_558:
        /*0d18*/ 	.word	index@(_Z10add_kernelILx139EEvPfS0_S0_i)
        /*0d1c*/ 	.word	0x00000000


	//----- nvinfo : EIATTR_REGCOUNT
	.align		4
.L_559:
        /*0d20*/ 	.byte	0x04, 0x2f
        /*0d22*/ 	.short	(.L_561 - .L_560)
	.align		4
.L_560:
        /*0d24*/ 	.word	index@(_Z10add_kernelILx140EEvPfS0_S0_i)
        /*0d28*/ 	.word	0x0000000c


	//----- nvinfo : EIATTR_FRAME_SIZE
	.align		4
.L_561:
        /*0d2c*/ 	.byte	0x04, 0x11
        /*0d2e*/ 	.short	(.L_563 - .L_562)
	.align		4
.L_562:
        /*0d30*/ 	.word	index@(_Z10add_kernelILx140EEvPfS0_S0_i)
        /*0d34*/ 	.word	0x00000000


	//----- nvinfo : EIATTR_REGCOUNT
	.align		4
.L_563:
        /*0d38*/ 	.byte	0x04, 0x2f
        /*0d3a*/ 	.short	(.L_565 - .L_564)
	.align		4
.L_564:
        /*0d3c*/ 	.word	index@(_Z10add_kernelILx141EEvPfS0_S0_i)
        /*0d40*/ 	.word	0x0000000c


	//----- nvinfo : EIATTR_FRAME_SIZE
	.align		4
.L_565:
        /*0d44*/ 	.byte	0x04, 0x11
        /*0d46*/ 	.short	(.L_567 - .L_566)
	.align		4
.L_566:
        /*0d48*/ 	.word	index@(_Z10add_kernelILx141EEvPfS0_S0_i)
        /*0d4c*/ 	.word	0x00000000


	//----- nvinfo : EIATTR_REGCOUNT
	.align		4
.L_567:
        /*0d50*/ 	.byte	0x04, 0x2f
        /*0d52*/ 	.short	(.L_569 - .L_568)
	.align		4
.L_568:
        /*0d54*/ 	.word	index@(_Z10add_kernelILx142EEvPfS0_S0_i)
        /*0d58*/ 	.word	0x0000000c


	//----- nvinfo : EIATTR_FRAME_SIZE
	.align		4
.L_569:
        /*0d5c*/ 	.byte	0x04, 0x11
        /*0d5e*/ 	.short	(.L_571 - .L_570)
	.align		4
.L_570:
        /*0d60*/ 	.word	index@(_Z10add_kernelILx142EEvPfS0_S0_i)
        /*0d64*/ 	.word	0x00000000


	//----- nvinfo : EIATTR_REGCOUNT
	.align		4
.L_571:
        /*0d68*/ 	.byte	0x04, 0x2f
        /*0d6a*/ 	.short	(.L_573 - .L_572)
	.align		4
.L_572:
        /*0d6c*/ 	.word	index@(_Z10add_kernelILx143EEvPfS0_S0_i)
        /*0d70*/ 	.word	0x0000000c


	//----- nvinfo : EIATTR_FRAME_SIZE
	.align		4
.L_573:
        /*0d74*/ 	.byte	0x04, 0x11
        /*0d76*/ 	.short	(.L_575 - .L_574)
	.align		4
.L_574:
        /*0d78*/ 	.word	index@(_Z10add_kernelILx143EEvPfS0_S0_i)
        /*0d7c*/ 	.word	0x00000000


	//----- nvinfo : EIATTR_REGCOUNT
	.align		4
.L_575:
        /*0d80*/ 	.byte	0x04, 0x2f
        /*0d82*/ 	.short	(.L_577 - .L_576)
	.align		4
.L_576:
        /*0d84*/ 	.word	index@(_Z10add_kernelILx144EEvPfS0_S0_i)
        /*0d88*/ 	.word	0x0000000c


	//----- nvinfo : EIATTR_FRAME_SIZE
	.align		4
.L_577:
        /*0d8c*/ 	.byte	0x04, 0x11
        /*0d8e*/ 	.short	(.L_579 - .L_578)
	.align		4
.L_578:
        /*0d90*/ 	.word	index@(_Z10add_kernelILx144EEvPfS0_S0_i)
        /*0d94*/ 	.word	0x00000000


	//----- nvinfo : EIATTR_REGCOUNT
	.align		4
.L_579:
        /*0d98*/ 	.byte	0x04, 0x2f
        /*0d9a*/ 	.short	(.L_581 - .L_580)
	.align		4
.L_580:
        /*0d9c*/ 	.word	index@(_Z10add_kernelILx145EEvPfS0_S0_i)
        /*0da0*/ 	.word	0x0000000c


	//----- nvinfo : EIATTR_FRAME_SIZE
	.align		4
.L_581:
        /*0da4*/ 	.byte	0x04, 0x11
        /*0da6*/ 	.short	(.L_583 - .L_582)
	.align		4
.L_582:
        /*0da8*/ 	.word	index@(_Z10add_kernelILx145EEvPfS0_S0_i)
        /*0dac*/ 	.word	0x00000000


	//----- nvinfo : EIATTR_REGCOUNT
	.align		4
.L_583:
        /*0db0*/ 	.byte	0x04, 0x2f
        /*0db2*/ 	.short	(.L_585 - .L_584)
	.align		4
.L_584:
        /*0db4*/ 	.word	index@(_Z10add_kernelILx146EEvPfS0_S0_i)
        /*0db8*/ 	.word	0x0000000c


	//----- nvinfo : EIATTR_FRAME_SIZE
	.align		4
.L_585:
        /*0dbc*/ 	.byte	0x04, 0x11
        /*0dbe*/ 	.short	(.L_587 - .L_586)
	.align		4
.L_586:
        /*0dc0*/ 	.word	index@(_Z10add_kernelILx146EEvPfS0_S0_i)
        /*0dc4*/ 	.word	0x00000000


	//----- nvinfo : EIATTR_REGCOUNT
	.align		4
.L_587:
        /*0dc8*/ 	.byte	0x04, 0x2f
        /*0dca*/ 	.short	(.L_589 - .L_588)
	.align		4
.L_588:
        /*0dcc*/ 	.word	index@(_Z10add_kernelILx147EEvPfS0_S0_i)
        /*0dd0*/ 	.word	0x0000000c


	//----- nvinfo : EIATTR_FRAME_SIZE
	.align		4
.L_589:
        /*0dd4*/ 	.byte	0x04, 0x11
        /*0dd6*/ 	.short	(.L_591 - .L_590)
	.align		4
.L_590:
        /*0dd8*/ 	.word	index@(_Z10add_kernelILx147EEvPfS0_S0_i)
        /*0ddc*/ 	.word	0x00000000


	//----- nvinfo : EIATTR_REGCOUNT
	.align		4
.L_591:
        /*0de0*/ 	.byte	0x04, 0x2f
        /*0de2*/ 	.short	(.L_593 - .L_592)
	.align		4
.L_592:
        /*0de4*/ 	.word	index@(_Z10add_kernelILx148EEvPfS0_S0_i)
        /*0de8*/ 	.word	0x0000000c


	//----- nvinfo : EIATTR_FRAME_SIZE
	.align		4
.L_593:
        /*0dec*/ 	.byte	0x04, 0x11
        /*0dee*/ 	.short	(.L_595 - .L_594)
	.align		4
.L_594:
        /*0df0*/ 	.word	index@(_Z10add_kernelILx148EEvPfS0_S0_i)
        /*0df4*/ 	.word	0x00000000


	//----- nvinfo : EIATTR_REGCOUNT
	.align		4
.L_595:
        /*0df8*/ 	.byte	0x04, 0x2f
        /*0dfa*/ 	.short	(.L_597 - .L_596)
	.align		4
.L_596:
        /*0dfc*/ 	.word	index@(_Z10add_kernelILx149EEvPfS0_S0_i)
        /*0e00*/ 	.word	0x0000000c


	//----- nvinfo : EIATTR_FRAME_SIZE
	.align		4
.L_597:
        /*0e04*/ 	.byte	0x04, 0x11
        /*0e06*/ 	.short	(.L_599 - .L_598)
	.align		4
.L_598:
        /*0e08*/ 	.word	index@(_Z10add_kernelILx149EEvPfS0_S0_i)
        /*0e0c*/ 	.word	0x00000000


	//----- nvinfo : EIATTR_REGCOUNT
	.align		4
.L_599:
        /*0e10*/ 	.byte	0x04, 0x2f
        /*0e12*/ 	.short	(.L_601 - .L_600)
	.align		4
.L_600:
        /*0e14*/ 	.word	index@(_Z10add_kernelILx150EEvPfS0_S0_i)
        /*0e18*/ 	.word	0x0000000c


	//----- nvinfo : EIATTR_FRAME_SIZE
	.align		4
.L_601:
        /*0e1c*/ 	.byte	0x04, 0x11
        /*0e1e*/ 	.short	(.L_603 - .L_602)
	.align		4
.L_602:
        /*0e20*/ 	.word	index@(_Z10add_kernelILx150EEvPfS0_S0_i)
        /*0e24*/ 	.word	0x00000000


	//----- nvinfo : EIATTR_REGCOUNT
	.align		4
.L_603:
        /*0e28*/ 	.byte	0x04, 0x2f
        /*0e2a*/ 	.short	(.L_605 - .L_604)
	.align		4
.L_604:
        /*0e2c*/ 	.word	index@(_Z10add_kernelILx151EEvPfS0_S0_i)
        /*0e30*/ 	.word	0x0000000c


	//----- nvinfo : EIATTR_FRAME_SIZE
	.align		4
.L_605:
        /*0e34*/ 	.byte	0x04, 0x11
        /*0e36*/ 	.short	(.L_607 - .L_606)
	.align		4
.L_606:
        /*0e38*/ 	.word	index@(_Z10add_kernelILx151EEvPfS0_S0_i)
        /*0e3c*/ 	.word	0x00000000


	//----- nvinfo : EIATTR_REGCOUNT
	.align		4
.L_607:
        /*0e40*/ 	.byte	0x04, 0x2f
        /*0e42*/ 	.short	(.L_609 - .L_608)
	.align		4
.L_608:
        /*0e44*/ 	.word	index@(_Z10add_kernelILx152EEvPfS0_S0_i)
        /*0e48*/ 	.word	0x0000000c


	//----- nvinfo : EIATTR_FRAME_SIZE
	.align		4
.L_609:
        /*0e4c*/ 	.byte	0x04, 0x11
        /*0e4e*/ 	.short	(.L_611 - .L_610)
	.align		4
.L_610:
        /*0e50*/ 	.word	index@(_Z10add_kernelILx152EEvPfS0_S0_i)
        /*0e54*/ 	.word	0x00000000


	//----- nvinfo : EIATTR_REGCOUNT
	.align		4
.L_611:
        /*0e58*/ 	.byte	0x04, 0x2f
        /*0e5a*/ 	.short	(.L_613 - .L_612)
	.align		4
.L_612:
        /*0e5c*/ 	.word	index@(_Z10add_kernelILx153EEvPfS0_S0_i)
        /*0e60*/ 	.word	0x0000000c


	//----- nvinfo : EIATTR_FRAME_SIZE
	.align		4
.L_613:
        /*0e64*/ 	.byte	0x04, 0x11
        /*0e66*/ 	.short	(.L_615 - .L_614)
	.align		4
.L_614:
        /*0e68*/ 	.word	index@(_Z10add_kernelILx153EEvPfS0_S0_i)
        /*0e6c*/ 	.word	0x00000000


	//----- nvinfo : EIATTR_REGCOUNT
	.align		4
.L_615:
        /*0e70*/ 	.byte	0x04, 0x2f
        /*0e72*/ 	.short	(.L_617 - .L_616)
	.align		4
.L_616:
        /*0e74*/ 	.word	index@(_Z10add_kernelILx154EEvPfS0_S0_i)
        /*0e78*/ 	.word	0x0000000c


	//----- nvinfo : EIATTR_FRAME_SIZE
	.align		4
.L_617:
        /*0e7c*/ 	.byte	0x04, 0x11
        /*0e7e*/ 	.short	(.L_619 - .L_618)
	.align		4
.L_618:
        /*0e80*/ 	.word	index@(_Z10add_kernelILx154EEvPfS0_S0_i)
        /*0e84*/ 	.word	0x00000000


	//----- nvinfo : EIATTR_REGCOUNT
	.align		4
.L_619:
        /*0e88*/ 	.byte	0x04, 0x2f
        /*0e8a*/ 	.short	(.L_621 - .L_620)
	.align		4
.L_620:
        /*0e8c*/ 	.word	index@(_Z10add_kernelILx155EEvPfS0_S0_i)
        /*0e90*/ 	.word	0x0000000c


	//----- nvinfo : EIATTR_FRAME_SIZE
	.align		4
.L_621:
        /*0e94*/ 	.byte	0x04, 0x11
        /*0e96*/ 	.short	(.L_623 - .L_622)
	.align		4
.L_622:
        /*0e98*/ 	.word	index@(_Z10add_kernelILx155EEvPfS0_S0_i)
        /*0e9c*/ 	.word	0x00000000


	//----- nvinfo : EIATTR_REGCOUNT
	.align		4
.L_623:
        /*0ea0*/ 	.byte	0x04, 0x2f
        /*0ea2*/ 	.short	(.L_625 - .L_624)
	.align		4
.L_624:
        /*0ea4*/ 	.word	index@(_Z10add_kernelILx156EEvPfS0_S0_i)
        /*0ea8*/ 	.word	0x0000000c


	//----- nvinfo : EIATTR_FRAME_SIZE
	.align		4
.L_625:
        /*0eac*/ 	.byte	0x04, 0x11
        /*0eae*/ 	.short	(.L_627 - .L_626)
	.align		4
.L_626:
        /*0eb0*/ 	.word	index@(_Z10add_kernelILx156EEvPfS0_S0_i)
        /*0eb4*/ 	.word	0x00000000


	//----- nvinfo : EIATTR_REGCOUNT
	.align		4
.L_627:
        /*0eb8*/ 	.byte	0x04, 0x2f
        /*0eba*/ 	.short	(.L_629 - .L_628)
	.align		4
.L_628:
        /*0ebc*/ 	.word	index@(_Z10add_kernelILx157EEvPfS0_S0_i)
        /*0ec0*/ 	.word	0x0000000c


	//----- nvinfo : EIATTR_FRAME_SIZE
	.align		4
.L_629:
        /*0ec4*/ 	.byte	0x04, 0x11
        /*0ec6*/ 	.short	(.L_631 - .L_630)
	.align		4
.L_630:
        /*0ec8*/ 	.word	index@(_Z10add_kernelILx157EEvPfS0_S0_i)
        /*0ecc*/ 	.word	0x00000000


	//----- nvinfo : EIATTR_REGCOUNT
	.align		4
.L_631:
        /*0ed0*/ 	.byte	0x04, 0x2f
        /*0ed2*/ 	.short	(.L_633 - .L_632)
	.align		4
.L_632:
        /*0ed4*/ 	.word	index@(_Z10add_kernelILx158EEvPfS0_S0_i)
        /*0ed8*/ 	.word	0x0000000c


	//----- nvinfo : EIATTR_FRAME_SIZE
	.align		4
.L_633:
        /*0edc*/ 	.byte	0x04, 0x11
        /*0ede*/ 	.short	(.L_635 - .L_634)
	.align		4
.L_634:
        /*0ee0*/ 	.word	index@(_Z10add_kernelILx158EEvPfS0_S0_i)
        /*0ee4*/ 	.word	0x00000000


	//----- nvinfo : EIATTR_REGCOUNT
	.align		4
.L_635:
        /*0ee8*/ 	.byte	0x04, 0x2f
        /*0eea*/ 	.short	(.L_637 - .L_636)
	.align		4
.L_636:
        /*0eec*/ 	.word	index@(_Z10add_kernelILx159EEvPfS0_S0_i)
        /*0ef0*/ 	.word	0x0000000c


	//----- nvinfo : EIATTR_FRAME_SIZE
	.align		4
.L_637:
        /*0ef4*/ 	.byte	0x04, 0x11
        /*0ef6*/ 	.short	(.L_639 - .L_638)
	.align		4
.L_638:
        /*0ef8*/ 	.word	index@(_Z10add_kernelILx159EEvPfS0_S0_i)
        /*0efc*/ 	.word	0x00000000


	//----- nvinfo : EIATTR_REGCOUNT
	.align		4
.L_639:
        /*0f00*/ 	.byte	0x04, 0x2f
        /*0f02*/ 	.short	(.L_641 - .L_640)
	.align		4
.L_640:
        /*0f04*/ 	.word	index@(_Z10add_kernelILx160EEvPfS0_S0_i)
        /*0f08*/ 	.word	0x0000000c


	//----- nvinfo : EIATTR_FRAME_SIZE
	.align		4
.L_641:
        /*0f0c*/ 	.byte	0x04, 0x11
        /*0f0e*/ 	.short	(.L_643 - .L_642)
	.align		4
.L_642:
        /*0f10*/ 	.word	index@(_Z10add_kernelILx160EEvPfS0_S0_i)
        /*0f14*/ 	.word	0x00000000


	//----- nvinfo : EIATTR_REGCOUNT
	.align		4
.L_643:
        /*0f18*/ 	.byte	0x04, 0x2f
        /*0f1a*/ 	.short	(.L_645 - .L_644)
	.align		4
.L_644:
        /*0f1c*/ 	.word	index@(_Z10add_kernelILx161EEvPfS0_S0_i)
        /*0f20*/ 	.word	0x0000000c


	//----- nvinfo : EIATTR_FRAME_SIZE
	.align		4
.L_645:
        /*0f24*/ 	.byte	0x04, 0x11
        /*0f26*/ 	.short	(.L_647 - .L_646)
	.align		4
.L_646:
        /*0f28*/ 	.word	index@(_Z10add_kernelILx161EEvPfS0_S0_i)
        /*0f2c*/ 	.word	0x00000000


	//----- nvinfo : EIATTR_REGCOUNT
	.align		4
.L_647:
        /*0f30*/ 	.byte	0x04, 0x2f
        /*0f32*/ 	.short	(.L_649 - .L_648)
	.align		4
.L_648:
        /*0f34*/ 	.word	index@(_Z10add_kernelILx162EEvPfS0_S0_i)
        /*0f38*/ 	.word	0x0000000c


	//----- nvinfo : EIATTR_FRAME_SIZE
	.align		4
.L_649:
        /*0f3c*/ 	.byte	0x04, 0x11
        /*0f3e*/ 	.short	(.L_651 - .L_650)
	.align		4
.L_650:
        /*0f40*/ 	.word	index@(_Z10add_kernelILx162EEvPfS0_S0_i)
        /*0f44*/ 	.word	0x00000000


	//----- nvinfo : EIATTR_REGCOUNT
	.align		4
.L_651:
        /*0f48*/ 	.byte	0x04, 0x2f
        /*0f4a*/ 	.short	(.L_653 - .L_652)
	.align		4
.L_652:
        /*0f4c*/ 	.word	index@(_Z10add_kernelILx163EEvPfS0_S0_i)
        /*0f50*/ 	.word	0x0000000c


	//----- nvinfo : EIATTR_FRAME_SIZE
	.align		4
.L_653:
        /*0f54*/ 	.byte	0x04, 0x11
        /*0f56*/ 	.short	(.L_655 - .L_654)
	.align		4
.L_654:
        /*0f58*/ 	.word	index@(_Z10add_kernelILx163EEvPfS0_S0_i)
        /*0f5c*/ 	.word	0x00000000


	//----- nvinfo : EIATTR_REGCOUNT
	.align		4
.L_655:
        /*0f60*/ 	.byte	0x04, 0x2f
        /*0f62*/ 	.short	(.L_657 - .L_656)
	.align		4
.L_656:
        /*0f64*/ 	.word	index@(_Z10add_kernelILx164EEvPfS0_S0_i)
        /*0f68*/ 	.word	0x0000000c


	//----- nvinfo : EIATTR_FRAME_SIZE
	.align		4
.L_657:
        /*0f6c*/ 	.byte	0x04, 0x11
        /*0f6e*/ 	.short	(.L_659 - .L_658)
	.align		4
.L_658:
        /*0f70*/ 	.word	index@(_Z10add_kernelILx164EEvPfS0_S0_i)
        /*0f74*/ 	.word	0x00000000


	//----- nvinfo : EIATTR_REGCOUNT
	.align		4
.L_659:
        /*0f78*/ 	.byte	0x04, 0x2f
        /*0f7a*/ 	.short	(.L_661 - .L_660)
	.align		4
.L_660:
        /*0f7c*/ 	.word	index@(_Z10add_kernelILx165EEvPfS0_S0_i)
        /*0f80*/ 	.word	0x0000000c


	//----- nvinfo : EIATTR_FRAME_SIZE
	.align		4
.L_661:
        /*0f84*/ 	.byte	0x04, 0x11
        /*0f86*/ 	.short	(.L_663 - .L_662)
	.align		4
.L_662:
        /*0f88*/ 	.word	index@(_Z10add_kernelILx165EEvPfS0_S0_i)
        /*0f8c*/ 	.word	0x00000000


	//----- nvinfo : EIATTR_REGCOUNT
	.align		4
.L_663:
        /*0f90*/ 	.byte	0x04, 0x2f
        /*0f92*/ 	.short	(.L_665 - .L_664)
	.align		4
.L_664:
        /*0f94*/ 	.word	index@(_Z10add_kernelILx166EEvPfS0_S0_i)
        /*0f98*/ 	.word	0x0000000c


	//----- nvinfo : EIATTR_FRAME_SIZE
	.align		4
.L_665:
        /*0f9c*/ 	.byte	0x04, 0x11
        /*0f9e*/ 	.short	(.L_667 - .L_666)
	.align		4
.L_666:
        /*0fa0*/ 	.word	index@(_Z10add_kernelILx166EEvPfS0_S0_i)
        /*0fa4*/ 	.word	0x00000000


	//----- nvinfo : EIATTR_REGCOUNT
	.align		4
.L_667:
        /*0fa8*/ 	.byte	0x04, 0x2f
        /*0faa*/ 	.short	(.L_669 - .L_668)
	.align		4
.L_668:
        /*0fac*/ 	.word	index@(_Z10add_kernelILx167EEvPfS0_S0_i)
        /*0fb0*/ 	.word	0x0000000c


	//----- nvinfo : EIATTR_FRAME_SIZE
	.align		4
.L_669:
        /*0fb4*/ 	.byte	0x04, 0x11
        /*0fb6*/ 	.short	(.L_671 - .L_670)
	.align		4
.L_670:
        /*0fb8*/ 	.word	index@(_Z10add_kernelILx167EEvPfS0_S0_i)
        /*0fbc*/ 	.word	0x00000000


	//----- nvinfo : EIATTR_REGCOUNT
	.align		4
.L_671:
        /*0fc0*/ 	.byte	0x04, 0x2f
        /*0fc2*/ 	.short	(.L_673 - .L_672)
	.align		4
.L_672:
        /*0fc4*/ 	.word	index@(_Z10add_kernelILx168EEvPfS0_S0_i)
        /*0fc8*/ 	.word	0x0000000c


	//----- nvinfo : EIATTR_FRAME_SIZE
	.align		4
.L_673:
        /*0fcc*/ 	.byte	0x04, 0x11
        /*0fce*/ 	.short	(.L_675 - .L_674)
	.align		4
.L_674:
        /*0fd0*/ 	.word	index@(_Z10add_kernelILx168EEvPfS0_S0_i)
        /*0fd4*/ 	.word	0x00000000


	//----- nvinfo : EIATTR_REGCOUNT
	.align		4
.L_675:
        /*0fd8*/ 	.byte	0x04, 0x2f
        /*0fda*/ 	.short	(.L_677 - .L_676)
	.align		4
.L_676:
        /*0fdc*/ 	.word	index@(_Z10add_kernelILx169EEvPfS0_S0_i)
        /*0fe0*/ 	.word	0x0000000c


	//----- nvinfo : EIATTR_FRAME_SIZE
	.align		4
.L_677:
        /*0fe4*/ 	.byte	0x04, 0x11
        /*0fe6*/ 	.short	(.L_679 - .L_678)
	.align		4
.L_678:
        /*0fe8*/ 	.word	index@(_Z10add_kernelILx169EEvPfS0_S0_i)
        /*0fec*/ 	.word	0x00000000


	//----- nvinfo : EIATTR_REGCOUNT
	.align		4
.L_679:
        /*0ff0*/ 	.byte	0x04, 0x2f
        /*0ff2*/ 	.short	(.L_681 - .L_680)
	.align		4
.L_680:
        /*0ff4*/ 	.word	index@(_Z10add_kernelILx170EEvPfS0_S0_i)
        /*0ff8*/ 	.word	0x0000000c


	//----- nvinfo : EIATTR_FRAME_SIZE
	.align		4
.L_681:
        /*0ffc*/ 	.byte	0x04, 0x11
        /*0ffe*/ 	.short	(.L_683 - .L_682)
	.align		4
.L_682:
        /*1000*/ 	.word	index@(_Z10add_kernelILx170EEvPfS0_S0_i)
        /*1004*/ 	.word	0x00000000


	//----- nvinfo : EIATTR_REGCOUNT
	.align		4
.L_683:
        /*1008*/ 	.byte	0x04, 0x2f
        /*100a*/ 	.short	(.L_685 - .L_684)
	.align		4
.L_684:
        /*100c*/ 	.word	index@(_Z10add_kernelILx171EEvPfS0_S0_i)
        /*1010*/ 	.word	0x0000000c


	//----- nvinfo : EIATTR_FRAME_SIZE
	.align		4
.L_685:
        /*1014*/ 	.byte	0x04, 0x11
        /*1016*/ 	.short	(.L_687 - .L_686)
	.align		4
.L_686:
        /*1018*/ 	.word	index@(_Z10add_kernelILx171EEvPfS0_S0_i)
        /*101c*/ 	.word	0x00000000


	//----- nvinfo : EIATTR_REGCOUNT
	.align		4
.L_687:
        /*1020*/ 	.byte	0x04, 0x2f
        /*1022*/ 	.short	(.L_689 - .L_688)
	.align		4
.L_688:
        /*1024*/ 	.word	index@(_Z10add_kernelILx172EEvPfS0_S0_i)
        /*1028*/ 	.word	0x0000000c


	//----- nvinfo : EIATTR_FRAME_SIZE
	.align		4
.L_689:
        /*102c*/ 	.byte	0x04, 0x11
        /*102e*/ 	.short	(.L_691 - .L_690)
	.align		4
.L_690:
        /*1030*/ 	.word	index@(_Z10add_kernelILx172EEvPfS0_S0_i)
        /*1034*/ 	.word	0x00000000


	//----- nvinfo : EIATTR_REGCOUNT
	.align		4
.L_691:
        /*1038*/ 	.byte	0x04, 0x2f
        /*103a*/ 	.short	(.L_693 - .L_692)
	.align		4
.L_692:
        /*103c*/ 	.word	index@(_Z10add_kernelILx173EEvPfS0_S0_i)
        /*1040*/ 	.word	0x0000000c


	//----- nvinfo : EIATTR_FRAME_SIZE
	.align		4
.L_693:
        /*1044*/ 	.byte	0x04, 0x11
        /*1046*/ 	.short	(.L_695 - .L_694)
	.align		4
.L_694:
        /*1048*/ 	.word	index@(_Z10add_kernelILx173EEvPfS0_S0_i)
        /*104c*/ 	.word	0x00000000


	//----- nvinfo : EIATTR_REGCOUNT
	.align		4
.L_695:
        /*1050*/ 	.byte	0x04, 0x2f
        /*1052*/ 	.short	(.L_697 - .L_696)
	.align		4
.L_696:
        /*1054*/ 	.word	index@(_Z10add_kernelILx174EEvPfS0_S0_i)
        /*1058*/ 	.word	0x0000000c


	//----- nvinfo : EIATTR_FRAME_SIZE
	.align		4
.L_697:
        /*105c*/ 	.byte	0x04, 0x11
        /*105e*/ 	.short	(.L_699 - .L_698)
	.align		4
.L_698:
        /*1060*/ 	.word	index@(_Z10add_kernelILx174EEvPfS0_S0_i)
        /*1064*/ 	.word	0x00000000


	//----- nvinfo : EIATTR_REGCOUNT
	.align		4
.L_699:
        /*1068*/ 	.byte	0x04, 0x2f
        /*106a*/ 	.short	(.L_701 - .L_700)
	.align		4
.L_700:
        /*106c*/ 	.word	index@(_Z10add_kernelILx175EEvPfS0_S0_i)
        /*1070*/ 	.word	0x0000000c


	//----- nvinfo : EIATTR_FRAME_SIZE
	.align		4
.L_701:
        /*1074*/ 	.byte	0x04, 0x11
        /*1076*/ 	.short	(.L_703 - .L_702)
	.align		4
.L_702:
        /*1078*/ 	.word	index@(_Z10add_kernelILx175EEvPfS0_S0_i)
        /*107c*/ 	.word	0x00000000


	//----- nvinfo : EIATTR_REGCOUNT
	.align		4
.L_703:
        /*1080*/ 	.byte	0x04, 0x2f
        /*1082*/ 	.short	(.L_705 - .L_704)
	.align		4
.L_704:
        /*1084*/ 	.word	index@(_Z10add_kernelILx176EEvPfS0_S0_i)
        /*1088*/ 	.word	0x0000000c


	//----- nvinfo : EIATTR_FRAME_SIZE
	.align		4
.L_705:
        /*108c*/ 	.byte	0x04, 0x11
        /*108e*/ 	.short	(.L_707 - .L_706)
	.align		4
.L_706:
        /*1090*/ 	.word	index@(_Z10add_kernelILx176EEvPfS0_S0_i)
        /*1094*/ 	.word	0x00000000


	//----- nvinfo : EIATTR_REGCOUNT
	.align		4
.L_707:
        /*1098*/ 	.byte	0x04, 0x2f
        /*109a*/ 	.short	(.L_709 - .L_708)
	.align		4
.L_708:
        /*109c*/ 	.word	index@(_Z10add_kernelILx177EEvPfS0_S0_i)
        /*10a0*/ 	.word	0x0000000c


	//----- nvinfo : EIATTR_FRAME_SIZE
	.align		4
.L_709:
        /*10a4*/ 	.byte	0x04, 0x11
        /*10a6*/ 	.short	(.L_711 - .L_710)
	.align		4
.L_710:
        /*10a8*/ 	.word	index@(_Z10add_kernelILx177EEvPfS0_S0_i)
        /*10ac*/ 	.word	0x00000000


	//----- nvinfo : EIATTR_REGCOUNT
	.align		4
.L_711:
        /*10b0*/ 	.byte	0x04, 0x2f
        /*10b2*/ 	.short	(.L_713 - .L_712)
	.align		4
.L_712:
        /*10b4*/ 	.word	index@(_Z10add_kernelILx178EEvPfS0_S0_i)
        /*10b8*/ 	.word	0x0000000c


	//----- nvinfo : EIATTR_FRAME_SIZE
	.align		4
.L_713:
        /*10bc*/ 	.byte	0x04, 0x11
        /*10be*/ 	.short	(.L_715 - .L_714)
	.align		4
.L_714:
        /*10c0*/ 	.word	index@(_Z10add_kernelILx178EEvPfS0_S0_i)
        /*10c4*/ 	.word	0x00000000


	//----- nvinfo : EIATTR_REGCOUNT
	.align		4
.L_715:
        /*10c8*/ 	.byte	0x04, 0x2f
        /*10ca*/ 	.short	(.L_717 - .L_716)
	.align		4
.L_716:
        /*10cc*/ 	.word	index@(_Z10add_kernelILx179EEvPfS0_S0_i)
        /*10d0*/ 	.word	0x0000000c


	//----- nvinfo : EIATTR_FRAME_SIZE
	.align		4
.L_717:
        /*10d4*/ 	.byte	0x04, 0x11
        /*10d6*/ 	.short	(.L_719 - .L_718)
	.align		4
.L_718:
        /*10d8*/ 	.word	index@(_Z10add_kernelILx179EEvPfS0_S0_i)
        /*10dc*/ 	.word	0x00000000


	//----- nvinfo : EIATTR_REGCOUNT
	.align		4
.L_719:
        /*10e0*/ 	.byte	0x04, 0x2f
        /*10e2*/ 	.short	(.L_721 - .L_720)
	.align		4
.L_720:
        /*10e4*/ 	.word	index@(_Z10add_kernelILx180EEvPfS0_S0_i)
        /*10e8*/ 	.word	0x0000000c


	//----- nvinfo : EIATTR_FRAME_SIZE
	.align		4
.L_721:
        /*10ec*/ 	.byte	0x04, 0x11
        /*10ee*/ 	.short	(.L_723 - .L_722)
	.align		4
.L_722:
        /*10f0*/ 	.word	index@(_Z10add_kernelILx180EEvPfS0_S0_i)
        /*10f4*/ 	.word	0x00000000


	//----- nvinfo : EIATTR_REGCOUNT
	.align		4
.L_723:
        /*10f8*/ 	.byte	0x04, 0x2f
        /*10fa*/ 	.short	(.L_725 - .L_724)
	.align		4
.L_724:
        /*10fc*/ 	.word	index@(_Z10add_kernelILx181EEvPfS0_S0_i)
        /*1100*/ 	.word	0x0000000c


	//----- nvinfo : EIATTR_FRAME_SIZE
	.align		4
.L_725:
        /*1104*/ 	.byte	0x04, 0x11
        /*1106*/ 	.short	(.L_727 - .L_726)
	.align		4
.L_726:
        /*1108*/ 	.word	index@(_Z10add_kernelILx181EEvPfS0_S0_i)
        /*110c*/ 	.word	0x00000000


	//----- nvinfo : EIATTR_REGCOUNT
	.align		4
.L_727:
        /*1110*/ 	.byte	0x04, 0x2f
        /*1112*/ 	.short	(.L_729 - .L_728)
	.align		4
.L_728:
        /*1114*/ 	.word	index@(_Z10add_kernelILx182EEvPfS0_S0_i)
        /*1118*/ 	.word	0x0000000c


	//----- nvinfo : EIATTR_FRAME_SIZE
	.align		4
.L_729:
        /*111c*/ 	.byte	0x04, 0x11
        /*111e*/ 	.short	(.L_731 - .L_730)
	.align		4
.L_730:
        /*1120*/ 	.word	index@(_Z10add_kernelILx182EEvPfS0_S0_i)
        /*1124*/ 	.word	0x00000000


	//----- nvinfo : EIATTR_REGCOUNT
	.align		4
.L_731:
        /*1128*/ 	.byte	0x04, 0x2f
        /*112a*/ 	.short	(.L_733 - .L_732)
	.align		4
.L_732:
        /*112c*/ 	.word	index@(_Z10add_kernelILx183EEvPfS0_S0_i)
        /*1130*/ 	.word	0x0000000c


	//----- nvinfo : EIATTR_FRAME_SIZE
	.align		4
.L_733:
        /*1134*/ 	.byte	0x04, 0x11
        /*1136*/ 	.short	(.L_735 - .L_734)
	.align		4
.L_734:
        /*1138*/ 	.word	index@(_Z10add_kernelILx183EEvPfS0_S0_i)
        /*113c*/ 	.word	0x00000000


	//----- nvinfo : EIATTR_REGCOUNT
	.align		4
.L_735:
        /*1140*/ 	.byte	0x04, 0x2f
        /*1142*/ 	.short	(.L_737 - .L_736)
	.align		4
.L_736:
        /*1144*/ 	.word	index@(_Z10add_kernelILx184EEvPfS0_S0_i)
        /*1148*/ 	.word	0x0000000c


	//----- nvinfo : EIATTR_FRAME_SIZE
	.align		4
.L_737:
        /*114c*/ 	.byte	0x04, 0x11
        /*114e*/ 	.short	(.L_739 - .L_738)
	.align		4
.L_738:
        /*1150*/ 	.word	index@(_Z10add_kernelILx184EEvPfS0_S0_i)
        /*1154*/ 	.word	0x00000000


	//----- nvinfo : EIATTR_REGCOUNT
	.align		4
.L_739:
        /*1158*/ 	.byte	0x04, 0x2f
        /*115a*/ 	.short	(.L_741 - .L_740)
	.align		4
.L_740:
        /*115c*/ 	.word	index@(_Z10add_kernelILx185EEvPfS0_S0_i)
        /*1160*/ 	.word	0x0000000c


	//----- nvinfo : EIATTR_FRAME_SIZE
	.align		4
.L_741:
        /*1164*/ 	.byte	0x04, 0x11
        /*1166*/ 	.short	(.L_743 - .L_742)
	.align		4
.L_742:
        /*1168*/ 	.word	index@(_Z10add_kernelILx185EEvPfS0_S0_i)
        /*116c*/ 	.word	0x00000000


	//----- nvinfo : EIATTR_REGCOUNT
	.align		4
.L_743:
        /*1170*/ 	.byte	0x04, 0x2f
        /*1172*/ 	.short	(.L_745 - .L_744)
	.align		4
.L_744:
        /*1174*/ 	.word	index@(_Z10add_kernelILx186EEvPfS0_S0_i)
        /*1178*/ 	.word	0x0000000c


	//----- nvinfo : EIATTR_FRAME_SIZE
	.align		4
.L_745:
        /*117c*/ 	.byte	0x04, 0x11
        /*117e*/ 	.short	(.L_747 - .L_746)
	.align		4
.L_746:
        /*1180*/ 	.word	index@(_Z10add_kernelILx186EEvPfS0_S0_i)
        /*1184*/ 	.word	0x00000000


	//----- nvinfo : EIATTR_REGCOUNT
	.align		4
.L_747:
        /*1188*/ 	.byte	0x04, 0x2f
        /*118a*/ 	.short	(.L_749 - .L_748)
	.align		4
.L_748:
        /*118c*/ 	.word	index@(_Z10add_kernelILx187EEvPfS0_S0_i)
        /*1190*/ 	.word	0x0000000c


	//----- nvinfo : EIATTR_FRAME_SIZE
	.align		4
.L_749:
        /*1194*/ 	.byte	0x04, 0x11
        /*1196*/ 	.short	(.L_751 - .L_750)
	.align		4
.L_750:
        /*1198*/ 	.word	index@(_Z10add_kernelILx187EEvPfS0_S0_i)
        /*119c*/ 	.word	0x00000000


	//----- nvinfo : EIATTR_REGCOUNT
	.align		4
.L_751:
        /*11a0*/ 	.byte	0x04, 0x2f
        /*11a2*/ 	.short	(.L_753 - .L_752)
	.align		4
.L_752:
        /*11a4*/ 	.word	index@(_Z10add_kernelILx188EEvPfS0_S0_i)
        /*11a8*/ 	.word	0x0000000c


	//----- nvinfo : EIATTR_FRAME_SIZE
	.align		4
.L_753:
        /*11ac*/ 	.byte	0x04, 0x11
        /*11ae*/ 	.short	(.L_755 - .L_754)
	.align		4
.L_754:
        /*11b0*/ 	.word	index@(_Z10add_kernelILx188EEvPfS0_S0_i)
        /*11b4*/ 	.word	0x00000000


	//----- nvinfo : EIATTR_REGCOUNT
	.align		4
.L_755:
        /*11b8*/ 	.byte	0x04, 0x2f
        /*11ba*/ 	.short	(.L_757 - .L_756)
	.align		4
.L_756:
        /*11bc*/ 	.word	index@(_Z10add_kernelILx189EEvPfS0_S0_i)
        /*11c0*/ 	.word	0x0000000c


	//----- nvinfo : EIATTR_FRAME_SIZE
	.align		4
.L_757:
        /*11c4*/ 	.byte	0x04, 0x11
        /*11c6*/ 	.short	(.L_759 - .L_758)
	.align		4
.L_758:
        /*11c8*/ 	.word	index@(_Z10add_kernelILx189EEvPfS0_S0_i)
        /*11cc*/ 	.word	0x00000000


	//----- nvinfo : EIATTR_REGCOUNT
	.align		4
.L_759:
        /*11d0*/ 	.byte	0x04, 0x2f
        /*11d2*/ 	.short	(.L_761 - .L_760)
	.align		4
.L_760:
        /*11d4*/ 	.word	index@(_Z10add_kernelILx190EEvPfS0_S0_i)
        /*11d8*/ 	.word	0x0000000c


	//----- nvinfo : EIATTR_FRAME_SIZE
	.align		4
.L_761:
        /*11dc*/ 	.byte	0x04, 0x11
        /*11de*/ 	.short	(.L_763 - .L_762)
	.align		4
.L_762:
        /*11e0*/ 	.word	index@(_Z10add_kernelILx190EEvPfS0_S0_i)
        /*11e4*/ 	.word	0x00000000


	//----- nvinfo : EIATTR_REGCOUNT
	.align		4
.L_763:
        /*11e8*/ 	.byte	0x04, 0x2f
        /*11ea*/ 	.short	(.L_765 - .L_764)
	.align		4
.L_764:
        /*11ec*/ 	.word	index@(_Z10add_kernelILx191EEvPfS0_S0_i)
        /*11f0*/ 	.word	0x0000000c


	//----- nvinfo : EIATTR_FRAME_SIZE
	.align		4
.L_765:
        /*11f4*/ 	.byte	0x04, 0x11
        /*11f6*/ 	.short	(.L_767 - .L_766)
	.align		4
.L_766:
        /*11f8*/ 	.word	index@(_Z10add_kernelILx191EEvPfS0_S0_i)
        /*11fc*/ 	.word	0x00000000


	//----- nvinfo : EIATTR_REGCOUNT
	.align		4
.L_767:
        /*1200*/ 	.byte	0x04, 0x2f
        /*1202*/ 	.short	(.L_769 - .L_768)
	.align		4
.L_768:
        /*1204*/ 	.word	index@(_Z10add_kernelILx192EEvPfS0_S0_i)
        /*1208*/ 	.word	0x0000000c


	//----- nvinfo : EIATTR_FRAME_SIZE
	.align		4
.L_769:
        /*120c*/ 	.byte	0x04, 0x11
        /*120e*/ 	.short	(.L_771 - .L_770)
	.align		4
.L_770:
        /*1210*/ 	.word	index@(_Z10add_kernelILx192EEvPfS0_S0_i)
        /*1214*/ 	.word	0x00000000


	//----- nvinfo : EIATTR_REGCOUNT
	.align		4
.L_771:
        /*1218*/ 	.byte	0x04, 0x2f
        /*121a*/ 	.short	(.L_773 - .L_772)
	.align		4
.L_772:
        /*121c*/ 	.word	index@(_Z10add_kernelILx193EEvPfS0_S0_i)
        /*1220*/ 	.word	0x0000000c


	//----- nvinfo : EIATTR_FRAME_SIZE
	.align		4
.L_773:
        /*1224*/ 	.byte	0x04, 0x11
        /*1226*/ 	.short	(.L_775 - .L_774)
	.align		4
.L_774:
        /*1228*/ 	.word	index@(_Z10add_kernelILx193EEvPfS0_S0_i)
        /*122c*/ 	.word	0x00000000


	//----- nvinfo : EIATTR_REGCOUNT
	.align		4
.L_775:
        /*1230*/ 	.byte	0x04, 0x2f
        /*1232*/ 	.short	(.L_777 - .L_776)
	.align		4
.L_776:
        /*1234*/ 	.word	index@(_Z10add_kernelILx194EEvPfS0_S0_i)
        /*1238*/ 	.word	0x0000000c


	//----- nvinfo : EIATTR_FRAME_SIZE
	.align		4
.L_777:
        /*123c*/ 	.byte	0x04, 0x11
        /*123e*/ 	.short	(.L_779 - .L_778)
	.align		4
.L_778:
        /*1240*/ 	.word	index@(_Z10add_kernelILx194EEvPfS0_S0_i)
        /*1244*/ 	.word	0x00000000


	//----- nvinfo : EIATTR_REGCOUNT
	.align		4
.L_779:
        /*1248*/ 	.byte	0x04, 0x2f
        /*124a*/ 	.short	(.L_781 - .L_780)
	.align		4
.L_780:
        /*124c*/ 	.word	index@(_Z10add_kernelILx195EEvPfS0_S0_i)
        /*1250*/ 	.word	0x0000000c


	//----- nvinfo : EIATTR_FRAME_SIZE
	.align		4
.L_781:
        /*1254*/ 	.byte	0x04, 0x11
        /*1256*/ 	.short	(.L_783 - .L_782)
	.align		4
.L_782:
        /*1258*/ 	.word	index@(_Z10add_kernelILx195EEvPfS0_S0_i)
        /*125c*/ 	.word	0x00000000


	//----- nvinfo : EIATTR_REGCOUNT
	.align		4
.L_783:
        /*1260*/ 	.byte	0x04, 0x2f
        /*1262*/ 	.short	(.L_785 - .L_784)
	.align		4
.L_784:
        /*1264*/ 	.word	index@(_Z10add_kernelILx196EEvPfS0_S0_i)
        /*1268*/ 	.word	0x0000000c


	//----- nvinfo : EIATTR_FRAME_SIZE
	.align		4
.L_785:
        /*126c*/ 	.byte	0x04, 0x11
        /*126e*/ 	.short	(.L_787 - .L_786)
	.align		4
.L_786:
        /*1270*/ 	.word	index@(_Z10add_kernelILx196EEvPfS0_S0_i)
        /*1274*/ 	.word	0x00000000


	//----- nvinfo : EIATTR_REGCOUNT
	.align		4
.L_787:
        /*1278*/ 	.byte	0x04, 0x2f
        /*127a*/ 	.short	(.L_789 - .L_788)
	.align		4
.L_788:
        /*127c*/ 	.word	index@(_Z10add_kernelILx197EEvPfS0_S0_i)
        /*1280*/ 	.word	0x0000000c


	//----- nvinfo : EIATTR_FRAME_SIZE
	.align		4
.L_789:
        /*1284*/ 	.byte	0x04, 0x11
        /*1286*/ 	.short	(.L_791 - .L_790)
	.align		4
.L_790:
        /*1288*/ 	.word	index@(_Z10add_kernelILx197EEvPfS0_S0_i)
        /*128c*/ 	.word	0x00000000


	//----- nvinfo : EIATTR_REGCOUNT
	.align		4
.L_791:
        /*1290*/ 	.byte	0x04, 0x2f
        /*1292*/ 	.short	(.L_793 - .L_792)
	.align		4
.L_792:
        /*1294*/ 	.word	index@(_Z10add_kernelILx198EEvPfS0_S0_i)
        /*1298*/ 	.word	0x0000000c


	//----- nvinfo : EIATTR_FRAME_SIZE
	.align		4
.L_793:
        /*129c*/ 	.byte	0x04, 0x11
        /*129e*/ 	.short	(.L_795 - .L_794)
	.align		4
.L_794:
        /*12a0*/ 	.word	index@(_Z10add_kernelILx198EEvPfS0_S0_i)
        /*12a4*/ 	.word	0x00000000


	//----- nvinfo : EIATTR_REGCOUNT
	.align		4
.L_795:
        /*12a8*/ 	.byte	0x04, 0x2f
        /*12aa*/ 	.short	(.L_797 - .L_796)
	.align		4
.L_796:
        /*12ac*/ 	.word	index@(_Z10add_kernelILx199EEvPfS0_S0_i)
        /*12b0*/ 	.word	0x0000000c


	//----- nvinfo : EIATTR_FRAME_SIZE
	.align		4
.L_797:
        /*12b4*/ 	.byte	0x04, 0x11
        /*12b6*/ 	.short	(.L_799 - .L_798)
	.align		4
.L_798:
        /*12b8*/ 	.word	index@(_Z10add_kernelILx199EEvPfS0_S0_i)
        /*12bc*/ 	.word	0x00000000


	//----- nvinfo : EIATTR_REGCOUNT
	.align		4
.L_799:
        /*12c0*/ 	.byte	0x04, 0x2f
        /*12c2*/ 	.short	(.L_801 - .L_800)
	.align		4
.L_800:
        /*12c4*/ 	.word	index@(_Z10add_kernelILx200EEvPfS0_S0_i)
        /*12c8*/ 	.word	0x0000000c


	//----- nvinfo : EIATTR_FRAME_SIZE
	.align		4
.L_801:
        /*12cc*/ 	.byte	0x04, 0x11
        /*12ce*/ 	.short	(.L_803 - .L_802)
	.align		4
.L_802:
        /*12d0*/ 	.word	index@(_Z10add_kernelILx200EEvPfS0_S0_i)
        /*12d4*/ 	.word	0x00000000


	//----- nvinfo : EIATTR_REGCOUNT
	.align		4
.L_803:
        /*12d8*/ 	.byte	0x04, 0x2f
        /*12da*/ 	.short	(.L_805 - .L_804)
	.align		4
.L_804:
        /*12dc*/ 	.word	index@(_Z10add_kernelILx201EEvPfS0_S0_i)
        /*12e0*/ 	.word	0x0000000c


	//----- nvinfo : EIATTR_FRAME_SIZE
	.align		4
.L_805:
        /*12e4*/ 	.byte	0x04, 0x11
        /*12e6*/ 	.short	(.L_807 - .L_806)
	.align		4
.L_806:
        /*12e8*/ 	.word	index@(_Z10add_kernelILx201EEvPfS0_S0_i)
        /*12ec*/ 	.word	0x00000000


	//----- nvinfo : EIATTR_REGCOUNT
	.align		4
.L_807:
        /*12f0*/ 	.byte	0x04, 0x2f
        /*12f2*/ 	.short	(.L_809 - .L_808)
	.align		4
.L_808:
        /*12f4*/ 	.word	index@(_Z10add_kernelILx202EEvPfS0_S0_i)
        /*12f8*/ 	.word	0x0000000c


	//----- nvinfo : EIATTR_FRAME_SIZE
	.align		4
.L_809:
        /*12fc*/ 	.byte	0x04, 0x11
        /*12fe*/ 	.short	(.L_811 - .L_810)
	.align		4
.L_810:
        /*1300*/ 	.word	index@(_Z10add_kernelILx202EEvPfS0_S0_i)
        /*1304*/ 	.word	0x00000000


	//----- nvinfo : EIATTR_REGCOUNT
	.align		4
.L_811:
        /*1308*/ 	.byte	0x04, 0x2f
        /*130a*/ 	.short	(.L_813 - .L_812)
	.align		4
.L_812:
        /*130c*/ 	.word	index@(_Z10add_kernelILx203EEvPfS0_S0_i)
        /*1310*/ 	.word	0x0000000c


	//----- nvinfo : EIATTR_FRAME_SIZE
	.align		4
.L_813:
        /*1314*/ 	.byte	0x04, 0x11
        /*1316*/ 	.short	(.L_815 - .L_814)
	.align		4
.L_814:
        /*1318*/ 	.word	index@(_Z10add_kernelILx203EEvPfS0_S0_i)
        /*131c*/ 	.word	0x00000000


	//----- nvinfo : EIATTR_REGCOUNT
	.align		4
.L_815:
        /*1320*/ 	.byte	0x04, 0x2f
        /*1322*/ 	.short	(.L_817 - .L_816)
	.align		4
.L_816:
        /*1324*/ 	.word	index@(_Z10add_kernelILx204EEvPfS0_S0_i)
        /*1328*/ 	.word	0x0000000c


	//----- nvinfo : EIATTR_FRAME_SIZE
	.align		4
.L_817:
        /*132c*/ 	.byte	0x04, 0x11
        /*132e*/ 	.short	(.L_819 - .L_818)
	.align		4
.L_818:
        /*1330*/ 	.word	index@(_Z10add_kernelILx204EEvPfS0_S0_i)
        /*1334*/ 	.word	0x00000000


	//----- nvinfo : EIATTR_REGCOUNT
	.align		4
.L_819:
        /*1338*/ 	.byte	0x04, 0x2f
        /*133a*/ 	.short	(.L_821 - .L_820)
	.align		4
.L_820:
        /*133c*/ 	.word	index@(_Z10add_kernelILx205EEvPfS0_S0_i)
        /*1340*/ 	.word	0x0000000c


	//----- nvinfo : EIATTR_FRAME_SIZE
	.align		4
.L_821:
        /*1344*/ 	.byte	0x04, 0x11
        /*1346*/ 	.short	(.L_823 - .L_822)
	.align		4
.L_822:
        /*1348*/ 	.word	index@(_Z10add_kernelILx205EEvPfS0_S0_i)
        /*134c*/ 	.word	0x00000000


	//----- nvinfo : EIATTR_REGCOUNT
	.align		4
.L_823:
        /*1350*/ 	.byte	0x04, 0x2f
        /*1352*/ 	.short	(.L_825 - .L_824)
	.align		4
.L_824:
        /*1354*/ 	.word	index@(_Z10add_kernelILx206EEvPfS0_S0_i)
        /*1358*/ 	.word	0x0000000c


	//----- nvinfo : EIATTR_FRAME_SIZE
	.align		4
.L_825:
        /*135c*/ 	.byte	0x04, 0x11
        /*135e*/ 	.short	(.L_827 - .L_826)
	.align		4
.L_826:
        /*1360*/ 	.word	index@(_Z10add_kernelILx206EEvPfS0_S0_i)
        /*1364*/ 	.word	0x00000000


	//----- nvinfo : EIATTR_REGCOUNT
	.align		4
.L_827:
        /*1368*/ 	.byte	0x04, 0x2f
        /*136a*/ 	.short	(.L_829 - .L_828)
	.align		4
.L_828:
        /*136c*/ 	.word	index@(_Z10add_kernelILx207EEvPfS0_S0_i)
        /*1370*/ 	.word	0x0000000c


	//----- nvinfo : EIATTR_FRAME_SIZE
	.align		4
.L_829:
        /*1374*/ 	.byte	0x04, 0x11
        /*1376*/ 	.short	(.L_831 - .L_830)
	.align		4
.L_830:
        /*1378*/ 	.word	index@(_Z10add_kernelILx207EEvPfS0_S0_i)
        /*137c*/ 	.word	0x00000000


	//----- nvinfo : EIATTR_REGCOUNT
	.align		4
.L_831:
        /*1380*/ 	.byte	0x04, 0x2f
        /*1382*/ 	.short	(.L_833 - .L_832)
	.align		4
.L_832:
        /*1384*/ 	.word	index@(_Z10add_kernelILx208EEvPfS0_S0_i)
        /*1388*/ 	.word	0x0000000c


	//----- nvinfo : EIATTR_FRAME_SIZE
	.align		4
.L_833:
        /*138c*/ 	.byte	0x04, 0x11
        /*138e*/ 	.short	(.L_835 - .L_834)
	.align		4
.L_834:
        /*1390*/ 	.word	index@(_Z10add_kernelILx208EEvPfS0_S0_i)
        /*1394*/ 	.word	0x00000000


	//----- nvinfo : EIATTR_REGCOUNT
	.align		4
.L_835:
        /*1398*/ 	.byte	0x04, 0x2f
        /*139a*/ 	.short	(.L_837 - .L_836)
	.align		4
.L_836:
        /*139c*/ 	.word	index@(_Z10add_kernelILx209EEvPfS0_S0_i)
        /*13a0*/ 	.word	0x0000000c


	//----- nvinfo : EIATTR_FRAME_SIZE
	.align		4
.L_837:
        /*13a4*/ 	.byte	0x04, 0x11
        /*13a6*/ 	.short	(.L_839 - .L_838)
	.align		4
.L_838:
        /*13a8*/ 	.word	index@(_Z10add_kernelILx209EEvPfS0_S0_i)
        /*13ac*/ 	.word	0x00000000


	//----- nvinfo : EIATTR_REGCOUNT
	.align		4
.L_839:
        /*13b0*/ 	.byte	0x04, 0x2f
        /*13b2*/ 	.short	(.L_841 - .L_840)
	.align		4
.L_840:
        /*13b4*/ 	.word	index@(_Z10add_kernelILx210EEvPfS0_S0_i)
        /*13b8*/ 	.word	0x0000000c


	//----- nvinfo : EIATTR_FRAME_SIZE
	.align		4
.L_841:
        /*13bc*/ 	.byte	0x04, 0x11
        /*13be*/ 	.short	(.L_843 - .L_842)
	.align		4
.L_842:
        /*13c0*/ 	.word	index@(_Z10add_kernelILx210EEvPfS0_S0_i)
        /*13c4*/ 	.word	0x00000000


	//----- nvinfo : EIATTR_REGCOUNT
	.align		4
.L_843:
        /*13c8*/ 	.byte	0x04, 0x2f
        /*13ca*/ 	.short	(.L_845 - .L_844)
	.align		4
.L_844:
        /*13cc*/ 	.word	index@(_Z10add_kernelILx211EEvPfS0_S0_i)
        /*13d0*/ 	.word	0x0000000c


	//----- nvinfo : EIATTR_FRAME_SIZE
	.align		4
.L_845:
        /*13d4*/ 	.byte	0x04, 0x11
        /*13d6*/ 	.short	(.L_847 - .L_846)
	.align		4
.L_846:
        /*13d8*/ 	.word	index@(_Z10add_kernelILx211EEvPfS0_S0_i)
        /*13dc*/ 	.word	0x00000000


	//----- nvinfo : EIATTR_REGCOUNT
	.align		4
.L_847:
        /*13e0*/ 	.byte	0x04, 0x2f
        /*13e2*/ 	.short	(.L_849 - .L_848)
	.align		4
.L_848:
        /*13e4*/ 	.word	index@(_Z10add_kernelILx212EEvPfS0_S0_i)
        /*13e8*/ 	.word	0x0000000c


	//----- nvinfo : EIATTR_FRAME_SIZE
	.align		4
.L_849:
        /*13ec*/ 	.byte	0x04, 0x11
        /*13ee*/ 	.short	(.L_851 - .L_850)
	.align		4
.L_850:
        /*13f0*/ 	.word	index@(_Z10add_kernelILx212EEvPfS0_S0_i)
        /*13f4*/ 	.word	0x00000000


	//----- nvinfo : EIATTR_REGCOUNT
	.align		4
.L_851:
        /*13f8*/ 	.byte	0x04, 0x2f
        /*13fa*/ 	.short	(.L_853 - .L_852)
	.align		4
.L_852:
        /*13fc*/ 	.word	index@(_Z10add_kernelILx213EEvPfS0_S0_i)
        /*1400*/ 	.word	0x0000000c


	//----- nvinfo : EIATTR_FRAME_SIZE
	.align		4
.L_853:
        /*1404*/ 	.byte	0x04, 0x11
        /*1406*/ 	.short	(.L_855 - .L_854)
	.align		4
.L_854:
        /*1408*/ 	.word	index@(_Z10add_kernelILx213EEvPfS0_S0_i)
        /*140c*/ 	.word	0x00000000


	//----- nvinfo : EIATTR_REGCOUNT
	.align		4
.L_855:
        /*1410*/ 	.byte	0x04, 0x2f
        /*1412*/ 	.short	(.L_857 - .L_856)
	.align		4
.L_856:
        /*1414*/ 	.word	index@(_Z10add_kernelILx214EEvPfS0_S0_i)
        /*1418*/ 	.word	0x0000000c


	//----- nvinfo : EIATTR_FRAME_SIZE
	.align		4
.L_857:
        /*141c*/ 	.byte	0x04, 0x11
        /*141e*/ 	.short	(.L_859 - .L_858)
	.align		4
.L_858:
        /*1420*/ 	.word	index@(_Z10add_kernelILx214EEvPfS0_S0_i)
        /*1424*/ 	.word	0x00000000


	//----- nvinfo : EIATTR_REGCOUNT
	.align		4
.L_859:
        /*1428*/ 	.byte	0x04, 0x2f
        /*142a*/ 	.short	(.L_861 - .L_860)
	.align		4
.L_860:
        /*142c*/ 	.word	index@(_Z10add_kernelILx215EEvPfS0_S0_i)
        /*1430*/ 	.word	0x0000000c


	//----- nvinfo : EIATTR_FRAME_SIZE
	.align		4
.L_861:
        /*1434*/ 	.byte	0x04, 0x11
        /*1436*/ 	.short	(.L_863 - .L_862)
	.align		4
.L_862:
        /*1438*/ 	.word	index@(_Z10add_kernelILx215EEvPfS0_S0_i)
        /*143c*/ 	.word	0x00000000


	//----- nvinfo : EIATTR_REGCOUNT
	.align		4
.L_863:
        /*1440*/ 	.byte	0x04, 0x2f
        /*1442*/ 	.short	(.L_865 - .L_864)
	.align		4
.L_864:
        /*1444*/ 	.word	index@(_Z10add_kernelILx216EEvPfS0_S0_i)
        /*1448*/ 	.word	0x0000000c


	//----- nvinfo : EIATTR_FRAME_SIZE
	.align		4
.L_865:
        /*144c*/ 	.byte	0x04, 0x11
        /*144e*/ 	.short	(.L_867 - .L_866)
	.align		4
.L_866:
        /*1450*/ 	.word	index@(_Z10add_kernelILx216EEvPfS0_S0_i)
        /*1454*/ 	.word	0x00000000


	//----- nvinfo : EIATTR_REGCOUNT
	.align		4
.L_867:
        /*1458*/ 	.byte	0x04, 0x2f
        /*145a*/ 	.short	(.L_869 - .L_868)
	.align		4
.L_868:
        /*145c*/ 	.word	index@(_Z10add_kernelILx217EEvPfS0_S0_i)
        /*1460*/ 	.word	0x0000000c


	//----- nvinfo : EIATTR_FRAME_SIZE
	.align		4
.L_869:
        /*1464*/ 	.byte	0x04, 0x11
        /*1466*/ 	.short	(.L_871 - .L_870)
	.align		4
.L_870:
        /*1468*/ 	.word	index@(_Z10add_kernelILx217EEvPfS0_S0_i)
        /*146c*/ 	.word	0x00000000


	//----- nvinfo : EIATTR_REGCOUNT
	.align		4
.L_871:
        /*1470*/ 	.byte	0x04, 0x2f
        /*1472*/ 	.short	(.L_873 - .L_872)
	.align		4
.L_872:
        /*1474*/ 	.word	index@(_Z10add_kernelILx218EEvPfS0_S0_i)
        /*1478*/ 	.word	0x0000000c


	//----- nvinfo : EIATTR_FRAME_SIZE
	.align		4
.L_873:
        /*147c*/ 	.byte	0x04, 0x11
        /*147e*/ 	.short	(.L_875 - .L_874)
	.align		4
.L_874:
        /*1480*/ 	.word	index@(_Z10add_kernelILx218EEvPfS0_S0_i)
        /*1484*/ 	.word	0x00000000


	//----- nvinfo : EIATTR_REGCOUNT
	.align		4
.L_875:
        /*1488*/ 	.byte	0x04, 0x2f
        /*148a*/ 	.short	(.L_877 - .L_876)
	.align		4
.L_876:
        /*148c*/ 	.word	index@(_Z10add_kernelILx219EEvPfS0_S0_i)
        /*1490*/ 	.word	0x0000000c


	//----- nvinfo : EIATTR_FRAME_SIZE
	.align		4
.L_877:
        /*1494*/ 	.byte	0x04, 0x11
        /*1496*/ 	.short	(.L_879 - .L_878)
	.align		4
.L_878:
        /*1498*/ 	.word	index@(_Z10add_kernelILx219EEvPfS0_S0_i)
        /*149c*/ 	.word	0x00000000


	//----- nvinfo : EIATTR_REGCOUNT
	.align		4
.L_879:
        /*14a0*/ 	.byte	0x04, 0x2f
        /*14a2*/ 	.short	(.L_881 - .L_880)
	.align		4
.L_880:
        /*14a4*/ 	.word	index@(_Z10add_kernelILx220EEvPfS0_S0_i)
        /*14a8*/ 	.word	0x0000000c


	//----- nvinfo : EIATTR_FRAME_SIZE
	.align		4
.L_881:
        /*14ac*/ 	.byte	0x04, 0x11
        /*14ae*/ 	.short	(.L_883 - .L_882)
	.align		4
.L_882:
        /*14b0*/ 	.word	index@(_Z10add_kernelILx220EEvPfS0_S0_i)
        /*14b4*/ 	.word	0x00000000


	//----- nvinfo : EIATTR_REGCOUNT
	.align		4
.L_883:
        /*14b8*/ 	.byte	0x04, 0x2f
        /*14ba*/ 	.short	(.L_885 - .L_884)
	.align		4
.L_884:
        /*14bc*/ 	.word	index@(_Z10add_kernelILx221EEvPfS0_S0_i)
        /*14c0*/ 	.word	0x0000000c


	//----- nvinfo : EIATTR_FRAME_SIZE
	.align		4
.L_885:
        /*14c4*/ 	.byte	0x04, 0x11
        /*14c6*/ 	.short	(.L_887 - .L_886)
	.align		4
.L_886:
        /*14c8*/ 	.word	index@(_Z10add_kernelILx221EEvPfS0_S0_i)
        /*14cc*/ 	.word	0x00000000


	//----- nvinfo : EIATTR_REGCOUNT
	.align		4
.L_887:
        /*14d0*/ 	.byte	0x04, 0x2f
        /*14d2*/ 	.short	(.L_889 - .L_888)
	.align		4
.L_888:
        /*14d4*/ 	.word	index@(_Z10add_kernelILx222EEvPfS0_S0_i)
        /*14d8*/ 	.word	0x0000000c


	//----- nvinfo : EIATTR_FRAME_SIZE
	.align		4
.L_889:
        /*14dc*/ 	.byte	0x04, 0x11
        /*14de*/ 	.short	(.L_891 - .L_890)
	.align		4
.L_890:
        /*14e0*/ 	.word	index@(_Z10add_kernelILx222EEvPfS0_S0_i)
        /*14e4*/ 	.word	0x00000000


	//----- nvinfo : EIATTR_REGCOUNT
	.align		4
.L_891:
        /*14e8*/ 	.byte	0x04, 0x2f
        /*14ea*/ 	.short	(.L_893 - .L_892)
	.align		4
.L_892:
        /*14ec*/ 	.word	index@(_Z10add_kernelILx223EEvPfS0_S0_i)
        /*14f0*/ 	.word	0x0000000c


	//----- nvinfo : EIATTR_FRAME_SIZE
	.align		4
.L_893:
        /*14f4*/ 	.byte	0x04, 0x11
        /*14f6*/ 	.short	(.L_895 - .L_894)
	.align		4
.L_894:
        /*14f8*/ 	.word	index@(_Z10add_kernelILx223EEvPfS0_S0_i)
        /*14fc*/ 	.word	0x00000000


	//----- nvinfo : EIATTR_REGCOUNT
	.align		4
.L_895:
        /*1500*/ 	.byte	0x04, 0x2f
        /*1502*/ 	.short	(.L_897 - .L_896)
	.align		4
.L_896:
        /*1504*/ 	.word	index@(_Z10add_kernelILx224EEvPfS0_S0_i)
        /*1508*/ 	.word	0x0000000c


	//----- nvinfo : EIATTR_FRAME_SIZE
	.align		4
.L_897:
        /*150c*/ 	.byte	0x04, 0x11
        /*150e*/ 	.short	(.L_899 - .L_898)
	.align		4
.L_898:
        /*1510*/ 	.word	index@(_Z10add_kernelILx224EEvPfS0_S0_i)
        /*1514*/ 	.word	0x00000000


	//----- nvinfo : EIATTR_REGCOUNT
	.align		4
.L_899:
        /*1518*/ 	.byte	0x04, 0x2f
        /*151a*/ 	.short	(.L_901 - .L_900)
	.align		4
.L_900:
        /*151c*/ 	.word	index@(_Z10add_kernelILx225EEvPfS0_S0_i)
        /*1520*/ 	.word	0x0000000c


	//----- nvinfo : EIATTR_FRAME_SIZE
	.align		4
.L_901:
        /*1524*/ 	.byte	0x04, 0x11
        /*1526*/ 	.short	(.L_903 - .L_902)
	.align		4
.L_902:
        /*1528*/ 	.word	index@(_Z10add_kernelILx225EEvPfS0_S0_i)
        /*152c*/ 	.word	0x00000000


	//----- nvinfo : EIATTR_REGCOUNT
	.align		4
.L_903:
        /*1530*/ 	.byte	0x04, 0x2f
        /*1532*/ 	.short	(.L_905 - .L_904)
	.align		4
.L_904:
        /*1534*/ 	.word	index@(_Z10add_kernelILx226EEvPfS0_S0_i)
        /*1538*/ 	.word	0x0000000c


	//----- nvinfo : EIATTR_FRAME_SIZE
	.align		4
.L_905:
        /*153c*/ 	.byte	0x04, 0x11
        /*153e*/ 	.short	(.L_907 - .L_906)
	.align		4
.L_906:
        /*1540*/ 	.word	index@(_Z10add_kernelILx226EEvPfS0_S0_i)
        /*1544*/ 	.word	0x00000000


	//----- nvinfo : EIATTR_REGCOUNT
	.align		4
.L_907:
        /*1548*/ 	.byte	0x04, 0x2f
        /*154a*/ 	.short	(.L_909 - .L_908)
	.align		4
.L_908:
        /*154c*/ 	.word	index@(_Z10add_kernelILx227EEvPfS0_S0_i)
        /*1550*/ 	.word	0x0000000c


	//----- nvinfo : EIATTR_FRAME_SIZE
	.align		4
.L_909:
        /*1554*/ 	.byte	0x04, 0x11
        /*1556*/ 	.short	(.L_911 - .L_910)
	.align		4
.L_910:
        /*1558*/ 	.word	index@(_Z10add_kernelILx227EEvPfS0_S0_i)
        /*155c*/ 	.word	0x00000000


	//----- nvinfo : EIATTR_REGCOUNT
	.align		4
.L_911:
        /*1560*/ 	.byte	0x04, 0x2f
        /*1562*/ 	.short	(.L_913 - .L_912)
	.align		4
.L_912:
        /*1564*/ 	.word	index@(_Z10add_kernelILx228EEvPfS0_S0_i)
        /*1568*/ 	.word	0x0000000c


	//----- nvinfo : EIATTR_FRAME_SIZE
	.align		4
.L_913:
        /*156c*/ 	.byte	0x04, 0x11
        /*156e*/ 	.short	(.L_915 - .L_914)
	.align		4
.L_914:
        /*1570*/ 	.word	index@(_Z10add_kernelILx228EEvPfS0_S0_i)
        /*1574*/ 	.word	0x00000000


	//----- nvinfo : EIATTR_REGCOUNT
	.align		4
.L_915:
        /*1578*/ 	.byte	0x04, 0x2f
        /*157a*/ 	.short	(.L_917 - .L_916)
	.align		4
.L_916:
        /*157c*/ 	.word	index@(_Z10add_kernelILx229EEvPfS0_S0_i)
        /*1580*/ 	.word	0x0000000c


	//----- nvinfo : EIATTR_FRAME_SIZE
	.align		4
.L_917:
        /*1584*/ 	.byte	0x04, 0x11
        /*1586*/ 	.short	(.L_919 - .L_918)
	.align		4
.L_918:
        /*1588*/ 	.word	index@(_Z10add_kernelILx229EEvPfS0_S0_i)
        /*158c*/ 	.word	0x00000000


	//----- nvinfo : EIATTR_REGCOUNT
	.align		4
.L_919:
        /*1590*/ 	.byte	0x04, 0x2f
        /*1592*/ 	.short	(.L_921 - .L_920)
	.align		4
.L_920:
        /*1594*/ 	.word	index@(_Z10add_kernelILx230EEvPfS0_S0_i)
        /*1598*/ 	.word	0x0000000c


	//----- nvinfo : EIATTR_FRAME_SIZE
	.align		4
.L_921:
        /*159c*/ 	.byte	0x04, 0x11
        /*159e*/ 	.short	(.L_923 - .L_922)
	.align		4
.L_922:
        /*15a0*/ 	.word	index@(_Z10add_kernelILx230EEvPfS0_S0_i)
        /*15a4*/ 	.word	0x00000000


	//----- nvinfo : EIATTR_REGCOUNT
	.align		4
.L_923:
        /*15a8*/ 	.byte	0x04, 0x2f
        /*15aa*/ 	.short	(.L_925 - .L_924)
	.align		4
.L_924:
        /*15ac*/ 	.word	index@(_Z10add_kernelILx231EEvPfS0_S0_i)
        /*15b0*/ 	.word	0x0000000c


	//----- nvinfo : EIATTR_FRAME_SIZE
	.align		4
.L_925:
        /*15b4*/ 	.byte	0x04, 0x11
        /*15b6*/ 	.short	(.L_927 - .L_926)
	.align		4
.L_926:
        /*15b8*/ 	.word	index@(_Z10add_kernelILx231EEvPfS0_S0_i)
        /*15bc*/ 	.word	0x00000000


	//----- nvinfo : EIATTR_REGCOUNT
	.align		4
.L_927:
        /*15c0*/ 	.byte	0x04, 0x2f
        /*15c2*/ 	.short	(.L_929 - .L_928)
	.align		4
.L_928:
        /*15c4*/ 	.word	index@(_Z10add_kernelILx232EEvPfS0_S0_i)
        /*15c8*/ 	.word	0x0000000c


	//----- nvinfo : EIATTR_FRAME_SIZE
	.align		4
.L_929:
        /*15cc*/ 	.byte	0x04, 0x11
        /*15ce*/ 	.short	(.L_931 - .L_930)
	.align		4
.L_930:
        /*15d0*/ 	.word	index@(_Z10add_kernelILx232EEvPfS0_S0_i)
        /*15d4*/ 	.word	0x00000000


	//----- nvinfo : EIATTR_REGCOUNT
	.align		4
.L_931:
        /*15d8*/ 	.byte	0x04, 0x2f
        /*15da*/ 	.short	(.L_933 - .L_932)
	.align		4
.L_932:
        /*15dc*/ 	.word	index@(_Z10add_kernelILx233EEvPfS0_S0_i)
        /*15e0*/ 	.word	0x0000000c


	//----- nvinfo : EIATTR_FRAME_SIZE
	.align		4
.L_933:
        /*15e4*/ 	.byte	0x04, 0x11
        /*15e6*/ 	.short	(.L_935 - .L_934)
	.align		4
.L_934:
        /*15e8*/ 	.word	index@(_Z10add_kernelILx233EEvPfS0_S0_i)
        /*15ec*/ 	.word	0x00000000


	//----- nvinfo : EIATTR_REGCOUNT
	.align		4
.L_935:
        /*15f0*/ 	.byte	0x04, 0x2f
        /*15f2*/ 	.short	(.L_937 - .L_936)
	.align		4
.L_936:
        /*15f4*/ 	.word	index@(_Z10add_kernelILx234EEvPfS0_S0_i)
        /*15f8*/ 	.word	0x0000000c


	//----- nvinfo : EIATTR_FRAME_SIZE
	.align		4
.L_937:
        /*15fc*/ 	.byte	0x04, 0x11
        /*15fe*/ 	.short	(.L_939 - .L_938)
	.align		4
.L_938:
        /*1600*/ 	.word	index@(_Z10add_kernelILx234EEvPfS0_S0_i)
        /*1604*/ 	.word	0x00000000


	//----- nvinfo : EIATTR_REGCOUNT
	.align		4
.L_939:
        /*1608*/ 	.byte	0x04, 0x2f
        /*160a*/ 	.short	(.L_941 - .L_940)
	.align		4
.L_940:
        /*160c*/ 	.word	index@(_Z10add_kernelILx235EEvPfS0_S0_i)
        /*1610*/ 	.word	0x0000000c


	//----- nvinfo : EIATTR_FRAME_SIZE
	.align		4
.L_941:
        /*1614*/ 	.byte	0x04, 0x11
        /*1616*/ 	.short	(.L_943 - .L_942)
	.align		4
.L_942:
        /*1618*/ 	.word	index@(_Z10add_kernelILx235EEvPfS0_S0_i)
        /*161c*/ 	.word	0x00000000


	//----- nvinfo : EIATTR_REGCOUNT
	.align		4
.L_943:
        /*1620*/ 	.byte	0x04, 0x2f
        /*1622*/ 	.short	(.L_945 - .L_944)
	.align		4
.L_944:
        /*1624*/ 	.word	index@(_Z10add_kernelILx236EEvPfS0_S0_i)
        /*1628*/ 	.word	0x0000000c


	//----- nvinfo : EIATTR_FRAME_SIZE
	.align		4
.L_945:
        /*162c*/ 	.byte	0x04, 0x11
        /*162e*/ 	.short	(.L_947 - .L_946)
	.align		4
.L_946:
        /*1630*/ 	.word	index@(_Z10add_kernelILx236EEvPfS0_S0_i)
        /*1634*/ 	.word	0x00000000


	//----- nvinfo : EIATTR_REGCOUNT
	.align		4
.L_947:
        /*1638*/ 	.byte	0x04, 0x2f
        /*163a*/ 	.short	(.L_949 - .L_948)
	.align		4
.L_948:
        /*163c*/ 	.word	index@(_Z10add_kernelILx237EEvPfS0_S0_i)
        /*1640*/ 	.word	0x0000000c


	//----- nvinfo : EIATTR_FRAME_SIZE
	.align		4
.L_949:
        /*1644*/ 	.byte	0x04, 0x11
        /*1646*/ 	.short	(.L_951 - .L_950)
	.align		4
.L_950:
        /*1648*/ 	.word	index@(_Z10add_kernelILx237EEvPfS0_S0_i)
        /*164c*/ 	.word	0x00000000


	//----- nvinfo : EIATTR_REGCOUNT
	.align		4
.L_951:
        /*1650*/ 	.byte	0x04, 0x2f
        /*1652*/ 	.short	(.L_953 - .L_952)
	.align		4
.L_952:
        /*1654*/ 	.word	index@(_Z10add_kernelILx238EEvPfS0_S0_i)
        /*1658*/ 	.word	0x0000000c


	//----- nvinfo : EIATTR_FRAME_SIZE
	.align		4
.L_953:
        /*165c*/ 	.byte	0x04, 0x11
        /*165e*/ 	.short	(.L_955 - .L_954)
	.align		4
.L_954:
        /*1660*/ 	.word	index@(_Z10add_kernelILx238EEvPfS0_S0_i)
        /*1664*/ 	.word	0x00000000


	//----- nvinfo : EIATTR_REGCOUNT
	.align		4
.L_955:
        /*1668*/ 	.byte	0x04, 0x2f
        /*166a*/ 	.short	(.L_957 - .L_956)
	.align		4
.L_956:
        /*166c*/ 	.word	index@(_Z10add_kernelILx239EEvPfS0_S0_i)
        /*1670*/ 	.word	0x0000000c


	//----- nvinfo : EIATTR_FRAME_SIZE
	.align		4
.L_957:
        /*1674*/ 	.byte	0x04, 0x11
        /*1676*/ 	.short	(.L_959 - .L_958)
	.align		4
.L_958:
        /*1678*/ 	.word	index@(_Z10add_kernelILx239EEvPfS0_S0_i)
        /*167c*/ 	.word	0x00000000


	//----- nvinfo : EIATTR_REGCOUNT
	.align		4
.L_959:
        /*1680*/ 	.byte	0x04, 0x2f
        /*1682*/ 	.short	(.L_961 - .L_960)
	.align		4
.L_960:
        /*1684*/ 	.word	index@(_Z10add_kernelILx240EEvPfS0_S0_i)
        /*1688*/ 	.word	0x0000000c


	//----- nvinfo : EIATTR_FRAME_SIZE
	.align		4
.L_961:
        /*168c*/ 	.byte	0x04, 0x11
        /*168e*/ 	.short	(.L_963 - .L_962)
	.align		4
.L_962:
        /*1690*/ 	.word	index@(_Z10add_kernelILx240EEvPfS0_S0_i)
        /*1694*/ 	.word	0x00000000


	//----- nvinfo : EIATTR_REGCOUNT
	.align		4
.L_963:
        /*1698*/ 	.byte	0x04, 0x2f
        /*169a*/ 	.short	(.L_965 - .L_964)
	.align		4
.L_964:
        /*169c*/ 	.word	index@(_Z10add_kernelILx241EEvPfS0_S0_i)
        /*16a0*/ 	.word	0x0000000c


	//----- nvinfo : EIATTR_FRAME_SIZE
	.align		4
.L_965:
        /*16a4*/ 	.byte	0x04, 0x11
        /*16a6*/ 	.short	(.L_967 - .L_966)
	.align		4
.L_966:
        /*16a8*/ 	.word	index@(_Z10add_kernelILx241EEvPfS0_S0_i)
        /*16ac*/ 	.word	0x00000000


	//----- nvinfo : EIATTR_REGCOUNT
	.align		4
.L_967:
        /*16b0*/ 	.byte	0x04, 0x2f
        /*16b2*/ 	.short	(.L_969 - .L_968)
	.align		4
.L_968:
        /*16b4*/ 	.word	index@(_Z10add_kernelILx242EEvPfS0_S0_i)
        /*16b8*/ 	.word	0x0000000c


	//----- nvinfo : EIATTR_FRAME_SIZE
	.align		4
.L_969:
        /*16bc*/ 	.byte	0x04, 0x11
        /*16be*/ 	.short	(.L_971 - .L_970)
	.align		4
.L_970:
        /*16c0*/ 	.word	index@(_Z10add_kernelILx242EEvPfS0_S0_i)
        /*16c4*/ 	.word	0x00000000


	//----- nvinfo : EIATTR_REGCOUNT
	.align		4
.L_971:
        /*16c8*/ 	.byte	0x04, 0x2f
        /*16ca*/ 	.short	(.L_973 - .L_972)
	.align		4
.L_972:
        /*16cc*/ 	.word	index@(_Z10add_kernelILx243EEvPfS0_S0_i)
        /*16d0*/ 	.word	0x0000000c


	//----- nvinfo : EIATTR_FRAME_SIZE
	.align		4
.L_973:
        /*16d4*/ 	.byte	0x04, 0x11
        /*16d6*/ 	.short	(.L_975 - .L_974)
	.align		4
.L_974:
        /*16d8*/ 	.word	index@(_Z10add_kernelILx243EEvPfS0_S0_i)
        /*16dc*/ 	.word	0x00000000


	//----- nvinfo : EIATTR_REGCOUNT
	.align		4
.L_975:
        /*16e0*/ 	.byte	0x04, 0x2f
        /*16e2*/ 	.short	(.L_977 - .L_976)
	.align		4
.L_976:
        /*16e4*/ 	.word	index@(_Z10add_kernelILx244EEvPfS0_S0_i)
        /*16e8*/ 	.word	0x0000000c


	//----- nvinfo : EIATTR_FRAME_SIZE
	.align		4
.L_977:
        /*16ec*/ 	.byte	0x04, 0x11
        /*16ee*/ 	.short	(.L_979 - .L_978)
	.align		4
.L_978:
        /*16f0*/ 	.word	index@(_Z10add_kernelILx244EEvPfS0_S0_i)
        /*16f4*/ 	.word	0x00000000


	//----- nvinfo : EIATTR_REGCOUNT
	.align		4
.L_979:
        /*16f8*/ 	.byte	0x04, 0x2f
        /*16fa*/ 	.short	(.L_981 - .L_980)
	.align		4
.L_980:
        /*16fc*/ 	.word	index@(_Z10add_kernelILx245EEvPfS0_S0_i)
        /*1700*/ 	.word	0x0000000c


	//----- nvinfo : EIATTR_FRAME_SIZE
	.align		4
.L_981:
        /*1704*/ 	.byte	0x04, 0x11
        /*1706*/ 	.short	(.L_983 - .L_982)
	.align		4
.L_982:
        /*1708*/ 	.word	index@(_Z10add_kernelILx245EEvPfS0_S0_i)
        /*170c*/ 	.word	0x00000000


	//----- nvinfo : EIATTR_REGCOUNT
	.align		4
.L_983:
        /*1710*/ 	.byte	0x04, 0x2f
        /*1712*/ 	.short	(.L_985 - .L_984)
	.align		4
.L_984:
        /*1714*/ 	.word	index@(_Z10add_kernelILx246EEvPfS0_S0_i)
        /*1718*/ 	.word	0x0000000c


	//----- nvinfo : EIATTR_FRAME_SIZE
	.align		4
.L_985:
        /*171c*/ 	.byte	0x04, 0x11
        /*171e*/ 	.short	(.L_987 - .L_986)
	.align		4
.L_986:
        /*1720*/ 	.word	index@(_Z10add_kernelILx246EEvPfS0_S0_i)
        /*1724*/ 	.word	0x00000000


	//----- nvinfo : EIATTR_REGCOUNT
	.align		4
.L_987:
        /*1728*/ 	.byte	0x04, 0x2f
        /*172a*/ 	.short	(.L_989 - .L_988)
	.align		4
.L_988:
        /*172c*/ 	.word	index@(_Z10add_kernelILx247EEvPfS0_S0_i)
        /*1730*/ 	.word	0x0000000c


	//----- nvinfo : EIATTR_FRAME_SIZE
	.align		4
.L_989:
        /*1734*/ 	.byte	0x04, 0x11
        /*1736*/ 	.short	(.L_991 - .L_990)
	.align		4
.L_990:
        /*1738*/ 	.word	index@(_Z10add_kernelILx247EEvPfS0_S0_i)
        /*173c*/ 	.word	0x00000000


	//----- nvinfo : EIATTR_REGCOUNT
	.align		4
.L_991:
        /*1740*/ 	.byte	0x04, 0x2f
        /*1742*/ 	.short	(.L_993 - .L_992)
	.align		4
.L_992:
        /*1744*/ 	.word	index@(_Z10add_kernelILx248EEvPfS0_S0_i)
        /*1748*/ 	.word	0x0000000c


	//----- nvinfo : EIATTR_FRAME_SIZE
	.align		4
.L_993:
        /*174c*/ 	.byte	0x04, 0x11
        /*174e*/ 	.short	(.L_995 - .L_994)
	.align		4
.L_994:
        /*1750*/ 	.word	index@(_Z10add_kernelILx248EEvPfS0_S0_i)
        /*1754*/ 	.word	0x00000000


	//----- nvinfo : EIATTR_REGCOUNT
	.align		4
.L_995:
        /*1758*/ 	.byte	0x04, 0x2f
        /*175a*/ 	.short	(.L_997 - .L_996)
	.align		4
.L_996:
        /*175c*/ 	.word	index@(_Z10add_kernelILx249EEvPfS0_S0_i)
        /*1760*/ 	.word	0x0000000c


	//----- nvinfo : EIATTR_FRAME_SIZE
	.align		4
.L_997:
        /*1764*/ 	.byte	0x04, 0x11
        /*1766*/ 	.short	(.L_999 - .L_998)
	.align		4
.L_998:
        /*1768*/ 	.word	index@(_Z10add_kernelILx249EEvPfS0_S0_i)
        /*176c*/ 	.word	0x00000000


	//----- nvinfo : EIATTR_REGCOUNT
	.align		4
.L_999:
        /*1770*/ 	.byte	0x04, 0x2f
        /*1772*/ 	.short	(.L_1001 - .L_1000)
	.align		4
.L_1000:
        /*1774*/ 	.word	index@(_Z10add_kernelILx250EEvPfS0_S0_i)
        /*1778*/ 	.word	0x0000000c


	//----- nvinfo : EIATTR_FRAME_SIZE
	.align		4
.L_1001:
        /*177c*/ 	.byte	0x04, 0x11
        /*177e*/ 	.short	(.L_1003 - .L_1002)
	.align		4
.L_1002:
        /*1780*/ 	.word	index@(_Z10add_kernelILx250EEvPfS0_S0_i)
        /*1784*/ 	.word	0x00000000


	//----- nvinfo : EIATTR_REGCOUNT
	.align		4
.L_1003:
        /*1788*/ 	.byte	0x04, 0x2f
        /*178a*/ 	.short	(.L_1005 - .L_1004)
	.align		4
.L_1004:
        /*178c*/ 	.word	index@(_Z10add_kernelILx251EEvPfS0_S0_i)
        /*1790*/ 	.word	0x0000000c


	//----- nvinfo : EIATTR_FRAME_SIZE
	.align		4
.L_1005:
        /*1794*/ 	.byte	0x04, 0x11
        /*1796*/ 	.short	(.L_1007 - .L_1006)
	.align		4
.L_1006:
        /*1798*/ 	.word	index@(_Z10add_kernelILx251EEvPfS0_S0_i)
        /*179c*/ 	.word	0x00000000


	//----- nvinfo : EIATTR_REGCOUNT
	.align		4
.L_1007:
        /*17a0*/ 	.byte	0x04, 0x2f
        /*17a2*/ 	.short	(.L_1009 - .L_1008)
	.align		4
.L_1008:
        /*17a4*/ 	.word	index@(_Z10add_kernelILx252EEvPfS0_S0_i)
        /*17a8*/ 	.word	0x0000000c


	//----- nvinfo : EIATTR_FRAME_SIZE
	.align		4
.L_1009:
        /*17ac*/ 	.byte	0x04, 0x11
        /*17ae*/ 	.short	(.L_1011 - .L_1010)
	.align		4
.L_1010:
        /*17b0*/ 	.word	index@(_Z10add_kernelILx252EEvPfS0_S0_i)
        /*17b4*/ 	.word	0x00000000


	//----- nvinfo : EIATTR_REGCOUNT
	.align		4
.L_1011:
        /*17b8*/ 	.byte	0x04, 0x2f
        /*17ba*/ 	.short	(.L_1013 - .L_1012)
	.align		4
.L_1012:
        /*17bc*/ 	.word	index@(_Z10add_kernelILx253EEvPfS0_S0_i)
        /*17c0*/ 	.word	0x0000000c


	//----- nvinfo : EIATTR_FRAME_SIZE
	.align		4
.L_1013:
        /*17c4*/ 	.byte	0x04, 0x11
        /*17c6*/ 	.short	(.L_1015 - .L_1014)
	.align		4
.L_1014:
        /*17c8*/ 	.word	index@(_Z10add_kernelILx253EEvPfS0_S0_i)
        /*17cc*/ 	.word	0x00000000


	//----- nvinfo : EIATTR_REGCOUNT
	.align		4
.L_1015:
        /*17d0*/ 	.byte	0x04, 0x2f
        /*17d2*/ 	.short	(.L_1017 - .L_1016)
	.align		4
.L_1016:
        /*17d4*/ 	.word	index@(_Z10add_kernelILx254EEvPfS0_S0_i)
        /*17d8*/ 	.word	0x0000000c


	//----- nvinfo : EIATTR_FRAME_SIZE
	.align		4
.L_1017:
        /*17dc*/ 	.byte	0x04, 0x11
        /*17de*/ 	.short	(.L_1019 - .L_1018)
	.align		4
.L_1018:
        /*17e0*/ 	.word	index@(_Z10add_kernelILx254EEvPfS0_S0_i)
        /*17e4*/ 	.word	0x00000000


	//----- nvinfo : EIATTR_REGCOUNT
	.align		4
.L_1019:
        /*17e8*/ 	.byte	0x04, 0x2f
        /*17ea*/ 	.short	(.L_1021 - .L_1020)
	.align		4
.L_1020:
        /*17ec*/ 	.word	index@(_Z10add_kernelILx255EEvPfS0_S0_i)
        /*17f0*/ 	.word	0x0000000c


	//----- nvinfo : EIATTR_FRAME_SIZE
	.align		4
.L_1021:
        /*17f4*/ 	.byte	0x04, 0x11
        /*17f6*/ 	.short	(.L_1023 - .L_1022)
	.align		4
.L_1022:
        /*17f8*/ 	.word	index@(_Z10add_kernelILx255EEvPfS0_S0_i)
        /*17fc*/ 	.word	0x00000000


	//----- nvinfo : EIATTR_REGCOUNT
	.align		4
.L_1023:
        /*1800*/ 	.byte	0x04, 0x2f
        /*1802*/ 	.short	(.L_1025 - .L_1024)
	.align		4
.L_1024:
        /*1804*/ 	.word	index@(_Z10add_kernelILx256EEvPfS0_S0_i)
        /*1808*/ 	.word	0x0000000c


	//----- nvinfo : EIATTR_FRAME_SIZE
	.align		4
.L_1025:
        /*180c*/ 	.byte	0x04, 0x11
        /*180e*/ 	.short	(.L_1027 - .L_1026)
	.align		4
.L_1026:
        /*1810*/ 	.word	index@(_Z10add_kernelILx256EEvPfS0_S0_i)
        /*1814*/ 	.word	0x00000000


	//----- nvinfo : EIATTR_REGCOUNT
	.align		4
.L_1027:
        /*1818*/ 	.byte	0x04, 0x2f
        /*181a*/ 	.short	(.L_1029 - .L_1028)
	.align		4
.L_1028:
        /*181c*/ 	.word	index@(_Z10add_kernelILx257EEvPfS0_S0_i)
        /*1820*/ 	.word	0x0000000c


	//----- nvinfo : EIATTR_FRAME_SIZE
	.align		4
.L_1029:
        /*1824*/ 	.byte	0x04, 0x11
        /*1826*/ 	.short	(.L_1031 - .L_1030)
	.align		4
.L_1030:
        /*1828*/ 	.word	index@(_Z10add_kernelILx257EEvPfS0_S0_i)
        /*182c*/ 	.word	0x00000000


	//----- nvinfo : EIATTR_REGCOUNT
	.align		4
.L_1031:
        /*1830*/ 	.byte	0x04, 0x2f
        /*1832*/ 	.short	(.L_1033 - .L_1032)
	.align		4
.L_1032:
        /*1834*/ 	.word	index@(_Z10add_kernelILx258EEvPfS0_S0_i)
        /*1838*/ 	.word	0x0000000c


	//----- nvinfo : EIATTR_FRAME_SIZE
	.align		4
.L_1033:
        /*183c*/ 	.byte	0x04, 0x11
        /*183e*/ 	.short	(.L_1035 - .L_1034)
	.align		4
.L_1034:
        /*1840*/ 	.word	index@(_Z10add_kernelILx258EEvPfS0_S0_i)
        /*1844*/ 	.word	0x00000000


	//----- nvinfo : EIATTR_REGCOUNT
	.align		4
.L_1035:
        /*1848*/ 	.byte	0x04, 0x2f
        /*184a*/ 	.short	(.L_1037 - .L_1036)
	.align		4
.L_1036:
        /*184c*/ 	.word	index@(_Z10add_kernelILx259EEvPfS0_S0_i)
        /*1850*/ 	.word	0x0000000c


	//----- nvinfo : EIATTR_FRAME_SIZE
	.align		4
.L_1037:
        /*1854*/ 	.byte	0x04, 0x11
        /*1856*/ 	.short	(.L_1039 - .L_1038)
	.align		4
.L_1038:
        /*1858*/ 	.word	index@(_Z10add_kernelILx259EEvPfS0_S0_i)
        /*185c*/ 	.word	0x00000000


	//----- nvinfo : EIATTR_REGCOUNT
	.align		4
.L_1039:
        /*1860*/ 	.byte	0x04, 0x2f
        /*1862*/ 	.short	(.L_1041 - .L_1040)
	.align		4
.L_1040:
        /*1864*/ 	.word	index@(_Z10add_kernelILx260EEvPfS0_S0_i)
        /*1868*/ 	.word	0x0000000c


	//----- nvinfo : EIATTR_FRAME_SIZE
	.align		4
.L_1041:
        /*186c*/ 	.byte	0x04, 0x11
        /*186e*/ 	.short	(.L_1043 - .L_1042)
	.align		4
.L_1042:
        /*1870*/ 	.word	index@(_Z10add_kernelILx260EEvPfS0_S0_i)
        /*1874*/ 	.word	0x00000000


	//----- nvinfo : EIATTR_REGCOUNT
	.align		4
.L_1043:
        /*1878*/ 	.byte	0x04, 0x2f
        /*187a*/ 	.short	(.L_1045 - .L_1044)
	.align		4
.L_1044:
        /*187c*/ 	.word	index@(_Z10add_kernelILx261EEvPfS0_S0_i)
        /*1880*/ 	.word	0x0000000c


	//----- nvinfo : EIATTR_FRAME_SIZE
	.align		4
.L_1045:
        /*1884*/ 	.byte	0x04, 0x11
        /*1886*/ 	.short	(.L_1047 - .L_1046)
	.align		4
.L_1046:
        /*1888*/ 	.word	index@(_Z10add_kernelILx261EEvPfS0_S0_i)
        /*188c*/ 	.word	0x00000000


	//----- nvinfo : EIATTR_REGCOUNT
	.align		4
.L_1047:
        /*1890*/ 	.byte	0x04, 0x2f
        /*1892*/ 	.short	(.L_1049 - .L_1048)
	.align		4
.L_1048:
        /*1894*/ 	.word	index@(_Z10add_kernelILx262EEvPfS0_S0_i)
        /*1898*/ 	.word	0x0000000c


	//----- nvinfo : EIATTR_FRAME_SIZE
	.align		4
.L_1049:
        /*189c*/ 	.byte	0x04, 0x11
        /*189e*/ 	.short	(.L_1051 - .L_1050)
	.align		4
.L_1050:
        /*18a0*/ 	.word	index@(_Z10add_kernelILx262EEvPfS0_S0_i)
        /*18a4*/ 	.word	0x00000000


	//----- nvinfo : EIATTR_REGCOUNT
	.align		4
.L_1051:
        /*18a8*/ 	.byte	0x04, 0x2f
        /*18aa*/ 	.short	(.L_1053 - .L_1052)
	.align		4
.L_1052:
        /*18ac*/ 	.word	index@(_Z10add_kernelILx263EEvPfS0_S0_i)
        /*18b0*/ 	.word	0x0000000c


	//----- nvinfo : EIATTR_FRAME_SIZE
	.align		4
.L_1053:
        /*18b4*/ 	.byte	0x04, 0x11
        /*18b6*/ 	.short	(.L_1055 - .L_1054)
	.align		4
.L_1054:
        /*18b8*/ 	.word	index@(_Z10add_kernelILx263EEvPfS0_S0_i)
        /*18bc*/ 	.word	0x00000000


	//----- nvinfo : EIATTR_REGCOUNT
	.align		4
.L_1055:
        /*18c0*/ 	.byte	0x04, 0x2f
        /*18c2*/ 	.short	(.L_1057 - .L_1056)
	.align		4
.L_1056:
        /*18c4*/ 	.word	index@(_Z10add_kernelILx264EEvPfS0_S0_i)
        /*18c8*/ 	.word	0x0000000c


	//----- nvinfo : EIATTR_FRAME_SIZE
	.align		4
.L_1057:
        /*18cc*/ 	.byte	0x04, 0x11
        /*18ce*/ 	.short	(.L_1059 - .L_1058)
	.align		4
.L_1058:
        /*18d0*/ 	.word	index@(_Z10add_kernelILx264EEvPfS0_S0_i)
        /*18d4*/ 	.word	0x00000000


	//----- nvinfo : EIATTR_REGCOUNT
	.align		4
.L_1059:
        /*18d8*/ 	.byte	0x04, 0x2f
        /*18da*/ 	.short	(.L_1061 - .L_1060)
	.align		4
.L_1060:
        /*18dc*/ 	.word	index@(_Z10add_kernelILx265EEvPfS0_S0_i)
        /*18e0*/ 	.word	0x0000000c


	//----- nvinfo : EIATTR_FRAME_SIZE
	.align		4
.L_1061:
        /*18e4*/ 	.byte	0x04, 0x11
        /*18e6*/ 	.short	(.L_1063 - .L_1062)
	.align		4
.L_1062:
        /*18e8*/ 	.word	index@(_Z10add_kernelILx265EEvPfS0_S0_i)
        /*18ec*/ 	.word	0x00000000


	//----- nvinfo : EIATTR_REGCOUNT
	.align		4
.L_1063:
        /*18f0*/ 	.byte	0x04, 0x2f
        /*18f2*/ 	.short	(.L_1065 - .L_1064)
	.align		4
.L_1064:
        /*18f4*/ 	.word	index@(_Z10add_kernelILx266EEvPfS0_S0_i)
        /*18f8*/ 	.word	0x0000000c


	//----- nvinfo : EIATTR_FRAME_SIZE
	.align		4
.L_1065:
        /*18fc*/ 	.byte	0x04, 0x11
        /*18fe*/ 	.short	(.L_1067 - .L_1066)
	.align		4
.L_1066:
        /*1900*/ 	.word	index@(_Z10add_kernelILx266EEvPfS0_S0_i)
        /*1904*/ 	.word	0x00000000


	//----- nvinfo : EIATTR_REGCOUNT
	.align		4
.L_1067:
        /*1908*/ 	.byte	0x04, 0x2f
        /*190a*/ 	.short	(.L_1069 - .L_1068)
	.align		4
.L_1068:
        /*190c*/ 	.word	index@(_Z10add_kernelILx267EEvPfS0_S0_i)
        /*1910*/ 	.word	0x0000000c


	//----- nvinfo : EIATTR_FRAME_SIZE
	.align		4
.L_1069:
        /*1914*/ 	.byte	0x04, 0x11
        /*1916*/ 	.short	(.L_1071 - .L_1070)
	.align		4
.L_1070:
        /*1918*/ 	.word	index@(_Z10add_kernelILx267EEvPfS0_S0_i)
        /*191c*/ 	.word	0x00000000


	//----- nvinfo : EIATTR_REGCOUNT
	.align		4
.L_1071:
        /*1920*/ 	.byte	0x04, 0x2f
        /*1922*/ 	.short	(.L_1073 - .L_1072)
	.align		4
.L_1072:
        /*1924*/ 	.word	index@(_Z10add_kernelILx268EEvPfS0_S0_i)
        /*1928*/ 	.word	0x0000000c


	//----- nvinfo : EIATTR_FRAME_SIZE
	.align		4
.L_1073:
        /*192c*/ 	.byte	0x04, 0x11
        /*192e*/ 	.short	(.L_1075 - .L_1074)
	.align		4
.L_1074:
        /*1930*/ 	.word	index@(_Z10add_kernelILx268EEvPfS0_S0_i)
        /*1934*/ 	.word	0x00000000


	//----- nvinfo : EIATTR_REGCOUNT
	.align		4
.L_1075:
        /*1938*/ 	.byte	0x04, 0x2f
        /*193a*/ 	.short	(.L_1077 - .L_1076)
	.align		4
.L_1076:
        /*193c*/ 	.word	index@(_Z10add_kernelILx269EEvPfS0_S0_i)
        /*1940*/ 	.word	0x0000000c


	//----- nvinfo : EIATTR_FRAME_SIZE
	.align		4
.L_1077:
        /*1944*/ 	.byte	0x04, 0x11
        /*1946*/ 	.short	(.L_1079 - .L_1078)
	.align		4
.L_1078:
        /*1948*/ 	.word	index@(_Z10add_kernelILx269EEvPfS0_S0_i)
        /*194c*/ 	.word	0x00000000


	//----- nvinfo : EIATTR_REGCOUNT
	.align		4
.L_1079:
        /*1950*/ 	.byte	0x04, 0x2f
        /*1952*/ 	.short	(.L_1081 - .L_1080)
	.align		4
.L_1080:
        /*1954*/ 	.word	index@(_Z10add_kernelILx270EEvPfS0_S0_i)
        /*1958*/ 	.word	0x0000000c


	//----- nvinfo : EIATTR_FRAME_SIZE
	.align		4
.L_1081:
        /*195c*/ 	.byte	0x04, 0x11
        /*195e*/ 	.short	(.L_1083 - .L_1082)
	.align		4
.L_1082:
        /*1960*/ 	.word	index@(_Z10add_kernelILx270EEvPfS0_S0_i)
        /*1964*/ 	.word	0x00000000


	//----- nvinfo : EIATTR_REGCOUNT
	.align		4
.L_1083:
        /*1968*/ 	.byte	0x04, 0x2f
        /*196a*/ 	.short	(.L_1085 - .L_1084)
	.align		4
.L_1084:
        /*196c*/ 	.word	index@(_Z10add_kernelILx271EEvPfS0_S0_i)
        /*1970*/ 	.word	0x0000000c


	//----- nvinfo : EIATTR_FRAME_SIZE
	.align		4
.L_1085:
        /*1974*/ 	.byte	0x04, 0x11
        /*1976*/ 	.short	(.L_1087 - .L_1086)
	.align		4
.L_1086:
        /*1978*/ 	.word	index@(_Z10add_kernelILx271EEvPfS0_S0_i)
        /*197c*/ 	.word	0x00000000


	//----- nvinfo : EIATTR_REGCOUNT
	.align		4
.L_1087:
        /*1980*/ 	.byte	0x04, 0x2f
        /*1982*/ 	.short	(.L_1089 - .L_1088)
	.align		4
.L_1088:
        /*1984*/ 	.word	index@(_Z10add_kernelILx272EEvPfS0_S0_i)
        /*1988*/ 	.word	0x0000000c


	//----- nvinfo : EIATTR_FRAME_SIZE
	.align		4
.L_1089:
        /*198c*/ 	.byte	0x04, 0x11
        /*198e*/ 	.short	(.L_1091 - .L_1090)
	.align		4
.L_1090:
        /*1990*/ 	.word	index@(_Z10add_kernelILx272EEvPfS0_S0_i)
        /*1994*/ 	.word	0x00000000


	//----- nvinfo : EIATTR_REGCOUNT
	.align		4
.L_1091:
        /*1998*/ 	.byte	0x04, 0x2f
        /*199a*/ 	.short	(.L_1093 - .L_1092)
	.align		4
.L_1092:
        /*199c*/ 	.word	index@(_Z10add_kernelILx273EEvPfS0_S0_i)
        /*19a0*/ 	.word	0x0000000c


	//----- nvinfo : EIATTR_FRAME_SIZE
	.align		4
.L_1093:
        /*19a4*/ 	.byte	0x04, 0x11
        /*19a6*/ 	.short	(.L_1095 - .L_1094)
	.align		4
.L_1094:
        /*19a8*/ 	.word	index@(_Z10add_kernelILx273EEvPfS0_S0_i)
        /*19ac*/ 	.word	0x00000000


	//----- nvinfo : EIATTR_REGCOUNT
	.align		4
.L_1095:
        /*19b0*/ 	.byte	0x04, 0x2f
        /*19b2*/ 	.short	(.L_1097 - .L_1096)
	.align		4
.L_1096:
        /*19b4*/ 	.word	index@(_Z10add_kernelILx274EEvPfS0_S0_i)
        /*19b8*/ 	.word	0x0000000c


	//----- nvinfo : EIATTR_FRAME_SIZE
	.align		4
.L_1097:
        /*19bc*/ 	.byte	0x04, 0x11
        /*19be*/ 	.short	(.L_1099 - .L_1098)
	.align		4
.L_1098:
        /*19c0*/ 	.word	index@(_Z10add_kernelILx274EEvPfS0_S0_i)
        /*19c4*/ 	.word	0x00000000


	//----- nvinfo : EIATTR_REGCOUNT
	.align		4
.L_1099:
        /*19c8*/ 	.byte	0x04, 0x2f
        /*19ca*/ 	.short	(.L_1101 - .L_1100)
	.align		4
.L_1100:
        /*19cc*/ 	.word	index@(_Z10add_kernelILx275EEvPfS0_S0_i)
        /*19d0*/ 	.word	0x0000000c


	//----- nvinfo : EIATTR_FRAME_SIZE
	.align		4
.L_1101:
        /*19d4*/ 	.byte	0x04, 0x11
        /*19d6*/ 	.short	(.L_1103 - .L_1102)
	.align		4
.L_1102:
        /*19d8*/ 	.word	index@(_Z10add_kernelILx275EEvPfS0_S0_i)
        /*19dc*/ 	.word	0x00000000


	//----- nvinfo : EIATTR_REGCOUNT
	.align		4
.L_1103:
        /*19e0*/ 	.byte	0x04, 0x2f
        /*19e2*/ 	.short	(.L_1105 - .L_1104)
	.align		4
.L_1104:
        /*19e4*/ 	.word	index@(_Z10add_kernelILx276EEvPfS0_S0_i)
        /*19e8*/ 	.word	0x0000000c


	//----- nvinfo : EIATTR_FRAME_SIZE
	.align		4
.L_1105:
        /*19ec*/ 	.byte	0x04, 0x11
        /*19ee*/ 	.short	(.L_1107 - .L_1106)
	.align		4
.L_1106:
        /*19f0*/ 	.word	index@(_Z10add_kernelILx276EEvPfS0_S0_i)
        /*19f4*/ 	.word	0x00000000


	//----- nvinfo : EIATTR_REGCOUNT
	.align		4
.L_1107:
        /*19f8*/ 	.byte	0x04, 0x2f
        /*19fa*/ 	.short	(.L_1109 - .L_1108)
	.align		4
.L_1108:
        /*19fc*/ 	.word	index@(_Z10add_kernelILx277EEvPfS0_S0_i)
        /*1a00*/ 	.word	0x0000000c


	//----- nvinfo : EIATTR_FRAME_SIZE
	.align		4
.L_1109:
        /*1a04*/ 	.byte	0x04, 0x11
        /*1a06*/ 	.short	(.L_1111 - .L_1110)
	.align		4
.L_1110:
        /*1a08*/ 	.word	index@(_Z10add_kernelILx277EEvPfS0_S0_i)
        /*1a0c*/ 	.word	0x00000000


	//----- nvinfo : EIATTR_REGCOUNT
	.align		4
.L_1111:
        /*1a10*/ 	.byte	0x04, 0x2f
        /*1a12*/ 	.short	(.L_1113 - .L_1112)
	.align		4
.L_1112:
        /*1a14*/ 	.word	index@(_Z10add_kernelILx278EEvPfS0_S0_i)
        /*1a18*/ 	.word	0x0000000c


	//----- nvinfo : EIATTR_FRAME_SIZE
	.align		4
.L_1113:
        /*1a1c*/ 	.byte	0x04, 0x11
        /*1a1e*/ 	.short	(.L_1115 - .L_1114)
	.align		4
.L_1114:
        /*1a20*/ 	.word	index@(_Z10add_kernelILx278EEvPfS0_S0_i)
        /*1a24*/ 	.word	0x00000000


	//----- nvinfo : EIATTR_REGCOUNT
	.align		4
.L_1115:
        /*1a28*/ 	.byte	0x04, 0x2f
        /*1a2a*/ 	.short	(.L_1117 - .L_1116)
	.align		4
.L_1116:
        /*1a2c*/ 	.word	index@(_Z10add_kernelILx279EEvPfS0_S0_i)
        /*1a30*/ 	.word	0x0000000c


	//----- nvinfo : EIATTR_FRAME_SIZE
	.align		4
.L_1117:
        /*1a34*/ 	.byte	0x04, 0x11
        /*1a36*/ 	.short	(.L_1119 - .L_1118)
	.align		4
.L_1118:
        /*1a38*/ 	.word	index@(_Z10add_kernelILx279EEvPfS0_S0_i)
        /*1a3c*/ 	.word	0x00000000


	//----- nvinfo : EIATTR_REGCOUNT
	.align		4
.L_1119:
        /*1a40*/ 	.byte	0x04, 0x2f
        /*1a42*/ 	.short	(.L_1121 - .L_1120)
	.align		4
.L_1120:
        /*1a44*/ 	.word	index@(_Z10add_kernelILx280EEvPfS0_S0_i)
        /*1a48*/ 	.word	0x0000000c


	//----- nvinfo : EIATTR_FRAME_SIZE
	.align		4
.L_1121:
        /*1a4c*/ 	.byte	0x04, 0x11
        /*1a4e*/ 	.short	(.L_1123 - .L_1122)
	.align		4
.L_1122:
        /*1a50*/ 	.word	index@(_Z10add_kernelILx280EEvPfS0_S0_i)
        /*1a54*/ 	.word	0x00000000


	//----- nvinfo : EIATTR_REGCOUNT
	.align		4
.L_1123:
        /*1a58*/ 	.byte	0x04, 0x2f
        /*1a5a*/ 	.short	(.L_1125 - .L_1124)
	.align		4
.L_1124:
        /*1a5c*/ 	.word	index@(_Z10add_kernelILx281EEvPfS0_S0_i)
        /*1a60*/ 	.word	0x0000000c


	//----- nvinfo : EIATTR_FRAME_SIZE
	.align		4
.L_1125:
        /*1a64*/ 	.byte	0x04, 0x11
        /*1a66*/ 	.short	(.L_1127 - .L_1126)
	.align		4
.L_1126:
        /*1a68*/ 	.word	index@(_Z10add_kernelILx281EEvPfS0_S0_i)
        /*1a6c*/ 	.word	0x00000000


	//----- nvinfo : EIATTR_REGCOUNT
	.align		4
.L_1127:
        /*1a70*/ 	.byte	0x04, 0x2f
        /*1a72*/ 	.short	(.L_1129 - .L_1128)
	.align		4
.L_1128:
        /*1a74*/ 	.word	index@(_Z10add_kernelILx282EEvPfS0_S0_i)
        /*1a78*/ 	.word	0x0000000c


	//----- nvinfo : EIATTR_FRAME_SIZE
	.align		4
.L_1129:
        /*1a7c*/ 	.byte	0x04, 0x11
        /*1a7e*/ 	.short	(.L_1131 - .L_1130)
	.align		4
.L_1130:
        /*1a80*/ 	.word	index@(_Z10add_kernelILx282EEvPfS0_S0_i)
        /*1a84*/ 	.word	0x00000000


	//----- nvinfo : EIATTR_REGCOUNT
	.align		4
.L_1131:
        /*1a88*/ 	.byte	0x04, 0x2f
        /*1a8a*/ 	.short	(.L_1133 - .L_1132)
	.align		4
.L_1132:
        /*1a8c*/ 	.word	index@(_Z10add_kernelILx283EEvPfS0_S0_i)
        /*1a90*/ 	.word	0x0000000c


	//----- nvinfo : EIATTR_FRAME_SIZE
	.align		4
.L_1133:
        /*1a94*/ 	.byte	0x04, 0x11
        /*1a96*/ 	.short	(.L_1135 - .L_1134)
	.align		4
.L_1134:
        /*1a98*/ 	.word	index@(_Z10add_kernelILx283EEvPfS0_S0_i)
        /*1a9c*/ 	.word	0x00000000


	//----- nvinfo : EIATTR_REGCOUNT
	.align		4
.L_1135:
        /*1aa0*/ 	.byte	0x04, 0x2f
        /*1aa2*/ 	.short	(.L_1137 - .L_1136)
	.align		4
.L_1136:
        /*1aa4*/ 	.word	index@(_Z10add_kernelILx284EEvPfS0_S0_i)
        /*1aa8*/ 	.word	0x0000000c


	//----- nvinfo : EIATTR_FRAME_SIZE
	.align		4
.L_1137:
        /*1aac*/ 	.byte	0x04, 0x11
        /*1aae*/ 	.short	(.L_1139 - .L_1138)
	.align		4
.L_1138:
        /*1ab0*/ 	.word	index@(_Z10add_kernelILx284EEvPfS0_S0_i)
        /*1ab4*/ 	.word	0x00000000


	//----- nvinfo : EIATTR_REGCOUNT
	.align		4
.L_1139:
        /*1ab8*/ 	.byte	0x04, 0x2f
        /*1aba*/ 	.short	(.L_1141 - .L_1140)
	.align		4
.L_1140:
        /*1abc*/ 	.word	index@(_Z10add_kernelILx285EEvPfS0_S0_i)
        /*1ac0*/ 	.word	0x0000000c


	//----- nvinfo : EIATTR_FRAME_SIZE
	.align		4
.L_1141:
        /*1ac4*/ 	.byte	0x04, 0x11
        /*1ac6*/ 	.short	(.L_1143 - .L_1142)
	.align		4
.L_1142:
        /*1ac8*/ 	.word	index@(_Z10add_kernelILx285EEvPfS0_S0_i)
        /*1acc*/ 	.word	0x00000000


	//----- nvinfo : EIATTR_REGCOUNT
	.align		4
.L_1143:
        /*1ad0*/ 	.byte	0x04, 0x2f
        /*1ad2*/ 	.short	(.L_1145 - .L_1144)
	.align		4
.L_1144:
        /*1ad4*/ 	.word	index@(_Z10add_kernelILx286EEvPfS0_S0_i)
        /*1ad8*/ 	.word	0x0000000c


	//----- nvinfo : EIATTR_FRAME_SIZE
	.align		4
.L_1145:
        /*1adc*/ 	.byte	0x04, 0x11
        /*1ade*/ 	.short	(.L_1147 - .L_1146)
	.align		4
.L_1146:
        /*1ae0*/ 	.word	index@(_Z10add_kernelILx286EEvPfS0_S0_i)
        /*1ae4*/ 	.word	0x00000000


	//----- nvinfo : EIATTR_REGCOUNT
	.align		4
.L_1147:
        /*1ae8*/ 	.byte	0x04, 0x2f
        /*1aea*/ 	.short	(.L_1149 - .L_1148)
	.align		4
.L_1148:
        /*1aec*/ 	.word	index@(_Z10add_kernelILx287EEvPfS0_S0_i)
        /*1af0*/ 	.word	0x0000000c


	//----- nvinfo : EIATTR_FRAME_SIZE
	.align		4
.L_1149:
        /*1af4*/ 	.byte	0x04, 0x11
        /*1af6*/ 	.short	(.L_1151 - .L_1150)
	.align		4
.L_1150:
        /*1af8*/ 	.word	index@(_Z10add_kernelILx287EEvPfS0_S0_i)
        /*1afc*/ 	.word	0x00000000


	//----- nvinfo : EIATTR_REGCOUNT
	.align		4
.L_1151:
        /*1b00*/ 	.byte	0x04, 0x2f
        /*1b02*/ 	.short	(.L_1153 - .L_1152)
	.align		4
.L_1152:
        /*1b04*/ 	.word	index@(_Z10add_kernelILx288EEvPfS0_S0_i)
        /*1b08*/ 	.word	0x0000000c


	//----- nvinfo : EIATTR_FRAME_SIZE
	.align		4
.L_1153:
        /*1b0c*/ 	.byte	0x04, 0x11
        /*1b0e*/ 	.short	(.L_1155 - .L_1154)
	.align		4
.L_1154:
        /*1b10*/ 	.word	index@(_Z10add_kernelILx288EEvPfS0_S0_i)
        /*1b14*/ 	.word	0x00000000


	//----- nvinfo : EIATTR_REGCOUNT
	.align		4
.L_1155:
        /*1b18*/ 	.byte	0x04, 0x2f
        /*1b1a*/ 	.short	(.L_1157 - .L_1156)
	.align		4
.L_1156:
        /*1b1c*/ 	.word	index@(_Z10add_kernelILx289EEvPfS0_S0_i)
        /*1b20*/ 	.word	0x0000000c


	//----- nvinfo : EIATTR_FRAME_SIZE
	.align		4
.L_1157:
        /*1b24*/ 	.byte	0x04, 0x11
        /*1b26*/ 	.short	(.L_1159 - .L_1158)
	.align		4
.L_1158:
        /*1b28*/ 	.word	index@(_Z10add_kernelILx289EEvPfS0_S0_i)
        /*1b2c*/ 	.word	0x00000000


	//----- nvinfo : EIATTR_REGCOUNT
	.align		4
.L_1159:
        /*1b30*/ 	.byte	0x04, 0x2f
        /*1b32*/ 	.short	(.L_1161 - .L_1160)
	.align		4
.L_1160:
        /*1b34*/ 	.word	index@(_Z10add_kernelILx290EEvPfS0_S0_i)
        /*1b38*/ 	.word	0x0000000c


	//----- nvinfo : EIATTR_FRAME_SIZE
	.align		4
.L_1161:
        /*1b3c*/ 	.byte	0x04, 0x11
        /*1b3e*/ 	.short	(.L_1163 - .L_1162)
	.align		4
.L_1162:
        /*1b40*/ 	.word	index@(_Z10add_kernelILx290EEvPfS0_S0_i)
        /*1b44*/ 	.word	0x00000000


	//----- nvinfo : EIATTR_REGCOUNT
	.align		4
.L_1163:
        /*1b48*/ 	.byte	0x04, 0x2f
        /*1b4a*/ 	.short	(.L_1165 - .L_1164)
	.align		4
.L_1164:
        /*1b4c*/ 	.word	index@(_Z10add_kernelILx291EEvPfS0_S0_i)
        /*1b50*/ 	.word	0x0000000c


	//----- nvinfo : EIATTR_FRAME_SIZE
	.align		4
.L_1165:
        /*1b54*/ 	.byte	0x04, 0x11
        /*1b56*/ 	.short	(.L_1167 - .L_1166)
	.align		4
.L_1166:
        /*1b58*/ 	.word	index@(_Z10add_kernelILx291EEvPfS0_S0_i)
        /*1b5c*/ 	.word	0x00000000


	//----- nvinfo : EIATTR_REGCOUNT
	.align		4
.L_1167:
        /*1b60*/ 	.byte	0x04, 0x2f
        /*1b62*/ 	.short	(.L_1169 - .L_1168)
	.align		4
.L_1168:
        /*1b64*/ 	.word	index@(_Z10add_kernelILx292EEvPfS0_S0_i)
        /*1b68*/ 	.word	0x0000000c


	//----- nvinfo : EIATTR_FRAME_SIZE
	.align		4
.L_1169:
        /*1b6c*/ 	.byte	0x04, 0x11
        /*1b6e*/ 	.short	(.L_1171 - .L_1170)
	.align		4
.L_1170:
        /*1b70*/ 	.word	index@(_Z10add_kernelILx292EEvPfS0_S0_i)
        /*1b74*/ 	.word	0x00000000


	//----- nvinfo : EIATTR_REGCOUNT
	.align		4
.L_1171:
        /*1b78*/ 	.byte	0x04, 0x2f
        /*1b7a*/ 	.short	(.L_1173 - .L_1172)
	.align		4
.L_1172:
        /*1b7c*/ 	.word	index@(_Z10add_kernelILx293EEvPfS0_S0_i)
        /*1b80*/ 	.word	0x0000000c


	//----- nvinfo : EIATTR_FRAME_SIZE
	.align		4
.L_1173:
        /*1b84*/ 	.byte	0x04, 0x11
        /*1b86*/ 	.short	(.L_1175 - .L_1174)
	.align		4
.L_1174:
        /*1b88*/ 	.word	index@(_Z10add_kernelILx293EEvPfS0_S0_i)
        /*1b8c*/ 	.word	0x00000000


	//----- nvinfo : EIATTR_REGCOUNT
	.align		4
.L_1175:
        /*1b90*/ 	.byte	0x04, 0x2f
        /*1b92*/ 	.short	(.L_1177 - .L_1176)
	.align		4
.L_1176:
        /*1b94*/ 	.word	index@(_Z10add_kernelILx294EEvPfS0_S0_i)
        /*1b98*/ 	.word	0x0000000c


	//----- nvinfo : EIATTR_FRAME_SIZE
	.align		4
.L_1177:
        /*1b9c*/ 	.byte	0x04, 0x11
        /*1b9e*/ 	.short	(.L_1179 - .L_1178)
	.align		4
.L_1178:
        /*1ba0*/ 	.word	index@(_Z10add_kernelILx294EEvPfS0_S0_i)
        /*1ba4*/ 	.word	0x00000000


	//----- nvinfo : EIATTR_REGCOUNT
	.align		4
.L_1179:
        /*1ba8*/ 	.byte	0x04, 0x2f
        /*1baa*/ 	.short	(.L_1181 - .L_1180)
	.align		4
.L_1180:
        /*1bac*/ 	.word	index@(_Z10add_kernelILx295EEvPfS0_S0_i)
        /*1bb0*/ 	.word	0x0000000c


	//----- nvinfo : EIATTR_FRAME_SIZE
	.align		4
.L_1181:
        /*1bb4*/ 	.byte	0x04, 0x11
        /*1bb6*/ 	.short	(.L_1183 - .L_1182)
	.align		4
.L_1182:
        /*1bb8*/ 	.word	index@(_Z10add_kernelILx295EEvPfS0_S0_i)
        /*1bbc*/ 	.word	0x00000000


	//----- nvinfo : EIATTR_REGCOUNT
	.align		4
.L_1183:
        /*1bc0*/ 	.byte	0x04, 0x2f
        /*1bc2*/ 	.short	(.L_1185 - .L_1184)
	.align		4
.L_1184:
        /*1bc4*/ 	.word	index@(_Z10add_kernelILx296EEvPfS0_S0_i)
        /*1bc8*/ 	.word	0x0000000c


	//----- nvinfo : EIATTR_FRAME_SIZE
	.align		4
.L_1185:
        /*1bcc*/ 	.byte	0x04, 0x11
        /*1bce*/ 	.short	(.L_1187 - .L_1186)
	.align		4
.L_1186:
        /*1bd0*/ 	.word	index@(_Z10add_kernelILx296EEvPfS0_S0_i)
        /*1bd4*/ 	.word	0x00000000


	//----- nvinfo : EIATTR_REGCOUNT
	.align		4
.L_1187:
        /*1bd8*/ 	.byte	0x04, 0x2f
        /*1bda*/ 	.short	(.L_1189 - .L_1188)
	.align		4
.L_1188:
        /*1bdc*/ 	.word	index@(_Z10add_kernelILx297EEvPfS0_S0_i)
        /*1be0*/ 	.word	0x0000000c


	//----- nvinfo : EIATTR_FRAME_SIZE
	.align		4
.L_1189:
        /*1be4*/ 	.byte	0x04, 0x11
        /*1be6*/ 	.short	(.L_1191 - .L_1190)
	.align		4
.L_1190:
        /*1be8*/ 	.word	index@(_Z10add_kernelILx297EEvPfS0_S0_i)
        /*1bec*/ 	.word	0x00000000


	//----- nvinfo : EIATTR_REGCOUNT
	.align		4
.L_1191:
        /*1bf0*/ 	.byte	0x04, 0x2f
        /*1bf2*/ 	.short	(.L_1193 - .L_1192)
	.align		4
.L_1192:
        /*1bf4*/ 	.word	index@(_Z10add_kernelILx298EEvPfS0_S0_i)
        /*1bf8*/ 	.word	0x0000000c


	//----- nvinfo : EIATTR_FRAME_SIZE
	.align		4
.L_1193:
        /*1bfc*/ 	.byte	0x04, 0x11
        /*1bfe*/ 	.short	(.L_1195 - .L_1194)
	.align		4
.L_1194:
        /*1c00*/ 	.word	index@(_Z10add_kernelILx298EEvPfS0_S0_i)
        /*1c04*/ 	.word	0x00000000


	//----- nvinfo : EIATTR_REGCOUNT
	.align		4
.L_1195:
        /*1c08*/ 	.byte	0x04, 0x2f
        /*1c0a*/ 	.short	(.L_1197 - .L_1196)
	.align		4
.L_1196:
        /*1c0c*/ 	.word	index@(_Z10add_kernelILx299EEvPfS0_S0_i)
        /*1c10*/ 	.word	0x0000000c


	//----- nvinfo : EIATTR_FRAME_SIZE
	.align		4
.L_1197:
        /*1c14*/ 	.byte	0x04, 0x11
        /*1c16*/ 	.short	(.L_1199 - .L_1198)
	.align		4
.L_1198:
        /*1c18*/ 	.word	index@(_Z10add_kernelILx299EEvPfS0_S0_i)
        /*1c1c*/ 	.word	0x00000000


	//----- nvinfo : EIATTR_REGCOUNT
	.align		4
.L_1199:
        /*1c20*/ 	.byte	0x04, 0x2f
        /*1c22*/ 	.short	(.L_1201 - .L_1200)
	.align		4
.L_1200:
        /*1c24*/ 	.word	index@(_Z10add_kernelILx300EEvPfS0_S0_i)
        /*1c28*/ 	.word	0x0000000c


	//----- nvinfo : EIATTR_FRAME_SIZE
	.align		4
.L_1201:
        /*1c2c*/ 	.byte	0x04, 0x11
        /*1c2e*/ 	.short	(.L_1203 - .L_1202)
	.align		4
.L_1202:
        /*1c30*/ 	.word	index@(_Z10add_kernelILx300EEvPfS0_S0_i)
        /*1c34*/ 	.word	0x00000000


	//----- nvinfo : EIATTR_REGCOUNT
	.align		4
.L_1203:
        /*1c38*/ 	.byte	0x04, 0x2f
        /*1c3a*/ 	.short	(.L_1205 - .L_1204)
	.align		4
.L_1204:
        /*1c3c*/ 	.word	index@(_Z10add_kernelILx301EEvPfS0_S0_i)
        /*1c40*/ 	.word	0x0000000c


	//----- nvinfo : EIATTR_FRAME_SIZE
	.align		4
.L_1205:
        /*1c44*/ 	.byte	0x04, 0x11
        /*1c46*/ 	.short	(.L_1207 - .L_1206)
	.align		4
.L_1206:
        /*1c48*/ 	.word	index@(_Z10add_kernelILx301EEvPfS0_S0_i)
        /*1c4c*/ 	.word	0x00000000


	//----- nvinfo : EIATTR_REGCOUNT
	.align		4
.L_1207:
        /*1c50*/ 	.byte	0x04, 0x2f
        /*1c52*/ 	.short	(.L_1209 - .L_1208)
	.align		4
.L_1208:
        /*1c54*/ 	.word	index@(_Z10add_kernelILx302EEvPfS0_S0_i)
        /*1c58*/ 	.word	0x0000000c


	//----- nvinfo : EIATTR_FRAME_SIZE
	.align		4
.L_1209:
        /*1c5c*/ 	.byte	0x04, 0x11
        /*1c5e*/ 	.short	(.L_1211 - .L_1210)
	.align		4
.L_1210:
        /*1c60*/ 	.word	index@(_Z10add_kernelILx302EEvPfS0_S0_i)
        /*1c64*/ 	.word	0x00000000


	//----- nvinfo : EIATTR_REGCOUNT
	.align		4
.L_1211:
        /*1c68*/ 	.byte	0x04, 0x2f
        /*1c6a*/ 	.short	(.L_1213 - .L_1212)
	.align		4
.L_1212:
        /*1c6c*/ 	.word	index@(_Z10add_kernelILx303EEvPfS0_S0_i)
        /*1c70*/ 	.word	0x0000000c


	//----- nvinfo : EIATTR_FRAME_SIZE
	.align		4
.L_1213:
        /*1c74*/ 	.byte	0x04, 0x11
        /*1c76*/ 	.short	(.L_1215 - .L_1214)
	.align		4
.L_1214:
        /*1c78*/ 	.word	index@(_Z10add_kernelILx303EEvPfS0_S0_i)
        /*1c7c*/ 	.word	0x00000000


	//----- nvinfo : EIATTR_REGCOUNT
	.align		4
.L_1215:
        /*1c80*/ 	.byte	0x04, 0x2f
        /*1c82*/ 	.short	(.L_1217 - .L_1216)
	.align		4
.L_1216:
        /*1c84*/ 	.word	index@(_Z10add_kernelILx304EEvPfS0_S0_i)
        /*1c88*/ 	.word	0x0000000c


	//----- nvinfo : EIATTR_FRAME_SIZE
	.align		4
.L_1217:
        /*1c8c*/ 	.byte	0x04, 0x11
        /*1c8e*/ 	.short	(.L_1219 - .L_1218)
	.align		4
.L_1218:
        /*1c90*/ 	.word	index@(_Z10add_kernelILx304EEvPfS0_S0_i)
        /*1c94*/ 	.word	0x00000000


	//----- nvinfo : EIATTR_REGCOUNT
	.align		4
.L_1219:
        /*1c98*/ 	.byte	0x04, 0x2f
        /*1c9a*/ 	.short	(.L_1221 - .L_1220)
	.align		4
.L_1220:
        /*1c9c*/ 	.word	index@(_Z10add_kernelILx305EEvPfS0_S0_i)
        /*1ca0*/ 	.word	0x0000000c


	//----- nvinfo : EIATTR_FRAME_SIZE
	.align		4
.L_1221:
        /*1ca4*/ 	.byte	0x04, 0x11
        /*1ca6*/ 	.short	(.L_1223 - .L_1222)
	.align		4
.L_1222:
        /*1ca8*/ 	.word	index@(_Z10add_kernelILx305EEvPfS0_S0_i)
        /*1cac*/ 	.word	0x00000000


	//----- nvinfo : EIATTR_REGCOUNT
	.align		4
.L_1223:
        /*1cb0*/ 	.byte	0x04, 0x2f
        /*1cb2*/ 	.short	(.L_1225 - .L_1224)
	.align		4
.L_1224:
        /*1cb4*/ 	.word	index@(_Z10add_kernelILx306EEvPfS0_S0_i)
        /*1cb8*/ 	.word	0x0000000c


	//----- nvinfo : EIATTR_FRAME_SIZE
	.align		4
.L_1225:
        /*1cbc*/ 	.byte	0x04, 0x11
        /*1cbe*/ 	.short	(.L_1227 - .L_1226)
	.align		4
.L_1226:
        /*1cc0*/ 	.word	index@(_Z10add_kernelILx306EEvPfS0_S0_i)
        /*1cc4*/ 	.word	0x00000000


	//----- nvinfo : EIATTR_REGCOUNT
	.align		4
.L_1227:
        /*1cc8*/ 	.byte	0x04, 0x2f
        /*1cca*/ 	.short	(.L_1229 - .L_1228)
	.align		4
.L_1228:
        /*1ccc*/ 	.word	index@(_Z10add_kernelILx307EEvPfS0_S0_i)
        /*1cd0*/ 	.word	0x0000000c


	//----- nvinfo : EIATTR_FRAME_SIZE
	.align		4
.L_1229:
        /*1cd4*/ 	.byte	0x04, 0x11
        /*1cd6*/ 	.short	(.L_1231 - .L_1230)
	.align		4
.L_1230:
        /*1cd8*/ 	.word	index@(_Z10add_kernelILx307EEvPfS0_S0_i)
        /*1cdc*/ 	.word	0x00000000


	//----- nvinfo : EIATTR_REGCOUNT
	.align		4
.L_1231:
        /*1ce0*/ 	.byte	0x04, 0x2f
        /*1ce2*/ 	.short	(.L_1233 - .L_1232)
	.align		4
.L_1232:
        /*1ce4*/ 	.word	index@(_Z10add_kernelILx308EEvPfS0_S0_i)
        /*1ce8*/ 	.word	0x0000000c


	//----- nvinfo : EIATTR_FRAME_SIZE
	.align		4
.L_1233:
        /*1cec*/ 	.byte	0x04, 0x11
        /*1cee*/ 	.short	(.L_1235 - .L_1234)
	.align		4
.L_1234:
        /*1cf0*/ 	.word	index@(_Z10add_kernelILx308EEvPfS0_S0_i)
        /*1cf4*/ 	.word	0x00000000


	//----- nvinfo : EIATTR_REGCOUNT
	.align		4
.L_1235:
        /*1cf8*/ 	.byte	0x04, 0x2f
        /*1cfa*/ 	.short	(.L_1237 - .L_1236)
	.align		4
.L_1236:
        /*1cfc*/ 	.word	index@(_Z10add_kernelILx309EEvPfS0_S0_i)
        /*1d00*/ 	.word	0x0000000c


	//----- nvinfo : EIATTR_FRAME_SIZE
	.align		4
.L_1237:
        /*1d04*/ 	.byte	0x04, 0x11
        /*1d06*/ 	.short	(.L_1239 - .L_1238)
	.align		4
.L_1238:
        /*1d08*/ 	.word	index@(_Z10add_kernelILx309EEvPfS0_S0_i)
        /*1d0c*/ 	.word	0x00000000


	//----- nvinfo : EIATTR_REGCOUNT
	.align		4
.L_1239:
        /*1d10*/ 	.byte	0x04, 0x2f
        /*1d12*/ 	.short	(.L_1241 - .L_1240)
	.align		4
.L_1240:
        /*1d14*/ 	.word	index@(_Z10add_kernelILx310EEvPfS0_S0_i)
        /*1d18*/ 	.word	0x0000000c


	//----- nvinfo : EIATTR_FRAME_SIZE
	.align		4
.L_1241:
        /*1d1c*/ 	.byte	0x04, 0x11
        /*1d1e*/ 	.short	(.L_1243 - .L_1242)
	.align		4
.L_1242:
        /*1d20*/ 	.word	index@(_Z10add_kernelILx310EEvPfS0_S0_i)
        /*1d24*/ 	.word	0x00000000


	//----- nvinfo : EIATTR_REGCOUNT
	.align		4
.L_1243:
        /*1d28*/ 	.byte	0x04, 0x2f
        /*1d2a*/ 	.short	(.L_1245 - .L_1244)
	.align		4
.L_1244:
        /*1d2c*/ 	.word	index@(_Z10add_kernelILx311EEvPfS0_S0_i)
        /*1d30*/ 	.word	0x0000000c


	//----- nvinfo : EIATTR_FRAME_SIZE
	.align		4
.L_1245:
        /*1d34*/ 	.byte	0x04, 0x11
        /*1d36*/ 	.short	(.L_1247 - .L_1246)
	.align		4
.L_1246:
        /*1d38*/ 	.word	index@(_Z10add_kernelILx311EEvPfS0_S0_i)
        /*1d3c*/ 	.word	0x00000000


	//----- nvinfo : EIATTR_REGCOUNT
	.align		4
.L_1247:
        /*1d40*/ 	.byte	0x04, 0x2f
        /*1d42*/ 	.short	(.L_1249 - .L_1248)
	.align		4
.L_1248:
        /*1d44*/ 	.word	index@(_Z10add_kernelILx312EEvPfS0_S0_i)
        /*1d48*/ 	.word	0x0000000c


	//----- nvinfo : EIATTR_FRAME_SIZE
	.align		4
.L_1249:
        /*1d4c*/ 	.byte	0x04, 0x11
        /*1d4e*/ 	.short	(.L_1251 - .L_1250)
	.align		4
.L_1250:
        /*1d50*/ 	.word	index@(_Z10add_kernelILx312EEvPfS0_S0_i)
        /*1d54*/ 	.word	0x00000000


	//----- nvinfo : EIATTR_REGCOUNT
	.align		4
.L_1251:
        /*1d58*/ 	.byte	0x04, 0x2f
        /*1d5a*/ 	.short	(.L_1253 - .L_1252)
	.align		4
.L_1252:
        /*1d5c*/ 	.word	index@(_Z10add_kernelILx313EEvPfS0_S0_i)
        /*1d60*/ 	.word	0x0000000c


	//----- nvinfo : EIATTR_FRAME_SIZE
	.align		4
.L_1253:
        /*1d64*/ 	.byte	0x04, 0x11
        /*1d66*/ 	.short	(.L_1255 - .L_1254)
	.align		4
.L_1254:
        /*1d68*/ 	.word	index@(_Z10add_kernelILx313EEvPfS0_S0_i)
        /*1d6c*/ 	.word	0x00000000


	//----- nvinfo : EIATTR_REGCOUNT
	.align		4
.L_1255:
        /*1d70*/ 	.byte	0x04, 0x2f
        /*1d72*/ 	.short	(.L_1257 - .L_1256)
	.align		4
.L_1256:
        /*1d74*/ 	.word	index@(_Z10add_kernelILx314EEvPfS0_S0_i)
        /*1d78*/ 	.word	0x0000000c


	//----- nvinfo : EIATTR_FRAME_SIZE
	.align		4
.L_1257:
        /*1d7c*/ 	.byte	0x04, 0x11
        /*1d7e*/ 	.short	(.L_1259 - .L_1258)
	.align		4
.L_1258:
        /*1d80*/ 	.word	index@(_Z10add_kernelILx314EEvPfS0_S0_i)
        /*1d84*/ 	.word	0x00000000


	//----- nvinfo : EIATTR_REGCOUNT
	.align		4
.L_1259:
        /*1d88*/ 	.byte	0x04, 0x2f
        /*1d8a*/ 	.short	(.L_1261 - .L_1260)
	.align		4
.L_1260:
        /*1d8c*/ 	.word	index@(_Z10add_kernelILx315EEvPfS0_S0_i)
        /*1d90*/ 	.word	0x0000000c


	//----- nvinfo : EIATTR_FRAME_SIZE
	.align		4
.L_1261:
        /*1d94*/ 	.byte	0x04, 0x11
        /*1d96*/ 	.short	(.L_1263 - .L_1262)
	.align		4
.L_1262:
        /*1d98*/ 	.word	index@(_Z10add_kernelILx315EEvPfS0_S0_i)
        /*1d9c*/ 	.word	0x00000000


	//----- nvinfo : EIATTR_REGCOUNT
	.align		4
.L_1263:
        /*1da0*/ 	.byte	0x04, 0x2f
        /*1da2*/ 	.short	(.L_1265 - .L_1264)
	.align		4
.L_1264:
        /*1da4*/ 	.word	index@(_Z10add_kernelILx316EEvPfS0_S0_i)
        /*1da8*/ 	.word	0x0000000c


	//----- nvinfo : EIATTR_FRAME_SIZE
	.align		4
.L_1265:
        /*1dac*/ 	.byte	0x04, 0x11
        /*1dae*/ 	.short	(.L_1267 - .L_1266)
	.align		4
.L_1266:
        /*1db0*/ 	.word	index@(_Z10add_kernelILx316EEvPfS0_S0_i)
        /*1db4*/ 	.word	0x00000000


	//----- nvinfo : EIATTR_REGCOUNT
	.align		4
.L_1267:
        /*1db8*/ 	.byte	0x04, 0x2f
        /*1dba*/ 	.short	(.L_1269 - .L_1268)
	.align		4
.L_1268:
        /*1dbc*/ 	.word	index@(_Z10add_kernelILx317EEvPfS0_S0_i)
        /*1dc0*/ 	.word	0x0000000c


	//----- nvinfo : EIATTR_FRAME_SIZE
	.align		4
.L_1269:
        /*1dc4*/ 	.byte	0x04, 0x11
        /*1dc6*/ 	.short	(.L_1271 - .L_1270)
	.align		4
.L_1270:
        /*1dc8*/ 	.word	index@(_Z10add_kernelILx317EEvPfS0_S0_i)
        /*1dcc*/ 	.word	0x00000000


	//----- nvinfo : EIATTR_REGCOUNT
	.align		4
.L_1271:
        /*1dd0*/ 	.byte	0x04, 0x2f
        /*1dd2*/ 	.short	(.L_1273 - .L_1272)
	.align		4
.L_1272:
        /*1dd4*/ 	.word	index@(_Z10add_kernelILx318EEvPfS0_S0_i)
        /*1dd8*/ 	.word	0x0000000c


	//----- nvinfo : EIATTR_FRAME_SIZE
	.align		4
.L_1273:
        /*1ddc*/ 	.byte	0x04, 0x11
        /*1dde*/ 	.short	(.L_1275 - .L_1274)
	.align		4
.L_1274:
        /*1de0*/ 	.word	index@(_Z10add_kernelILx318EEvPfS0_S0_i)
        /*1de4*/ 	.word	0x00000000


	//----- nvinfo : EIATTR_REGCOUNT
	.align		4
.L_1275:
        /*1de8*/ 	.byte	0x04, 0x2f
        /*1dea*/ 	.short	(.L_1277 - .L_1276)
	.align		4
.L_1276:
        /*1dec*/ 	.word	index@(_Z10add_kernelILx319EEvPfS0_S0_i)
        /*1df0*/ 	.word	0x0000000c


	//----- nvinfo : EIATTR_FRAME_SIZE
	.align		4
.L_1277:
        /*1df4*/ 	.byte	0x04, 0x11
        /*1df6*/ 	.short	(.L_1279 - .L_1278)
	.align		4
.L_1278:
        /*1df8*/ 	.word	index@(_Z10add_kernelILx319EEvPfS0_S0_i)
        /*1dfc*/ 	.word	0x00000000


	//----- nvinfo : EIATTR_REGCOUNT
	.align		4
.L_1279:
        /*1e00*/ 	.byte	0x04, 0x2f
        /*1e02*/ 	.short	(.L_1281 - .L_1280)
	.align		4
.L_1280:
        /*1e04*/ 	.word	index@(_Z10add_kernelILx320EEvPfS0_S0_i)
        /*1e08*/ 	.word	0x0000000c


	//----- nvinfo : EIATTR_FRAME_SIZE
	.align		4
.L_1281:
        /*1e0c*/ 	.byte	0x04, 0x11
        /*1e0e*/ 	.short	(.L_1283 - .L_1282)
	.align		4
.L_1282:
        /*1e10*/ 	.word	index@(_Z10add_kernelILx320EEvPfS0_S0_i)
        /*1e14*/ 	.word	0x00000000


	//----- nvinfo : EIATTR_REGCOUNT
	.align		4
.L_1283:
        /*1e18*/ 	.byte	0x04, 0x2f
        /*1e1a*/ 	.short	(.L_1285 - .L_1284)
	.align		4
.L_1284:
        /*1e1c*/ 	.word	index@(_Z10add_kernelILx321EEvPfS0_S0_i)
        /*1e20*/ 	.word	0x0000000c


	//----- nvinfo : EIATTR_FRAME_SIZE
	.align		4
.L_1285:
        /*1e24*/ 	.byte	0x04, 0x11
        /*1e26*/ 	.short	(.L_1287 - .L_1286)
	.align		4
.L_1286:
        /*1e28*/ 	.word	index@(_Z10add_kernelILx321EEvPfS0_S0_i)
        /*1e2c*/ 	.word	0x00000000


	//----- nvinfo : EIATTR_REGCOUNT
	.align		4
.L_1287:
        /*1e30*/ 	.byte	0x04, 0x2f
        /*1e32*/ 	.short	(.L_1289 - .L_1288)
	.align		4
.L_1288:
        /*1e34*/ 	.word	index@(_Z10add_kernelILx322EEvPfS0_S0_i)
        /*1e38*/ 	.word	0x0000000c


	//----- nvinfo : EIATTR_FRAME_SIZE
	.align		4
.L_1289:
        /*1e3c*/ 	.byte	0x04, 0x11
        /*1e3e*/ 	.short	(.L_1291 - .L_1290)
	.align		4
.L_1290:
        /*1e40*/ 	.word	index@(_Z10add_kernelILx322EEvPfS0_S0_i)
        /*1e44*/ 	.word	0x00000000


	//----- nvinfo : EIATTR_REGCOUNT
	.align		4
.L_1291:
        /*1e48*/ 	.byte	0x04, 0x2f
        /*1e4a*/ 	.short	(.L_1293 - .L_1292)
	.align		4
.L_1292:
        /*1e4c*/ 	.word	index@(_Z10add_kernelILx323EEvPfS0_S0_i)
        /*1e50*/ 	.word	0x0000000c


	//----- nvinfo : EIATTR_FRAME_SIZE
	.align		4
.L_1293:
        /*1e54*/ 	.byte	0x04, 0x11
        /*1e56*/ 	.short	(.L_1295 - .L_1294)
	.align		4
.L_1294:
        /*1e58*/ 	.word	index@(_Z10add_kernelILx323EEvPfS0_S0_i)
        /*1e5c*/ 	.word	0x00000000


	//----- nvinfo : EIATTR_REGCOUNT
	.align		4
.L_1295:
        /*1e60*/ 	.byte	0x04, 0x2f
        /*1e62*/ 	.short	(.L_1297 - .L_1296)
	.align		4
.L_1296:
        /*1e64*/ 	.word	index@(_Z10add_kernelILx324EEvPfS0_S0_i)
        /*1e68*/ 	.word	0x0000000c


	//----- nvinfo : EIATTR_FRAME_SIZE
	.align		4
.L_1297:
        /*1e6c*/ 	.byte	0x04, 0x11
        /*1e6e*/ 	.short	(.L_1299 - .L_1298)
	.align		4
.L_1298:
        /*1e70*/ 	.word	index@(_Z10add_kernelILx324EEvPfS0_S0_i)
        /*1e74*/ 	.word	0x00000000


	//----- nvinfo : EIATTR_REGCOUNT
	.align		4
.L_1299:
        /*1e78*/ 	.byte	0x04, 0x2f
        /*1e7a*/ 	.short	(.L_1301 - .L_1300)
	.align		4
.L_1300:
        /*1e7c*/ 	.word	index@(_Z10add_kernelILx325EEvPfS0_S0_i)
        /*1e80*/ 	.word	0x0000000c


	//----- nvinfo : EIATTR_FRAME_SIZE
	.align		4
.L_1301:
        /*1e84*/ 	.byte	0x04, 0x11
        /*1e86*/ 	.short	(.L_1303 - .L_1302)
	.align		4
.L_1302:
        /*1e88*/ 	.word	index@(_Z10add_kernelILx325EEvPfS0_S0_i)
        /*1e8c*/ 	.word	0x00000000


	//----- nvinfo : EIATTR_REGCOUNT
	.align		4
.L_1303:
        /*1e90*/ 	.byte	0x04, 0x2f
        /*1e92*/ 	.short	(.L_1305 - .L_1304)
	.align		4
.L_1304:
        /*1e94*/ 	.word	index@(_Z10add_kernelILx326EEvPfS0_S0_i)
        /*1e98*/ 	.word	0x0000000c


	//----- nvinfo : EIATTR_FRAME_SIZE
	.align		4
.L_1305:
        /*1e9c*/ 	.byte	0x04, 0x11
        /*1e9e*/ 	.short	(.L_1307 - .L_1306)
	.align		4
.L_1306:
        /*1ea0*/ 	.word	index@(_Z10add_kernelILx326EEvPfS0_S0_i)
        /*1ea4*/ 	.word	0x00000000


	//----- nvinfo : EIATTR_REGCOUNT
	.align		4
.L_1307:
        /*1ea8*/ 	.byte	0x04, 0x2f
        /*1eaa*/ 	.short	(.L_1309 - .L_1308)
	.align		4
.L_1308:
        /*1eac*/ 	.word	index@(_Z10add_kernelILx327EEvPfS0_S0_i)
        /*1eb0*/ 	.word	0x0000000c


	//----- nvinfo : EIATTR_FRAME_SIZE
	.align		4
.L_1309:
        /*1eb4*/ 	.byte	0x04, 0x11
        /*1eb6*/ 	.short	(.L_1311 - .L_1310)
	.align		4
.L_1310:
        /*1eb8*/ 	.word	index@(_Z10add_kernelILx327EEvPfS0_S0_i)
        /*1ebc*/ 	.word	0x00000000


	//----- nvinfo : EIATTR_REGCOUNT
	.align		4
.L_1311:
        /*1ec0*/ 	.byte	0x04, 0x2f
        /*1ec2*/ 	.short	(.L_1313 - .L_1312)
	.align		4
.L_1312:
        /*1ec4*/ 	.word	index@(_Z10add_kernelILx328EEvPfS0_S0_i)
        /*1ec8*/ 	.word	0x0000000c


	//----- nvinfo : EIATTR_FRAME_SIZE
	.align		4
.L_1313:
        /*1ecc*/ 	.byte	0x04, 0x11
        /*1ece*/ 	.short	(.L_1315 - .L_1314)
	.align		4
.L_1314:
        /*1ed0*/ 	.word	index@(_Z10add_kernelILx328EEvPfS0_S0_i)
        /*1ed4*/ 	.word	0x00000000


	//----- nvinfo : EIATTR_REGCOUNT
	.align		4
.L_1315:
        /*1ed8*/ 	.byte	0x04, 0x2f
        /*1eda*/ 	.short	(.L_1317 - .L_1316)
	.align		4
.L_1316:
        /*1edc*/ 	.word	index@(_Z10add_kernelILx329EEvPfS0_S0_i)
        /*1ee0*/ 	.word	0x0000000c


	//----- nvinfo : EIATTR_FRAME_SIZE
	.align		4
.L_1317:
        /*1ee4*/ 	.byte	0x04, 0x11
        /*1ee6*/ 	.short	(.L_1319 - .L_1318)
	.align		4
.L_1318:
        /*1ee8*/ 	.word	index@(_Z10add_kernelILx329EEvPfS0_S0_i)
        /*1eec*/ 	.word	0x00000000


	//----- nvinfo : EIATTR_REGCOUNT
	.align		4
.L_1319:
        /*1ef0*/ 	.byte	0x04, 0x2f
        /*1ef2*/ 	.short	(.L_1321 - .L_1320)
	.align		4
.L_1320:
        /*1ef4*/ 	.word	index@(_Z10add_kernelILx330EEvPfS0_S0_i)
        /*1ef8*/ 	.word	0x0000000c


	//----- nvinfo : EIATTR_FRAME_SIZE
	.align		4
.L_1321:
        /*1efc*/ 	.byte	0x04, 0x11
        /*1efe*/ 	.short	(.L_1323 - .L_1322)
	.align		4
.L_1322:
        /*1f00*/ 	.word	index@(_Z10add_kernelILx330EEvPfS0_S0_i)
        /*1f04*/ 	.word	0x00000000


	//----- nvinfo : EIATTR_REGCOUNT
	.align		4
.L_1323:
        /*1f08*/ 	.byte	0x04, 0x2f
        /*1f0a*/ 	.short	(.L_1325 - .L_1324)
	.align		4
.L_1324:
        /*1f0c*/ 	.word	index@(_Z10add_kernelILx331EEvPfS0_S0_i)
        /*1f10*/ 	.word	0x0000000c


	//----- nvinfo : EIATTR_FRAME_SIZE
	.align		4
.L_1325:
        /*1f14*/ 	.byte	0x04, 0x11
        /*1f16*/ 	.short	(.L_1327 - .L_1326)
	.align		4
.L_1326:
        /*1f18*/ 	.word	index@(_Z10add_kernelILx331EEvPfS0_S0_i)
        /*1f1c*/ 	.word	0x00000000


	//----- nvinfo : EIATTR_REGCOUNT
	.align		4
.L_1327:
        /*1f20*/ 	.byte	0x04, 0x2f
        /*1f22*/ 	.short	(.L_1329 - .L_1328)
	.align		4
.L_1328:
        /*1f24*/ 	.word	index@(_Z10add_kernelILx332EEvPfS0_S0_i)
        /*1f28*/ 	.word	0x0000000c


	//----- nvinfo : EIATTR_FRAME_SIZE
	.align		4
.L_1329:
        /*1f2c*/ 	.byte	0x04, 0x11
        /*1f2e*/ 	.short	(.L_1331 - .L_1330)
	.align		4
.L_1330:
        /*1f30*/ 	.word	index@(_Z10add_kernelILx332EEvPfS0_S0_i)
        /*1f34*/ 	.word	0x00000000


	//----- nvinfo : EIATTR_REGCOUNT
	.align		4
.L_1331:
        /*1f38*/ 	.byte	0x04, 0x2f
        /*1f3a*/ 	.short	(.L_1333 - .L_1332)
	.align		4
.L_1332:
        /*1f3c*/ 	.word	index@(_Z10add_kernelILx333EEvPfS0_S0_i)
        /*1f40*/ 	.word	0x0000000c


	//----- nvinfo : EIATTR_FRAME_SIZE
	.align		4
.L_1333:
        /*1f44*/ 	.byte	0x04, 0x11
        /*1f46*/ 	.short	(.L_1335 - .L_1334)
	.align		4
.L_1334:
        /*1f48*/ 	.word	index@(_Z10add_kernelILx333EEvPfS0_S0_i)
        /*1f4c*/ 	.word	0x00000000


	//----- nvinfo : EIATTR_REGCOUNT
	.align		4
.L_1335:
        /*1f50*/ 	.byte	0x04, 0x2f
        /*1f52*/ 	.short	(.L_1337 - .L_1336)
	.align		4
.L_1336:
        /*1f54*/ 	.word	index@(_Z10add_kernelILx334EEvPfS0_S0_i)
        /*1f58*/ 	.word	0x0000000c


	//----- nvinfo : EIATTR_FRAME_SIZE
	.align		4
.L_1337:
        /*1f5c*/ 	.byte	0x04, 0x11
        /*1f5e*/ 	.short	(.L_1339 - .L_1338)
	.align		4
.L_1338:
        /*1f60*/ 	.word	index@(_Z10add_kernelILx334EEvPfS0_S0_i)
        /*1f64*/ 	.word	0x00000000


	//----- nvinfo : EIATTR_REGCOUNT
	.align		4
.L_1339:
        /*1f68*/ 	.byte	0x04, 0x2f
        /*1f6a*/ 	.short	(.L_1341 - .L_1340)
	.align		4
.L_1340:
        /*1f6c*/ 	.word	index@(_Z10add_kernelILx335EEvPfS0_S0_i)
        /*1f70*/ 	.word	0x0000000c


	//----- nvinfo : EIATTR_FRAME_SIZE
	.align		4
.L_1341:
        /*1f74*/ 	.byte	0x04, 0x11
        /*1f76*/ 	.short	(.L_1343 - .L_1342)
	.align		4
.L_1342:
        /*1f78*/ 	.word	index@(_Z10add_kernelILx335EEvPfS0_S0_i)
        /*1f7c*/ 	.word	0x00000000


	//----- nvinfo : EIATTR_REGCOUNT
	.align		4
.L_1343:
        /*1f80*/ 	.byte	0x04, 0x2f
        /*1f82*/ 	.short	(.L_1345 - .L_1344)
	.align		4
.L_1344:
        /*1f84*/ 	.word	index@(_Z10add_kernelILx336EEvPfS0_S0_i)
        /*1f88*/ 	.word	0x0000000c


	//----- nvinfo : EIATTR_FRAME_SIZE
	.align		4
.L_1345:
        /*1f8c*/ 	.byte	0x04, 0x11
        /*1f8e*/ 	.short	(.L_1347 - .L_1346)
	.align		4
.L_1346:
        /*1f90*/ 	.word	index@(_Z10add_kernelILx336EEvPfS0_S0_i)
        /*1f94*/ 	.word	0x00000000


	//----- nvinfo : EIATTR_REGCOUNT
	.align		4
.L_1347:
        /*1f98*/ 	.byte	0x04, 0x2f
        /*1f9a*/ 	.short	(.L_1349 - .L_1348)
	.align		4
.L_1348:
        /*1f9c*/ 	.word	index@(_Z10add_kernelILx337EEvPfS0_S0_i)
        /*1fa0*/ 	.word	0x0000000c


	//----- nvinfo : EIATTR_FRAME_SIZE
	.align		4
.L_1349:
        /*1fa4*/ 	.byte	0x04, 0x11
        /*1fa6*/ 	.short	(.L_1351 - .L_1350)
	.align		4
.L_1350:
        /*1fa8*/ 	.word	index@(_Z10add_kernelILx337EEvPfS0_S0_i)
        /*1fac*/ 	.word	0x00000000


	//----- nvinfo : EIATTR_REGCOUNT
	.align		4
.L_1351:
        /*1fb0*/ 	.byte	0x04, 0x2f
        /*1fb2*/ 	.short	(.L_1353 - .L_1352)
	.align		4
.L_1352:
        /*1fb4*/ 	.word	index@(_Z10add_kernelILx338EEvPfS0_S0_i)
        /*1fb8*/ 	.word	0x0000000c


	//----- nvinfo : EIATTR_FRAME_SIZE
	.align		4
.L_1353:
        /*1fbc*/ 	.byte	0x04, 0x11
        /*1fbe*/ 	.short	(.L_1355 - .L_1354)
	.align		4
.L_1354:
        /*1fc0*/ 	.word	index@(_Z10add_kernelILx338EEvPfS0_S0_i)
        /*1fc4*/ 	.word	0x00000000


	//----- nvinfo : EIATTR_REGCOUNT
	.align		4
.L_1355:
        /*1fc8*/ 	.byte	0x04, 0x2f
        /*1fca*/ 	.short	(.L_1357 - .L_1356)
	.align		4
.L_1356:
        /*1fcc*/ 	.word	index@(_Z10add_kernelILx339EEvPfS0_S0_i)
        /*1fd0*/ 	.word	0x0000000c


	//----- nvinfo : EIATTR_FRAME_SIZE
	.align		4
.L_1357:
        /*1fd4*/ 	.byte	0x04, 0x11
        /*1fd6*/ 	.short	(.L_1359 - .L_1358)
	.align		4
.L_1358:
        /*1fd8*/ 	.word	index@(_Z10add_kernelILx339EEvPfS0_S0_i)
        /*1fdc*/ 	.word	0x00000000


	//----- nvinfo : EIATTR_REGCOUNT
	.align		4
.L_1359:
        /*1fe0*/ 	.byte	0x04, 0x2f
        /*1fe2*/ 	.short	(.L_1361 - .L_1360)
	.align		4
.L_1360:
        /*1fe4*/ 	.word	index@(_Z10add_kernelILx340EEvPfS0_S0_i)
        /*1fe8*/ 	.word	0x0000000c


	//----- nvinfo : EIATTR_FRAME_SIZE
	.align		4
.L_1361:
        /*1fec*/ 	.byte	0x04, 0x11
        /*1fee*/ 	.short	(.L_1363 - .L_1362)
	.align		4
.L_1362:
        /*1ff0*/ 	.word	index@(_Z10add_kernelILx340EEvPfS0_S0_i)
        /*1ff4*/ 	.word	0x00000000


	//----- nvinfo : EIATTR_REGCOUNT
	.align		4
.L_1363:
        /*1ff8*/ 	.byte	0x04, 0x2f
        /*1ffa*/ 	.short	(.L_1365 - .L_1364)
	.align		4
.L_1364:
        /*1ffc*/ 	.word	index@(_Z10add_kernelILx341EEvPfS0_S0_i)
        /*2000*/ 	.word	0x0000000c


	//----- nvinfo : EIATTR_FRAME_SIZE
	.align		4
.L_1365:
        /*2004*/ 	.byte	0x04, 0x11
        /*2006*/ 	.short	(.L_1367 - .L_1366)
	.align		4
.L_1366:
        /*2008*/ 	.word	index@(_Z10add_kernelILx341EEvPfS0_S0_i)
        /*200c*/ 	.word	0x00000000


	//----- nvinfo : EIATTR_REGCOUNT
	.align		4
.L_1367:
        /*2010*/ 	.byte	0x04, 0x2f
        /*2012*/ 	.short	(.L_1369 - .L_1368)
	.align		4
.L_1368:
        /*2014*/ 	.word	index@(_Z10add_kernelILx342EEvPfS0_S0_i)
        /*2018*/ 	.word	0x0000000c


	//----- nvinfo : EIATTR_FRAME_SIZE
	.align		4
.L_1369:
        /*201c*/ 	.byte	0x04, 0x11
        /*201e*/ 	.short	(.L_1371 - .L_1370)
	.align		4
.L_1370:
        /*2020*/ 	.word	index@(_Z10add_kernelILx342EEvPfS0_S0_i)
        /*2024*/ 	.word	0x00000000


	//----- nvinfo : EIATTR_REGCOUNT
	.align		4
.L_1371:
        /*2028*/ 	.byte	0x04, 0x2f
        /*202a*/ 	.short	(.L_1373 - .L_1372)
	.align		4
.L_1372:
        /*202c*/ 	.word	index@(_Z10add_kernelILx343EEvPfS0_S0_i)
        /*2030*/ 	.word	0x0000000c


	//----- nvinfo : EIATTR_FRAME_SIZE
	.align		4
.L_1373:
        /*2034*/ 	.byte	0x04, 0x11
        /*2036*/ 	.short	(.L_1375 - .L_1374)
	.align		4
.L_1374:
        /*2038*/ 	.word	index@(_Z10add_kernelILx343EEvPfS0_S0_i)
        /*203c*/ 	.word	0x00000000


	//----- nvinfo : EIATTR_REGCOUNT
	.align		4
.L_1375:
        /*2040*/ 	.byte	0x04, 0x2f
        /*2042*/ 	.short	(.L_1377 - .L_1376)
	.align		4
.L_1376:
        /*2044*/ 	.word	index@(_Z10add_kernelILx344EEvPfS0_S0_i)
        /*2048*/ 	.word	0x0000000c


	//----- nvinfo : EIATTR_FRAME_SIZE
	.align		4
.L_1377:
        /*204c*/ 	.byte	0x04, 0x11
        /*204e*/ 	.short	(.L_1379 - .L_1378)
	.align		4
.L_1378:
        /*2050*/ 	.word	index@(_Z10add_kernelILx344EEvPfS0_S0_i)
        /*2054*/ 	.word	0x00000000


	//----- nvinfo : EIATTR_REGCOUNT
	.align		4
.L_1379:
        /*2058*/ 	.byte	0x04, 0x2f
        /*205a*/ 	.short	(.L_1381 - .L_1380)
	.align		4
.L_1380:
        /*205c*/ 	.word	index@(_Z10add_kernelILx345EEvPfS0_S0_i)
        /*2060*/ 	.word	0x0000000c


	//----- nvinfo : EIATTR_FRAME_SIZE
	.align		4
.L_1381:
        /*2064*/ 	.byte	0x04, 0x11
        /*2066*/ 	.short	(.L_1383 - .L_1382)
	.align		4
.L_1382:
        /*2068*/ 	.word	index@(_Z10add_kernelILx345EEvPfS0_S0_i)
        /*206c*/ 	.word	0x00000000


	//----- nvinfo : EIATTR_REGCOUNT
	.align		4
.L_1383:
        /*2070*/ 	.byte	0x04, 0x2f
        /*2072*/ 	.short	(.L_1385 - .L_1384)
	.align		4
.L_1384:
        /*2074*/ 	.word	index@(_Z10add_kernelILx346EEvPfS0_S0_i)
        /*2078*/ 	.word	0x0000000c


	//----- nvinfo : EIATTR_FRAME_SIZE
	.align		4
.L_1385:
        /*207c*/ 	.byte	0x04, 0x11
        /*207e*/ 	.short	(.L_1387 - .L_1386)
	.align		4
.L_1386:
        /*2080*/ 	.word	index@(_Z10add_kernelILx346EEvPfS0_S0_i)
        /*2084*/ 	.word	0x00000000


	//----- nvinfo : EIATTR_REGCOUNT
	.align		4
.L_1387:
        /*2088*/ 	.byte	0x04, 0x2f
        /*208a*/ 	.short	(.L_1389 - .L_1388)
	.align		4
.L_1388:
        /*208c*/ 	.word	index@(_Z10add_kernelILx347EEvPfS0_S0_i)
        /*2090*/ 	.word	0x0000000c


	//----- nvinfo : EIATTR_FRAME_SIZE
	.align		4
.L_1389:
        /*2094*/ 	.byte	0x04, 0x11
        /*2096*/ 	.short	(.L_1391 - .L_1390)
	.align		4
.L_1390:
        /*2098*/ 	.word	index@(_Z10add_kernelILx347EEvPfS0_S0_i)
        /*209c*/ 	.word	0x00000000


	//----- nvinfo : EIATTR_REGCOUNT
	.align		4
.L_1391:
        /*20a0*/ 	.byte	0x04, 0x2f
        /*20a2*/ 	.short	(.L_1393 - .L_1392)
	.align		4
.L_1392:
        /*20a4*/ 	.word	index@(_Z10add_kernelILx348EEvPfS0_S0_i)
        /*20a8*/ 	.word	0x0000000c


	//----- nvinfo : EIATTR_FRAME_SIZE
	.align		4
.L_1393:
        /*20ac*/ 	.byte	0x04, 0x11
        /*20ae*/ 	.short	(.L_1395 - .L_1394)
	.align		4
.L_1394:
        /*20b0*/ 	.word	index@(_Z10add_kernelILx348EEvPfS0_S0_i)
        /*20b4*/ 	.word	0x00000000


	//----- nvinfo : EIATTR_REGCOUNT
	.align		4
.L_1395:
        /*20b8*/ 	.byte	0x04, 0x2f
        /*20ba*/ 	.short	(.L_1397 - .L_1396)
	.align		4
.L_1396:
        /*20bc*/ 	.word	index@(_Z10add_kernelILx349EEvPfS0_S0_i)
        /*20c0*/ 	.word	0x0000000c


	//----- nvinfo : EIATTR_FRAME_SIZE
	.align		4
.L_1397:
        /*20c4*/ 	.byte	0x04, 0x11
        /*20c6*/ 	.short	(.L_1399 - .L_1398)
	.align		4
.L_1398:
        /*20c8*/ 	.word	index@(_Z10add_kernelILx349EEvPfS0_S0_i)
        /*20cc*/ 	.word	0x00000000


	//----- nvinfo : EIATTR_REGCOUNT
	.align		4
.L_1399:
        /*20d0*/ 	.byte	0x04, 0x2f
        /*20d2*/ 	.short	(.L_1401 - .L_1400)
	.align		4
.L_1400:
        /*20d4*/ 	.word	index@(_Z10add_kernelILx350EEvPfS0_S0_i)
        /*20d8*/ 	.word	0x0000000c


	//----- nvinfo : EIATTR_FRAME_SIZE
	.align		4
.L_1401:
        /*20dc*/ 	.byte	0x04, 0x11
        /*20de*/ 	.short	(.L_1403 - .L_1402)
	.align		4
.L_1402:
        /*20e0*/ 	.word	index@(_Z10add_kernelILx350EEvPfS0_S0_i)
        /*20e4*/ 	.word	0x00000000


	//----- nvinfo : EIATTR_REGCOUNT
	.align		4
.L_1403:
        /*20e8*/ 	.byte	0x04, 0x2f
        /*20ea*/ 	.short	(.L_1405 - .L_1404)
	.align		4
.L_1404:
        /*20ec*/ 	.word	index@(_Z10add_kernelILx351EEvPfS0_S0_i)
        /*20f0*/ 	.word	0x0000000c


	//----- nvinfo : EIATTR_FRAME_SIZE
	.align		4
.L_1405:
        /*20f4*/ 	.byte	0x04, 0x11
        /*20f6*/ 	.short	(.L_1407 - .L_1406)
	.align		4
.L_1406:
        /*20f8*/ 	.word	index@(_Z10add_kernelILx351EEvPfS0_S0_i)
        /*20fc*/ 	.word	0x00000000


	//----- nvinfo : EIATTR_REGCOUNT
	.align		4
.L_1407:
        /*2100*/ 	.byte	0x04, 0x2f
        /*2102*/ 	.short	(.L_1409 - .L_1408)
	.align		4
.L_1408:
        /*2104*/ 	.word	index@(_Z10add_kernelILx352EEvPfS0_S0_i)
        /*2108*/ 	.word	0x0000000c


	//----- nvinfo : EIATTR_FRAME_SIZE
	.align		4
.L_1409:
        /*210c*/ 	.byte	0x04, 0x11
        /*210e*/ 	.short	(.L_1411 - .L_1410)
	.align		4
.L_1410:
        /*2110*/ 	.word	index@(_Z10add_kernelILx352EEvPfS0_S0_i)
        /*2114*/ 	.word	0x00000000


	//----- nvinfo : EIATTR_REGCOUNT
	.align		4
.L_1411:
        /*2118*/ 	.byte	0x04, 0x2f
        /*211a*/ 	.short	(.L_1413 - .L_1412)
	.align		4
.L_1412:
        /*211c*/ 	.word	index@(_Z10add_kernelILx353EEvPfS0_S0_i)
        /*2120*/ 	.word	0x0000000c


	//----- nvinfo : EIATTR_FRAME_SIZE
	.align		4
.L_1413:
        /*2124*/ 	.byte	0x04, 0x11
        /*2126*/ 	.short	(.L_1415 - .L_1414)
	.align		4
.L_1414:
        /*2128*/ 	.word	index@(_Z10add_kernelILx353EEvPfS0_S0_i)
        /*212c*/ 	.word	0x00000000


	//----- nvinfo : EIATTR_REGCOUNT
	.align		4
.L_1415:
        /*2130*/ 	.byte	0x04, 0x2f
        /*2132*/ 	.short	(.L_1417 - .L_1416)
	.align		4
.L_1416:
        /*2134*/ 	.word	index@(_Z10add_kernelILx354EEvPfS0_S0_i)
        /*2138*/ 	.word	0x0000000c


	//----- nvinfo : EIATTR_FRAME_SIZE
	.align		4
.L_1417:
        /*213c*/ 	.byte	0x04, 0x11
        /*213e*/ 	.short	(.L_1419 - .L_1418)
	.align		4
.L_1418:
        /*2140*/ 	.word	index@(_Z10add_kernelILx354EEvPfS0_S0_i)
        /*2144*/ 	.word	0x00000000


	//----- nvinfo : EIATTR_REGCOUNT
	.align		4
.L_1419:
        /*2148*/ 	.byte	0x04, 0x2f
        /*214a*/ 	.short	(.L_1421 - .L_1420)
	.align		4
.L_1420:
        /*214c*/ 	.word	index@(_Z10add_kernelILx355EEvPfS0_S0_i)
        /*2150*/ 	.word	0x0000000c


	//----- nvinfo : EIATTR_FRAME_SIZE
	.align		4
.L_1421:
        /*2154*/ 	.byte	0x04, 0x11
        /*2156*/ 	.short	(.L_1423 - .L_1422)
	.align		4
.L_1422:
        /*2158*/ 	.word	index@(_Z10add_kernelILx355EEvPfS0_S0_i)
        /*215c*/ 	.word	0x00000000


	//----- nvinfo : EIATTR_REGCOUNT
	.align		4
.L_1423:
        /*2160*/ 	.byte	0x04, 0x2f
        /*2162*/ 	.short	(.L_1425 - .L_1424)
	.align		4
.L_1424:
        /*2164*/ 	.word	index@(_Z10add_kernelILx356EEvPfS0_S0_i)
        /*2168*/ 	.word	0x0000000c


	//----- nvinfo : EIATTR_FRAME_SIZE
	.align		4
.L_1425:
        /*216c*/ 	.byte	0x04, 0x11
        /*216e*/ 	.short	(.L_1427 - .L_1426)
	.align		4
.L_1426:
        /*2170*/ 	.word	index@(_Z10add_kernelILx356EEvPfS0_S0_i)
        /*2174*/ 	.word	0x00000000


	//----- nvinfo : EIATTR_REGCOUNT
	.align		4
.L_1427:
        /*2178*/ 	.byte	0x04, 0x2f
        /*217a*/ 	.short	(.L_1429 - .L_1428)
	.align		4
.L_1428:
        /*217c*/ 	.word	index@(_Z10add_kernelILx357EEvPfS0_S0_i)
        /*2180*/ 	.word	0x0000000c


	//----- nvinfo : EIATTR_FRAME_SIZE
	.align		4
.L_1429:
        /*2184*/ 	.byte	0x04, 0x11
        /*2186*/ 	.short	(.L_1431 - .L_1430)
	.align		4
.L_1430:
        /*2188*/ 	.word	index@(_Z10add_kernelILx357EEvPfS0_S0_i)
        /*218c*/ 	.word	0x00000000


	//----- nvinfo : EIATTR_REGCOUNT
	.align		4
.L_1431:
        /*2190*/ 	.byte	0x04, 0x2f
        /*2192*/ 	.short	(.L_1433 - .L_1432)
	.align		4
.L_1432:
        /*2194*/ 	.word	index@(_Z10add_kernelILx358EEvPfS0_S0_i)
        /*2198*/ 	.word	0x0000000c


	//----- nvinfo : EIATTR_FRAME_SIZE
	.align		4
.L_1433:
        /*219c*/ 	.byte	0x04, 0x11
        /*219e*/ 	.short	(.L_1435 - .L_1434)
	.align		4
.L_1434:
        /*21a0*/ 	.word	index@(_Z10add_kernelILx358EEvPfS0_S0_i)
        /*21a4*/ 	.word	0x00000000


	//----- nvinfo : EIATTR_REGCOUNT
	.align		4
.L_1435:
        /*21a8*/ 	.byte	0x04, 0x2f
        /*21aa*/ 	.short	(.L_1437 - .L_1436)
	.align		4
.L_1436:
        /*21ac*/ 	.word	index@(_Z10add_kernelILx359EEvPfS0_S0_i)
        /*21b0*/ 	.word	0x0000000c


	//----- nvinfo : EIATTR_FRAME_SIZE
	.align		4
.L_1437:
        /*21b4*/ 	.byte	0x04, 0x11
        /*21b6*/ 	.short	(.L_1439 - .L_1438)
	.align		4
.L_1438:
        /*21b8*/ 	.word	index@(_Z10add_kernelILx359EEvPfS0_S0_i)
        /*21bc*/ 	.word	0x00000000


	//----- nvinfo : EIATTR_REGCOUNT
	.align		4
.L_1439:
        /*21c0*/ 	.byte	0x04, 0x2f
        /*21c2*/ 	.short	(.L_1441 - .L_1440)
	.align		4
.L_1440:
        /*21c4*/ 	.word	index@(_Z10add_kernelILx360EEvPfS0_S0_i)
        /*21c8*/ 	.word	0x0000000c


	//----- nvinfo : EIATTR_FRAME_SIZE
	.align		4
.L_1441:
        /*21cc*/ 	.byte	0x04, 0x11
        /*21ce*/ 	.short	(.L_1443 - .L_1442)
	.align		4
.L_1442:
        /*21d0*/ 	.word	index@(_Z10add_kernelILx360EEvPfS0_S0_i)
        /*21d4*/ 	.word	0x00000000


	//----- nvinfo : EIATTR_REGCOUNT
	.align		4
.L_1443:
        /*21d8*/ 	.byte	0x04, 0x2f
        /*21da*/ 	.short	(.L_1445 - .L_1444)
	.align		4
.L_1444:
        /*21dc*/ 	.word	index@(_Z10add_kernelILx361EEvPfS0_S0_i)
        /*21e0*/ 	.word	0x0000000c


	//----- nvinfo : EIATTR_FRAME_SIZE
	.align		4
.L_1445:
        /*21e4*/ 	.byte	0x04, 0x11
        /*21e6*/ 	.short	(.L_1447 - .L_1446)
	.align		4
.L_1446:
        /*21e8*/ 	.word	index@(_Z10add_kernelILx361EEvPfS0_S0_i)
        /*21ec*/ 	.word	0x00000000


	//----- nvinfo : EIATTR_REGCOUNT
	.align		4
.L_1447:
        /*21f0*/ 	.byte	0x04, 0x2f
        /*21f2*/ 	.short	(.L_1449 - .L_1448)
	.align		4
.L_1448:
        /*21f4*/ 	.word	index@(_Z10add_kernelILx362EEvPfS0_S0_i)
        /*21f8*/ 	.word	0x0000000c


	//----- nvinfo : EIATTR_FRAME_SIZE
	.align		4
.L_1449:
        /*21fc*/ 	.byte	0x04, 0x11
        /*21fe*/ 	.short	(.L_1451 - .L_1450)
	.align		4
.L_1450:
        /*2200*/ 	.word	index@(_Z10add_kernelILx362EEvPfS0_S0_i)
        /*2204*/ 	.word	0x00000000


	//----- nvinfo : EIATTR_REGCOUNT
	.align		4
.L_1451:
        /*2208*/ 	.byte	0x04, 0x2f
        /*220a*/ 	.short	(.L_1453 - .L_1452)
	.align		4
.L_1452:
        /*220c*/ 	.word	index@(_Z10add_kernelILx363EEvPfS0_S0_i)
        /*2210*/ 	.word	0x0000000c


	//----- nvinfo : EIATTR_FRAME_SIZE
	.align		4
.L_1453:
        /*2214*/ 	.byte	0x04, 0x11
        /*2216*/ 	.short	(.L_1455 - .L_1454)
	.align		4
.L_1454:
        /*2218*/ 	.word	index@(_Z10add_kernelILx363EEvPfS0_S0_i)
        /*221c*/ 	.word	0x00000000


	//----- nvinfo : EIATTR_REGCOUNT
	.align		4
.L_1455:
        /*2220*/ 	.byte	0x04, 0x2f
        /*2222*/ 	.short	(.L_1457 - .L_1456)
	.align		4
.L_1456:
        /*2224*/ 	.word	index@(_Z10add_kernelILx364EEvPfS0_S0_i)
        /*2228*/ 	.word	0x0000000c


	//----- nvinfo : EIATTR_FRAME_SIZE
	.align		4
.L_1457:
        /*222c*/ 	.byte	0x04, 0x11
        /*222e*/ 	.short	(.L_1459 - .L_1458)
	.align		4
.L_1458:
        /*2230*/ 	.word	index@(_Z10add_kernelILx364EEvPfS0_S0_i)
        /*2234*/ 	.word	0x00000000


	//----- nvinfo : EIATTR_REGCOUNT
	.align		4
.L_1459:
        /*2238*/ 	.byte	0x04, 0x2f
        /*223a*/ 	.short	(.L_1461 - .L_1460)
	.align		4
.L_1460:
        /*223c*/ 	.word	index@(_Z10add_kernelILx365EEvPfS0_S0_i)
        /*2240*/ 	.word	0x0000000c


	//----- nvinfo : EIATTR_FRAME_SIZE
	.align		4
.L_1461:
        /*2244*/ 	.byte	0x04, 0x11
        /*2246*/ 	.short	(.L_1463 - .L_1462)
	.align		4
.L_1462:
        /*2248*/ 	.word	index@(_Z10add_kernelILx365EEvPfS0_S0_i)
        /*224c*/ 	.word	0x00000000


	//----- nvinfo : EIATTR_REGCOUNT
	.align		4
.L_1463:
        /*2250*/ 	.byte	0x04, 0x2f
        /*2252*/ 	.short	(.L_1465 - .L_1464)
	.align		4
.L_1464:
        /*2254*/ 	.word	index@(_Z10add_kernelILx366EEvPfS0_S0_i)
        /*2258*/ 	.word	0x0000000c


	//----- nvinfo : EIATTR_FRAME_SIZE
	.align		4
.L_1465:
        /*225c*/ 	.byte	0x04, 0x11
        /*225e*/ 	.short	(.L_1467 - .L_1466)
	.align		4
.L_1466:
        /*2260*/ 	.word	index@(_Z10add_kernelILx366EEvPfS0_S0_i)
        /*2264*/ 	.word	0x00000000


	//----- nvinfo : EIATTR_REGCOUNT
	.align		4
.L_1467:
        /*2268*/ 	.byte	0x04, 0x2f
        /*226a*/ 	.short	(.L_1469 - .L_1468)
	.align		4
.L_1468:
        /*226c*/ 	.word	index@(_Z10add_kernelILx367EEvPfS0_S0_i)
        /*2270*/ 	.word	0x0000000c


	//----- nvinfo : EIATTR_FRAME_SIZE
	.align		4
.L_1469:
        /*2274*/ 	.byte	0x04, 0x11
        /*2276*/ 	.short	(.L_1471 - .L_1470)
	.align		4
.L_1470:
        /*2278*/ 	.word	index@(_Z10add_kernelILx367EEvPfS0_S0_i)
        /*227c*/ 	.word	0x00000000


	//----- nvinfo : EIATTR_REGCOUNT
	.align		4
.L_1471:
        /*2280*/ 	.byte	0x04, 0x2f
        /*2282*/ 	.short	(.L_1473 - .L_1472)
	.align		4
.L_1472:
        /*2284*/ 	.word	index@(_Z10add_kernelILx368EEvPfS0_S0_i)
        /*2288*/ 	.word	0x0000000c


	//----- nvinfo : EIATTR_FRAME_SIZE
	.align		4
.L_1473:
        /*228c*/ 	.byte	0x04, 0x11
        /*228e*/ 	.short	(.L_1475 - .L_1474)
	.align		4
.L_1474:
        /*2290*/ 	.word	index@(_Z10add_kernelILx368EEvPfS0_S0_i)
        /*2294*/ 	.word	0x00000000


	//----- nvinfo : EIATTR_REGCOUNT
	.align		4
.L_1475:
        /*2298*/ 	.byte	0x04, 0x2f
        /*229a*/ 	.short	(.L_1477 - .L_1476)
	.align		4
.L_1476:
        /*229c*/ 	.word	index@(_Z10add_kernelILx369EEvPfS0_S0_i)
        /*22a0*/ 	.word	0x0000000c


	//----- nvinfo : EIATTR_FRAME_SIZE
	.align		4
.L_1477:
        /*22a4*/ 	.byte	0x04, 0x11
        /*22a6*/ 	.short	(.L_1479 - .L_1478)
	.align		4
.L_1478:
        /*22a8*/ 	.word	index@(_Z10add_kernelILx369EEvPfS0_S0_i)
        /*22ac*/ 	.word	0x00000000


	//----- nvinfo : EIATTR_REGCOUNT
	.align		4
.L_1479:
        /*22b0*/ 	.byte	0x04, 0x2f
        /*22b2*/ 	.short	(.L_1481 - .L_1480)
	.align		4
.L_1480:
        /*22b4*/ 	.word	index@(_Z10add_kernelILx370EEvPfS0_S0_i)
        /*22b8*/ 	.word	0x0000000c


	//----- nvinfo : EIATTR_FRAME_SIZE
	.align		4
.L_1481:
        /*22bc*/ 	.byte	0x04, 0x11
        /*22be*/ 	.short	(.L_1483 - .L_1482)
	.align		4
.L_1482:
        /*22c0*/ 	.word	index@(_Z10add_kernelILx370EEvPfS0_S0_i)
        /*22c4*/ 	.word	0x00000000


	//----- nvinfo : EIATTR_REGCOUNT
	.align		4
.L_1483:
        /*22c8*/ 	.byte	0x04, 0x2f
        /*22ca*/ 	.short	(.L_1485 - .L_1484)
	.align		4
.L_1484:
        /*22cc*/ 	.word	index@(_Z10add_kernelILx371EEvPfS0_S0_i)
        /*22d0*/ 	.word	0x0000000c


	//----- nvinfo : EIATTR_FRAME_SIZE
	.align		4
.L_1485:
        /*22d4*/ 	.byte	0x04, 0x11
        /*22d6*/ 	.short	(.L_1487 - .L_1486)
	.align		4
.L_1486:
        /*22d8*/ 	.word	index@(_Z10add_kernelILx371EEvPfS0_S0_i)
        /*22dc*/ 	.word	0x00000000


	//----- nvinfo : EIATTR_REGCOUNT
	.align		4
.L_1487:
        /*22e0*/ 	.byte	0x04, 0x2f
        /*22e2*/ 	.short	(.L_1489 - .L_1488)
	.align		4
.L_1488:
        /*22e4*/ 	.word	index@(_Z10add_kernelILx372EEvPfS0_S0_i)
        /*22e8*/ 	.word	0x0000000c


	//----- nvinfo : EIATTR_FRAME_SIZE
	.align		4
.L_1489:
        /*22ec*/ 	.byte	0x04, 0x11
        /*22ee*/ 	.short	(.L_1491 - .L_1490)
	.align		4
.L_1490:
        /*22f0*/ 	.word	index@(_Z10add_kernelILx372EEvPfS0_S0_i)
        /*22f4*/ 	.word	0x00000000


	//----- nvinfo : EIATTR_REGCOUNT
	.align		4
.L_1491:
        /*22f8*/ 	.byte	0x04, 0x2f
        /*22fa*/ 	.short	(.L_1493 - .L_1492)
	.align		4
.L_1492:
        /*22fc*/ 	.word	index@(_Z10add_kernelILx373EEvPfS0_S0_i)
        /*2300*/ 	.word	0x0000000c


	//----- nvinfo : EIATTR_FRAME_SIZE
	.align		4
.L_1493:
        /*2304*/ 	.byte	0x04, 0x11
        /*2306*/ 	.short	(.L_1495 - .L_1494)
	.align		4
.L_1494:
        /*2308*/ 	.word	index@(_Z10add_kernelILx373EEvPfS0_S0_i)
        /*230c*/ 	.word	0x00000000


	//----- nvinfo : EIATTR_REGCOUNT
	.align		4
.L_1495:
        /*2310*/ 	.byte	0x04, 0x2f
        /*2312*/ 	.short	(.L_1497 - .L_1496)
	.align		4
.L_1496:
        /*2314*/ 	.word	index@(_Z10add_kernelILx374EEvPfS0_S0_i)
        /*2318*/ 	.word	0x0000000c


	//----- nvinfo : EIATTR_FRAME_SIZE
	.align		4
.L_1497:
        /*231c*/ 	.byte	0x04, 0x11
        /*231e*/ 	.short	(.L_1499 - .L_1498)
	.align		4
.L_1498:
        /*2320*/ 	.word	index@(_Z10add_kernelILx374EEvPfS0_S0_i)
        /*2324*/ 	.word	0x00000000


	//----- nvinfo : EIATTR_REGCOUNT
	.align		4
.L_1499:
        /*2328*/ 	.byte	0x04, 0x2f
        /*232a*/ 	.short	(.L_1501 - .L_1500)
	.align		4
.L_1500:
        /*232c*/ 	.word	index@(_Z10add_kernelILx375EEvPfS0_S0_i)
        /*2330*/ 	.word	0x0000000c


	//----- nvinfo : EIATTR_FRAME_SIZE
	.align		4
.L_1501:
        /*2334*/ 	.byte	0x04, 0x11
        /*2336*/ 	.short	(.L_1503 - .L_1502)
	.align		4
.L_1502:
        /*2338*/ 	.word	index@(_Z10add_kernelILx375EEvPfS0_S0_i)
        /*233c*/ 	.word	0x00000000


	//----- nvinfo : EIATTR_REGCOUNT
	.align		4
.L_1503:
        /*2340*/ 	.byte	0x04, 0x2f
        /*2342*/ 	.short	(.L_1505 - .L_1504)
	.align		4
.L_1504:
        /*2344*/ 	.word	index@(_Z10add_kernelILx376EEvPfS0_S0_i)
        /*2348*/ 	.word	0x0000000c


	//----- nvinfo : EIATTR_FRAME_SIZE
	.align		4
.L_1505:
        /*234c*/ 	.byte	0x04, 0x11
        /*234e*/ 	.short	(.L_1507 - .L_1506)
	.align		4
.L_1506:
        /*2350*/ 	.word	index@(_Z10add_kernelILx376EEvPfS0_S0_i)
        /*2354*/ 	.word	0x00000000


	//----- nvinfo : EIATTR_REGCOUNT
	.align		4
.L_1507:
        /*2358*/ 	.byte	0x04, 0x2f
        /*235a*/ 	.short	(.L_1509 - .L_1508)
	.align		4
.L_1508:
        /*235c*/ 	.word	index@(_Z10add_kernelILx377EEvPfS0_S0_i)
        /*2360*/ 	.word	0x0000000c


	//----- nvinfo : EIATTR_FRAME_SIZE
	.align		4
.L_1509:
        /*2364*/ 	.byte	0x04, 0x11
        /*2366*/ 	.short	(.L_1511 - .L_1510)
	.align		4
.L_1510:
        /*2368*/ 	.word	index@(_Z10add_kernelILx377EEvPfS0_S0_i)
        /*236c*/ 	.word	0x00000000


	//----- nvinfo : EIATTR_REGCOUNT
	.align		4
.L_1511:
        /*2370*/ 	.byte	0x04, 0x2f
        /*2372*/ 	.short	(.L_1513 - .L_1512)
	.align		4
.L_1512:
        /*2374*/ 	.word	index@(_Z10add_kernelILx378EEvPfS0_S0_i)
        /*2378*/ 	.word	0x0000000c


	//----- nvinfo : EIATTR_FRAME_SIZE
	.align		4
.L_1513:
        /*237c*/ 	.byte	0x04, 0x11
        /*237e*/ 	.short	(.L_1515 - .L_1514)
	.align		4
.L_1514:
        /*2380*/ 	.word	index@(_Z10add_kernelILx378EEvPfS0_S0_i)
        /*2384*/ 	.word	0x00000000


	//----- nvinfo : EIATTR_REGCOUNT
	.align		4
.L_1515:
        /*2388*/ 	.byte	0x04, 0x2f
        /*238a*/ 	.short	(.L_1517 - .L_1516)
	.align		4
.L_1516:
        /*238c*/ 	.word	index@(_Z10add_kernelILx379EEvPfS0_S0_i)
        /*2390*/ 	.word	0x0000000c


	//----- nvinfo : EIATTR_FRAME_SIZE
	.align		4
.L_1517:
        /*2394*/ 	.byte	0x04, 0x11
        /*2396*/ 	.short	(.L_1519 - .L_1518)
	.align		4
.L_1518:
        /*2398*/ 	.word	index@(_Z10add_kernelILx379EEvPfS0_S0_i)
        /*239c*/ 	.word	0x00000000


	//----- nvinfo : EIATTR_REGCOUNT
	.align		4
.L_1519:
        /*23a0*/ 	.byte	0x04, 0x2f
        /*23a2*/ 	.short	(.L_1521 - .L_1520)
	.align		4
.L_1520:
        /*23a4*/ 	.word	index@(_Z10add_kernelILx380EEvPfS0_S0_i)
        /*23a8*/ 	.word	0x0000000c


	//----- nvinfo : EIATTR_FRAME_SIZE
	.align		4
.L_1521:
        /*23ac*/ 	.byte	0x04, 0x11
        /*23ae*/ 	.short	(.L_1523 - .L_1522)
	.align		4
.L_1522:
        /*23b0*/ 	.word	index@(_Z10add_kernelILx380EEvPfS0_S0_i)
        /*23b4*/ 	.word	0x00000000


	//----- nvinfo : EIATTR_REGCOUNT
	.align		4
.L_1523:
        /*23b8*/ 	.byte	0x04, 0x2f
        /*23ba*/ 	.short	(.L_1525 - .L_1524)
	.align		4
.L_1524:
        /*23bc*/ 	.word	index@(_Z10add_kernelILx381EEvPfS0_S0_i)
        /*23c0*/ 	.word	0x0000000c


	//----- nvinfo : EIATTR_FRAME_SIZE
	.align		4
.L_1525:
        /*23c4*/ 	.byte	0x04, 0x11
        /*23c6*/ 	.short	(.L_1527 - .L_1526)
	.align		4
.L_1526:
        /*23c8*/ 	.word	index@(_Z10add_kernelILx381EEvPfS0_S0_i)
        /*23cc*/ 	.word	0x00000000


	//----- nvinfo : EIATTR_REGCOUNT
	.align		4
.L_1527:
        /*23d0*/ 	.byte	0x04, 0x2f
        /*23d2*/ 	.short	(.L_1529 - .L_1528)
	.align		4
.L_1528:
        /*23d4*/ 	.word	index@(_Z10add_kernelILx382EEvPfS0_S0_i)
        /*23d8*/ 	.word	0x0000000c


	//----- nvinfo : EIATTR_FRAME_SIZE
	.align		4
.L_1529:
        /*23dc*/ 	.byte	0x04, 0x11
        /*23de*/ 	.short	(.L_1531 - .L_1530)
	.align		4
.L_1530:
        /*23e0*/ 	.word	index@(_Z10add_kernelILx382EEvPfS0_S0_i)
        /*23e4*/ 	.word	0x00000000


	//----- nvinfo : EIATTR_REGCOUNT
	.align		4
.L_1531:
        /*23e8*/ 	.byte	0x04, 0x2f
        /*23ea*/ 	.short	(.L_1533 - .L_1532)
	.align		4
.L_1532:
        /*23ec*/ 	.word	index@(_Z10add_kernelILx383EEvPfS0_S0_i)
        /*23f0*/ 	.word	0x0000000c


	//----- nvinfo : EIATTR_FRAME_SIZE
	.align		4
.L_1533:
        /*23f4*/ 	.byte	0x04, 0x11
        /*23f6*/ 	.short	(.L_1535 - .L_1534)
	.align		4
.L_1534:
        /*23f8*/ 	.word	index@(_Z10add_kernelILx383EEvPfS0_S0_i)
        /*23fc*/ 	.word	0x00000000


	//----- nvinfo : EIATTR_REGCOUNT
	.align		4
.L_1535:
        /*2400*/ 	.byte	0x04, 0x2f
        /*2402*/ 	.short	(.L_1537 - .L_1536)
	.align		4
.L_1536:
        /*2404*/ 	.word	index@(_Z10add_kernelILx384EEvPfS0_S0_i)
        /*2408*/ 	.word	0x0000000c


	//----- nvinfo : EIATTR_FRAME_SIZE
	.align		4
.L_1537:
        /*240c*/ 	.byte	0x04, 0x11
        /*240e*/ 	.short	(.L_1539 - .L_1538)
	.align		4
.L_1538:
        /*2410*/ 	.word	index@(_Z10add_kernelILx384EEvPfS0_S0_i)
        /*2414*/ 	.word	0x00000000


	//----- nvinfo : EIATTR_REGCOUNT
	.align		4
.L_1539:
        /*2418*/ 	.byte	0x04, 0x2f
        /*241a*/ 	.short	(.L_1541 - .L_1540)
	.align		4
.L_1540:
        /*241c*/ 	.word	index@(_Z10add_kernelILx385EEvPfS0_S0_i)
        /*2420*/ 	.word	0x0000000c


	//----- nvinfo : EIATTR_FRAME_SIZE
	.align		4
.L_1541:
        /*2424*/ 	.byte	0x04, 0x11
        /*2426*/ 	.short	(.L_1543 - .L_1542)
	.align		4
.L_1542:
        /*2428*/ 	.word	index@(_Z10add_kernelILx385EEvPfS0_S0_i)
        /*242c*/ 	.word	0x00000000


	//----- nvinfo : EIATTR_REGCOUNT
	.align		4
.L_1543:
        /*2430*/ 	.byte	0x04, 0x2f
        /*2432*/ 	.short	(.L_1545 - .L_1544)
	.align		4
.L_1544:
        /*2434*/ 	.word	index@(_Z10add_kernelILx386EEvPfS0_S0_i)
        /*2438*/ 	.word	0x0000000c


	//----- nvinfo : EIATTR_FRAME_SIZE
	.align		4
.L_1545:
        /*243c*/ 	.byte	0x04, 0x11
        /*243e*/ 	.short	(.L_1547 - .L_1546)
	.align		4
.L_1546:
        /*2440*/ 	.word	index@(_Z10add_kernelILx386EEvPfS0_S0_i)
        /*2444*/ 	.word	0x00000000


	//----- nvinfo : EIATTR_REGCOUNT
	.align		4
.L_1547:
        /*2448*/ 	.byte	0x04, 0x2f
        /*244a*/ 	.short	(.L_1549 - .L_1548)
	.align		4
.L_1548:
        /*244c*/ 	.word	index@(_Z10add_kernelILx387EEvPfS0_S0_i)
        /*2450*/ 	.word	0x0000000c


	//----- nvinfo : EIATTR_FRAME_SIZE
	.align		4
.L_1549:
        /*2454*/ 	.byte	0x04, 0x11
        /*2456*/ 	.short	(.L_1551 - .L_1550)
	.align		4
.L_1550:
        /*2458*/ 	.word	index@(_Z10add_kernelILx387EEvPfS0_S0_i)
        /*245c*/ 	.word	0x00000000


	//----- nvinfo : EIATTR_REGCOUNT
	.align		4
.L_1551:
        /*2460*/ 	.byte	0x04, 0x2f
        /*2462*/ 	.short	(.L_1553 - .L_1552)
	.align		4
.L_1552:
        /*2464*/ 	.word	index@(_Z10add_kernelILx388EEvPfS0_S0_i)
        /*2468*/ 	.word	0x0000000c


	//----- nvinfo : EIATTR_FRAME_SIZE
	.align		4
.L_1553:
        /*246c*/ 	.byte	0x04, 0x11
        /*246e*/ 	.short	(.L_1555 - .L_1554)
	.align		4
.L_1554:
        /*2470*/ 	.word	index@(_Z10add_kernelILx388EEvPfS0_S0_i)
        /*2474*/ 	.word	0x00000000


	//----- nvinfo : EIATTR_REGCOUNT
	.align		4
.L_1555:
        /*2478*/ 	.byte	0x04, 0x2f
        /*247a*/ 	.short	(.L_1557 - .L_1556)
	.align		4
.L_1556:
        /*247c*/ 	.word	index@(_Z10add_kernelILx389EEvPfS0_S0_i)
        /*2480*/ 	.word	0x0000000c


	//----- nvinfo : EIATTR_FRAME_SIZE
	.align		4
.L_1557:
        /*2484*/ 	.byte	0x04, 0x11
        /*2486*/ 	.short	(.L_1559 - .L_1558)
	.align		4
.L_1558:
        /*2488*/ 	.word	index@(_Z10add_kernelILx389EEvPfS0_S0_i)
        /*248c*/ 	.word	0x00000000


	//----- nvinfo : EIATTR_REGCOUNT
	.align		4
.L_1559:
        /*2490*/ 	.byte	0x04, 0x2f
        /*2492*/ 	.short	(.L_1561 - .L_1560)
	.align		4
.L_1560:
        /*2494*/ 	.word	index@(_Z10add_kernelILx390EEvPfS0_S0_i)
        /*2498*/ 	.word	0x0000000c


	//----- nvinfo : EIATTR_FRAME_SIZE
	.align		4
.L_1561:
        /*249c*/ 	.byte	0x04, 0x11
        /*249e*/ 	.short	(.L_1563 - .L_1562)
	.align		4
.L_1562:
        /*24a0*/ 	.word	index@(_Z10add_kernelILx390EEvPfS0_S0_i)
        /*24a4*/ 	.word	0x00000000


	//----- nvinfo : EIATTR_REGCOUNT
	.align		4
.L_1563:
        /*24a8*/ 	.byte	0x04, 0x2f
        /*24aa*/ 	.short	(.L_1565 - .L_1564)
	.align		4
.L_1564:
        /*24ac*/ 	.word	index@(_Z10add_kernelILx391EEvPfS0_S0_i)
        /*24b0*/ 	.word	0x0000000c


	//----- nvinfo : EIATTR_FRAME_SIZE
	.align		4
.L_1565:
        /*24b4*/ 	.byte	0x04, 0x11
        /*24b6*/ 	.short	(.L_1567 - .L_1566)
	.align		4
.L_1566:
        /*24b8*/ 	.word	index@(_Z10add_kernelILx391EEvPfS0_S0_i)
        /*24bc*/ 	.word	0x00000000


	//----- nvinfo : EIATTR_REGCOUNT
	.align		4
.L_1567:
        /*24c0*/ 	.byte	0x04, 0x2f
        /*24c2*/ 	.short	(.L_1569 - .L_1568)
	.align		4
.L_1568:
        /*24c4*/ 	.word	index@(_Z10add_kernelILx392EEvPfS0_S0_i)
        /*24c8*/ 	.word	0x0000000c


	//----- nvinfo : EIATTR_FRAME_SIZE
	.align		4
.L_1569:
        /*24cc*/ 	.byte	0x04, 0x11
        /*24ce*/ 	.short	(.L_1571 - .L_1570)
	.align		4
.L_1570:
        /*24d0*/ 	.word	index@(_Z10add_kernelILx392EEvPfS0_S0_i)
        /*24d4*/ 	.word	0x00000000


	//----- nvinfo : EIATTR_REGCOUNT
	.align		4
.L_1571:
        /*24d8*/ 	.byte	0x04, 0x2f
        /*24da*/ 	.short	(.L_1573 - .L_1572)
	.align		4
.L_1572:
        /*24dc*/ 	.word	index@(_Z10add_kernelILx393EEvPfS0_S0_i)
        /*24e0*/ 	.word	0x0000000c


	//----- nvinfo : EIATTR_FRAME_SIZE
	.align		4
.L_1573:
        /*24e4*/ 	.byte	0x04, 0x11
        /*24e6*/ 	.short	(.L_1575 - .L_1574)
	.align		4
.L_1574:
        /*24e8*/ 	.word	index@(_Z10add_kernelILx393EEvPfS0_S0_i)
        /*24ec*/ 	.word	0x00000000


	//----- nvinfo : EIATTR_REGCOUNT
	.align		4
.L_1575:
        /*24f0*/ 	.byte	0x04, 0x2f
        /*24f2*/ 	.short	(.L_1577 - .L_1576)
	.align		4
.L_1576:
        /*24f4*/ 	.word	index@(_Z10add_kernelILx394EEvPfS0_S0_i)
        /*24f8*/ 	.word	0x0000000c


	//----- nvinfo : EIATTR_FRAME_SIZE
	.align		4
.L_1577:
        /*24fc*/ 	.byte	0x04, 0x11
        /*24fe*/ 	.short	(.L_1579 - .L_1578)
	.align		4
.L_1578:
        /*2500*/ 	.word	index@(_Z10add_kernelILx394EEvPfS0_S0_i)
        /*2504*/ 	.word	0x00000000


	//----- nvinfo : EIATTR_REGCOUNT
	.align		4
.L_1579:
        /*2508*/ 	.byte	0x04, 0x2f
        /*250a*/ 	.short	(.L_1581 - .L_1580)
	.align		4
.L_1580:
        /*250c*/ 	.word	index@(_Z10add_kernelILx395EEvPfS0_S0_i)
        /*2510*/ 	.word	0x0000000c


	//----- nvinfo : EIATTR_FRAME_SIZE
	.align		4
.L_1581:
        /*2514*/ 	.byte	0x04, 0x11
        /*2516*/ 	.short	(.L_1583 - .L_1582)
	.align		4
.L_1582:
        /*2518*/ 	.word	index@(_Z10add_kernelILx395EEvPfS0_S0_i)
        /*251c*/ 	.word	0x00000000


	//----- nvinfo : EIATTR_REGCOUNT
	.align		4
.L_1583:
        /*2520*/ 	.byte	0x04, 0x2f
        /*2522*/ 	.short	(.L_1585 - .L_1584)
	.align		4
.L_1584:
        /*2524*/ 	.word	index@(_Z10add_kernelILx396EEvPfS0_S0_i)
        /*2528*/ 	.word	0x0000000c


	//----- nvinfo : EIATTR_FRAME_SIZE
	.align		4
.L_1585:
        /*252c*/ 	.byte	0x04, 0x11
        /*252e*/ 	.short	(.L_1587 - .L_1586)
	.align		4
.L_1586:
        /*2530*/ 	.word	index@(_Z10add_kernelILx396EEvPfS0_S0_i)
        /*2534*/ 	.word	0x00000000


	//----- nvinfo : EIATTR_REGCOUNT
	.align		4
.L_1587:
        /*2538*/ 	.byte	0x04, 0x2f
        /*253a*/ 	.short	(.L_1589 - .L_1588)
	.align		4
.L_1588:
        /*253c*/ 	.word	index@(_Z10add_kernelILx397EEvPfS0_S0_i)
        /*2540*/ 	.word	0x0000000c


	//----- nvinfo : EIATTR_FRAME_SIZE
	.align		4
.L_1589:
        /*2544*/ 	.byte	0x04, 0x11
        /*2546*/ 	.short	(.L_1591 - .L_1590)
	.align		4
.L_1590:
        /*2548*/ 	.word	index@(_Z10add_kernelILx397EEvPfS0_S0_i)
        /*254c*/ 	.word	0x00000000


	//----- nvinfo : EIATTR_REGCOUNT
	.align		4
.L_1591:
        /*2550*/ 	.byte	0x04, 0x2f
        /*2552*/ 	.short	(.L_1593 - .L_1592)
	.align		4
.L_1592:
        /*2554*/ 	.word	index@(_Z10add_kernelILx398EEvPfS0_S0_i)
        /*2558*/ 	.word	0x0000000c


	//----- nvinfo : EIATTR_FRAME_SIZE
	.align		4
.L_1593:
        /*255c*/ 	.byte	0x04, 0x11
        /*255e*/ 	.short	(.L_1595 - .L_1594)
	.align		4
.L_1594:
        /*2560*/ 	.word	index@(_Z10add_kernelILx398EEvPfS0_S0_i)
        /*2564*/ 	.word	0x00000000


	//----- nvinfo : EIATTR_REGCOUNT
	.align		4
.L_1595:
        /*2568*/ 	.byte	0x04, 0x2f
        /*256a*/ 	.short	(.L_1597 - .L_1596)
	.align		4
.L_1596:
        /*256c*/ 	.word	index@(_Z10add_kernelILx399EEvPfS0_S0_i)
        /*2570*/ 	.word	0x0000000c


	//----- nvinfo : EIATTR_FRAME_SIZE
	.align		4
.L_1597:
        /*2574*/ 	.byte	0x04, 0x11
        /*2576*/ 	.short	(.L_1599 - .L_1598)
	.align		4
.L_1598:
        /*2578*/ 	.word	index@(_Z10add_kernelILx399EEvPfS0_S0_i)
        /*257c*/ 	.word	0x00000000


	//----- nvinfo : EIATTR_REGCOUNT
	.align		4
.L_1599:
        /*2580*/ 	.byte	0x04, 0x2f
        /*2582*/ 	.short	(.L_1601 - .L_1600)
	.align		4
.L_1600:
        /*2584*/ 	.word	index@(_Z10add_kernelILx400EEvPfS0_S0_i)
        /*2588*/ 	.word	0x0000000c


	//----- nvinfo : EIATTR_FRAME_SIZE
	.align		4
.L_1601:
        /*258c*/ 	.byte	0x04, 0x11
        /*258e*/ 	.short	(.L_1603 - .L_1602)
	.align		4
.L_1602:
        /*2590*/ 	.word	index@(_Z10add_kernelILx400EEvPfS0_S0_i)
        /*2594*/ 	.word	0x00000000


	//----- nvinfo : EIATTR_REGCOUNT
	.align		4
.L_1603:
        /*2598*/ 	.byte	0x04, 0x2f
        /*259a*/ 	.short	(.L_1605 - .L_1604)
	.align		4
.L_1604:
        /*259c*/ 	.word	index@(_Z10add_kernelILx401EEvPfS0_S0_i)
        /*25a0*/ 	.word	0x0000000c


	//----- nvinfo : EIATTR_FRAME_SIZE
	.align		4
.L_1605:
        /*25a4*/ 	.byte	0x04, 0x11
        /*25a6*/ 	.short	(.L_1607 - .L_1606)
	.align		4
.L_1606:
        /*25a8*/ 	.word	index@(_Z10add_kernelILx401EEvPfS0_S0_i)
        /*25ac*/ 	.word	0x00000000


	//----- nvinfo : EIATTR_REGCOUNT
	.align		4
.L_1607:
        /*25b0*/ 	.byte	0x04, 0x2f
        /*25b2*/ 	.short	(.L_1609 - .L_1608)
	.align		4
.L_1608:
        /*25b4*/ 	.word	index@(_Z10add_kernelILx402EEvPfS0_S0_i)
        /*25b8*/ 	.word	0x0000000c


	//----- nvinfo : EIATTR_FRAME_SIZE
	.align		4
.L_1609:
        /*25bc*/ 	.byte	0x04, 0x11
        /*25be*/ 	.short	(.L_1611 - .L_1610)
	.align		4
.L_1610:
        /*25c0*/ 	.word	index@(_Z10add_kernelILx402EEvPfS0_S0_i)
        /*25c4*/ 	.word	0x00000000


	//----- nvinfo : EIATTR_REGCOUNT
	.align		4
.L_1611:
        /*25c8*/ 	.byte	0x04, 0x2f
        /*25ca*/ 	.short	(.L_1613 - .L_1612)
	.align		4
.L_1612:
        /*25cc*/ 	.word	index@(_Z10add_kernelILx403EEvPfS0_S0_i)
        /*25d0*/ 	.word	0x0000000c


	//----- nvinfo : EIATTR_FRAME_SIZE
	.align		4
.L_1613:
        /*25d4*/ 	.byte	0x04, 0x11
        /*25d6*/ 	.short	(.L_1615 - .L_1614)
	.align		4
.L_1614:
        /*25d8*/ 	.word	index@(_Z10add_kernelILx403EEvPfS0_S0_i)
        /*25dc*/ 	.word	0x00000000


	//----- nvinfo : EIATTR_REGCOUNT
	.align		4
.L_1615:
        /*25e0*/ 	.byte	0x04, 0x2f
        /*25e2*/ 	.short	(.L_1617 - .L_1616)
	.align		4
.L_1616:
        /*25e4*/ 	.word	index@(_Z10add_kernelILx404EEvPfS0_S0_i)
        /*25e8*/ 	.word	0x0000000c


	//----- nvinfo : EIATTR_FRAME_SIZE
	.align		4
.L_1617:
        /*25ec*/ 	.byte	0x04, 0x11
        /*25ee*/ 	.short	(.L_1619 - .L_1618)
	.align		4
.L_1618:
        /*25f0*/ 	.word	index@(_Z10add_kernelILx404EEvPfS0_S0_i)
        /*25f4*/ 	.word	0x00000000


	//----- nvinfo : EIATTR_REGCOUNT
	.align		4
.L_1619:
        /*25f8*/ 	.byte	0x04, 0x2f
        /*25fa*/ 	.short	(.L_1621 - .L_1620)
	.align		4
.L_1620:
        /*25fc*/ 	.word	index@(_Z10add_kernelILx405EEvPfS0_S0_i)
        /*2600*/ 	.word	0x0000000c


	//----- nvinfo : EIATTR_FRAME_SIZE
	.align		4
.L_1621:
        /*2604*/ 	.byte	0x04, 0x11
        /*2606*/ 	.short	(.L_1623 - .L_1622)
	.align		4
.L_1622:
        /*2608*/ 	.word	index@(_Z10add_kernelILx405EEvPfS0_S0_i)
        /*260c*/ 	.word	0x00000000


	//----- nvinfo : EIATTR_REGCOUNT
	.align		4
.L_1623:
        /*2610*/ 	.byte	0x04, 0x2f
        /*2612*/ 	.short	(.L_1625 - .L_1624)
	.align		4
.L_1624:
        /*2614*/ 	.word	index@(_Z10add_kernelILx406EEvPfS0_S0_i)
        /*2618*/ 	.word	0x0000000c


	//----- nvinfo : EIATTR_FRAME_SIZE
	.align		4
.L_1625:
        /*261c*/ 	.byte	0x04, 0x11
        /*261e*/ 	.short	(.L_1627 - .L_1626)
	.align		4
.L_1626:
        /*2620*/ 	.word	index@(_Z10add_kernelILx406EEvPfS0_S0_i)
        /*2624*/ 	.word	0x00000000


	//----- nvinfo : EIATTR_REGCOUNT
	.align		4
.L_1627:
        /*2628*/ 	.byte	0x04, 0x2f
        /*262a*/ 	.short	(.L_1629 - .L_1628)
	.align		4
.L_1628:
        /*262c*/ 	.word	index@(_Z10add_kernelILx407EEvPfS0_S0_i)
        /*2630*/ 	.word	0x0000000c


	//----- nvinfo : EIATTR_FRAME_SIZE
	.align		4
.L_1629:
        /*2634*/ 	.byte	0x04, 0x11
        /*2636*/ 	.short	(.L_1631 - .L_1630)
	.align		4
.L_1630:
        /*2638*/ 	.word	index@(_Z10add_kernelILx407EEvPfS0_S0_i)
        /*263c*/ 	.word	0x00000000


	//----- nvinfo : EIATTR_REGCOUNT
	.align		4
.L_1631:
        /*2640*/ 	.byte	0x04, 0x2f
        /*2642*/ 	.short	(.L_1633 - .L_1632)
	.align		4
.L_1632:
        /*2644*/ 	.word	index@(_Z10add_kernelILx408EEvPfS0_S0_i)
        /*2648*/ 	.word	0x0000000c


	//----- nvinfo : EIATTR_FRAME_SIZE
	.align		4
.L_1633:
        /*264c*/ 	.byte	0x04, 0x11
        /*264e*/ 	.short	(.L_1635 - .L_1634)
	.align		4
.L_1634:
        /*2650*/ 	.word	index@(_Z10add_kernelILx408EEvPfS0_S0_i)
        /*2654*/ 	.word	0x00000000


	//----- nvinfo : EIATTR_REGCOUNT
	.align		4
.L_1635:
        /*2658*/ 	.byte	0x04, 0x2f
        /*265a*/ 	.short	(.L_1637 - .L_1636)
	.align		4
.L_1636:
        /*265c*/ 	.word	index@(_Z10add_kernelILx409EEvPfS0_S0_i)
        /*2660*/ 	.word	0x0000000c


	//----- nvinfo : EIATTR_FRAME_SIZE
	.align		4
.L_1637:
        /*2664*/ 	.byte	0x04, 0x11
        /*2666*/ 	.short	(.L_1639 - .L_1638)
	.align		4
.L_1638:
        /*2668*/ 	.word	index@(_Z10add_kernelILx409EEvPfS0_S0_i)
        /*266c*/ 	.word	0x00000000


	//----- nvinfo : EIATTR_REGCOUNT
	.align		4
.L_1639:
        /*2670*/ 	.byte	0x04, 0x2f
        /*2672*/ 	.short	(.L_1641 - .L_1640)
	.align		4
.L_1640:
        /*2674*/ 	.word	index@(_Z10add_kernelILx410EEvPfS0_S0_i)
        /*2678*/ 	.word	0x0000000c


	//----- nvinfo : EIATTR_FRAME_SIZE
	.align		4
.L_1641:
        /*267c*/ 	.byte	0x04, 0x11
        /*267e*/ 	.short	(.L_1643 - .L_1642)
	.align		4
.L_1642:
        /*2680*/ 	.word	index@(_Z10add_kernelILx410EEvPfS0_S0_i)
        /*2684*/ 	.word	0x00000000


	//----- nvinfo : EIATTR_REGCOUNT
	.align		4
.L_1643:
        /*2688*/ 	.byte	0x04, 0x2f
        /*268a*/ 	.short	(.L_1645 - .L_1644)
	.align		4
.L_1644:
        /*268c*/ 	.word	index@(_Z10add_kernelILx411EEvPfS0_S0_i)
        /*2690*/ 	.word	0x0000000c


	//----- nvinfo : EIATTR_FRAME_SIZE
	.align		4
.L_1645:
        /*2694*/ 	.byte	0x04, 0x11
        /*2696*/ 	.short	(.L_1647 - .L_1646)
	.align		4
.L_1646:
        /*2698*/ 	.word	index@(_Z10add_kernelILx411EEvPfS0_S0_i)
        /*269c*/ 	.word	0x00000000


	//----- nvinfo : EIATTR_REGCOUNT
	.align		4
.L_1647:
        /*26a0*/ 	.byte	0x04, 0x2f
        /*26a2*/ 	.short	(.L_1649 - .L_1648)
	.align		4
.L_1648:
        /*26a4*/ 	.word	index@(_Z10add_kernelILx412EEvPfS0_S0_i)
        /*26a8*/ 	.word	0x0000000c


	//----- nvinfo : EIATTR_FRAME_SIZE
	.align		4
.L_1649:
        /*26ac*/ 	.byte	0x04, 0x11
        /*26ae*/ 	.short	(.L_1651 - .L_1650)
	.align		4
.L_1650:
        /*26b0*/ 	.word	index@(_Z10add_kernelILx412EEvPfS0_S0_i)
        /*26b4*/ 	.word	0x00000000


	//----- nvinfo : EIATTR_REGCOUNT
	.align		4
.L_1651:
        /*26b8*/ 	.byte	0x04, 0x2f
        /*26ba*/ 	.short	(.L_1653 - .L_1652)
	.align		4
.L_1652:
        /*26bc*/ 	.word	index@(_Z10add_kernelILx413EEvPfS0_S0_i)
        /*26c0*/ 	.word	0x0000000c


	//----- nvinfo : EIATTR_FRAME_SIZE
	.align		4
.L_1653:
        /*26c4*/ 	.byte	0x04, 0x11
        /*26c6*/ 	.short	(.L_1655 - .L_1654)
	.align		4
.L_1654:
        /*26c8*/ 	.word	index@(_Z10add_kernelILx413EEvPfS0_S0_i)
        /*26cc*/ 	.word	0x00000000


	//----- nvinfo : EIATTR_REGCOUNT
	.align		4
.L_1655:
        /*26d0*/ 	.byte	0x04, 0x2f
        /*26d2*/ 	.short	(.L_1657 - .L_1656)
	.align		4
.L_1656:
        /*26d4*/ 	.word	index@(_Z10add_kernelILx414EEvPfS0_S0_i)
        /*26d8*/ 	.word	0x0000000c


	//----- nvinfo : EIATTR_FRAME_SIZE
	.align		4
.L_1657:
        /*26dc*/ 	.byte	0x04, 0x11
        /*26de*/ 	.short	(.L_1659 - .L_1658)
	.align		4
.L_1658:
        /*26e0*/ 	.word	index@(_Z10add_kernelILx414EEvPfS0_S0_i)
        /*26e4*/ 	.word	0x00000000


	//----- nvinfo : EIATTR_REGCOUNT
	.align		4
.L_1659:
        /*26e8*/ 	.byte	0x04, 0x2f
        /*26ea*/ 	.short	(.L_1661 - .L_1660)
	.align		4
.L_1660:
        /*26ec*/ 	.word	index@(_Z10add_kernelILx415EEvPfS0_S0_i)
        /*26f0*/ 	.word	0x0000000c


	//----- nvinfo : EIATTR_FRAME_SIZE
	.align		4
.L_1661:
        /*26f4*/ 	.byte	0x04, 0x11
        /*26f6*/ 	.short	(.L_1663 - .L_1662)
	.align		4
.L_1662:
        /*26f8*/ 	.word	index@(_Z10add_kernelILx415EEvPfS0_S0_i)
        /*26fc*/ 	.word	0x00000000


	//----- nvinfo : EIATTR_REGCOUNT
	.align		4
.L_1663:
        /*2700*/ 	.byte	0x04, 0x2f
        /*2702*/ 	.short	(.L_1665 - .L_1664)
	.align		4
.L_1664:
        /*2704*/ 	.word	index@(_Z10add_kernelILx416EEvPfS0_S0_i)
        /*2708*/ 	.word	0x0000000c


	//----- nvinfo : EIATTR_FRAME_SIZE
	.align		4
.L_1665:
        /*270c*/ 	.byte	0x04, 0x11
        /*270e*/ 	.short	(.L_1667 - .L_1666)
	.align		4
.L_1666:
        /*2710*/ 	.word	index@(_Z10add_kernelILx416EEvPfS0_S0_i)
        /*2714*/ 	.word	0x00000000


	//----- nvinfo : EIATTR_REGCOUNT
	.align		4
.L_1667:
        /*2718*/ 	.byte	0x04, 0x2f
        /*271a*/ 	.short	(.L_1669 - .L_1668)
	.align		4
.L_1668:
        /*271c*/ 	.word	index@(_Z10add_kernelILx417EEvPfS0_S0_i)
        /*2720*/ 	.word	0x0000000c


	//----- nvinfo : EIATTR_FRAME_SIZE
	.align		4
.L_1669:
        /*2724*/ 	.byte	0x04, 0x11
        /*2726*/ 	.short	(.L_1671 - .L_1670)
	.align		4
.L_1670:
        /*2728*/ 	.word	index@(_Z10add_kernelILx417EEvPfS0_S0_i)
        /*272c*/ 	.word	0x00000000


	//----- nvinfo : EIATTR_REGCOUNT
	.align		4
.L_1671:
        /*2730*/ 	.byte	0x04, 0x2f
        /*2732*/ 	.short	(.L_1673 - .L_1672)
	.align		4
.L_1672:
        /*2734*/ 	.word	index@(_Z10add_kernelILx418EEvPfS0_S0_i)
        /*2738*/ 	.word	0x0000000c


	//----- nvinfo : EIATTR_FRAME_SIZE
	.align		4
.L_1673:
        /*273c*/ 	.byte	0x04, 0x11
        /*273e*/ 	.short	(.L_1675 - .L_1674)
	.align		4
.L_1674:
        /*2740*/ 	.word	index@(_Z10add_kernelILx418EEvPfS0_S0_i)
        /*2744*/ 	.word	0x00000000


	//----- nvinfo : EIATTR_REGCOUNT
	.align		4
.L_1675:
        /*2748*/ 	.byte	0x04, 0x2f
        /*274a*/ 	.short	(.L_1677 - .L_1676)
	.align		4
.L_1676:
        /*274c*/ 	.word	index@(_Z10add_kernelILx419EEvPfS0_S0_i)
        /*2750*/ 	.word	0x0000000c


	//----- nvinfo : EIATTR_FRAME_SIZE
	.align		4
.L_1677:
        /*2754*/ 	.byte	0x04, 0x11
        /*2756*/ 	.short	(.L_1679 - .L_1678)
	.align		4
.L_1678:
        /*2758*/ 	.word	index@(_Z10add_kernelILx419EEvPfS0_S0_i)
        /*275c*/ 	.word	0x00000000


	//----- nvinfo : EIATTR_REGCOUNT
	.align		4
.L_1679:
        /*2760*/ 	.byte	0x04, 0x2f
        /*2762*/ 	.short	(.L_1681 - .L_1680)
	.align		4
.L_1680:
        /*2764*/ 	.word	index@(_Z10add_kernelILx420EEvPfS0_S0_i)
        /*2768*/ 	.word	0x0000000c


	//----- nvinfo : EIATTR_FRAME_SIZE
	.align		4
.L_1681:
        /*276c*/ 	.byte	0x04, 0x11
        /*276e*/ 	.short	(.L_1683 - .L_1682)
	.align		4
.L_1682:
        /*2770*/ 	.word	index@(_Z10add_kernelILx420EEvPfS0_S0_i)
        /*2774*/ 	.word	0x00000000


	//----- nvinfo : EIATTR_REGCOUNT
	.align		4
.L_1683:
        /*2778*/ 	.byte	0x04, 0x2f
        /*277a*/ 	.short	(.L_1685 - .L_1684)
	.align		4
.L_1684:
        /*277c*/ 	.word	index@(_Z10add_kernelILx421EEvPfS0_S0_i)
        /*2780*/ 	.word	0x0000000c


	//----- nvinfo : EIATTR_FRAME_SIZE
	.align		4
.L_1685:
        /*2784*/ 	.byte	0x04, 0x11
        /*2786*/ 	.short	(.L_1687 - .L_1686)
	.align		4
.L_1686:
        /*2788*/ 	.word	index@(_Z10add_kernelILx421EEvPfS0_S0_i)
        /*278c*/ 	.word	0x00000000


	//----- nvinfo : EIATTR_REGCOUNT
	.align		4
.L_1687:
        /*2790*/ 	.byte	0x04, 0x2f
        /*2792*/ 	.short	(.L_1689 - .L_1688)
	.align		4
.L_1688:
        /*2794*/ 	.word	index@(_Z10add_kernelILx422EEvPfS0_S0_i)
        /*2798*/ 	.word	0x0000000c


	//----- nvinfo : EIATTR_FRAME_SIZE
	.align		4
.L_1689:
        /*279c*/ 	.byte	0x04, 0x11
        /*279e*/ 	.short	(.L_1691 - .L_1690)
	.align		4
.L_1690:
        /*27a0*/ 	.word	index@(_Z10add_kernelILx422EEvPfS0_S0_i)
        /*27a4*/ 	.word	0x00000000


	//----- nvinfo : EIATTR_REGCOUNT
	.align		4
.L_1691:
        /*27a8*/ 	.byte	0x04, 0x2f
        /*27aa*/ 	.short	(.L_1693 - .L_1692)
	.align		4
.L_1692:
        /*27ac*/ 	.word	index@(_Z10add_kernelILx423EEvPfS0_S0_i)
        /*27b0*/ 	.word	0x0000000c


	//----- nvinfo : EIATTR_FRAME_SIZE
	.align		4
.L_1693:
        /*27b4*/ 	.byte	0x04, 0x11
        /*27b6*/ 	.short	(.L_1695 - .L_1694)
	.align		4
.L_1694:
        /*27b8*/ 	.word	index@(_Z10add_kernelILx423EEvPfS0_S0_i)
        /*27bc*/ 	.word	0x00000000


	//----- nvinfo : EIATTR_REGCOUNT
	.align		4
.L_1695:
        /*27c0*/ 	.byte	0x04, 0x2f
        /*27c2*/ 	.short	(.L_1697 - .L_1696)
	.align		4
.L_1696:
        /*27c4*/ 	.word	index@(_Z10add_kernelILx424EEvPfS0_S0_i)
        /*27c8*/ 	.word	0x0000000c


	//----- nvinfo : EIATTR_FRAME_SIZE
	.align		4
.L_1697:
        /*27cc*/ 	.byte	0x04, 0x11
        /*27ce*/ 	.short	(.L_1699 - .L_1698)
	.align		4
.L_1698:
        /*27d0*/ 	.word	index@(_Z10add_kernelILx424EEvPfS0_S0_i)
        /*27d4*/ 	.word	0x00000000


	//----- nvinfo : EIATTR_REGCOUNT
	.align		4
.L_1699:
        /*27d8*/ 	.byte	0x04, 0x2f
        /*27da*/ 	.short	(.L_1701 - .L_1700)
	.align		4
.L_1700:
        /*27dc*/ 	.word	index@(_Z10add_kernelILx425EEvPfS0_S0_i)
        /*27e0*/ 	.word	0x0000000c


	//----- nvinfo : EIATTR_FRAME_SIZE
	.align		4
.L_1701:
        /*27e4*/ 	.byte	0x04, 0x11
        /*27e6*/ 	.short	(.L_1703 - .L_1702)
	.align		4
.L_1702:
        /*27e8*/ 	.word	index@(_Z10add_kernelILx425EEvPfS0_S0_i)
        /*27ec*/ 	.word	0x00000000


	//----- nvinfo : EIATTR_REGCOUNT
	.align		4
.L_1703:
        /*27f0*/ 	.byte	0x04, 0x2f
        /*27f2*/ 	.short	(.L_1705 - .L_1704)
	.align		4
.L_1704:
        /*27f4*/ 	.word	index@(_Z10add_kernelILx426EEvPfS0_S0_i)
        /*27f8*/ 	.word	0x0000000c


	//----- nvinfo : EIATTR_FRAME_SIZE
	.align		4
.L_1705:
        /*27fc*/ 	.byte	0x04, 0x11
        /*27fe*/ 	.short	(.L_1707 - .L_1706)
	.align		4
.L_1706:
        /*2800*/ 	.word	index@(_Z10add_kernelILx426EEvPfS0_S0_i)
        /*2804*/ 	.word	0x00000000


	//----- nvinfo : EIATTR_REGCOUNT
	.align		4
.L_1707:
        /*2808*/ 	.byte	0x04, 0x2f
        /*280a*/ 	.short	(.L_1709 - .L_1708)
	.align		4
.L_1708:
        /*280c*/ 	.word	index@(_Z10add_kernelILx427EEvPfS0_S0_i)
        /*2810*/ 	.word	0x0000000c


	//----- nvinfo : EIATTR_FRAME_SIZE
	.align		4
.L_1709:
        /*2814*/ 	.byte	0x04, 0x11
        /*2816*/ 	.short	(.L_1711 - .L_1710)
	.align		4
.L_1710:
        /*2818*/ 	.word	index@(_Z10add_kernelILx427EEvPfS0_S0_i)
        /*281c*/ 	.word	0x00000000


	//----- nvinfo : EIATTR_REGCOUNT
	.align		4
.L_1711:
        /*2820*/ 	.byte	0x04, 0x2f
        /*2822*/ 	.short	(.L_1713 - .L_1712)
	.align		4
.L_1712:
        /*2824*/ 	.word	index@(_Z10add_kernelILx428EEvPfS0_S0_i)
        /*2828*/ 	.word	0x0000000c


	//----- nvinfo : EIATTR_FRAME_SIZE
	.align		4
.L_1713:
        /*282c*/ 	.byte	0x04, 0x11
        /*282e*/ 	.short	(.L_1715 - .L_1714)
	.align		4
.L_1714:
        /*2830*/ 	.word	index@(_Z10add_kernelILx428EEvPfS0_S0_i)
        /*2834*/ 	.word	0x00000000


	//----- nvinfo : EIATTR_REGCOUNT
	.align		4
.L_1715:
        /*2838*/ 	.byte	0x04, 0x2f
        /*283a*/ 	.short	(.L_1717 - .L_1716)
	.align		4
.L_1716:
        /*283c*/ 	.word	index@(_Z10add_kernelILx429EEvPfS0_S0_i)
        /*2840*/ 	.word	0x0000000c


	//----- nvinfo : EIATTR_FRAME_SIZE
	.align		4
.L_1717:
        /*2844*/ 	.byte	0x04, 0x11
        /*2846*/ 	.short	(.L_1719 - .L_1718)
	.align		4
.L_1718:
        /*2848*/ 	.word	index@(_Z10add_kernelILx429EEvPfS0_S0_i)
        /*284c*/ 	.word	0x00000000


	//----- nvinfo : EIATTR_REGCOUNT
	.align		4
.L_1719:
        /*2850*/ 	.byte	0x04, 0x2f
        /*2852*/ 	.short	(.L_1721 - .L_1720)
	.align		4
.L_1720:
        /*2854*/ 	.word	index@(_Z10add_kernelILx430EEvPfS0_S0_i)
        /*2858*/ 	.word	0x0000000c


	//----- nvinfo : EIATTR_FRAME_SIZE
	.align		4
.L_1721:
        /*285c*/ 	.byte	0x04, 0x11
        /*285e*/ 	.short	(.L_1723 - .L_1722)
	.align		4
.L_1722:
        /*2860*/ 	.word	index@(_Z10add_kernelILx430EEvPfS0_S0_i)
        /*2864*/ 	.word	0x00000000


	//----- nvinfo : EIATTR_REGCOUNT
	.align		4
.L_1723:
        /*2868*/ 	.byte	0x04, 0x2f
        /*286a*/ 	.short	(.L_1725 - .L_1724)
	.align		4
.L_1724:
        /*286c*/ 	.word	index@(_Z10add_kernelILx431EEvPfS0_S0_i)
        /*2870*/ 	.word	0x0000000c


	//----- nvinfo : EIATTR_FRAME_SIZE
	.align		4
.L_1725:
        /*2874*/ 	.byte	0x04, 0x11
        /*2876*/ 	.short	(.L_1727 - .L_1726)
	.align		4
.L_1726:
        /*2878*/ 	.word	index@(_Z10add_kernelILx431EEvPfS0_S0_i)
        /*287c*/ 	.word	0x00000000


	//----- nvinfo : EIATTR_REGCOUNT
	.align		4
.L_1727:
        /*2880*/ 	.byte	0x04, 0x2f
        /*2882*/ 	.short	(.L_1729 - .L_1728)
	.align		4
.L_1728:
        /*2884*/ 	.word	index@(_Z10add_kernelILx432EEvPfS0_S0_i)
        /*2888*/ 	.word	0x0000000c


	//----- nvinfo : EIATTR_FRAME_SIZE
	.align		4
.L_1729:
        /*288c*/ 	.byte	0x04, 0x11
        /*288e*/ 	.short	(.L_1731 - .L_1730)
	.align		4
.L_1730:
        /*2890*/ 	.word	index@(_Z10add_kernelILx432EEvPfS0_S0_i)
        /*2894*/ 	.word	0x00000000


	//----- nvinfo : EIATTR_REGCOUNT
	.align		4
.L_1731:
        /*2898*/ 	.byte	0x04, 0x2f
        /*289a*/ 	.short	(.L_1733 - .L_1732)
	.align		4
.L_1732:
        /*289c*/ 	.word	index@(_Z10add_kernelILx433EEvPfS0_S0_i)
        /*28a0*/ 	.word	0x0000000c


	//----- nvinfo : EIATTR_FRAME_SIZE
	.align		4
.L_1733:
        /*28a4*/ 	.byte	0x04, 0x11
        /*28a6*/ 	.short	(.L_1735 - .L_1734)
	.align		4
.L_1734:
        /*28a8*/ 	.word	index@(_Z10add_kernelILx433EEvPfS0_S0_i)
        /*28ac*/ 	.word	0x00000000


	//----- nvinfo : EIATTR_REGCOUNT
	.align		4
.L_1735:
        /*28b0*/ 	.byte	0x04, 0x2f
        /*28b2*/ 	.short	(.L_1737 - .L_1736)
	.align		4
.L_1736:
        /*28b4*/ 	.word	index@(_Z10add_kernelILx434EEvPfS0_S0_i)
        /*28b8*/ 	.word	0x0000000c


	//----- nvinfo : EIATTR_FRAME_SIZE
	.align		4
.L_1737:
        /*28bc*/ 	.byte	0x04, 0x11
        /*28be*/ 	.short	(.L_1739 - .L_1738)
	.align		4
.L_1738:
        /*28c0*/ 	.word	index@(_Z10add_kernelILx434EEvPfS0_S0_i)
        /*28c4*/ 	.word	0x00000000


	//----- nvinfo : EIATTR_REGCOUNT
	.align		4
.L_1739:
        /*28c8*/ 	.byte	0x04, 0x2f
        /*28ca*/ 	.short	(.L_1741 - .L_1740)
	.align		4
.L_1740:
        /*28cc*/ 	.word	index@(_Z10add_kernelILx435EEvPfS0_S0_i)
        /*28d0*/ 	.word	0x0000000c


	//----- nvinfo : EIATTR_FRAME_SIZE
	.align		4
.L_1741:
        /*28d4*/ 	.byte	0x04, 0x11
        /*28d6*/ 	.short	(.L_1743 - .L_1742)
	.align		4
.L_1742:
        /*28d8*/ 	.word	index@(_Z10add_kernelILx435EEvPfS0_S0_i)
        /*28dc*/ 	.word	0x00000000


	//----- nvinfo : EIATTR_REGCOUNT
	.align		4
.L_1743:
        /*28e0*/ 	.byte	0x04, 0x2f
        /*28e2*/ 	.short	(.L_1745 - .L_1744)
	.align		4
.L_1744:
        /*28e4*/ 	.word	index@(_Z10add_kernelILx436EEvPfS0_S0_i)
        /*28e8*/ 	.word	0x0000000c


	//----- nvinfo : EIATTR_FRAME_SIZE
	.align		4
.L_1745:
        /*28ec*/ 	.byte	0x04, 0x11
        /*28ee*/ 	.short	(.L_1747 - .L_1746)
	.align		4
.L_1746:
        /*28f0*/ 	.word	index@(_Z10add_kernelILx436EEvPfS0_S0_i)
        /*28f4*/ 	.word	0x00000000


	//----- nvinfo : EIATTR_REGCOUNT
	.align		4
.L_1747:
        /*28f8*/ 	.byte	0x04, 0x2f
        /*28fa*/ 	.short	(.L_1749 - .L_1748)
	.align		4
.L_1748:
        /*28fc*/ 	.word	index@(_Z10add_kernelILx437EEvPfS0_S0_i)
        /*2900*/ 	.word	0x0000000c


	//----- nvinfo : EIATTR_FRAME_SIZE
	.align		4
.L_1749:
        /*2904*/ 	.byte	0x04, 0x11
        /*2906*/ 	.short	(.L_1751 - .L_1750)
	.align		4
.L_1750:
        /*2908*/ 	.word	index@(_Z10add_kernelILx437EEvPfS0_S0_i)
        /*290c*/ 	.word	0x00000000


	//----- nvinfo : EIATTR_REGCOUNT
	.align		4
.L_1751:
        /*2910*/ 	.byte	0x04, 0x2f
        /*2912*/ 	.short	(.L_1753 - .L_1752)
	.align		4
.L_1752:
        /*2914*/ 	.word	index@(_Z10add_kernelILx438EEvPfS0_S0_i)
        /*2918*/ 	.word	0x0000000c


	//----- nvinfo : EIATTR_FRAME_SIZE
	.align		4
.L_1753:
        /*291c*/ 	.byte	0x04, 0x11
        /*291e*/ 	.short	(.L_1755 - .L_1754)
	.align		4
.L_1754:
        /*2920*/ 	.word	index@(_Z10add_kernelILx438EEvPfS0_S0_i)
        /*2924*/ 	.word	0x00000000


	//----- nvinfo : EIATTR_REGCOUNT
	.align		4
.L_1755:
        /*2928*/ 	.byte	0x04, 0x2f
        /*292a*/ 	.short	(.L_1757 - .L_1756)
	.align		4
.L_1756:
        /*292c*/ 	.word	index@(_Z10add_kernelILx439EEvPfS0_S0_i)
        /*2930*/ 	.word	0x0000000c


	//----- nvinfo : EIATTR_FRAME_SIZE
	.align		4
.L_1757:
        /*2934*/ 	.byte	0x04, 0x11
        /*2936*/ 	.short	(.L_1759 - .L_1758)
	.align		4
.L_1758:
        /*2938*/ 	.word	index@(_Z10add_kernelILx439EEvPfS0_S0_i)
        /*293c*/ 	.word	0x00000000


	//----- nvinfo : EIATTR_REGCOUNT
	.align		4
.L_1759:
        /*2940*/ 	.byte	0x04, 0x2f
        /*2942*/ 	.short	(.L_1761 - .L_1760)
	.align		4
.L_1760:
        /*2944*/ 	.word	index@(_Z10add_kernelILx440EEvPfS0_S0_i)
        /*2948*/ 	.word	0x0000000c


	//----- nvinfo : EIATTR_FRAME_SIZE
	.align		4
.L_1761:
        /*294c*/ 	.byte	0x04, 0x11
        /*294e*/ 	.short	(.L_1763 - .L_1762)
	.align		4
.L_1762:
        /*2950*/ 	.word	index@(_Z10add_kernelILx440EEvPfS0_S0_i)
        /*2954*/ 	.word	0x00000000


	//----- nvinfo : EIATTR_REGCOUNT
	.align		4
.L_1763:
        /*2958*/ 	.byte	0x04, 0x2f
        /*295a*/ 	.short	(.L_1765 - .L_1764)
	.align		4
.L_1764:
        /*295c*/ 	.word	index@(_Z10add_kernelILx441EEvPfS0_S0_i)
        /*2960*/ 	.word	0x0000000c


	//----- nvinfo : EIATTR_FRAME_SIZE
	.align		4
.L_1765:
        /*2964*/ 	.byte	0x04, 0x11
        /*2966*/ 	.short	(.L_1767 - .L_1766)
	.align		4
.L_1766:
        /*2968*/ 	.word	index@(_Z10add_kernelILx441EEvPfS0_S0_i)
        /*296c*/ 	.word	0x00000000


	//----- nvinfo : EIATTR_REGCOUNT
	.align		4
.L_1767:
        /*2970*/ 	.byte	0x04, 0x2f
        /*2972*/ 	.short	(.L_1769 - .L_1768)
	.align		4
.L_1768:
        /*2974*/ 	.word	index@(_Z10add_kernelILx442EEvPfS0_S0_i)
        /*2978*/ 	.word	0x0000000c


	//----- nvinfo : EIATTR_FRAME_SIZE
	.align		4
.L_1769:
        /*297c*/ 	.byte	0x04, 0x11
        /*297e*/ 	.short	(.L_1771 - .L_1770)
	.align		4
.L_1770:
        /*2980*/ 	.word	index@(_Z10add_kernelILx442EEvPfS0_S0_i)
        /*2984*/ 	.word	0x00000000


	//----- nvinfo : EIATTR_REGCOUNT
	.align		4
.L_1771:
        /*2988*/ 	.byte	0x04, 0x2f
        /*298a*/ 	.short	(.L_1773 - .L_1772)
	.align		4
.L_1772:
        /*298c*/ 	.word	index@(_Z10add_kernelILx443EEvPfS0_S0_i)
        /*2990*/ 	.word	0x0000000c


	//----- nvinfo : EIATTR_FRAME_SIZE
	.align		4
.L_1773:
        /*2994*/ 	.byte	0x04, 0x11
        /*2996*/ 	.short	(.L_1775 - .L_1774)
	.align		4
.L_1774:
        /*2998*/ 	.word	index@(_Z10add_kernelILx443EEvPfS0_S0_i)
        /*299c*/ 	.word	0x00000000


	//----- nvinfo : EIATTR_REGCOUNT
	.align		4
.L_1775:
        /*29a0*/ 	.byte	0x04, 0x2f
        /*29a2*/ 	.short	(.L_1777 - .L_1776)
	.align		4
.L_1776:
        /*29a4*/ 	.word	index@(_Z10add_kernelILx444EEvPfS0_S0_i)
        /*29a8*/ 	.word	0x0000000c


	//----- nvinfo : EIATTR_FRAME_SIZE
	.align		4
.L_1777:
        /*29ac*/ 	.byte	0x04, 0x11
        /*29ae*/ 	.short	(.L_1779 - .L_1778)
	.align		4
.L_1778:
        /*29b0*/ 	.word	index@(_Z10add_kernelILx444EEvPfS0_S0_i)
        /*29b4*/ 	.word	0x00000000


	//----- nvinfo : EIATTR_REGCOUNT
	.align		4
.L_1779:
        /*29b8*/ 	.byte	0x04, 0x2f
        /*29ba*/ 	.short	(.L_1781 - .L_1780)
	.align		4
.L_1780:
        /*29bc*/ 	.word	index@(_Z10add_kernelILx445EEvPfS0_S0_i)
        /*29c0*/ 	.word	0x0000000c


	//----- nvinfo : EIATTR_FRAME_SIZE
	.align		4
.L_1781:
        /*29c4*/ 	.byte	0x04, 0x11
        /*29c6*/ 	.short	(.L_1783 - .L_1782)
	.align		4
.L_1782:
        /*29c8*/ 	.word	index@(_Z10add_kernelILx445EEvPfS0_S0_i)
        /*29cc*/ 	.word	0x00000000


	//----- nvinfo : EIATTR_REGCOUNT
	.align		4
.L_1783:
        /*29d0*/ 	.byte	0x04, 0x2f
        /*29d2*/ 	.short	(.L_1785 - .L_1784)
	.align		4
.L_1784:
        /*29d4*/ 	.word	index@(_Z10add_kernelILx446EEvPfS0_S0_i)
        /*29d8*/ 	.word	0x0000000c


	//----- nvinfo : EIATTR_FRAME_SIZE
	.align		4
.L_1785:
        /*29dc*/ 	.byte	0x04, 0x11
        /*29de*/ 	.short	(.L_1787 - .L_1786)
	.align		4
.L_1786:
        /*29e0*/ 	.word	index@(_Z10add_kernelILx446EEvPfS0_S0_i)
        /*29e4*/ 	.word	0x00000000


	//----- nvinfo : EIATTR_REGCOUNT
	.align		4
.L_1787:
        /*29e8*/ 	.byte	0x04, 0x2f
        /*29ea*/ 	.short	(.L_1789 - .L_1788)
	.align		4
.L_1788:
        /*29ec*/ 	.word	index@(_Z10add_kernelILx447EEvPfS0_S0_i)
        /*29f0*/ 	.word	0x0000000c


	//----- nvinfo : EIATTR_FRAME_SIZE
	.align		4
.L_1789:
        /*29f4*/ 	.byte	0x04, 0x11
        /*29f6*/ 	.short	(.L_1791 - .L_1790)
	.align		4
.L_1790:
        /*29f8*/ 	.word	index@(_Z10add_kernelILx447EEvPfS0_S0_i)
        /*29fc*/ 	.word	0x00000000


	//----- nvinfo : EIATTR_REGCOUNT
	.align		4
.L_1791:
        /*2a00*/ 	.byte	0x04, 0x2f
        /*2a02*/ 	.short	(.L_1793 - .L_1792)
	.align		4
.L_1792:
        /*2a04*/ 	.word	index@(_Z10add_kernelILx448EEvPfS0_S0_i)
        /*2a08*/ 	.word	0x0000000c


	//----- nvinfo : EIATTR_FRAME_SIZE
	.align		4
.L_1793:
        /*2a0c*/ 	.byte	0x04, 0x11
        /*2a0e*/ 	.short	(.L_1795 - .L_1794)
	.align		4
.L_1794:
        /*2a10*/ 	.word	index@(_Z10add_kernelILx448EEvPfS0_S0_i)
        /*2a14*/ 	.word	0x00000000


	//----- nvinfo : EIATTR_REGCOUNT
	.align		4
.L_1795:
        /*2a18*/ 	.byte	0x04, 0x2f
        /*2a1a*/ 	.short	(.L_1797 - .L_1796)
	.align		4
.L_1796:
        /*2a1c*/ 	.word	index@(_Z10add_kernelILx449EEvPfS0_S0_i)
        /*2a20*/ 	.word	0x0000000c


	//----- nvinfo : EIATTR_FRAME_SIZE
	.align		4
.L_1797:
        /*2a24*/ 	.byte	0x04, 0x11
        /*2a26*/ 	.short	(.L_1799 - .L_1798)
	.align		4
.L_1798:
        /*2a28*/ 	.word	index@(_Z10add_kernelILx449EEvPfS0_S0_i)
        /*2a2c*/ 	.word	0x00000000


	//----- nvinfo : EIATTR_REGCOUNT
	.align		4
.L_1799:
        /*2a30*/ 	.byte	0x04, 0x2f
        /*2a32*/ 	.short	(.L_1801 - .L_1800)
	.align		4
.L_1800:
        /*2a34*/ 	.word	index@(_Z10add_kernelILx450EEvPfS0_S0_i)
        /*2a38*/ 	.word	0x0000000c


	//----- nvinfo : EIATTR_FRAME_SIZE
	.align		4
.L_1801:
        /*2a3c*/ 	.byte	0x04, 0x11
        /*2a3e*/ 	.short	(.L_1803 - .L_1802)
	.align		4
.L_1802:
        /*2a40*/ 	.word	index@(_Z10add_kernelILx450EEvPfS0_S0_i)
        /*2a44*/ 	.word	0x00000000


	//----- nvinfo : EIATTR_REGCOUNT
	.align		4
.L_1803:
        /*2a48*/ 	.byte	0x04, 0x2f
        /*2a4a*/ 	.short	(.L_1805 - .L_1804)
	.align		4
.L_1804:
        /*2a4c*/ 	.word	index@(_Z10add_kernelILx451EEvPfS0_S0_i)
        /*2a50*/ 	.word	0x0000000c


	//----- nvinfo : EIATTR_FRAME_SIZE
	.align		4
.L_1805:
        /*2a54*/ 	.byte	0x04, 0x11
        /*2a56*/ 	.short	(.L_1807 - .L_1806)
	.align		4
.L_1806:
        /*2a58*/ 	.word	index@(_Z10add_kernelILx451EEvPfS0_S0_i)
        /*2a5c*/ 	.word	0x00000000


	//----- nvinfo : EIATTR_REGCOUNT
	.align		4
.L_1807:
        /*2a60*/ 	.byte	0x04, 0x2f
        /*2a62*/ 	.short	(.L_1809 - .L_1808)
	.align		4
.L_1808:
        /*2a64*/ 	.word	index@(_Z10add_kernelILx452EEvPfS0_S0_i)
        /*2a68*/ 	.word	0x0000000c


	//----- nvinfo : EIATTR_FRAME_SIZE
	.align		4
.L_1809:
        /*2a6c*/ 	.byte	0x04, 0x11
        /*2a6e*/ 	.short	(.L_1811 - .L_1810)
	.align		4
.L_1810:
        /*2a70*/ 	.word	index@(_Z10add_kernelILx452EEvPfS0_S0_i)
        /*2a74*/ 	.word	0x00000000


	//----- nvinfo : EIATTR_REGCOUNT
	.align		4
.L_1811:
        /*2a78*/ 	.byte	0x04, 0x2f
        /*2a7a*/ 	.short	(.L_1813 - .L_1812)
	.align		4
.L_1812:
        /*2a7c*/ 	.word	index@(_Z10add_kernelILx453EEvPfS0_S0_i)
        /*2a80*/ 	.word	0x0000000c


	//----- nvinfo : EIATTR_FRAME_SIZE
	.align		4
.L_1813:
        /*2a84*/ 	.byte	0x04, 0x11
        /*2a86*/ 	.short	(.L_1815 - .L_1814)
	.align		4
.L_1814:
        /*2a88*/ 	.word	index@(_Z10add_kernelILx453EEvPfS0_S0_i)
        /*2a8c*/ 	.word	0x00000000


	//----- nvinfo : EIATTR_REGCOUNT
	.align		4
.L_1815:
        /*2a90*/ 	.byte	0x04, 0x2f
        /*2a92*/ 	.short	(.L_1817 - .L_1816)
	.align		4
.L_1816:
        /*2a94*/ 	.word	index@(_Z10add_kernelILx454EEvPfS0_S0_i)
        /*2a98*/ 	.word	0x0000000c


	//----- nvinfo : EIATTR_FRAME_SIZE
	.align		4
.L_1817:
        /*2a9c*/ 	.byte	0x04, 0x11
        /*2a9e*/ 	.short	(.L_1819 - .L_1818)
	.align		4
.L_1818:
        /*2aa0*/ 	.word	index@(_Z10add_kernelILx454EEvPfS0_S0_i)
        /*2aa4*/ 	.word	0x00000000


	//----- nvinfo : EIATTR_REGCOUNT
	.align		4
.L_1819:
        /*2aa8*/ 	.byte	0x04, 0x2f
        /*2aaa*/ 	.short	(.L_1821 - .L_1820)
	.align		4
.L_1820:
        /*2aac*/ 	.word	index@(_Z10add_kernelILx455EEvPfS0_S0_i)
        /*2ab0*/ 	.word	0x0000000c


	//----- nvinfo : EIATTR_FRAME_SIZE
	.align		4
.L_1821:
        /*2ab4*/ 	.byte	0x04, 0x11
        /*2ab6*/ 	.short	(.L_1823 - .L_1822)
	.align		4
.L_1822:
        /*2ab8*/ 	.word	index@(_Z10add_kernelILx455EEvPfS0_S0_i)
        /*2abc*/ 	.word	0x00000000


	//----- nvinfo : EIATTR_REGCOUNT
	.align		4
.L_1823:
        /*2ac0*/ 	.byte	0x04, 0x2f
        /*2ac2*/ 	.short	(.L_1825 - .L_1824)
	.align		4
.L_1824:
        /*2ac4*/ 	.word	index@(_Z10add_kernelILx456EEvPfS0_S0_i)
        /*2ac8*/ 	.word	0x0000000c


	//----- nvinfo : EIATTR_FRAME_SIZE
	.align		4
.L_1825:
        /*2acc*/ 	.byte	0x04, 0x11
        /*2ace*/ 	.short	(.L_1827 - .L_1826)
	.align		4
.L_1826:
        /*2ad0*/ 	.word	index@(_Z10add_kernelILx456EEvPfS0_S0_i)
        /*2ad4*/ 	.word	0x00000000


	//----- nvinfo : EIATTR_REGCOUNT
	.align		4
.L_1827:
        /*2ad8*/ 	.byte	0x04, 0x2f
        /*2ada*/ 	.short	(.L_1829 - .L_1828)
	.align		4
.L_1828:
        /*2adc*/ 	.word	index@(_Z10add_kernelILx457EEvPfS0_S0_i)
        /*2ae0*/ 	.word	0x0000000c


	//----- nvinfo : EIATTR_FRAME_SIZE
	.align		4
.L_1829:
        /*2ae4*/ 	.byte	0x04, 0x11
        /*2ae6*/ 	.short	(.L_1831 - .L_1830)
	.align		4
.L_1830:
        /*2ae8*/ 	.word	index@(_Z10add_kernelILx457EEvPfS0_S0_i)
        /*2aec*/ 	.word	0x00000000


	//----- nvinfo : EIATTR_REGCOUNT
	.align		4
.L_1831:
        /*2af0*/ 	.byte	0x04, 0x2f
        /*2af2*/ 	.short	(.L_1833 - .L_1832)
	.align		4
.L_1832:
        /*2af4*/ 	.word	index@(_Z10add_kernelILx458EEvPfS0_S0_i)
        /*2af8*/ 	.word	0x0000000c


	//----- nvinfo : EIATTR_FRAME_SIZE
	.align		4
.L_1833:
        /*2afc*/ 	.byte	0x04, 0x11
        /*2afe*/ 	.short	(.L_1835 - .L_1834)
	.align		4
.L_1834:
        /*2b00*/ 	.word	index@(_Z10add_kernelILx458EEvPfS0_S0_i)
        /*2b04*/ 	.word	0x00000000


	//----- nvinfo : EIATTR_REGCOUNT
	.align		4
.L_1835:
        /*2b08*/ 	.byte	0x04, 0x2f
        /*2b0a*/ 	.short	(.L_1837 - .L_1836)
	.align		4
.L_1836:
        /*2b0c*/ 	.word	index@(_Z10add_kernelILx459EEvPfS0_S0_i)
        /*2b10*/ 	.word	0x0000000c


	//----- nvinfo : EIATTR_FRAME_SIZE
	.align		4
.L_1837:
        /*2b14*/ 	.byte	0x04, 0x11
        /*2b16*/ 	.short	(.L_1839 - .L_1838)
	.align		4
.L_1838:
        /*2b18*/ 	.word	index@(_Z10add_kernelILx459EEvPfS0_S0_i)
        /*2b1c*/ 	.word	0x00000000


	//----- nvinfo : EIATTR_REGCOUNT
	.align		4
.L_1839:
        /*2b20*/ 	.byte	0x04, 0x2f
        /*2b22*/ 	.short	(.L_1841 - .L_1840)
	.align		4
.L_1840:
        /*2b24*/ 	.word	index@(_Z10add_kernelILx460EEvPfS0_S0_i)
        /*2b28*/ 	.word	0x0000000c


	//----- nvinfo : EIATTR_FRAME_SIZE
	.align		4
.L_1841:
        /*2b2c*/ 	.byte	0x04, 0x11
        /*2b2e*/ 	.short	(.L_1843 - .L_1842)
	.align		4
.L_1842:
        /*2b30*/ 	.word	index@(_Z10add_kernelILx460EEvPfS0_S0_i)
        /*2b34*/ 	.word	0x00000000


	//----- nvinfo : EIATTR_REGCOUNT
	.align		4
.L_1843:
        /*2b38*/ 	.byte	0x04, 0x2f
        /*2b3a*/ 	.short	(.L_1845 - .L_1844)
	.align		4
.L_1844:
        /*2b3c*/ 	.word	index@(_Z10add_kernelILx461EEvPfS0_S0_i)
        /*2b40*/ 	.word	0x0000000c


	//----- nvinfo : EIATTR_FRAME_SIZE
	.align		4
.L_1845:
        /*2b44*/ 	.byte	0x04, 0x11
        /*2b46*/ 	.short	(.L_1847 - .L_1846)
	.align		4
.L_1846:
        /*2b48*/ 	.word	index@(_Z10add_kernelILx461EEvPfS0_S0_i)
        /*2b4c*/ 	.word	0x00000000


	//----- nvinfo : EIATTR_REGCOUNT
	.align		4
.L_1847:
        /*2b50*/ 	.byte	0x04, 0x2f
        /*2b52*/ 	.short	(.L_1849 - .L_1848)
	.align		4
.L_1848:
        /*2b54*/ 	.word	index@(_Z10add_kernelILx462EEvPfS0_S0_i)
        /*2b58*/ 	.word	0x0000000c


	//----- nvinfo : EIATTR_FRAME_SIZE
	.align		4
.L_1849:
        /*2b5c*/ 	.byte	0x04, 0x11
        /*2b5e*/ 	.short	(.L_1851 - .L_1850)
	.align		4
.L_1850:
        /*2b60*/ 	.word	index@(_Z10add_kernelILx462EEvPfS0_S0_i)
        /*2b64*/ 	.word	0x00000000


	//----- nvinfo : EIATTR_REGCOUNT
	.align		4
.L_1851:
        /*2b68*/ 	.byte	0x04, 0x2f
        /*2b6a*/ 	.short	(.L_1853 - .L_1852)
	.align		4
.L_1852:
        /*2b6c*/ 	.word	index@(_Z10add_kernelILx463EEvPfS0_S0_i)
        /*2b70*/ 	.word	0x0000000c


	//----- nvinfo : EIATTR_FRAME_SIZE
	.align		4
.L_1853:
        /*2b74*/ 	.byte	0x04, 0x11
        /*2b76*/ 	.short	(.L_1855 - .L_1854)
	.align		4
.L_1854:
        /*2b78*/ 	.word	index@(_Z10add_kernelILx463EEvPfS0_S0_i)
        /*2b7c*/ 	.word	0x00000000


	//----- nvinfo : EIATTR_REGCOUNT
	.align		4
.L_1855:
        /*2b80*/ 	.byte	0x04, 0x2f
        /*2b82*/ 	.short	(.L_1857 - .L_1856)
	.align		4
.L_1856:
        /*2b84*/ 	.word	index@(_Z10add_kernelILx464EEvPfS0_S0_i)
        /*2b88*/ 	.word	0x0000000c


	//----- nvinfo : EIATTR_FRAME_SIZE
	.align		4
.L_1857:
        /*2b8c*/ 	.byte	0x04, 0x11
        /*2b8e*/ 	.short	(.L_1859 - .L_1858)
	.align		4
.L_1858:
        /*2b90*/ 	.word	index@(_Z10add_kernelILx464EEvPfS0_S0_i)
        /*2b94*/ 	.word	0x00000000


	//----- nvinfo : EIATTR_REGCOUNT
	.align		4
.L_1859:
        /*2b98*/ 	.byte	0x04, 0x2f
        /*2b9a*/ 	.short	(.L_1861 - .L_1860)
	.align		4
.L_1860:
        /*2b9c*/ 	.word	index@(_Z10add_kernelILx465EEvPfS0_S0_i)
        /*2ba0*/ 	.word	0x0000000c


	//----- nvinfo : EIATTR_FRAME_SIZE
	.align		4
.L_1861:
        /*2ba4*/ 	.byte	0x04, 0x11
        /*2ba6*/ 	.short	(.L_1863 - .L_1862)
	.align		4
.L_1862:
        /*2ba8*/ 	.word	index@(_Z10add_kernelILx465EEvPfS0_S0_i)
        /*2bac*/ 	.word	0x00000000


	//----- nvinfo : EIATTR_REGCOUNT
	.align		4
.L_1863:
        /*2bb0*/ 	.byte	0x04, 0x2f
        /*2bb2*/ 	.short	(.L_1865 - .L_1864)
	.align		4
.L_1864:
        /*2bb4*/ 	.word	index@(_Z10add_kernelILx466EEvPfS0_S0_i)
        /*2bb8*/ 	.word	0x0000000c


	//----- nvinfo : EIATTR_FRAME_SIZE
	.align		4
.L_1865:
        /*2bbc*/ 	.byte	0x04, 0x11
        /*2bbe*/ 	.short	(.L_1867 - .L_1866)
	.align		4
.L_1866:
        /*2bc0*/ 	.word	index@(_Z10add_kernelILx466EEvPfS0_S0_i)
        /*2bc4*/ 	.word	0x00000000


	//----- nvinfo : EIATTR_REGCOUNT
	.align		4
.L_1867:
        /*2bc8*/ 	.byte	0x04, 0x2f
        /*2bca*/ 	.short	(.L_1869 - .L_1868)
	.align		4
.L_1868:
        /*2bcc*/ 	.word	index@(_Z10add_kernelILx467EEvPfS0_S0_i)
        /*2bd0*/ 	.word	0x0000000c


	//----- nvinfo : EIATTR_FRAME_SIZE
	.align		4
.L_1869:
        /*2bd4*/ 	.byte	0x04, 0x11
        /*2bd6*/ 	.short	(.L_1871 - .L_1870)
	.align		4
.L_1870:
        /*2bd8*/ 	.word	index@(_Z10add_kernelILx467EEvPfS0_S0_i)
        /*2bdc*/ 	.word	0x00000000


	//----- nvinfo : EIATTR_REGCOUNT
	.align		4
.L_1871:
        /*2be0*/ 	.byte	0x04, 0x2f
        /*2be2*/ 	.short	(.L_1873 - .L_1872)
	.align		4
.L_1872:
        /*2be4*/ 	.word	index@(_Z10add_kernelILx468EEvPfS0_S0_i)
        /*2be8*/ 	.word	0x0000000c


	//----- nvinfo : EIATTR_FRAME_SIZE
	.align		4
.L_1873:
        /*2bec*/ 	.byte	0x04, 0x11
        /*2bee*/ 	.short	(.L_1875 - .L_1874)
	.align		4
.L_1874:
        /*2bf0*/ 	.word	index@(_Z10add_kernelILx468EEvPfS0_S0_i)
        /*2bf4*/ 	.word	0x00000000


	//----- nvinfo : EIATTR_REGCOUNT
	.align		4
.L_1875:
        /*2bf8*/ 	.byte	0x04, 0x2f
        /*2bfa*/ 	.short	(.L_1877 - .L_1876)
	.align		4
.L_1876:
        /*2bfc*/ 	.word	index@(_Z10add_kernelILx469EEvPfS0_S0_i)
        /*2c00*/ 	.word	0x0000000c


	//----- nvinfo : EIATTR_FRAME_SIZE
	.align		4
.L_1877:
        /*2c04*/ 	.byte	0x04, 0x11
        /*2c06*/ 	.short	(.L_1879 - .L_1878)
	.align		4
.L_1878:
        /*2c08*/ 	.word	index@(_Z10add_kernelILx469EEvPfS0_S0_i)
        /*2c0c*/ 	.word	0x00000000


	//----- nvinfo : EIATTR_REGCOUNT
	.align		4
.L_1879:
        /*2c10*/ 	.byte	0x04, 0x2f
        /*2c12*/ 	.short	(.L_1881 - .L_1880)
	.align		4
.L_1880:
        /*2c14*/ 	.word	index@(_Z10add_kernelILx470EEvPfS0_S0_i)
        /*2c18*/ 	.word	0x0000000c


	//----- nvinfo : EIATTR_FRAME_SIZE
	.align		4
.L_1881:
        /*2c1c*/ 	.byte	0x04, 0x11
        /*2c1e*/ 	.short	(.L_1883 - .L_1882)
	.align		4
.L_1882:
        /*2c20*/ 	.word	index@(_Z10add_kernelILx470EEvPfS0_S0_i)
        /*2c24*/ 	.word	0x00000000


	//----- nvinfo : EIATTR_REGCOUNT
	.align		4
.L_1883:
        /*2c28*/ 	.byte	0x04, 0x2f
        /*2c2a*/ 	.short	(.L_1885 - .L_1884)
	.align		4
.L_1884:
        /*2c2c*/ 	.word	index@(_Z10add_kernelILx471EEvPfS0_S0_i)
        /*2c30*/ 	.word	0x0000000c


	//----- nvinfo : EIATTR_FRAME_SIZE
	.align		4
.L_1885:
        /*2c34*/ 	.byte	0x04, 0x11
        /*2c36*/ 	.short	(.L_1887 - .L_1886)
	.align		4
.L_1886:
        /*2c38*/ 	.word	index@(_Z10add_kernelILx471EEvPfS0_S0_i)
        /*2c3c*/ 	.word	0x00000000


	//----- nvinfo : EIATTR_REGCOUNT
	.align		4
.L_1887:
        /*2c40*/ 	.byte	0x04, 0x2f
        /*2c42*/ 	.short	(.L_1889 - .L_1888)
	.align		4
.L_1888:
        /*2c44*/ 	.word	index@(_Z10add_kernelILx472EEvPfS0_S0_i)
        /*2c48*/ 	.word	0x0000000c


	//----- nvinfo : EIATTR_FRAME_SIZE
	.align		4
.L_1889:
        /*2c4c*/ 	.byte	0x04, 0x11
        /*2c4e*/ 	.short	(.L_1891 - .L_1890)
	.align		4
.L_1890:
        /*2c50*/ 	.word	index@(_Z10add_kernelILx472EEvPfS0_S0_i)
        /*2c54*/ 	.word	0x00000000


	//----- nvinfo : EIATTR_REGCOUNT
	.align		4
.L_1891:
        /*2c58*/ 	.byte	0x04, 0x2f
        /*2c5a*/ 	.short	(.L_1893 - .L_1892)
	.align		4
.L_1892:
        /*2c5c*/ 	.word	index@(_Z10add_kernelILx473EEvPfS0_S0_i)
        /*2c60*/ 	.word	0x0000000c


	//----- nvinfo : EIATTR_FRAME_SIZE
	.align		4
.L_1893:
        /*2c64*/ 	.byte	0x04, 0x11
        /*2c66*/ 	.short	(.L_1895 - .L_1894)
	.align		4
.L_1894:
        /*2c68*/ 	.word	index@(_Z10add_kernelILx473EEvPfS0_S0_i)
        /*2c6c*/ 	.word	0x00000000


	//----- nvinfo : EIATTR_REGCOUNT
	.align		4
.L_1895:
        /*2c70*/ 	.byte	0x04, 0x2f
        /*2c72*/ 	.short	(.L_1897 - .L_1896)
	.align		4
.L_1896:
        /*2c74*/ 	.word	index@(_Z10add_kernelILx474EEvPfS0_S0_i)
        /*2c78*/ 	.word	0x0000000c


	//----- nvinfo : EIATTR_FRAME_SIZE
	.align		4
.L_1897:
        /*2c7c*/ 	.byte	0x04, 0x11
        /*2c7e*/ 	.short	(.L_1899 - .L_1898)
	.align		4
.L_1898:
        /*2c80*/ 	.word	index@(_Z10add_kernelILx474EEvPfS0_S0_i)
        /*2c84*/ 	.word	0x00000000


	//----- nvinfo : EIATTR_REGCOUNT
	.align		4
.L_1899:
        /*2c88*/ 	.byte	0x04, 0x2f
        /*2c8a*/ 	.short	(.L_1901 - .L_1900)
	.align		4
.L_1900:
        /*2c8c*/ 	.word	index@(_Z10add_kernelILx475EEvPfS0_S0_i)
        /*2c90*/ 	.word	0x0000000c


	//----- nvinfo : EIATTR_FRAME_SIZE
	.align		4
.L_1901:
        /*2c94*/ 	.byte	0x04, 0x11
        /*2c96*/ 	.short	(.L_1903 - .L_1902)
	.align		4
.L_1902:
        /*2c98*/ 	.word	index@(_Z10add_kernelILx475EEvPfS0_S0_i)
        /*2c9c*/ 	.word	0x00000000


	//----- nvinfo : EIATTR_REGCOUNT
	.align		4
.L_1903:
        /*2ca0*/ 	.byte	0x04, 0x2f
        /*2ca2*/ 	.short	(.L_1905 - .L_1904)
	.align		4
.L_1904:
        /*2ca4*/ 	.word	index@(_Z10add_kernelILx476EEvPfS0_S0_i)
        /*2ca8*/ 	.word	0x0000000c


	//----- nvinfo : EIATTR_FRAME_SIZE
	.align		4
.L_1905:
        /*2cac*/ 	.byte	0x04, 0x11
        /*2cae*/ 	.short	(.L_1907 - .L_1906)
	.align		4
.L_1906:
        /*2cb0*/ 	.word	index@(_Z10add_kernelILx476EEvPfS0_S0_i)
        /*2cb4*/ 	.word	0x00000000


	//----- nvinfo : EIATTR_REGCOUNT
	.align		4
.L_1907:
        /*2cb8*/ 	.byte	0x04, 0x2f
        /*2cba*/ 	.short	(.L_1909 - .L_1908)
	.align		4
.L_1908:
        /*2cbc*/ 	.word	index@(_Z10add_kernelILx477EEvPfS0_S0_i)
        /*2cc0*/ 	.word	0x0000000c


	//----- nvinfo : EIATTR_FRAME_SIZE
	.align		4
.L_1909:
        /*2cc4*/ 	.byte	0x04, 0x11
        /*2cc6*/ 	.short	(.L_1911 - .L_1910)
	.align		4
.L_1910:
        /*2cc8*/ 	.word	index@(_Z10add_kernelILx477EEvPfS0_S0_i)
        /*2ccc*/ 	.word	0x00000000


	//----- nvinfo : EIATTR_REGCOUNT
	.align		4
.L_1911:
        /*2cd0*/ 	.byte	0x04, 0x2f
        /*2cd2*/ 	.short	(.L_1913 - .L_1912)
	.align		4
.L_1912:
        /*2cd4*/ 	.word	index@(_Z10add_kernelILx478EEvPfS0_S0_i)
        /*2cd8*/ 	.word	0x0000000c


	//----- nvinfo : EIATTR_FRAME_SIZE
	.align		4
.L_1913:
        /*2cdc*/ 	.byte	0x04, 0x11
        /*2cde*/ 	.short	(.L_1915 - .L_1914)
	.align		4
.L_1914:
        /*2ce0*/ 	.word	index@(_Z10add_kernelILx478EEvPfS0_S0_i)
        /*2ce4*/ 	.word	0x00000000


	//----- nvinfo : EIATTR_REGCOUNT
	.align		4
.L_1915:
        /*2ce8*/ 	.byte	0x04, 0x2f
        /*2cea*/ 	.short	(.L_1917 - .L_1916)
	.align		4
.L_1916:
        /*2cec*/ 	.word	index@(_Z10add_kernelILx479EEvPfS0_S0_i)
        /*2cf0*/ 	.word	0x0000000c


	//----- nvinfo : EIATTR_FRAME_SIZE
	.align		4
.L_1917:
        /*2cf4*/ 	.byte	0x04, 0x11
        /*2cf6*/ 	.short	(.L_1919 - .L_1918)
	.align		4
.L_1918:
        /*2cf8*/ 	.word	index@(_Z10add_kernelILx479EEvPfS0_S0_i)
        /*2cfc*/ 	.word	0x00000000


	//----- nvinfo : EIATTR_REGCOUNT
	.align		4
.L_1919:
        /*2d00*/ 	.byte	0x04, 0x2f
        /*2d02*/ 	.short	(.L_1921 - .L_1920)
	.align		4
.L_1920:
        /*2d04*/ 	.word	index@(_Z10add_kernelILx480EEvPfS0_S0_i)
        /*2d08*/ 	.word	0x0000000c


	//----- nvinfo : EIATTR_FRAME_SIZE
	.align		4
.L_1921:
        /*2d0c*/ 	.byte	0x04, 0x11
        /*2d0e*/ 	.short	(.L_1923 - .L_1922)
	.align		4
.L_1922:
        /*2d10*/ 	.word	index@(_Z10add_kernelILx480EEvPfS0_S0_i)
        /*2d14*/ 	.word	0x00000000


	//----- nvinfo : EIATTR_REGCOUNT
	.align		4
.L_1923:
        /*2d18*/ 	.byte	0x04, 0x2f
        /*2d1a*/ 	.short	(.L_1925 - .L_1924)
	.align		4
.L_1924:
        /*2d1c*/ 	.word	index@(_Z10add_kernelILx481EEvPfS0_S0_i)
        /*2d20*/ 	.word	0x0000000c


	//----- nvinfo : EIATTR_FRAME_SIZE
	.align		4
.L_1925:
        /*2d24*/ 	.byte	0x04, 0x11
        /*2d26*/ 	.short	(.L_1927 - .L_1926)
	.align		4
.L_1926:
        /*2d28*/ 	.word	index@(_Z10add_kernelILx481EEvPfS0_S0_i)
        /*2d2c*/ 	.word	0x00000000


	//----- nvinfo : EIATTR_REGCOUNT
	.align		4
.L_1927:
        /*2d30*/ 	.byte	0x04, 0x2f
        /*2d32*/ 	.short	(.L_1929 - .L_1928)
	.align		4
.L_1928:
        /*2d34*/ 	.word	index@(_Z10add_kernelILx482EEvPfS0_S0_i)
        /*2d38*/ 	.word	0x0000000c


	//----- nvinfo : EIATTR_FRAME_SIZE
	.align		4
.L_1929:
        /*2d3c*/ 	.byte	0x04, 0x11
        /*2d3e*/ 	.short	(.L_1931 - .L_1930)
	.align		4
.L_1930:
        /*2d40*/ 	.word	index@(_Z10add_kernelILx482EEvPfS0_S0_i)
        /*2d44*/ 	.word	0x00000000


	//----- nvinfo : EIATTR_REGCOUNT
	.align		4
.L_1931:
        /*2d48*/ 	.byte	0x04, 0x2f
        /*2d4a*/ 	.short	(.L_1933 - .L_1932)
	.align		4
.L_1932:
        /*2d4c*/ 	.word	index@(_Z10add_kernelILx483EEvPfS0_S0_i)
        /*2d50*/ 	.word	0x0000000c


	//----- nvinfo : EIATTR_FRAME_SIZE
	.align		4
.L_1933:
        /*2d54*/ 	.byte	0x04, 0x11
        /*2d56*/ 	.short	(.L_1935 - .L_1934)
	.align		4
.L_1934:
        /*2d58*/ 	.word	index@(_Z10add_kernelILx483EEvPfS0_S0_i)
        /*2d5c*/ 	.word	0x00000000


	//----- nvinfo : EIATTR_REGCOUNT
	.align		4
.L_1935:
        /*2d60*/ 	.byte	0x04, 0x2f
        /*2d62*/ 	.short	(.L_1937 - .L_1936)
	.align		4
.L_1936:
        /*2d64*/ 	.word	index@(_Z10add_kernelILx484EEvPfS0_S0_i)
        /*2d68*/ 	.word	0x0000000c


	//----- nvinfo : EIATTR_FRAME_SIZE
	.align		4
.L_1937:
        /*2d6c*/ 	.byte	0x04, 0x11
        /*2d6e*/ 	.short	(.L_1939 - .L_1938)
	.align		4
.L_1938:
        /*2d70*/ 	.word	index@(_Z10add_kernelILx484EEvPfS0_S0_i)
        /*2d74*/ 	.word	0x00000000


	//----- nvinfo : EIATTR_REGCOUNT
	.align		4
.L_1939:
        /*2d78*/ 	.byte	0x04, 0x2f
        /*2d7a*/ 	.short	(.L_1941 - .L_1940)
	.align		4
.L_1940:
        /*2d7c*/ 	.word	index@(_Z10add_kernelILx485EEvPfS0_S0_i)
        /*2d80*/ 	.word	0x0000000c


	//----- nvinfo : EIATTR_FRAME_SIZE
	.align		4
.L_1941:
        /*2d84*/ 	.byte	0x04, 0x11
        /*2d86*/ 	.short	(.L_1943 - .L_1942)
	.align		4
.L_1942:
        /*2d88*/ 	.word	index@(_Z10add_kernelILx485EEvPfS0_S0_i)
        /*2d8c*/ 	.word	0x00000000


	//----- nvinfo : EIATTR_REGCOUNT
	.align		4
.L_1943:
        /*2d90*/ 	.byte	0x04, 0x2f
        /*2d92*/ 	.short	(.L_1945 - .L_1944)
	.align		4
.L_1944:
        /*2d94*/ 	.word	index@(_Z10add_kernelILx486EEvPfS0_S0_i)
        /*2d98*/ 	.word	0x0000000c


	//----- nvinfo : EIATTR_FRAME_SIZE
	.align		4
.L_1945:
        /*2d9c*/ 	.byte	0x04, 0x11
        /*2d9e*/ 	.short	(.L_1947 - .L_1946)
	.align		4
.L_1946:
        /*2da0*/ 	.word	index@(_Z10add_kernelILx486EEvPfS0_S0_i)
        /*2da4*/ 	.word	0x00000000


	//----- nvinfo : EIATTR_REGCOUNT
	.align		4
.L_1947:
        /*2da8*/ 	.byte	0x04, 0x2f
        /*2daa*/ 	.short	(.L_1949 - .L_1948)
	.align		4
.L_1948:
        /*2dac*/ 	.word	index@(_Z10add_kernelILx487EEvPfS0_S0_i)
        /*2db0*/ 	.word	0x0000000c


	//----- nvinfo : EIATTR_FRAME_SIZE
	.align		4
.L_1949:
        /*2db4*/ 	.byte	0x04, 0x11
        /*2db6*/ 	.short	(.L_1951 - .L_1950)
	.align		4
.L_1950:
        /*2db8*/ 	.word	index@(_Z10add_kernelILx487EEvPfS0_S0_i)
        /*2dbc*/ 	.word	0x00000000


	//----- nvinfo : EIATTR_REGCOUNT
	.align		4
.L_1951:
        /*2dc0*/ 	.byte	0x04, 0x2f
        /*2dc2*/ 	.short	(.L_1953 - .L_1952)
	.align		4
.L_1952:
        /*2dc4*/ 	.word	index@(_Z10add_kernelILx488EEvPfS0_S0_i)
        /*2dc8*/ 	.word	0x0000000c


	//----- nvinfo : EIATTR_FRAME_SIZE
	.align		4
.L_1953:
        /*2dcc*/ 	.byte	0x04, 0x11
        /*2dce*/ 	.short	(.L_1955 - .L_1954)
	.align		4
.L_1954:
        /*2dd0*/ 	.word	index@(_Z10add_kernelILx488EEvPfS0_S0_i)
        /*2dd4*/ 	.word	0x00000000


	//----- nvinfo : EIATTR_REGCOUNT
	.align		4
.L_1955:
        /*2dd8*/ 	.byte	0x04, 0x2f
        /*2dda*/ 	.short	(.L_1957 - .L_1956)
	.align		4
.L_1956:
        /*2ddc*/ 	.word	index@(_Z10add_kernelILx489EEvPfS0_S0_i)
        /*2de0*/ 	.word	0x0000000c


	//----- nvinfo : EIATTR_FRAME_SIZE
	.align		4
.L_1957:
        /*2de4*/ 	.byte	0x04, 0x11
        /*2de6*/ 	.short	(.L_1959 - .L_1958)
	.align		4
.L_1958:
        /*2de8*/ 	.word	index@(_Z10add_kernelILx489EEvPfS0_S0_i)
        /*2dec*/ 	.word	0x00000000


	//----- nvinfo : EIATTR_REGCOUNT
	.align		4
.L_1959:
        /*2df0*/ 	.byte	0x04, 0x2f
        /*2df2*/ 	.short	(.L_1961 - .L_1960)
	.align		4
.L_1960:
        /*2df4*/ 	.word	index@(_Z10add_kernelILx490EEvPfS0_S0_i)
        /*2df8*/ 	.word	0x0000000c


	//----- nvinfo : EIATTR_FRAME_SIZE
	.align		4
.L_1961:
        /*2dfc*/ 	.byte	0x04, 0x11
        /*2dfe*/ 	.short	(.L_1963 - .L_1962)
	.align		4
.L_1962:
        /*2e00*/ 	.word	index@(_Z10add_kernelILx490EEvPfS0_S0_i)
        /*2e04*/ 	.word	0x00000000


	//----- nvinfo : EIATTR_REGCOUNT
	.align		4
.L_1963:
        /*2e08*/ 	.byte	0x04, 0x2f
        /*2e0a*/ 	.short	(.L_1965 - .L_1964)
	.align		4
.L_1964:
        /*2e0c*/ 	.word	index@(_Z10add_kernelILx491EEvPfS0_S0_i)
        /*2e10*/ 	.word	0x0000000c


	//----- nvinfo : EIATTR_FRAME_SIZE
	.align		4
.L_1965:
        /*2e14*/ 	.byte	0x04, 0x11
        /*2e16*/ 	.short	(.L_1967 - .L_1966)
	.align		4
.L_1966:
        /*2e18*/ 	.word	index@(_Z10add_kernelILx491EEvPfS0_S0_i)
        /*2e1c*/ 	.word	0x00000000


	//----- nvinfo : EIATTR_REGCOUNT
	.align		4
.L_1967:
        /*2e20*/ 	.byte	0x04, 0x2f
        /*2e22*/ 	.short	(.L_1969 - .L_1968)
	.align		4
.L_1968:
        /*2e24*/ 	.word	index@(_Z10add_kernelILx492EEvPfS0_S0_i)
        /*2e28*/ 	.word	0x0000000c


	//----- nvinfo : EIATTR_FRAME_SIZE
	.align		4
.L_1969:
        /*2e2c*/ 	.byte	0x04, 0x11
        /*2e2e*/ 	.short	(.L_1971 - .L_1970)
	.align		4
.L_1970:
        /*2e30*/ 	.word	index@(_Z10add_kernelILx492EEvPfS0_S0_i)
        /*2e34*/ 	.word	0x00000000


	//----- nvinfo : EIATTR_REGCOUNT
	.align		4
.L_1971:
        /*2e38*/ 	.byte	0x04, 0x2f
        /*2e3a*/ 	.short	(.L_1973 - .L_1972)
	.align		4
.L_1972:
        /*2e3c*/ 	.word	index@(_Z10add_kernelILx493EEvPfS0_S0_i)
        /*2e40*/ 	.word	0x0000000c


	//----- nvinfo : EIATTR_FRAME_SIZE
	.align		4
.L_1973:
        /*2e44*/ 	.byte	0x04, 0x11
        /*2e46*/ 	.short	(.L_1975 - .L_1974)
	.align		4
.L_1974:
        /*2e48*/ 	.word	index@(_Z10add_kernelILx493EEvPfS0_S0_i)
        /*2e4c*/ 	.word	0x00000000


	//----- nvinfo : EIATTR_REGCOUNT
	.align		4
.L_1975:
        /*2e50*/ 	.byte	0x04, 0x2f
        /*2e52*/ 	.short	(.L_1977 - .L_1976)
	.align		4
.L_1976:
        /*2e54*/ 	.word	index@(_Z10add_kernelILx494EEvPfS0_S0_i)
        /*2e58*/ 	.word	0x0000000c


	//----- nvinfo : EIATTR_FRAME_SIZE
	.align		4
.L_1977:
        /*2e5c*/ 	.byte	0x04, 0x11
        /*2e5e*/ 	.short	(.L_1979 - .L_1978)
	.align		4
.L_1978:
        /*2e60*/ 	.word	index@(_Z10add_kernelILx494EEvPfS0_S0_i)
        /*2e64*/ 	.word	0x00000000


	//----- nvinfo : EIATTR_REGCOUNT
	.align		4
.L_1979:
        /*2e68*/ 	.byte	0x04, 0x2f
        /*2e6a*/ 	.short	(.L_1981 - .L_1980)
	.align		4
.L_1980:
        /*2e6c*/ 	.word	index@(_Z10add_kernelILx495EEvPfS0_S0_i)
        /*2e70*/ 	.word	0x0000000c


	//----- nvinfo : EIATTR_FRAME_SIZE
	.align		4
.L_1981:
        /*2e74*/ 	.byte	0x04, 0x11
        /*2e76*/ 	.short	(.L_1983 - .L_1982)
	.align		4
.L_1982:
        /*2e78*/ 	.word	index@(_Z10add_kernelILx495EEvPfS0_S0_i)
        /*2e7c*/ 	.word	0x00000000


	//----- nvinfo : EIATTR_REGCOUNT
	.align		4
.L_1983:
        /*2e80*/ 	.byte	0x04, 0x2f
        /*2e82*/ 	.short	(.L_1985 - .L_1984)
	.align		4
.L_1984:
        /*2e84*/ 	.word	index@(_Z10add_kernelILx496EEvPfS0_S0_i)
        /*2e88*/ 	.word	0x0000000c


	//----- nvinfo : EIATTR_FRAME_SIZE
	.align		4
.L_1985:
        /*2e8c*/ 	.byte	0x04, 0x11
        /*2e8e*/ 	.short	(.L_1987 - .L_1986)
	.align		4
.L_1986:
        /*2e90*/ 	.word	index@(_Z10add_kernelILx496EEvPfS0_S0_i)
        /*2e94*/ 	.word	0x00000000


	//----- nvinfo : EIATTR_REGCOUNT
	.align		4
.L_1987:
        /*2e98*/ 	.byte	0x04, 0x2f
        /*2e9a*/ 	.short	(.L_1989 - .L_1988)
	.align		4
.L_1988:
        /*2e9c*/ 	.word	index@(_Z10add_kernelILx497EEvPfS0_S0_i)
        /*2ea0*/ 	.word	0x0000000c


	//----- nvinfo : EIATTR_FRAME_SIZE
	.align		4
.L_1989:
        /*2ea4*/ 	.byte	0x04, 0x11
        /*2ea6*/ 	.short	(.L_1991 - .L_1990)
	.align		4
.L_1990:
        /*2ea8*/ 	.word	index@(_Z10add_kernelILx497EEvPfS0_S0_i)
        /*2eac*/ 	.word	0x00000000


	//----- nvinfo : EIATTR_REGCOUNT
	.align		4
.L_1991:
        /*2eb0*/ 	.byte	0x04, 0x2f
        /*2eb2*/ 	.short	(.L_1993 - .L_1992)
	.align		4
.L_1992:
        /*2eb4*/ 	.word	index@(_Z10add_kernelILx498EEvPfS0_S0_i)
        /*2eb8*/ 	.word	0x0000000c


	//----- nvinfo : EIATTR_FRAME_SIZE
	.align		4
.L_1993:
        /*2ebc*/ 	.byte	0x04, 0x11
        /*2ebe*/ 	.short	(.L_1995 - .L_1994)
	.align		4
.L_1994:
        /*2ec0*/ 	.word	index@(_Z10add_kernelILx498EEvPfS0_S0_i)
        /*2ec4*/ 	.word	0x00000000


	//----- nvinfo : EIATTR_REGCOUNT
	.align		4
.L_1995:
        /*2ec8*/ 	.byte	0x04, 0x2f
        /*2eca*/ 	.short	(.L_1997 - .L_1996)
	.align		4
.L_1996:
        /*2ecc*/ 	.word	index@(_Z10add_kernelILx499EEvPfS0_S0_i)
        /*2ed0*/ 	.word	0x0000000c


	//----- nvinfo : EIATTR_FRAME_SIZE
	.align		4
.L_1997:
        /*2ed4*/ 	.byte	0x04, 0x11
        /*2ed6*/ 	.short	(.L_1999 - .L_1998)
	.align		4
.L_1998:
        /*2ed8*/ 	.word	index@(_Z10add_kernelILx499EEvPfS0_S0_i)
        /*2edc*/ 	.word	0x00000000


	//----- nvinfo : EIATTR_REGCOUNT
	.align		4
.L_1999:
        /*2ee0*/ 	.byte	0x04, 0x2f
        /*2ee2*/ 	.short	(.L_2001 - .L_2000)
	.align		4
.L_2000:
        /*2ee4*/ 	.word	index@(_Z10add_kernelILx500EEvPfS0_S0_i)
        /*2ee8*/ 	.word	0x0000000c


	//----- nvinfo : EIATTR_FRAME_SIZE
	.align		4
.L_2001:
        /*2eec*/ 	.byte	0x04, 0x11
        /*2eee*/ 	.short	(.L_2003 - .L_2002)
	.align		4
.L_2002:
        /*2ef0*/ 	.word	index@(_Z10add_kernelILx500EEvPfS0_S0_i)
        /*2ef4*/ 	.word	0x00000000


	//----- nvinfo : EIATTR_REGCOUNT
	.align		4
.L_2003:
        /*2ef8*/ 	.byte	0x04, 0x2f
        /*2efa*/ 	.short	(.L_2005 - .L_2004)
	.align		4
.L_2004:
        /*2efc*/ 	.word	index@(_Z10add_kernelILx501EEvPfS0_S0_i)
        /*2f00*/ 	.word	0x0000000c


	//----- nvinfo : EIATTR_FRAME_SIZE
	.align		4
.L_2005:
        /*2f04*/ 	.byte	0x04, 0x11
        /*2f06*/ 	.short	(.L_2007 - .L_2006)
	.align		4
.L_2006:
        /*2f08*/ 	.word	index@(_Z10add_kernelILx501EEvPfS0_S0_i)
        /*2f0c*/ 	.word	0x00000000


	//----- nvinfo : EIATTR_REGCOUNT
	.align		4
.L_2007:
        /*2f10*/ 	.byte	0x04, 0x2f
        /*2f12*/ 	.short	(.L_2009 - .L_2008)
	.align		4
.L_2008:
        /*2f14*/ 	.word	index@(_Z10add_kernelILx502EEvPfS0_S0_i)
        /*2f18*/ 	.word	0x0000000c


	//----- nvinfo : EIATTR_FRAME_SIZE
	.align		4
.L_2009:
        /*2f1c*/ 	.byte	0x04, 0x11
        /*2f1e*/ 	.short	(.L_2011 - .L_2010)
	.align		4
.L_2010:
        /*2f20*/ 	.word	index@(_Z10add_kernelILx502EEvPfS0_S0_i)
        /*2f24*/ 	.word	0x00000000


	//----- nvinfo : EIATTR_REGCOUNT
	.align		4
.L_2011:
        /*2f28*/ 	.byte	0x04, 0x2f
        /*2f2a*/ 	.short	(.L_2013 - .L_2012)
	.align		4
.L_2012:
        /*2f2c*/ 	.word	index@(_Z10add_kernelILx503EEvPfS0_S0_i)
        /*2f30*/ 	.word	0x0000000c


	//----- nvinfo : EIATTR_FRAME_SIZE
	.align		4
.L_2013:
        /*2f34*/ 	.byte	0x04, 0x11
        /*2f36*/ 	.short	(.L_2015 - .L_2014)
	.align		4
.L_2014:
        /*2f38*/ 	.word	index@(_Z10add_kernelILx503EEvPfS0_S0_i)
        /*2f3c*/ 	.word	0x00000000


	//----- nvinfo : EIATTR_REGCOUNT
	.align		4
.L_2015:
        /*2f40*/ 	.byte	0x04, 0x2f
        /*2f42*/ 	.short	(.L_2017 - .L_2016)
	.align		4
.L_2016:
        /*2f44*/ 	.word	index@(_Z10add_kernelILx504EEvPfS0_S0_i)
        /*2f48*/ 	.word	0x0000000c


	//----- nvinfo : EIATTR_FRAME_SIZE
	.align		4
.L_2017:
        /*2f4c*/ 	.byte	0x04, 0x11
        /*2f4e*/ 	.short	(.L_2019 - .L_2018)
	.align		4
.L_2018:
        /*2f50*/ 	.word	index@(_Z10add_kernelILx504EEvPfS0_S0_i)
        /*2f54*/ 	.word	0x00000000


	//----- nvinfo : EIATTR_REGCOUNT
	.align		4
.L_2019:
        /*2f58*/ 	.byte	0x04, 0x2f
        /*2f5a*/ 	.short	(.L_2021 - .L_2020)
	.align		4
.L_2020:
        /*2f5c*/ 	.word	index@(_Z10add_kernelILx505EEvPfS0_S0_i)
        /*2f60*/ 	.word	0x0000000c


	//----- nvinfo : EIATTR_FRAME_SIZE
	.align		4
.L_2021:
        /*2f64*/ 	.byte	0x04, 0x11
        /*2f66*/ 	.short	(.L_2023 - .L_2022)
	.align		4
.L_2022:
        /*2f68*/ 	.word	index@(_Z10add_kernelILx505EEvPfS0_S0_i)
        /*2f6c*/ 	.word	0x00000000


	//----- nvinfo : EIATTR_REGCOUNT
	.align		4
.L_2023:
        /*2f70*/ 	.byte	0x04, 0x2f
        /*2f72*/ 	.short	(.L_2025 - .L_2024)
	.align		4
.L_2024:
        /*2f74*/ 	.word	index@(_Z10add_kernelILx506EEvPfS0_S0_i)
        /*2f78*/ 	.word	0x0000000c


	//----- nvinfo : EIATTR_FRAME_SIZE
	.align		4
.L_2025:
        /*2f7c*/ 	.byte	0x04, 0x11
        /*2f7e*/ 	.short	(.L_2027 - .L_2026)
	.align		4
.L_2026:
        /*2f80*/ 	.word	index@(_Z10add_kernelILx506EEvPfS0_S0_i)
        /*2f84*/ 	.word	0x00000000


	//----- nvinfo : EIATTR_REGCOUNT
	.align		4
.L_2027:
        /*2f88*/ 	.byte	0x04, 0x2f
        /*2f8a*/ 	.short	(.L_2029 - .L_2028)
	.align		4
.L_2028:
        /*2f8c*/ 	.word	index@(_Z10add_kernelILx507EEvPfS0_S0_i)
        /*2f90*/ 	.word	0x0000000c


	//----- nvinfo : EIATTR_FRAME_SIZE
	.align		4
.L_2029:
        /*2f94*/ 	.byte	0x04, 0x11
        /*2f96*/ 	.short	(.L_2031 - .L_2030)
	.align		4
.L_2030:
        /*2f98*/ 	.word	index@(_Z10add_kernelILx507EEvPfS0_S0_i)
        /*2f9c*/ 	.word	0x00000000


	//----- nvinfo : EIATTR_REGCOUNT
	.align		4
.L_2031:
        /*2fa0*/ 	.byte	0x04, 0x2f
        /*2fa2*/ 	.short	(.L_2033 - .L_2032)
	.align		4
.L_2032:
        /*2fa4*/ 	.word	index@(_Z10add_kernelILx508EEvPfS0_S0_i)
        /*2fa8*/ 	.word	0x0000000c


	//----- nvinfo : EIATTR_FRAME_SIZE
	.align		4
.L_2033:
        /*2fac*/ 	.byte	0x04, 0x11
        /*2fae*/ 	.short	(.L_2035 - .L_2034)
	.align		4
.L_2034:
        /*2fb0*/ 	.word	index@(_Z10add_kernelILx508EEvPfS0_S0_i)
        /*2fb4*/ 	.word	0x00000000


	//----- nvinfo : EIATTR_REGCOUNT
	.align		4
.L_2035:
        /*2fb8*/ 	.byte	0x04, 0x2f
        /*2fba*/ 	.short	(.L_2037 - .L_2036)
	.align		4
.L_2036:
        /*2fbc*/ 	.word	index@(_Z10add_kernelILx509EEvPfS0_S0_i)
        /*2fc0*/ 	.word	0x0000000c


	//----- nvinfo : EIATTR_FRAME_SIZE
	.align		4
.L_2037:
        /*2fc4*/ 	.byte	0x04, 0x11
        /*2fc6*/ 	.short	(.L_2039 - .L_2038)
	.align		4
.L_2038:
        /*2fc8*/ 	.word	index@(_Z10add_kernelILx509EEvPfS0_S0_i)
        /*2fcc*/ 	.word	0x00000000


	//----- nvinfo : EIATTR_REGCOUNT
	.align		4
.L_2039:
        /*2fd0*/ 	.byte	0x04, 0x2f
        /*2fd2*/ 	.short	(.L_2041 - .L_2040)
	.align		4
.L_2040:
        /*2fd4*/ 	.word	index@(_Z10add_kernelILx510EEvPfS0_S0_i)
        /*2fd8*/ 	.word	0x0000000c


	//----- nvinfo : EIATTR_FRAME_SIZE
	.align		4
.L_2041:
        /*2fdc*/ 	.byte	0x04, 0x11
        /*2fde*/ 	.short	(.L_2043 - .L_2042)
	.align		4
.L_2042:
        /*2fe0*/ 	.word	index@(_Z10add_kernelILx510EEvPfS0_S0_i)
        /*2fe4*/ 	.word	0x00000000


	//----- nvinfo : EIATTR_REGCOUNT
	.align		4
.L_2043:
        /*2fe8*/ 	.byte	0x04, 0x2f
        /*2fea*/ 	.short	(.L_2045 - .L_2044)
	.align		4
.L_2044:
        /*2fec*/ 	.word	index@(_Z10add_kernelILx511EEvPfS0_S0_i)
        /*2ff0*/ 	.word	0x0000000c


	//----- nvinfo : EIATTR_FRAME_SIZE
	.align		4
.L_2045:
        /*2ff4*/ 	.byte	0x04, 0x11
        /*2ff6*/ 	.short	(.L_2047 - .L_2046)
	.align		4
.L_2046:
        /*2ff8*/ 	.word	index@(_Z10add_kernelILx511EEvPfS0_S0_i)
        /*2ffc*/ 	.word	0x00000000


	//----- nvinfo : EIATTR_REGCOUNT
	.align		4
.L_2047:
        /*3000*/ 	.byte	0x04, 0x2f
        /*3002*/ 	.short	(.L_2049 - .L_2048)
	.align		4
.L_2048:
        /*3004*/ 	.word	index@(_Z10add_kernelILx512EEvPfS0_S0_i)
        /*3008*/ 	.word	0x0000000c


	//----- nvinfo : EIATTR_FRAME_SIZE
	.align		4
.L_2049:
        /*300c*/ 	.byte	0x04, 0x11
        /*300e*/ 	.short	(.L_2051 - .L_2050)
	.align		4
.L_2050:
        /*3010*/ 	.word	index@(_Z10add_kernelILx512EEvPfS0_S0_i)
        /*3014*/ 	.word	0x00000000


	//----- nvinfo : EIATTR_REGCOUNT
	.align		4
.L_2051:
        /*3018*/ 	.byte	0x04, 0x2f
        /*301a*/ 	.short	(.L_2053 - .L_2052)
	.align		4
.L_2052:
        /*301c*/ 	.word	index@(_Z10add_kernelILx513EEvPfS0_S0_i)
        /*3020*/ 	.word	0x0000000c


	//----- nvinfo : EIATTR_FRAME_SIZE
	.align		4
.L_2053:
        /*3024*/ 	.byte	0x04, 0x11
        /*3026*/ 	.short	(.L_2055 - .L_2054)
	.align		4
.L_2054:
        /*3028*/ 	.word	index@(_Z10add_kernelILx513EEvPfS0_S0_i)
        /*302c*/ 	.word	0x00000000


	//----- nvinfo : EIATTR_REGCOUNT
	.align		4
.L_2055:
        /*3030*/ 	.byte	0x04, 0x2f
        /*3032*/ 	.short	(.L_2057 - .L_2056)
	.align		4
.L_2056:
        /*3034*/ 	.word	index@(_Z10add_kernelILx514EEvPfS0_S0_i)
        /*3038*/ 	.word	0x0000000c


	//----- nvinfo : EIATTR_FRAME_SIZE
	.align		4
.L_2057:
        /*303c*/ 	.byte	0x04, 0x11
        /*303e*/ 	.short	(.L_2059 - .L_2058)
	.align		4
.L_2058:
        /*3040*/ 	.word	index@(_Z10add_kernelILx514EEvPfS0_S0_i)
        /*3044*/ 	.word	0x00000000


	//----- nvinfo : EIATTR_REGCOUNT
	.align		4
.L_2059:
        /*3048*/ 	.byte	0x04, 0x2f
        /*304a*/ 	.short	(.L_2061 - .L_2060)
	.align		4
.L_2060:
        /*304c*/ 	.word	index@(_Z10add_kernelILx515EEvPfS0_S0_i)
        /*3050*/ 	.word	0x0000000c


	//----- nvinfo : EIATTR_FRAME_SIZE
	.align		4
.L_2061:
        /*3054*/ 	.byte	0x04, 0x11
        /*3056*/ 	.short	(.L_2063 - .L_2062)
	.align		4
.L_2062:
        /*3058*/ 	.word	index@(_Z10add_kernelILx515EEvPfS0_S0_i)
        /*305c*/ 	.word	0x00000000


	//----- nvinfo : EIATTR_REGCOUNT
	.align		4
.L_2063:
        /*3060*/ 	.byte	0x04, 0x2f
        /*3062*/ 	.short	(.L_2065 - .L_2064)
	.align		4
.L_2064:
        /*3064*/ 	.word	index@(_Z10add_kernelILx516EEvPfS0_S0_i)
        /*3068*/ 	.word	0x0000000c


	//----- nvinfo : EIATTR_FRAME_SIZE
	.align		4
.L_2065:
        /*306c*/ 	.byte	0x04, 0x11
        /*306e*/ 	.short	(.L_2067 - .L_2066)
	.align		4
.L_2066:
        /*3070*/ 	.word	index@(_Z10add_kernelILx516EEvPfS0_S0_i)
        /*3074*/ 	.word	0x00000000


	//----- nvinfo : EIATTR_REGCOUNT
	.align		4
.L_2067:
        /*3078*/ 	.byte	0x04, 0x2f
        /*307a*/ 	.short	(.L_2069 - .L_2068)
	.align		4
.L_2068:
        /*307c*/ 	.word	index@(_Z10add_kernelILx517EEvPfS0_S0_i)
        /*3080*/ 	.word	0x0000000c


	//----- nvinfo : EIATTR_FRAME_SIZE
	.align		4
.L_2069:
        /*3084*/ 	.byte	0x04, 0x11
        /*3086*/ 	.short	(.L_2071 - .L_2070)
	.align		4
.L_2070:
        /*3088*/ 	.word	index@(_Z10add_kernelILx517EEvPfS0_S0_i)
        /*308c*/ 	.word	0x00000000


	//----- nvinfo : EIATTR_REGCOUNT
	.align		4
.L_2071:
        /*3090*/ 	.byte	0x04, 0x2f
        /*3092*/ 	.short	(.L_2073 - .L_2072)
	.align		4
.L_2072:
        /*3094*/ 	.word	index@(_Z10add_kernelILx518EEvPfS0_S0_i)
        /*3098*/ 	.word	0x0000000c


	//----- nvinfo : EIATTR_FRAME_SIZE
	.align		4
.L_2073:
        /*309c*/ 	.byte	0x04, 0x11
        /*309e*/ 	.short	(.L_2075 - .L_2074)
	.align		4
.L_2074:
        /*30a0*/ 	.word	index@(_Z10add_kernelILx518EEvPfS0_S0_i)
        /*30a4*/ 	.word	0x00000000


	//----- nvinfo : EIATTR_REGCOUNT
	.align		4
.L_2075:
        /*30a8*/ 	.byte	0x04, 0x2f
        /*30aa*/ 	.short	(.L_2077 - .L_2076)
	.align		4
.L_2076:
        /*30ac*/ 	.word	index@(_Z10add_kernelILx519EEvPfS0_S0_i)
        /*30b0*/ 	.word	0x0000000c


	//----- nvinfo : EIATTR_FRAME_SIZE
	.align		4
.L_2077:
        /*30b4*/ 	.byte	0x04, 0x11
        /*30b6*/ 	.short	(.L_2079 - .L_2078)
	.align		4
.L_2078:
        /*30b8*/ 	.word	index@(_Z10add_kernelILx519EEvPfS0_S0_i)
        /*30bc*/ 	.word	0x00000000


	//----- nvinfo : EIATTR_REGCOUNT
	.align		4
.L_2079:
        /*30c0*/ 	.byte	0x04, 0x2f
        /*30c2*/ 	.short	(.L_2081 - .L_2080)
	.align		4
.L_2080:
        /*30c4*/ 	.word	index@(_Z10add_kernelILx520EEvPfS0_S0_i)
        /*30c8*/ 	.word	0x0000000c


	//----- nvinfo : EIATTR_FRAME_SIZE
	.align		4
.L_2081:
        /*30cc*/ 	.byte	0x04, 0x11
        /*30ce*/ 	.short	(.L_2083 - .L_2082)
	.align		4
.L_2082:
        /*30d0*/ 	.word	index@(_Z10add_kernelILx520EEvPfS0_S0_i)
        /*30d4*/ 	.word	0x00000000


	//----- nvinfo : EIATTR_REGCOUNT
	.align		4
.L_2083:
        /*30d8*/ 	.byte	0x04, 0x2f
        /*30da*/ 	.short	(.L_2085 - .L_2084)
	.align		4
.L_2084:
        /*30dc*/ 	.word	index@(_Z10add_kernelILx521EEvPfS0_S0_i)
        /*30e0*/ 	.word	0x0000000c


	//----- nvinfo : EIATTR_FRAME_SIZE
	.align		4
.L_2085:
        /*30e4*/ 	.byte	0x04, 0x11
        /*30e6*/ 	.short	(.L_2087 - .L_2086)
	.align		4
.L_2086:
        /*30e8*/ 	.word	index@(_Z10add_kernelILx521EEvPfS0_S0_i)
        /*30ec*/ 	.word	0x00000000


	//----- nvinfo : EIATTR_REGCOUNT
	.align		4
.L_2087:
        /*30f0*/ 	.byte	0x04, 0x2f
        /*30f2*/ 	.short	(.L_2089 - .L_2088)
	.align		4
.L_2088:
        /*30f4*/ 	.word	index@(_Z10add_kernelILx522EEvPfS0_S0_i)
        /*30f8*/ 	.word	0x0000000c


	//----- nvinfo : EIATTR_FRAME_SIZE
	.align		4
.L_2089:
        /*30fc*/ 	.byte	0x04, 0x11
        /*30fe*/ 	.short	(.L_2091 - .L_2090)
	.align		4
.L_2090:
        /*3100*/ 	.word	index@(_Z10add_kernelILx522EEvPfS0_S0_i)
        /*3104*/ 	.word	0x00000000


	//----- nvinfo : EIATTR_REGCOUNT
	.align		4
.L_2091:
        /*3108*/ 	.byte	0x04, 0x2f
        /*310a*/ 	.short	(.L_2093 - .L_2092)
	.align		4
.L_2092:
        /*310c*/ 	.word	index@(_Z10add_kernelILx523EEvPfS0_S0_i)
        /*3110*/ 	.word	0x0000000c


	//----- nvinfo : EIATTR_FRAME_SIZE
	.align		4
.L_2093:
        /*3114*/ 	.byte	0x04, 0x11
        /*3116*/ 	.short	(.L_2095 - .L_2094)
	.align		4
.L_2094:
        /*3118*/ 	.word	index@(_Z10add_kernelILx523EEvPfS0_S0_i)
        /*311c*/ 	.word	0x00000000


	//----- nvinfo : EIATTR_REGCOUNT
	.align		4
.L_2095:
        /*3120*/ 	.byte	0x04, 0x2f
        /*3122*/ 	.short	(.L_2097 - .L_2096)
	.align		4
.L_2096:
        /*3124*/ 	.word	index@(_Z10add_kernelILx524EEvPfS0_S0_i)
        /*3128*/ 	.word	0x0000000c


	//----- nvinfo : EIATTR_FRAME_SIZE
	.align		4
.L_2097:
        /*312c*/ 	.byte	0x04, 0x11
        /*312e*/ 	.short	(.L_2099 - .L_2098)
	.align		4
.L_2098:
        /*3130*/ 	.word	index@(_Z10add_kernelILx524EEvPfS0_S0_i)
        /*3134*/ 	.word	0x00000000


	//----- nvinfo : EIATTR_REGCOUNT
	.align		4
.L_2099:
        /*3138*/ 	.byte	0x04, 0x2f
        /*313a*/ 	.short	(.L_2101 - .L_2100)
	.align		4
.L_2100:
        /*313c*/ 	.word	index@(_Z10add_kernelILx525EEvPfS0_S0_i)
        /*3140*/ 	.word	0x0000000c


	//----- nvinfo : EIATTR_FRAME_SIZE
	.align		4
.L_2101:
        /*3144*/ 	.byte	0x04, 0x11
        /*3146*/ 	.short	(.L_2103 - .L_2102)
	.align		4
.L_2102:
        /*3148*/ 	.word	index@(_Z10add_kernelILx525EEvPfS0_S0_i)
        /*314c*/ 	.word	0x00000000


	//----- nvinfo : EIATTR_REGCOUNT
	.align		4
.L_2103:
        /*3150*/ 	.byte	0x04, 0x2f
        /*3152*/ 	.short	(.L_2105 - .L_2104)
	.align		4
.L_2104:
        /*3154*/ 	.word	index@(_Z10add_kernelILx526EEvPfS0_S0_i)
        /*3158*/ 	.word	0x0000000c


	//----- nvinfo : EIATTR_FRAME_SIZE
	.align		4
.L_2105:
        /*315c*/ 	.byte	0x04, 0x11
        /*315e*/ 	.short	(.L_2107 - .L_2106)
	.align		4
.L_2106:
        /*3160*/ 	.word	index@(_Z10add_kernelILx526EEvPfS0_S0_i)
        /*3164*/ 	.word	0x00000000


	//----- nvinfo : EIATTR_REGCOUNT
	.align		4
.L_2107:
        /*3168*/ 	.byte	0x04, 0x2f
        /*316a*/ 	.short	(.L_2109 - .L_2108)
	.align		4
.L_2108:
        /*316c*/ 	.word	index@(_Z10add_kernelILx527EEvPfS0_S0_i)
        /*3170*/ 	.word	0x0000000c


	//----- nvinfo : EIATTR_FRAME_SIZE
	.align		4
.L_2109:
        /*3174*/ 	.byte	0x04, 0x11
        /*3176*/ 	.short	(.L_2111 - .L_2110)
	.align		4
.L_2110:
        /*3178*/ 	.word	index@(_Z10add_kernelILx527EEvPfS0_S0_i)
        /*317c*/ 	.word	0x00000000


	//----- nvinfo : EIATTR_REGCOUNT
	.align		4
.L_2111:
        /*3180*/ 	.byte	0x04, 0x2f
        /*3182*/ 	.short	(.L_2113 - .L_2112)
	.align		4
.L_2112:
        /*3184*/ 	.word	index@(_Z10add_kernelILx528EEvPfS0_S0_i)
        /*3188*/ 	.word	0x0000000c


	//----- nvinfo : EIATTR_FRAME_SIZE
	.align		4
.L_2113:
        /*318c*/ 	.byte	0x04, 0x11
        /*318e*/ 	.short	(.L_2115 - .L_2114)
	.align		4
.L_2114:
        /*3190*/ 	.word	index@(_Z10add_kernelILx528EEvPfS0_S0_i)
        /*3194*/ 	.word	0x00000000


	//----- nvinfo : EIATTR_REGCOUNT
	.align		4
.L_2115:
        /*3198*/ 	.byte	0x04, 0x2f
        /*319a*/ 	.short	(.L_2117 - .L_2116)
	.align		4
.L_2116:
        /*319c*/ 	.word	index@(_Z10add_kernelILx529EEvPfS0_S0_i)
        /*31a0*/ 	.word	0x0000000c


	//----- nvinfo : EIATTR_FRAME_SIZE
	.align		4
.L_2117:
        /*31a4*/ 	.byte	0x04, 0x11
        /*31a6*/ 	.short	(.L_2119 - .L_2118)
	.align		4
.L_2118:
        /*31a8*/ 	.word	index@(_Z10add_kernelILx529EEvPfS0_S0_i)
        /*31ac*/ 	.word	0x00000000


	//----- nvinfo : EIATTR_REGCOUNT
	.align		4
.L_2119:
        /*31b0*/ 	.byte	0x04, 0x2f
        /*31b2*/ 	.short	(.L_2121 - .L_2120)
	.align		4
.L_2120:
        /*31b4*/ 	.word	index@(_Z10add_kernelILx530EEvPfS0_S0_i)
        /*31b8*/ 	.word	0x0000000c


	//----- nvinfo : EIATTR_FRAME_SIZE
	.align		4
.L_2121:
        /*31bc*/ 	.byte	0x04, 0x11
        /*31be*/ 	.short	(.L_2123 - .L_2122)
	.align		4
.L_2122:
        /*31c0*/ 	.word	index@(_Z10add_kernelILx530EEvPfS0_S0_i)
        /*31c4*/ 	.word	0x00000000


	//----- nvinfo : EIATTR_REGCOUNT
	.align		4
.L_2123:
        /*31c8*/ 	.byte	0x04, 0x2f
        /*31ca*/ 	.short	(.L_2125 - .L_2124)
	.align		4
.L_2124:
        /*31cc*/ 	.word	index@(_Z10add_kernelILx531EEvPfS0_S0_i)
        /*31d0*/ 	.word	0x0000000c


	//----- nvinfo : EIATTR_FRAME_SIZE
	.align		4
.L_2125:
        /*31d4*/ 	.byte	0x04, 0x11
        /*31d6*/ 	.short	(.L_2127 - .L_2126)
	.align		4
.L_2126:
        /*31d8*/ 	.word	index@(_Z10add_kernelILx531EEvPfS0_S0_i)
        /*31dc*/ 	.word	0x00000000


	//----- nvinfo : EIATTR_REGCOUNT
	.align		4
.L_2127:
        /*31e0*/ 	.byte	0x04, 0x2f
        /*31e2*/ 	.short	(.L_2129 - .L_2128)
	.align		4
.L_2128:
        /*31e4*/ 	.word	index@(_Z10add_kernelILx532EEvPfS0_S0_i)
        /*31e8*/ 	.word	0x0000000c


	//----- nvinfo : EIATTR_FRAME_SIZE
	.align		4
.L_2129:
        /*31ec*/ 	.byte	0x04, 0x11
        /*31ee*/ 	.short	(.L_2131 - .L_2130)
	.align		4
.L_2130:
        /*31f0*/ 	.word	index@(_Z10add_kernelILx532EEvPfS0_S0_i)
        /*31f4*/ 	.word	0x00000000


	//----- nvinfo : EIATTR_REGCOUNT
	.align		4
.L_2131:
        /*31f8*/ 	.byte	0x04, 0x2f
        /*31fa*/ 	.short	(.L_2133 - .L_2132)
	.align		4
.L_2132:
        /*31fc*/ 	.word	index@(_Z10add_kernelILx533EEvPfS0_S0_i)
        /*3200*/ 	.word	0x0000000c


	//----- nvinfo : EIATTR_FRAME_SIZE
	.align		4
.L_2133:
        /*3204*/ 	.byte	0x04, 0x11
        /*3206*/ 	.short	(.L_2135 - .L_2134)
	.align		4
.L_2134:
        /*3208*/ 	.word	index@(_Z10add_kernelILx533EEvPfS0_S0_i)
        /*320c*/ 	.word	0x00000000


	//----- nvinfo : EIATTR_REGCOUNT
	.align		4
.L_2135:
        /*3210*/ 	.byte	0x04, 0x2f
        /*3212*/ 	.short	(.L_2137 - .L_2136)
	.align		4
.L_2136:
        /*3214*/ 	.word	index@(_Z10add_kernelILx534EEvPfS0_S0_i)
        /*3218*/ 	.word	0x0000000c


	//----- nvinfo : EIATTR_FRAME_SIZE
	.align		4
.L_2137:
        /*321c*/ 	.byte	0x04, 0x11
        /*321e*/ 	.short	(.L_2139 - .L_2138)
	.align		4
.L_2138:
        /*3220*/ 	.word	index@(_Z10add_kernelILx534EEvPfS0_S0_i)
        /*3224*/ 	.word	0x00000000


	//----- nvinfo : EIATTR_REGCOUNT
	.align		4
.L_2139:
        /*3228*/ 	.byte	0x04, 0x2f
        /*322a*/ 	.short	(.L_2141 - .L_2140)
	.align		4
.L_2140:
        /*322c*/ 	.word	index@(_Z10add_kernelILx535EEvPfS0_S0_i)
        /*3230*/ 	.word	0x0000000c


	//----- nvinfo : EIATTR_FRAME_SIZE
	.align		4
.L_2141:
        /*3234*/ 	.byte	0x04, 0x11
        /*3236*/ 	.short	(.L_2143 - .L_2142)
	.align		4
.L_2142:
        /*3238*/ 	.word	index@(_Z10add_kernelILx535EEvPfS0_S0_i)
        /*323c*/ 	.word	0x00000000


	//----- nvinfo : EIATTR_REGCOUNT
	.align		4
.L_2143:
        /*3240*/ 	.byte	0x04, 0x2f
        /*3242*/ 	.short	(.L_2145 - .L_2144)
	.align		4
.L_2144:
        /*3244*/ 	.word	index@(_Z10add_kernelILx536EEvPfS0_S0_i)
        /*3248*/ 	.word	0x0000000c


	//----- nvinfo : EIATTR_FRAME_SIZE
	.align		4
.L_2145:
        /*324c*/ 	.byte	0x04, 0x11
        /*324e*/ 	.short	(.L_2147 - .L_2146)
	.align		4
.L_2146:
        /*3250*/ 	.word	index@(_Z10add_kernelILx536EEvPfS0_S0_i)
        /*3254*/ 	.word	0x00000000


	//----- nvinfo : EIATTR_REGCOUNT
	.align		4
.L_2147:
        /*3258*/ 	.byte	0x04, 0x2f
        /*325a*/ 	.short	(.L_2149 - .L_2148)
	.align		4
.L_2148:
        /*325c*/ 	.word	index@(_Z10add_kernelILx537EEvPfS0_S0_i)
        /*3260*/ 	.word	0x0000000c


	//----- nvinfo : EIATTR_FRAME_SIZE
	.align		4
.L_2149:
        /*3264*/ 	.byte	0x04, 0x11
        /*3266*/ 	.short	(.L_2151 - .L_2150)
	.align		4
.L_2150:
        /*3268*/ 	.word	index@(_Z10add_kernelILx537EEvPfS0_S0_i)
        /*326c*/ 	.word	0x00000000


	//----- nvinfo : EIATTR_REGCOUNT
	.align		4
.L_2151:
        /*3270*/ 	.byte	0x04, 0x2f
        /*3272*/ 	.short	(.L_2153 - .L_2152)
	.align		4
.L_2152:
        /*3274*/ 	.word	index@(_Z10add_kernelILx538EEvPfS0_S0_i)
        /*3278*/ 	.word	0x0000000c


	//----- nvinfo : EIATTR_FRAME_SIZE
	.align		4
.L_2153:
        /*327c*/ 	.byte	0x04, 0x11
        /*327e*/ 	.short	(.L_2155 - .L_2154)
	.align		4
.L_2154:
        /*3280*/ 	.word	index@(_Z10add_kernelILx538EEvPfS0_S0_i)
        /*3284*/ 	.word	0x00000000


	//----- nvinfo : EIATTR_REGCOUNT
	.align		4
.L_2155:
        /*3288*/ 	.byte	0x04, 0x2f
        /*328a*/ 	.short	(.L_2157 - .L_2156)
	.align		4
.L_2156:
        /*328c*/ 	.word	index@(_Z10add_kernelILx539EEvPfS0_S0_i)
        /*3290*/ 	.word	0x0000000c


	//----- nvinfo : EIATTR_FRAME_SIZE
	.align		4
.L_2157:
        /*3294*/ 	.byte	0x04, 0x11
        /*3296*/ 	.short	(.L_2159 - .L_2158)
	.align		4
.L_2158:
        /*3298*/ 	.word	index@(_Z10add_kernelILx539EEvPfS0_S0_i)
        /*329c*/ 	.word	0x00000000


	//----- nvinfo : EIATTR_REGCOUNT
	.align		4
.L_2159:
        /*32a0*/ 	.byte	0x04, 0x2f
        /*32a2*/ 	.short	(.L_2161 - .L_2160)
	.align		4
.L_2160:
        /*32a4*/ 	.word	index@(_Z10add_kernelILx540EEvPfS0_S0_i)
        /*32a8*/ 	.word	0x0000000c


	//----- nvinfo : EIATTR_FRAME_SIZE
	.align		4
.L_2161:
        /*32ac*/ 	.byte	0x04, 0x11
        /*32ae*/ 	.short	(.L_2163 - .L_2162)
	.align		4
.L_2162:
        /*32b0*/ 	.word	index@(_Z10add_kernelILx540EEvPfS0_S0_i)
        /*32b4*/ 	.word	0x00000000


	//----- nvinfo : EIATTR_REGCOUNT
	.align		4
.L_2163:
        /*32b8*/ 	.byte	0x04, 0x2f
        /*32ba*/ 	.short	(.L_2165 - .L_2164)
	.align		4
.L_2164:
        /*32bc*/ 	.word	index@(_Z10add_kernelILx541EEvPfS0_S0_i)
        /*32c0*/ 	.word	0x0000000c


	//----- nvinfo : EIATTR_FRAME_SIZE
	.align		4
.L_2165:
        /*32c4*/ 	.byte	0x04, 0x11
        /*32c6*/ 	.short	(.L_2167 - .L_2166)
	.align		4
.L_2166:
        /*32c8*/ 	.word	index@(_Z10add_kernelILx541EEvPfS0_S0_i)
        /*32cc*/ 	.word	0x00000000


	//----- nvinfo : EIATTR_REGCOUNT
	.align		4
.L_2167:
        /*32d0*/ 	.byte	0x04, 0x2f
        /*32d2*/ 	.short	(.L_2169 - .L_2168)
	.align		4
.L_2168:
        /*32d4*/ 	.word	index@(_Z10add_kernelILx542EEvPfS0_S0_i)
        /*32d8*/ 	.word	0x0000000c


	//----- nvinfo : EIATTR_FRAME_SIZE
	.align		4
.L_2169:
        /*32dc*/ 	.byte	0x04, 0x11
        /*32de*/ 	.short	(.L_2171 - .L_2170)
	.align		4
.L_2170:
        /*32e0*/ 	.word	index@(_Z10add_kernelILx542EEvPfS0_S0_i)
        /*32e4*/ 	.word	0x00000000


	//----- nvinfo : EIATTR_REGCOUNT
	.align		4
.L_2171:
        /*32e8*/ 	.byte	0x04, 0x2f
        /*32ea*/ 	.short	(.L_2173 - .L_2172)
	.align		4
.L_2172:
        /*32ec*/ 	.word	index@(_Z10add_kernelILx543EEvPfS0_S0_i)
        /*32f0*/ 	.word	0x0000000c


	//----- nvinfo : EIATTR_FRAME_SIZE
	.align		4
.L_2173:
        /*32f4*/ 	.byte	0x04, 0x11
        /*32f6*/ 	.short	(.L_2175 - .L_2174)
	.align		4
.L_2174:
        /*32f8*/ 	.word	index@(_Z10add_kernelILx543EEvPfS0_S0_i)
        /*32fc*/ 	.word	0x00000000


	//----- nvinfo : EIATTR_REGCOUNT
	.align		4
.L_2175:
        /*3300*/ 	.byte	0x04, 0x2f
        /*3302*/ 	.short	(.L_2177 - .L_2176)
	.align		4
.L_2176:
        /*3304*/ 	.word	index@(_Z10add_kernelILx544EEvPfS0_S0_i)
        /*3308*/ 	.word	0x0000000c


	//----- nvinfo : EIATTR_FRAME_SIZE
	.align		4
.L_2177:
        /*330c*/ 	.byte	0x04, 0x11
        /*330e*/ 	.short	(.L_2179 - .L_2178)
	.align		4
.L_2178:
        /*3310*/ 	.word	index@(_Z10add_kernelILx544EEvPfS0_S0_i)
        /*3314*/ 	.word	0x00000000


	//----- nvinfo : EIATTR_REGCOUNT
	.align		4
.L_2179:
        /*3318*/ 	.byte	0x04, 0x2f
        /*331a*/ 	.short	(.L_2181 - .L_2180)
	.align		4
.L_2180:
        /*331c*/ 	.word	index@(_Z10add_kernelILx545EEvPfS0_S0_i)
        /*3320*/ 	.word	0x0000000c


	//----- nvinfo : EIATTR_FRAME_SIZE
	.align		4
.L_2181:
        /*3324*/ 	.byte	0x04, 0x11
        /*3326*/ 	.short	(.L_2183 - .L_2182)
	.align		4
.L_2182:
        /*3328*/ 	.word	index@(_Z10add_kernelILx545EEvPfS0_S0_i)
        /*332c*/ 	.word	0x00000000


	//----- nvinfo : EIATTR_REGCOUNT
	.align		4
.L_2183:
        /*3330*/ 	.byte	0x04, 0x2f
        /*3332*/ 	.short	(.L_2185 - .L_2184)
	.align		4
.L_2184:
        /*3334*/ 	.word	index@(_Z10add_kernelILx546EEvPfS0_S0_i)
        /*3338*/ 	.word	0x0000000c


	//----- nvinfo : EIATTR_FRAME_SIZE
	.align		4
.L_2185:
        /*333c*/ 	.byte	0x04, 0x11
        /*333e*/ 	.short	(.L_2187 - .L_2186)
	.align		4
.L_2186:
        /*3340*/ 	.word	index@(_Z10add_kernelILx546EEvPfS0_S0_i)
        /*3344*/ 	.word	0x00000000


	//----- nvinfo : EIATTR_REGCOUNT
	.align		4
.L_2187:
        /*3348*/ 	.byte	0x04, 0x2f
        /*334a*/ 	.short	(.L_2189 - .L_2188)
	.align		4
.L_2188:
        /*334c*/ 	.word	index@(_Z10add_kernelILx547EEvPfS0_S0_i)
        /*3350*/ 	.word	0x0000000c


	//----- nvinfo : EIATTR_FRAME_SIZE
	.align		4
.L_2189:
        /*3354*/ 	.byte	0x04, 0x11
        /*3356*/ 	.short	(.L_2191 - .L_2190)
	.align		4
.L_2190:
        /*3358*/ 	.word	index@(_Z10add_kernelILx547EEvPfS0_S0_i)
        /*335c*/ 	.word	0x00000000


	//----- nvinfo : EIATTR_REGCOUNT
	.align		4
.L_2191:
        /*3360*/ 	.byte	0x04, 0x2f
        /*3362*/ 	.short	(.L_2193 - .L_2192)
	.align		4
.L_2192:
        /*3364*/ 	.word	index@(_Z10add_kernelILx548EEvPfS0_S0_i)
        /*3368*/ 	.word	0x0000000c


	//----- nvinfo : EIATTR_FRAME_SIZE
	.align		4
.L_2193:
        /*336c*/ 	.byte	0x04, 0x11
        /*336e*/ 	.short	(.L_2195 - .L_2194)
	.align		4
.L_2194:
        /*3370*/ 	.word	index@(_Z10add_kernelILx548EEvPfS0_S0_i)
        /*3374*/ 	.word	0x00000000


	//----- nvinfo : EIATTR_REGCOUNT
	.align		4
.L_2195:
        /*3378*/ 	.byte	0x04, 0x2f
        /*337a*/ 	.short	(.L_2197 - .L_2196)
	.align		4
.L_2196:
        /*337c*/ 	.word	index@(_Z10add_kernelILx549EEvPfS0_S0_i)
        /*3380*/ 	.word	0x0000000c


	//----- nvinfo : EIATTR_FRAME_SIZE
	.align		4
.L_2197:
        /*3384*/ 	.byte	0x04, 0x11
        /*3386*/ 	.short	(.L_2199 - .L_2198)
	.align		4
.L_2198:
        /*3388*/ 	.word	index@(_Z10add_kernelILx549EEvPfS0_S0_i)
        /*338c*/ 	.word	0x00000000


	//----- nvinfo : EIATTR_REGCOUNT
	.align		4
.L_2199:
        /*3390*/ 	.byte	0x04, 0x2f
        /*3392*/ 	.short	(.L_2201 - .L_2200)
	.align		4
.L_2200:
        /*3394*/ 	.word	index@(_Z10add_kernelILx550EEvPfS0_S0_i)
        /*3398*/ 	.word	0x0000000c


	//----- nvinfo : EIATTR_FRAME_SIZE
	.align		4
.L_2201:
        /*339c*/ 	.byte	0x04, 0x11
        /*339e*/ 	.short	(.L_2203 - .L_2202)
	.align		4
.L_2202:
        /*33a0*/ 	.word	index@(_Z10add_kernelILx550EEvPfS0_S0_i)
        /*33a4*/ 	.word	0x00000000


	//----- nvinfo : EIATTR_REGCOUNT
	.align		4
.L_2203:
        /*33a8*/ 	.byte	0x04, 0x2f
        /*33aa*/ 	.short	(.L_2205 - .L_2204)
	.align		4
.L_2204:
        /*33ac*/ 	.word	index@(_Z10add_kernelILx551EEvPfS0_S0_i)
        /*33b0*/ 	.word	0x0000000c


	//----- nvinfo : EIATTR_FRAME_SIZE
	.align		4
.L_2205:
        /*33b4*/ 	.byte	0x04, 0x11
        /*33b6*/ 	.short	(.L_2207 - .L_2206)
	.align		4
.L_2206:
        /*33b8*/ 	.word	index@(_Z10add_kernelILx551EEvPfS0_S0_i)
        /*33bc*/ 	.word	0x00000000


	//----- nvinfo : EIATTR_REGCOUNT
	.align		4
.L_2207:
        /*33c0*/ 	.byte	0x04, 0x2f
        /*33c2*/ 	.short	(.L_2209 - .L_2208)
	.align		4
.L_2208:
        /*33c4*/ 	.word	index@(_Z10add_kernelILx552EEvPfS0_S0_i)
        /*33c8*/ 	.word	0x0000000c


	//----- nvinfo : EIATTR_FRAME_SIZE
	.align		4
.L_2209:
        /*33cc*/ 	.byte	0x04, 0x11
        /*33ce*/ 	.short	(.L_2211 - .L_2210)
	.align		4
.L_2210:
        /*33d0*/ 	.word	index@(_Z10add_kernelILx552EEvPfS0_S0_i)
        /*33d4*/ 	.word	0x00000000


	//----- nvinfo : EIATTR_REGCOUNT
	.align		4
.L_2211:
        /*33d8*/ 	.byte	0x04, 0x2f
        /*33da*/ 	.short	(.L_2213 - .L_2212)
	.align		4
.L_2212:
        /*33dc*/ 	.word	index@(_Z10add_kernelILx553EEvPfS0_S0_i)
        /*33e0*/ 	.word	0x0000000c


	//----- nvinfo : EIATTR_FRAME_SIZE
	.align		4
.L_2213:
        /*33e4*/ 	.byte	0x04, 0x11
        /*33e6*/ 	.short	(.L_2215 - .L_2214)
	.align		4
.L_2214:
        /*33e8*/ 	.word	index@(_Z10add_kernelILx553EEvPfS0_S0_i)
        /*33ec*/ 	.word	0x00000000


	//----- nvinfo : EIATTR_REGCOUNT
	.align		4
.L_2215:
        /*33f0*/ 	.byte	0x04, 0x2f
        /*33f2*/ 	.short	(.L_2217 - .L_2216)
	.align		4
.L_2216:
        /*33f4*/ 	.word	index@(_Z10add_kernelILx554EEvPfS0_S0_i)
        /*33f8*/ 	.word	0x0000000c


	//----- nvinfo : EIATTR_FRAME_SIZE
	.align		4
.L_2217:
        /*33fc*/ 	.byte	0x04, 0x11
        /*33fe*/ 	.short	(.L_2219 - .L_2218)
	.align		4
.L_2218:
        /*3400*/ 	.word	index@(_Z10add_kernelILx554EEvPfS0_S0_i)
        /*3404*/ 	.word	0x00000000


	//----- nvinfo : EIATTR_REGCOUNT
	.align		4
.L_2219:
        /*3408*/ 	.byte	0x04, 0x2f
        /*340a*/ 	.short	(.L_2221 - .L_2220)
	.align		4
.L_2220:
        /*340c*/ 	.word	index@(_Z10add_kernelILx555EEvPfS0_S0_i)
        /*3410*/ 	.word	0x0000000c


	//----- nvinfo : EIATTR_FRAME_SIZE
	.align		4
.L_2221:
        /*3414*/ 	.byte	0x04, 0x11
        /*3416*/ 	.short	(.L_2223 - .L_2222)
	.align		4
.L_2222:
        /*3418*/ 	.word	index@(_Z10add_kernelILx555EEvPfS0_S0_i)
        /*341c*/ 	.word	0x00000000


	//----- nvinfo : EIATTR_REGCOUNT
	.align		4
.L_2223:
        /*3420*/ 	.byte	0x04, 0x2f
        /*3422*/ 	.short	(.L_2225 - .L_2224)
	.align		4
.L_2224:
        /*3424*/ 	.word	index@(_Z10add_kernelILx556EEvPfS0_S0_i)
        /*3428*/ 	.word	0x0000000c


	//----- nvinfo : EIATTR_FRAME_SIZE
	.align		4
.L_2225:
        /*342c*/ 	.byte	0x04, 0x11
        /*342e*/ 	.short	(.L_2227 - .L_2226)
	.align		4
.L_2226:
        /*3430*/ 	.word	index@(_Z10add_kernelILx556EEvPfS0_S0_i)
        /*3434*/ 	.word	0x00000000


	//----- nvinfo : EIATTR_REGCOUNT
	.align		4
.L_2227:
        /*3438*/ 	.byte	0x04, 0x2f
        /*343a*/ 	.short	(.L_2229 - .L_2228)
	.align		4
.L_2228:
        /*343c*/ 	.word	index@(_Z10add_kernelILx557EEvPfS0_S0_i)
        /*3440*/ 	.word	0x0000000c


	//----- nvinfo : EIATTR_FRAME_SIZE
	.align		4
.L_2229:
        /*3444*/ 	.byte	0x04, 0x11
        /*3446*/ 	.short	(.L_2231 - .L_2230)
	.align		4
.L_2230:
        /*3448*/ 	.word	index@(_Z10add_kernelILx557EEvPfS0_S0_i)
        /*344c*/ 	.word	0x00000000


	//----- nvinfo : EIATTR_REGCOUNT
	.align		4
.L_2231:
        /*3450*/ 	.byte	0x04, 0x2f
        /*3452*/ 	.short	(.L_2233 - .L_2232)
	.align		4
.L_2232:
        /*3454*/ 	.word	index@(_Z10add_kernelILx558EEvPfS0_S0_i)
        /*3458*/ 	.word	0x0000000c


	//----- nvinfo : EIATTR_FRAME_SIZE
	.align		4
.L_2233:
        /*345c*/ 	.byte	0x04, 0x11
        /*345e*/ 	.short	(.L_2235 - .L_2234)
	.align		4
.L_2234:
        /*3460*/ 	.word	index@(_Z10add_kernelILx558EEvPfS0_S0_i)
        /*3464*/ 	.word	0x00000000


	//----- nvinfo : EIATTR_REGCOUNT
	.align		4
.L_2235:
        /*3468*/ 	.byte	0x04, 0x2f
        /*346a*/ 	.short	(.L_2237 - .L_2236)
	.align		4
.L_2236:
        /*346c*/ 	.word	index@(_Z10add_kernelILx559EEvPfS0_S0_i)
        /*3470*/ 	.word	0x0000000c


	//----- nvinfo : EIATTR_FRAME_SIZE
	.align		4
.L_2237:
        /*3474*/ 	.byte	0x04, 0x11
        /*3476*/ 	.short	(.L_2239 - .L_2238)
	.align		4
.L_2238:
        /*3478*/ 	.word	index@(_Z10add_kernelILx559EEvPfS0_S0_i)
        /*347c*/ 	.word	0x00000000


	//----- nvinfo : EIATTR_REGCOUNT
	.align		4
.L_2239:
        /*3480*/ 	.byte	0x04, 0x2f
        /*3482*/ 	.short	(.L_2241 - .L_2240)
	.align		4
.L_2240:
        /*3484*/ 	.word	index@(_Z10add_kernelILx560EEvPfS0_S0_i)
        /*3488*/ 	.word	0x0000000c


	//----- nvinfo : EIATTR_FRAME_SIZE
	.align		4
.L_2241:
        /*348c*/ 	.byte	0x04, 0x11
        /*348e*/ 	.short	(.L_2243 - .L_2242)
	.align		4
.L_2242:
        /*3490*/ 	.word	index@(_Z10add_kernelILx560EEvPfS0_S0_i)
        /*3494*/ 	.word	0x00000000


	//----- nvinfo : EIATTR_REGCOUNT
	.align		4
.L_2243:
        /*3498*/ 	.byte	0x04, 0x2f
        /*349a*/ 	.short	(.L_2245 - .L_2244)
	.align		4
.L_2244:
        /*349c*/ 	.word	index@(_Z10add_kernelILx561EEvPfS0_S0_i)
        /*34a0*/ 	.word	0x0000000c


	//----- nvinfo : EIATTR_FRAME_SIZE
	.align		4
.L_2245:
        /*34a4*/ 	.byte	0x04, 0x11
        /*34a6*/ 	.short	(.L_2247 - .L_2246)
	.align		4
.L_2246:
        /*34a8*/ 	.word	index@(_Z10add_kernelILx561EEvPfS0_S0_i)
        /*34ac*/ 	.word	0x00000000


	//----- nvinfo : EIATTR_REGCOUNT
	.align		4
.L_2247:
        /*34b0*/ 	.byte	0x04, 0x2f
        /*34b2*/ 	.short	(.L_2249 - .L_2248)
	.align		4
.L_2248:
        /*34b4*/ 	.word	index@(_Z10add_kernelILx562EEvPfS0_S0_i)
        /*34b8*/ 	.word	0x0000000c


	//----- nvinfo : EIATTR_FRAME_SIZE
	.align		4
.L_2249:
        /*34bc*/ 	.byte	0x04, 0x11
        /*34be*/ 	.short	(.L_2251 - .L_2250)
	.align		4
.L_2250:
        /*34c0*/ 	.word	index@(_Z10add_kernelILx562EEvPfS0_S0_i)
        /*34c4*/ 	.word	0x00000000


	//----- nvinfo : EIATTR_REGCOUNT
	.align		4
.L_2251:
        /*34c8*/ 	.byte	0x04, 0x2f
        /*34ca*/ 	.short	(.L_2253 - .L_2252)
	.align		4
.L_2252:
        /*34cc*/ 	.word	index@(_Z10add_kernelILx563EEvPfS0_S0_i)
        /*34d0*/ 	.word	0x0000000c


	//----- nvinfo : EIATTR_FRAME_SIZE
	.align		4
.L_2253:
        /*34d4*/ 	.byte	0x04, 0x11
        /*34d6*/ 	.short	(.L_2255 - .L_2254)
	.align		4
.L_2254:
        /*34d8*/ 	.word	index@(_Z10add_kernelILx563EEvPfS0_S0_i)
        /*34dc*/ 	.word	0x00000000


	//----- nvinfo : EIATTR_REGCOUNT
	.align		4
.L_2255:
        /*34e0*/ 	.byte	0x04, 0x2f
        /*34e2*/ 	.short	(.L_2257 - .L_2256)
	.align		4
.L_2256:
        /*34e4*/ 	.word	index@(_Z10add_kernelILx564EEvPfS0_S0_i)
        /*34e8*/ 	.word	0x0000000c


	//----- nvinfo : EIATTR_FRAME_SIZE
	.align		4
.L_2257:
        /*34ec*/ 	.byte	0x04, 0x11
        /*34ee*/ 	.short	(.L_2259 - .L_2258)
	.align		4
.L_2258:
        /*34f0*/ 	.word	index@(_Z10add_kernelILx564EEvPfS0_S0_i)
        /*34f4*/ 	.word	0x00000000


	//----- nvinfo : EIATTR_REGCOUNT
	.align		4
.L_2259:
        /*34f8*/ 	.byte	0x04, 0x2f
        /*34fa*/ 	.short	(.L_2261 - .L_2260)
	.align		4
.L_2260:
        /*34fc*/ 	.word	index@(_Z10add_kernelILx565EEvPfS0_S0_i)
        /*3500*/ 	.word	0x0000000c


	//----- nvinfo : EIATTR_FRAME_SIZE
	.align		4
.L_2261:
        /*3504*/ 	.byte	0x04, 0x11
        /*3506*/ 	.short	(.L_2263 - .L_2262)
	.align		4
.L_2262:
        /*3508*/ 	.word	index@(_Z10add_kernelILx565EEvPfS0_S0_i)
        /*350c*/ 	.word	0x00000000


	//----- nvinfo : EIATTR_REGCOUNT
	.align		4
.L_2263:
        /*3510*/ 	.byte	0x04, 0x2f
        /*3512*/ 	.short	(.L_2265 - .L_2264)
	.align		4
.L_2264:
        /*3514*/ 	.word	index@(_Z10add_kernelILx566EEvPfS0_S0_i)
        /*3518*/ 	.word	0x0000000c


	//----- nvinfo : EIATTR_FRAME_SIZE
	.align		4
.L_2265:
        /*351c*/ 	.byte	0x04, 0x11
        /*351e*/ 	.short	(.L_2267 - .L_2266)
	.align		4
.L_2266:
        /*3520*/ 	.word	index@(_Z10add_kernelILx566EEvPfS0_S0_i)
        /*3524*/ 	.word	0x00000000


	//----- nvinfo : EIATTR_REGCOUNT
	.align		4
.L_2267:
        /*3528*/ 	.byte	0x04, 0x2f
        /*352a*/ 	.short	(.L_2269 - .L_2268)
	.align		4
.L_2268:
        /*352c*/ 	.word	index@(_Z10add_kernelILx567EEvPfS0_S0_i)
        /*3530*/ 	.word	0x0000000c


	//----- nvinfo : EIATTR_FRAME_SIZE
	.align		4
.L_2269:
        /*3534*/ 	.byte	0x04, 0x11
        /*3536*/ 	.short	(.L_2271 - .L_2270)
	.align		4
.L_2270:
        /*3538*/ 	.word	index@(_Z10add_kernelILx567EEvPfS0_S0_i)
        /*353c*/ 	.word	0x00000000


	//----- nvinfo : EIATTR_REGCOUNT
	.align		4
.L_2271:
        /*3540*/ 	.byte	0x04, 0x2f
        /*3542*/ 	.short	(.L_2273 - .L_2272)
	.align		4
.L_2272:
        /*3544*/ 	.word	index@(_Z10add_kernelILx568EEvPfS0_S0_i)
        /*3548*/ 	.word	0x0000000c


	//----- nvinfo : EIATTR_FRAME_SIZE
	.align		4
.L_2273:
        /*354c*/ 	.byte	0x04, 0x11
        /*354e*/ 	.short	(.L_2275 - .L_2274)
	.align		4
.L_2274:
        /*3550*/ 	.word	index@(_Z10add_kernelILx568EEvPfS0_S0_i)
        /*3554*/ 	.word	0x00000000


	//----- nvinfo : EIATTR_REGCOUNT
	.align		4
.L_2275:
        /*3558*/ 	.byte	0x04, 0x2f
        /*355a*/ 	.short	(.L_2277 - .L_2276)
	.align		4
.L_2276:
        /*355c*/ 	.word	index@(_Z10add_kernelILx569EEvPfS0_S0_i)
        /*3560*/ 	.word	0x0000000c


	//----- nvinfo : EIATTR_FRAME_SIZE
	.align		4
.L_2277:
        /*3564*/ 	.byte	0x04, 0x11
        /*3566*/ 	.short	(.L_2279 - .L_2278)
	.align		4
.L_2278:
        /*3568*/ 	.word	index@(_Z10add_kernelILx569EEvPfS0_S0_i)
        /*356c*/ 	.word	0x00000000


	//----- nvinfo : EIATTR_REGCOUNT
	.align		4
.L_2279:
        /*3570*/ 	.byte	0x04, 0x2f
        /*3572*/ 	.short	(.L_2281 - .L_2280)
	.align		4
.L_2280:
        /*3574*/ 	.word	index@(_Z10add_kernelILx570EEvPfS0_S0_i)
        /*3578*/ 	.word	0x0000000c


	//----- nvinfo : EIATTR_FRAME_SIZE
	.align		4
.L_2281:
        /*357c*/ 	.byte	0x04, 0x11
        /*357e*/ 	.short	(.L_2283 - .L_2282)
	.align		4
.L_2282:
        /*3580*/ 	.word	index@(_Z10add_kernelILx570EEvPfS0_S0_i)
        /*3584*/ 	.word	0x00000000


	//----- nvinfo : EIATTR_REGCOUNT
	.align		4
.L_2283:
        /*3588*/ 	.byte	0x04, 0x2f
        /*358a*/ 	.short	(.L_2285 - .L_2284)
	.align		4
.L_2284:
        /*358c*/ 	.word	index@(_Z10add_kernelILx571EEvPfS0_S0_i)
        /*3590*/ 	.word	0x0000000c


	//----- nvinfo : EIATTR_FRAME_SIZE
	.align		4
.L_2285:
        /*3594*/ 	.byte	0x04, 0x11
        /*3596*/ 	.short	(.L_2287 - .L_2286)
	.align		4
.L_2286:
        /*3598*/ 	.word	index@(_Z10add_kernelILx571EEvPfS0_S0_i)
        /*359c*/ 	.word	0x00000000


	//----- nvinfo : EIATTR_REGCOUNT
	.align		4
.L_2287:
        /*35a0*/ 	.byte	0x04, 0x2f
        /*35a2*/ 	.short	(.L_2289 - .L_2288)
	.align		4
.L_2288:
        /*35a4*/ 	.word	index@(_Z10add_kernelILx572EEvPfS0_S0_i)
        /*35a8*/ 	.word	0x0000000c


	//----- nvinfo : EIATTR_FRAME_SIZE
	.align		4
.L_2289:
        /*35ac*/ 	.byte	0x04, 0x11
        /*35ae*/ 	.short	(.L_2291 - .L_2290)
	.align		4
.L_2290:
        /*35b0*/ 	.word	index@(_Z10add_kernelILx572EEvPfS0_S0_i)
        /*35b4*/ 	.word	0x00000000


	//----- nvinfo : EIATTR_REGCOUNT
	.align		4
.L_2291:
        /*35b8*/ 	.byte	0x04, 0x2f
        /*35ba*/ 	.short	(.L_2293 - .L_2292)
	.align		4
.L_2292:
        /*35bc*/ 	.word	index@(_Z10add_kernelILx573EEvPfS0_S0_i)
        /*35c0*/ 	.word	0x0000000c


	//----- nvinfo : EIATTR_FRAME_SIZE
	.align		4
.L_2293:
        /*35c4*/ 	.byte	0x04, 0x11
        /*35c6*/ 	.short	(.L_2295 - .L_2294)
	.align		4
.L_2294:
        /*35c8*/ 	.word	index@(_Z10add_kernelILx573EEvPfS0_S0_i)
        /*35cc*/ 	.word	0x00000000


	//----- nvinfo : EIATTR_REGCOUNT
	.align		4
.L_2295:
        /*35d0*/ 	.byte	0x04, 0x2f
        /*35d2*/ 	.short	(.L_2297 - .L_2296)
	.align		4
.L_2296:
        /*35d4*/ 	.word	index@(_Z10add_kernelILx574EEvPfS0_S0_i)
        /*35d8*/ 	.word	0x0000000c


	//----- nvinfo : EIATTR_FRAME_SIZE
	.align		4
.L_2297:
        /*35dc*/ 	.byte	0x04, 0x11
        /*35de*/ 	.short	(.L_2299 - .L_2298)
	.align		4
.L_2298:
        /*35e0*/ 	.word	index@(_Z10add_kernelILx574EEvPfS0_S0_i)
        /*35e4*/ 	.word	0x00000000


	//----- nvinfo : EIATTR_REGCOUNT
	.align		4
.L_2299:
        /*35e8*/ 	.byte	0x04, 0x2f
        /*35ea*/ 	.short	(.L_2301 - .L_2300)
	.align		4
.L_2300:
        /*35ec*/ 	.word	index@(_Z10add_kernelILx575EEvPfS0_S0_i)
        /*35f0*/ 	.word	0x0000000c


	//----- nvinfo : EIATTR_FRAME_SIZE
	.align		4
.L_2301:
        /*35f4*/ 	.byte	0x04, 0x11
        /*35f6*/ 	.short	(.L_2303 - .L_2302)
	.align		4
.L_2302:
        /*35f8*/ 	.word	index@(_Z10add_kernelILx575EEvPfS0_S0_i)
        /*35fc*/ 	.word	0x00000000


	//----- nvinfo : EIATTR_REGCOUNT
	.align		4
.L_2303:
        /*3600*/ 	.byte	0x04, 0x2f
        /*3602*/ 	.short	(.L_2305 - .L_2304)
	.align		4
.L_2304:
        /*3604*/ 	.word	index@(_Z10add_kernelILx576EEvPfS0_S0_i)
        /*3608*/ 	.word	0x0000000c


	//----- nvinfo : EIATTR_FRAME_SIZE
	.align		4
.L_2305:
        /*360c*/ 	.byte	0x04, 0x11
        /*360e*/ 	.short	(.L_2307 - .L_2306)
	.align		4
.L_2306:
        /*3610*/ 	.word	index@(_Z10add_kernelILx576EEvPfS0_S0_i)
        /*3614*/ 	.word	0x00000000


	//----- nvinfo : EIATTR_REGCOUNT
	.align		4
.L_2307:
        /*3618*/ 	.byte	0x04, 0x2f
        /*361a*/ 	.short	(.L_2309 - .L_2308)
	.align		4
.L_2308:
        /*361c*/ 	.word	index@(_Z10add_kernelILx577EEvPfS0_S0_i)
        /*3620*/ 	.word	0x0000000c


	//----- nvinfo : EIATTR_FRAME_SIZE
	.align		4
.L_2309:
        /*3624*/ 	.byte	0x04, 0x11
        /*3626*/ 	.short	(.L_2311 - .L_2310)
	.align		4
.L_2310:
        /*3628*/ 	.word	index@(_Z10add_kernelILx577EEvPfS0_S0_i)
        /*362c*/ 	.word	0x00000000


	//----- nvinfo : EIATTR_REGCOUNT
	.align		4
.L_2311:
        /*3630*/ 	.byte	0x04, 0x2f
        /*3632*/ 	.short	(.L_2313 - .L_2312)
	.align		4
.L_2312:
        /*3634*/ 	.word	index@(_Z10add_kernelILx578EEvPfS0_S0_i)
        /*3638*/ 	.word	0x0000000c


	//----- nvinfo : EIATTR_FRAME_SIZE
	.align		4
.L_2313:
        /*363c*/ 	.byte	0x04, 0x11
        /*363e*/ 	.short	(.L_2315 - .L_2314)
	.align		4
.L_2314:
        /*3640*/ 	.word	index@(_Z10add_kernelILx578EEvPfS0_S0_i)
        /*3644*/ 	.word	0x00000000


	//----- nvinfo : EIATTR_REGCOUNT
	.align		4
.L_2315:
        /*3648*/ 	.byte	0x04, 0x2f
        /*364a*/ 	.short	(.L_2317 - .L_2316)
	.align		4
.L_2316:
        /*364c*/ 	.word	index@(_Z10add_kernelILx579EEvPfS0_S0_i)
        /*3650*/ 	.word	0x0000000c


	//----- nvinfo : EIATTR_FRAME_SIZE
	.align		4
.L_2317:
        /*3654*/ 	.byte	0x04, 0x11
        /*3656*/ 	.short	(.L_2319 - .L_2318)
	.align		4
.L_2318:
        /*3658*/ 	.word	index@(_Z10add_kernelILx579EEvPfS0_S0_i)
        /*365c*/ 	.word	0x00000000


	//----- nvinfo : EIATTR_REGCOUNT
	.align		4
.L_2319:
        /*3660*/ 	.byte	0x04, 0x2f
        /*3662*/ 	.short	(.L_2321 - .L_2320)
	.align		4
.L_2320:
        /*3664*/ 	.word	index@(_Z10add_kernelILx580EEvPfS0_S0_i)
        /*3668*/ 	.word	0x0000000c


	//----- nvinfo : EIATTR_FRAME_SIZE
	.align		4
.L_2321:
        /*366c*/ 	.byte	0x04, 0x11
        /*366e*/ 	.short	(.L_2323 - .L_2322)
	.align		4
.L_2322:
        /*3670*/ 	.word	index@(_Z10add_kernelILx580EEvPfS0_S0_i)
        /*3674*/ 	.word	0x00000000


	//----- nvinfo : EIATTR_REGCOUNT
	.align		4
.L_2323:
        /*3678*/ 	.byte	0x04, 0x2f
        /*367a*/ 	.short	(.L_2325 - .L_2324)
	.align		4
.L_2324:
        /*367c*/ 	.word	index@(_Z10add_kernelILx581EEvPfS0_S0_i)
        /*3680*/ 	.word	0x0000000c


	//----- nvinfo : EIATTR_FRAME_SIZE
	.align		4
.L_2325:
        /*3684*/ 	.byte	0x04, 0x11
        /*3686*/ 	.short	(.L_2327 - .L_2326)
	.align		4
.L_2326:
        /*3688*/ 	.word	index@(_Z10add_kernelILx581EEvPfS0_S0_i)
        /*368c*/ 	.word	0x00000000


	//----- nvinfo : EIATTR_REGCOUNT
	.align		4
.L_2327:
        /*3690*/ 	.byte	0x04, 0x2f
        /*3692*/ 	.short	(.L_2329 - .L_2328)
	.align		4
.L_2328:
        /*3694*/ 	.word	index@(_Z10add_kernelILx582EEvPfS0_S0_i)
        /*3698*/ 	.word	0x0000000c


	//----- nvinfo : EIATTR_FRAME_SIZE
	.align		4
.L_2329:
        /*369c*/ 	.byte	0x04, 0x11
        /*369e*/ 	.short	(.L_2331 - .L_2330)
	.align		4
.L_2330:
        /*36a0*/ 	.word	index@(_Z10add_kernelILx582EEvPfS0_S0_i)
        /*36a4*/ 	.word	0x00000000


	//----- nvinfo : EIATTR_REGCOUNT
	.align		4
.L_2331:
        /*36a8*/ 	.byte	0x04, 0x2f
        /*36aa*/ 	.short	(.L_2333 - .L_2332)
	.align		4
.L_2332:
        /*36ac*/ 	.word	index@(_Z10add_kernelILx583EEvPfS0_S0_i)
        /*36b0*/ 	.word	0x0000000c


	//----- nvinfo : EIATTR_FRAME_SIZE
	.align		4
.L_2333:
        /*36b4*/ 	.byte	0x04, 0x11
        /*36b6*/ 	.short	(.L_2335 - .L_2334)
	.align		4
.L_2334:
        /*36b8*/ 	.word	index@(_Z10add_kernelILx583EEvPfS0_S0_i)
        /*36bc*/ 	.word	0x00000000


	//----- nvinfo : EIATTR_REGCOUNT
	.align		4
.L_2335:
        /*36c0*/ 	.byte	0x04, 0x2f
        /*36c2*/ 	.short	(.L_2337 - .L_2336)
	.align		4
.L_2336:
        /*36c4*/ 	.word	index@(_Z10add_kernelILx584EEvPfS0_S0_i)
        /*36c8*/ 	.word	0x0000000c


	//----- nvinfo : EIATTR_FRAME_SIZE
	.align		4
.L_2337:
        /*36cc*/ 	.byte	0x04, 0x11
        /*36ce*/ 	.short	(.L_2339 - .L_2338)
	.align		4
.L_2338:
        /*36d0*/ 	.word	index@(_Z10add_kernelILx584EEvPfS0_S0_i)
        /*36d4*/ 	.word	0x00000000


	//----- nvinfo : EIATTR_REGCOUNT
	.align		4
.L_2339:
        /*36d8*/ 	.byte	0x04, 0x2f
        /*36da*/ 	.short	(.L_2341 - .L_2340)
	.align		4
.L_2340:
        /*36dc*/ 	.word	index@(_Z10add_kernelILx585EEvPfS0_S0_i)
        /*36e0*/ 	.word	0x0000000c


	//----- nvinfo : EIATTR_FRAME_SIZE
	.align		4
.L_2341:
        /*36e4*/ 	.byte	0x04, 0x11
        /*36e6*/ 	.short	(.L_2343 - .L_2342)
	.align		4
.L_2342:
        /*36e8*/ 	.word	index@(_Z10add_kernelILx585EEvPfS0_S0_i)
        /*36ec*/ 	.word	0x00000000


	//----- nvinfo : EIATTR_REGCOUNT
	.align		4
.L_2343:
        /*36f0*/ 	.byte	0x04, 0x2f
        /*36f2*/ 	.short	(.L_2345 - .L_2344)
	.align		4
.L_2344:
        /*36f4*/ 	.word	index@(_Z10add_kernelILx586EEvPfS0_S0_i)
        /*36f8*/ 	.word	0x0000000c


	//----- nvinfo : EIATTR_FRAME_SIZE
	.align		4
.L_2345:
        /*36fc*/ 	.byte	0x04, 0x11
        /*36fe*/ 	.short	(.L_2347 - .L_2346)
	.align		4
.L_2346:
        /*3700*/ 	.word	index@(_Z10add_kernelILx586EEvPfS0_S0_i)
        /*3704*/ 	.word	0x00000000


	//----- nvinfo : EIATTR_REGCOUNT
	.align		4
.L_2347:
        /*3708*/ 	.byte	0x04, 0x2f
        /*370a*/ 	.short	(.L_2349 - .L_2348)
	.align		4
.L_2348:
        /*370c*/ 	.word	index@(_Z10add_kernelILx587EEvPfS0_S0_i)
        /*3710*/ 	.word	0x0000000c


	//----- nvinfo : EIATTR_FRAME_SIZE
	.align		4
.L_2349:
        /*3714*/ 	.byte	0x04, 0x11
        /*3716*/ 	.short	(.L_2351 - .L_2350)
	.align		4
.L_2350:
        /*3718*/ 	.word	index@(_Z10add_kernelILx587EEvPfS0_S0_i)
        /*371c*/ 	.word	0x00000000


	//----- nvinfo : EIATTR_REGCOUNT
	.align		4
.L_2351:
        /*3720*/ 	.byte	0x04, 0x2f
        /*3722*/ 	.short	(.L_2353 - .L_2352)
	.align		4
.L_2352:
        /*3724*/ 	.word	index@(_Z10add_kernelILx588EEvPfS0_S0_i)
        /*3728*/ 	.word	0x0000000c


	//----- nvinfo : EIATTR_FRAME_SIZE
	.align		4
.L_2353:
        /*372c*/ 	.byte	0x04, 0x11
        /*372e*/ 	.short	(.L_2355 - .L_2354)
	.align		4
.L_2354:
        /*3730*/ 	.word	index@(_Z10add_kernelILx588EEvPfS0_S0_i)
        /*3734*/ 	.word	0x00000000


	//----- nvinfo : EIATTR_REGCOUNT
	.align		4
.L_2355:
        /*3738*/ 	.byte	0x04, 0x2f
        /*373a*/ 	.short	(.L_2357 - .L_2356)
	.align		4
.L_2356:
        /*373c*/ 	.word	index@(_Z10add_kernelILx589EEvPfS0_S0_i)
        /*3740*/ 	.word	0x0000000c


	//----- nvinfo : EIATTR_FRAME_SIZE
	.align		4
.L_2357:
        /*3744*/ 	.byte	0x04, 0x11
        /*3746*/ 	.short	(.L_2359 - .L_2358)
	.align		4
.L_2358:
        /*3748*/ 	.word	index@(_Z10add_kernelILx589EEvPfS0_S0_i)
        /*374c*/ 	.word	0x00000000


	//----- nvinfo : EIATTR_REGCOUNT
	.align		4
.L_2359:
        /*3750*/ 	.byte	0x04, 0x2f
        /*3752*/ 	.short	(.L_2361 - .L_2360)
	.align		4
.L_2360:
        /*3754*/ 	.word	index@(_Z10add_kernelILx590EEvPfS0_S0_i)
        /*3758*/ 	.word	0x0000000c


	//----- nvinfo : EIATTR_FRAME_SIZE
	.align		4
.L_2361:
        /*375c*/ 	.byte	0x04, 0x11
        /*375e*/ 	.short	(.L_2363 - .L_2362)
	.align		4
.L_2362:
        /*3760*/ 	.word	index@(_Z10add_kernelILx590EEvPfS0_S0_i)
        /*3764*/ 	.word	0x00000000


	//----- nvinfo : EIATTR_REGCOUNT
	.align		4
.L_2363:
        /*3768*/ 	.byte	0x04, 0x2f
        /*376a*/ 	.short	(.L_2365 - .L_2364)
	.align		4
.L_2364:
        /*376c*/ 	.word	index@(_Z10add_kernelILx591EEvPfS0_S0_i)
        /*3770*/ 	.word	0x0000000c


	//----- nvinfo : EIATTR_FRAME_SIZE
	.align		4
.L_2365:
        /*3774*/ 	.byte	0x04, 0x11
        /*3776*/ 	.short	(.L_2367 - .L_2366)
	.align		4
.L_2366:
        /*3778*/ 	.word	index@(_Z10add_kernelILx591EEvPfS0_S0_i)
        /*377c*/ 	.word	0x00000000


	//----- nvinfo : EIATTR_REGCOUNT
	.align		4
.L_2367:
        /*3780*/ 	.byte	0x04, 0x2f
        /*3782*/ 	.short	(.L_2369 - .L_2368)
	.align		4
.L_2368:
        /*3784*/ 	.word	index@(_Z10add_kernelILx592EEvPfS0_S0_i)
        /*3788*/ 	.word	0x0000000c


	//----- nvinfo : EIATTR_FRAME_SIZE
	.align		4
.L_2369:
        /*378c*/ 	.byte	0x04, 0x11
        /*378e*/ 	.short	(.L_2371 - .L_2370)
	.align		4
.L_2370:
        /*3790*/ 	.word	index@(_Z10add_kernelILx592EEvPfS0_S0_i)
        /*3794*/ 	.word	0x00000000


	//----- nvinfo : EIATTR_REGCOUNT
	.align		4
.L_2371:
        /*3798*/ 	.byte	0x04, 0x2f
        /*379a*/ 	.short	(.L_2373 - .L_2372)
	.align		4
.L_2372:
        /*379c*/ 	.word	index@(_Z10add_kernelILx593EEvPfS0_S0_i)
        /*37a0*/ 	.word	0x0000000c


	//----- nvinfo : EIATTR_FRAME_SIZE
	.align		4
.L_2373:
        /*37a4*/ 	.byte	0x04, 0x11
        /*37a6*/ 	.short	(.L_2375 - .L_2374)
	.align		4
.L_2374:
        /*37a8*/ 	.word	index@(_Z10add_kernelILx593EEvPfS0_S0_i)
        /*37ac*/ 	.word	0x00000000


	//----- nvinfo : EIATTR_REGCOUNT
	.align		4
.L_2375:
        /*37b0*/ 	.byte	0x04, 0x2f
        /*37b2*/ 	.short	(.L_2377 - .L_2376)
	.align		4
.L_2376:
        /*37b4*/ 	.word	index@(_Z10add_kernelILx594EEvPfS0_S0_i)
        /*37b8*/ 	.word	0x0000000c


	//----- nvinfo : EIATTR_FRAME_SIZE
	.align		4
.L_2377:
        /*37bc*/ 	.byte	0x04, 0x11
        /*37be*/ 	.short	(.L_2379 - .L_2378)
	.align		4
.L_2378:
        /*37c0*/ 	.word	index@(_Z10add_kernelILx594EEvPfS0_S0_i)
        /*37c4*/ 	.word	0x00000000


	//----- nvinfo : EIATTR_REGCOUNT
	.align		4
.L_2379:
        /*37c8*/ 	.byte	0x04, 0x2f
        /*37ca*/ 	.short	(.L_2381 - .L_2380)
	.align		4
.L_2380:
        /*37cc*/ 	.word	index@(_Z10add_kernelILx595EEvPfS0_S0_i)
        /*37d0*/ 	.word	0x0000000c


	//----- nvinfo : EIATTR_FRAME_SIZE
	.align		4
.L_2381:
        /*37d4*/ 	.byte	0x04, 0x11
        /*37d6*/ 	.short	(.L_2383 - .L_2382)
	.align		4
.L_2382:
        /*37d8*/ 	.word	index@(_Z10add_kernelILx595EEvPfS0_S0_i)
        /*37dc*/ 	.word	0x00000000


	//----- nvinfo : EIATTR_REGCOUNT
	.align		4
.L_2383:
        /*37e0*/ 	.byte	0x04, 0x2f
        /*37e2*/ 	.short	(.L_2385 - .L_2384)
	.align		4
.L_2384:
        /*37e4*/ 	.word	index@(_Z10add_kernelILx596EEvPfS0_S0_i)
        /*37e8*/ 	.word	0x0000000c


	//----- nvinfo : EIATTR_FRAME_SIZE
	.align		4
.L_2385:
        /*37ec*/ 	.byte	0x04, 0x11
        /*37ee*/ 	.short	(.L_2387 - .L_2386)
	.align		4
.L_2386:
        /*37f0*/ 	.word	index@(_Z10add_kernelILx596EEvPfS0_S0_i)
        /*37f4*/ 	.word	0x00000000


	//----- nvinfo : EIATTR_REGCOUNT
	.align		4
.L_2387:
        /*37f8*/ 	.byte	0x04, 0x2f
        /*37fa*/ 	.short	(.L_2389 - .L_2388)
	.align		4
.L_2388:
        /*37fc*/ 	.word	index@(_Z10add_kernelILx597EEvPfS0_S0_i)
        /*3800*/ 	.word	0x0000000c


	//----- nvinfo : EIATTR_FRAME_SIZE
	.align		4
.L_2389:
        /*3804*/ 	.byte	0x04, 0x11
        /*3806*/ 	.short	(.L_2391 - .L_2390)
	.align		4
.L_2390:
        /*3808*/ 	.word	index@(_Z10add_kernelILx597EEvPfS0_S0_i)
        /*380c*/ 	.word	0x00000000


	//----- nvinfo : EIATTR_REGCOUNT
	.align		4
.L_2391:
        /*3810*/ 	.byte	0x04, 0x2f
        /*3812*/ 	.short	(.L_2393 - .L_2392)
	.align		4
.L_2392:
        /*3814*/ 	.word	index@(_Z10add_kernelILx598EEvPfS0_S0_i)
        /*3818*/ 	.word	0x0000000c


	//----- nvinfo : EIATTR_FRAME_SIZE
	.align		4
.L_2393:
        /*381c*/ 	.byte	0x04, 0x11
        /*381e*/ 	.short	(.L_2395 - .L_2394)
	.align		4
.L_2394:
        /*3820*/ 	.word	index@(_Z10add_kernelILx598EEvPfS0_S0_i)
        /*3824*/ 	.word	0x00000000


	//----- nvinfo : EIATTR_REGCOUNT
	.align		4
.L_2395:
        /*3828*/ 	.byte	0x04, 0x2f
        /*382a*/ 	.short	(.L_2397 - .L_2396)
	.align		4
.L_2396:
        /*382c*/ 	.word	index@(_Z10add_kernelILx599EEvPfS0_S0_i)
        /*3830*/ 	.word	0x0000000c


	//----- nvinfo : EIATTR_FRAME_SIZE
	.align		4
.L_2397:
        /*3834*/ 	.byte	0x04, 0x11
        /*3836*/ 	.short	(.L_2399 - .L_2398)
	.align		4
.L_2398:
        /*3838*/ 	.word	index@(_Z10add_kernelILx599EEvPfS0_S0_i)
        /*383c*/ 	.word	0x00000000


	//----- nvinfo : EIATTR_REGCOUNT
	.align		4
.L_2399:
        /*3840*/ 	.byte	0x04, 0x2f
        /*3842*/ 	.short	(.L_2401 - .L_2400)
	.align		4
.L_2400:
        /*3844*/ 	.word	index@(_Z10add_kernelILx600EEvPfS0_S0_i)
        /*3848*/ 	.word	0x0000000c


	//----- nvinfo : EIATTR_FRAME_SIZE
	.align		4
.L_2401:
        /*384c*/ 	.byte	0x04, 0x11
        /*384e*/ 	.short	(.L_2403 - .L_2402)
	.align		4
.L_2402:
        /*3850*/ 	.word	index@(_Z10add_kernelILx600EEvPfS0_S0_i)
        /*3854*/ 	.word	0x00000000


	//----- nvinfo : EIATTR_REGCOUNT
	.align		4
.L_2403:
        /*3858*/ 	.byte	0x04, 0x2f
        /*385a*/ 	.short	(.L_2405 - .L_2404)
	.align		4
.L_2404:
        /*385c*/ 	.word	index@(_Z10add_kernelILx601EEvPfS0_S0_i)
        /*3860*/ 	.word	0x0000000c


	//----- nvinfo : EIATTR_FRAME_SIZE
	.align		4
.L_2405:
        /*3864*/ 	.byte	0x04, 0x11
        /*3866*/ 	.short	(.L_2407 - .L_2406)
	.align		4
.L_2406:
        /*3868*/ 	.word	index@(_Z10add_kernelILx601EEvPfS0_S0_i)
        /*386c*/ 	.word	0x00000000


	//----- nvinfo : EIATTR_REGCOUNT
	.align		4
.L_2407:
        /*3870*/ 	.byte	0x04, 0x2f
        /*3872*/ 	.short	(.L_2409 - .L_2408)
	.align		4
.L_2408:
        /*3874*/ 	.word	index@(_Z10add_kernelILx602EEvPfS0_S0_i)
        /*3878*/ 	.word	0x0000000c


	//----- nvinfo : EIATTR_FRAME_SIZE
	.align		4
.L_2409:
        /*387c*/ 	.byte	0x04, 0x11
        /*387e*/ 	.short	(.L_2411 - .L_2410)
	.align		4
.L_2410:
        /*3880*/ 	.word	index@(_Z10add_kernelILx602EEvPfS0_S0_i)
        /*3884*/ 	.word	0x00000000


	//----- nvinfo : EIATTR_REGCOUNT
	.align		4
.L_2411:
        /*3888*/ 	.byte	0x04, 0x2f
        /*388a*/ 	.short	(.L_2413 - .L_2412)
	.align		4
.L_2412:
        /*388c*/ 	.word	index@(_Z10add_kernelILx603EEvPfS0_S0_i)
        /*3890*/ 	.word	0x0000000c


	//----- nvinfo : EIATTR_FRAME_SIZE
	.align		4
.L_2413:
        /*3894*/ 	.byte	0x04, 0x11
        /*3896*/ 	.short	(.L_2415 - .L_2414)
	.align		4
.L_2414:
        /*3898*/ 	.word	index@(_Z10add_kernelILx603EEvPfS0_S0_i)
        /*389c*/ 	.word	0x00000000


	//----- nvinfo : EIATTR_REGCOUNT
	.align		4
.L_2415:
        /*38a0*/ 	.byte	0x04, 0x2f
        /*38a2*/ 	.short	(.L_2417 - .L_2416)
	.align		4
.L_2416:
        /*38a4*/ 	.word	index@(_Z10add_kernelILx604EEvPfS0_S0_i)
        /*38a8*/ 	.word	0x0000000c


	//----- nvinfo : EIATTR_FRAME_SIZE
	.align		4
.L_2417:
        /*38ac*/ 	.byte	0x04, 0x11
        /*38ae*/ 	.short	(.L_2419 - .L_2418)
	.align		4
.L_2418:
        /*38b0*/ 	.word	index@(_Z10add_kernelILx604EEvPfS0_S0_i)
        /*38b4*/ 	.word	0x00000000


	//----- nvinfo : EIATTR_REGCOUNT
	.align		4
.L_2419:
        /*38b8*/ 	.byte	0x04, 0x2f
        /*38ba*/ 	.short	(.L_2421 - .L_2420)
	.align		4
.L_2420:
        /*38bc*/ 	.word	index@(_Z10add_kernelILx605EEvPfS0_S0_i)
        /*38c0*/ 	.word	0x0000000c


	//----- nvinfo : EIATTR_FRAME_SIZE
	.align		4
.L_2421:
        /*38c4*/ 	.byte	0x04, 0x11
        /*38c6*/ 	.short	(.L_2423 - .L_2422)
	.align		4
.L_2422:
        /*38c8*/ 	.word	index@(_Z10add_kernelILx605EEvPfS0_S0_i)
        /*38cc*/ 	.word	0x00000000


	//----- nvinfo : EIATTR_REGCOUNT
	.align		4
.L_2423:
        /*38d0*/ 	.byte	0x04, 0x2f
        /*38d2*/ 	.short	(.L_2425 - .L_2424)
	.align		4
.L_2424:
        /*38d4*/ 	.word	index@(_Z10add_kernelILx606EEvPfS0_S0_i)
        /*38d8*/ 	.word	0x0000000c


	//----- nvinfo : EIATTR_FRAME_SIZE
	.align		4
.L_2425:
        /*38dc*/ 	.byte	0x04, 0x11
        /*38de*/ 	.short	(.L_2427 - .L_2426)
	.align		4
.L_2426:
        /*38e0*/ 	.word	index@(_Z10add_kernelILx606EEvPfS0_S0_i)
        /*38e4*/ 	.word	0x00000000


	//----- nvinfo : EIATTR_REGCOUNT
	.align		4
.L_2427:
        /*38e8*/ 	.byte	0x04, 0x2f
        /*38ea*/ 	.short	(.L_2429 - .L_2428)
	.align		4
.L_2428:
        /*38ec*/ 	.word	index@(_Z10add_kernelILx607EEvPfS0_S0_i)
        /*38f0*/ 	.word	0x0000000c


	//----- nvinfo : EIATTR_FRAME_SIZE
	.align		4
.L_2429:
        /*38f4*/ 	.byte	0x04, 0x11
        /*38f6*/ 	.short	(.L_2431 - .L_2430)
	.align		4
.L_2430:
        /*38f8*/ 	.word	index@(_Z10add_kernelILx607EEvPfS0_S0_i)
        /*38fc*/ 	.word	0x00000000


	//----- nvinfo : EIATTR_REGCOUNT
	.align		4
.L_2431:
        /*3900*/ 	.byte	0x04, 0x2f
        /*3902*/ 	.short	(.L_2433 - .L_2432)
	.align		4
.L_2432:
        /*3904*/ 	.word	index@(_Z10add_kernelILx608EEvPfS0_S0_i)
        /*3908*/ 	.word	0x0000000c


	//----- nvinfo : EIATTR_FRAME_SIZE
	.align		4
.L_2433:
        /*390c*/ 	.byte	0x04, 0x11
        /*390e*/ 	.short	(.L_2435 - .L_2434)
	.align		4
.L_2434:
        /*3910*/ 	.word	index@(_Z10add_kernelILx608EEvPfS0_S0_i)
        /*3914*/ 	.word	0x00000000


	//----- nvinfo : EIATTR_REGCOUNT
	.align		4
.L_2435:
        /*3918*/ 	.byte	0x04, 0x2f
        /*391a*/ 	.short	(.L_2437 - .L_2436)
	.align		4
.L_2436:
        /*391c*/ 	.word	index@(_Z10add_kernelILx609EEvPfS0_S0_i)
        /*3920*/ 	.word	0x0000000c


	//----- nvinfo : EIATTR_FRAME_SIZE
	.align		4
.L_2437:
        /*3924*/ 	.byte	0x04, 0x11
        /*3926*/ 	.short	(.L_2439 - .L_2438)
	.align		4
.L_2438:
        /*3928*/ 	.word	index@(_Z10add_kernelILx609EEvPfS0_S0_i)
        /*392c*/ 	.word	0x00000000


	//----- nvinfo : EIATTR_REGCOUNT
	.align		4
.L_2439:
        /*3930*/ 	.byte	0x04, 0x2f
        /*3932*/ 	.short	(.L_2441 - .L_2440)
	.align		4
.L_2440:
        /*3934*/ 	.word	index@(_Z10add_kernelILx610EEvPfS0_S0_i)
        /*3938*/ 	.word	0x0000000c


	//----- nvinfo : EIATTR_FRAME_SIZE
	.align		4
.L_2441:
        /*393c*/ 	.byte	0x04, 0x11
        /*393e*/ 	.short	(.L_2443 - .L_2442)
	.align		4
.L_2442:
        /*3940*/ 	.word	index@(_Z10add_kernelILx610EEvPfS0_S0_i)
        /*3944*/ 	.word	0x00000000


	//----- nvinfo : EIATTR_REGCOUNT
	.align		4
.L_2443:
        /*3948*/ 	.byte	0x04, 0x2f
        /*394a*/ 	.short	(.L_2445 - .L_2444)
	.align		4
.L_2444:
        /*394c*/ 	.word	index@(_Z10add_kernelILx611EEvPfS0_S0_i)
        /*3950*/ 	.word	0x0000000c


	//----- nvinfo : EIATTR_FRAME_SIZE
	.align		4
.L_2445:
        /*3954*/ 	.byte	0x04, 0x11
        /*3956*/ 	.short	(.L_2447 - .L_2446)
	.align		4
.L_2446:
        /*3958*/ 	.word	index@(_Z10add_kernelILx611EEvPfS0_S0_i)
        /*395c*/ 	.word	0x00000000


	//----- nvinfo : EIATTR_REGCOUNT
	.align		4
.L_2447:
        /*3960*/ 	.byte	0x04, 0x2f
        /*3962*/ 	.short	(.L_2449 - .L_2448)
	.align		4
.L_2448:
        /*3964*/ 	.word	index@(_Z10add_kernelILx612EEvPfS0_S0_i)
        /*3968*/ 	.word	0x0000000c


	//----- nvinfo : EIATTR_FRAME_SIZE
	.align		4
.L_2449:
        /*396c*/ 	.byte	0x04, 0x11
        /*396e*/ 	.short	(.L_2451 - .L_2450)
	.align		4
.L_2450:
        /*3970*/ 	.word	index@(_Z10add_kernelILx612EEvPfS0_S0_i)
        /*3974*/ 	.word	0x00000000


	//----- nvinfo : EIATTR_REGCOUNT
	.align		4
.L_2451:
        /*3978*/ 	.byte	0x04, 0x2f
        /*397a*/ 	.short	(.L_2453 - .L_2452)
	.align		4
.L_2452:
        /*397c*/ 	.word	index@(_Z10add_kernelILx613EEvPfS0_S0_i)
        /*3980*/ 	.word	0x0000000c


	//----- nvinfo : EIATTR_FRAME_SIZE
	.align		4
.L_2453:
        /*3984*/ 	.byte	0x04, 0x11
        /*3986*/ 	.short	(.L_2455 - .L_2454)
	.align		4
.L_2454:
        /*3988*/ 	.word	index@(_Z10add_kernelILx613EEvPfS0_S0_i)
        /*398c*/ 	.word	0x00000000


	//----- nvinfo : EIATTR_REGCOUNT
	.align		4
.L_2455:
        /*3990*/ 	.byte	0x04, 0x2f
        /*3992*/ 	.short	(.L_2457 - .L_2456)
	.align		4
.L_2456:
        /*3994*/ 	.word	index@(_Z10add_kernelILx614EEvPfS0_S0_i)
        /*3998*/ 	.word	0x0000000c


	//----- nvinfo : EIATTR_FRAME_SIZE
	.align		4
.L_2457:
        /*399c*/ 	.byte	0x04, 0x11
        /*399e*/ 	.short	(.L_2459 - .L_2458)
	.align		4
.L_2458:
        /*39a0*/ 	.word	index@(_Z10add_kernelILx614EEvPfS0_S0_i)
        /*39a4*/ 	.word	0x00000000


	//----- nvinfo : EIATTR_REGCOUNT
	.align		4
.L_2459:
        /*39a8*/ 	.byte	0x04, 0x2f
        /*39aa*/ 	.short	(.L_2461 - .L_2460)
	.align		4
.L_2460:
        /*39ac*/ 	.word	index@(_Z10add_kernelILx615EEvPfS0_S0_i)
        /*39b0*/ 	.word	0x0000000c


	//----- nvinfo : EIATTR_FRAME_SIZE
	.align		4
.L_2461:
        /*39b4*/ 	.byte	0x04, 0x11
        /*39b6*/ 	.short	(.L_2463 - .L_2462)
	.align		4
.L_2462:
        /*39b8*/ 	.word	index@(_Z10add_kernelILx615EEvPfS0_S0_i)
        /*39bc*/ 	.word	0x00000000


	//----- nvinfo : EIATTR_REGCOUNT
	.align		4
.L_2463:
        /*39c0*/ 	.byte	0x04, 0x2f
        /*39c2*/ 	.short	(.L_2465 - .L_2464)
	.align		4
.L_2464:
        /*39c4*/ 	.word	index@(_Z10add_kernelILx616EEvPfS0_S0_i)
        /*39c8*/ 	.word	0x0000000c


	//----- nvinfo : EIATTR_FRAME_SIZE
	.align		4
.L_2465:
        /*39cc*/ 	.byte	0x04, 0x11
        /*39ce*/ 	.short	(.L_2467 - .L_2466)
	.align		4
.L_2466:
        /*39d0*/ 	.word	index@(_Z10add_kernelILx616EEvPfS0_S0_i)
        /*39d4*/ 	.word	0x00000000


	//----- nvinfo : EIATTR_REGCOUNT
	.align		4
.L_2467:
        /*39d8*/ 	.byte	0x04, 0x2f
        /*39da*/ 	.short	(.L_2469 - .L_2468)
	.align		4
.L_2468:
        /*39dc*/ 	.word	index@(_Z10add_kernelILx617EEvPfS0_S0_i)
        /*39e0*/ 	.word	0x0000000c


	//----- nvinfo : EIATTR_FRAME_SIZE
	.align		4
.L_2469:
        /*39e4*/ 	.byte	0x04, 0x11
        /*39e6*/ 	.short	(.L_2471 - .L_2470)
	.align		4
.L_2470:
        /*39e8*/ 	.word	index@(_Z10add_kernelILx617EEvPfS0_S0_i)
        /*39ec*/ 	.word	0x00000000


	//----- nvinfo : EIATTR_REGCOUNT
	.align		4
.L_2471:
        /*39f0*/ 	.byte	0x04, 0x2f
        /*39f2*/ 	.short	(.L_2473 - .L_2472)
	.align		4
.L_2472:
        /*39f4*/ 	.word	index@(_Z10add_kernelILx618EEvPfS0_S0_i)
        /*39f8*/ 	.word	0x0000000c


	//----- nvinfo : EIATTR_FRAME_SIZE
	.align		4
.L_2473:
        /*39fc*/ 	.byte	0x04, 0x11
        /*39fe*/ 	.short	(.L_2475 - .L_2474)
	.align		4
.L_2474:
        /*3a00*/ 	.word	index@(_Z10add_kernelILx618EEvPfS0_S0_i)
        /*3a04*/ 	.word	0x00000000


	//----- nvinfo : EIATTR_REGCOUNT
	.align		4
.L_2475:
        /*3a08*/ 	.byte	0x04, 0x2f
        /*3a0a*/ 	.short	(.L_2477 - .L_2476)
	.align		4
.L_2476:
        /*3a0c*/ 	.word	index@(_Z10add_kernelILx619EEvPfS0_S0_i)
        /*3a10*/ 	.word	0x0000000c


	//----- nvinfo : EIATTR_FRAME_SIZE
	.align		4
.L_2477:
        /*3a14*/ 	.byte	0x04, 0x11
        /*3a16*/ 	.short	(.L_2479 - .L_2478)
	.align		4
.L_2478:
        /*3a18*/ 	.word	index@(_Z10add_kernelILx619EEvPfS0_S0_i)
        /*3a1c*/ 	.word	0x00000000


	//----- nvinfo : EIATTR_REGCOUNT
	.align		4
.L_2479:
        /*3a20*/ 	.byte	0x04, 0x2f
        /*3a22*/ 	.short	(.L_2481 - .L_2480)
	.align		4
.L_2480:
        /*3a24*/ 	.word	index@(_Z10add_kernelILx620EEvPfS0_S0_i)
        /*3a28*/ 	.word	0x0000000c


	//----- nvinfo : EIATTR_FRAME_SIZE
	.align		4
.L_2481:
        /*3a2c*/ 	.byte	0x04, 0x11
        /*3a2e*/ 	.short	(.L_2483 - .L_2482)
	.align		4
.L_2482:
        /*3a30*/ 	.word	index@(_Z10add_kernelILx620EEvPfS0_S0_i)
        /*3a34*/ 	.word	0x00000000


	//----- nvinfo : EIATTR_REGCOUNT
	.align		4
.L_2483:
        /*3a38*/ 	.byte	0x04, 0x2f
        /*3a3a*/ 	.short	(.L_2485 - .L_2484)
	.align		4
.L_2484:
        /*3a3c*/ 	.word	index@(_Z10add_kernelILx621EEvPfS0_S0_i)
        /*3a40*/ 	.word	0x0000000c


	//----- nvinfo : EIATTR_FRAME_SIZE
	.align		4
.L_2485:
        /*3a44*/ 	.byte	0x04, 0x11
        /*3a46*/ 	.short	(.L_2487 - .L_2486)
	.align		4
.L_2486:
        /*3a48*/ 	.word	index@(_Z10add_kernelILx621EEvPfS0_S0_i)
        /*3a4c*/ 	.word	0x00000000


	//----- nvinfo : EIATTR_REGCOUNT
	.align		4
.L_2487:
        /*3a50*/ 	.byte	0x04, 0x2f
        /*3a52*/ 	.short	(.L_2489 - .L_2488)
	.align		4
.L_2488:
        /*3a54*/ 	.word	index@(_Z10add_kernelILx622EEvPfS0_S0_i)
        /*3a58*/ 	.word	0x0000000c


	//----- nvinfo : EIATTR_FRAME_SIZE
	.align		4
.L_2489:
        /*3a5c*/ 	.byte	0x04, 0x11
        /*3a5e*/ 	.short	(.L_2491 - .L_2490)
	.align		4
.L_2490:
        /*3a60*/ 	.word	index@(_Z10add_kernelILx622EEvPfS0_S0_i)
        /*3a64*/ 	.word	0x00000000


	//----- nvinfo : EIATTR_REGCOUNT
	.align		4
.L_2491:
        /*3a68*/ 	.byte	0x04, 0x2f
        /*3a6a*/ 	.short	(.L_2493 - .L_2492)
	.align		4
.L_2492:
        /*3a6c*/ 	.word	index@(_Z10add_kernelILx623EEvPfS0_S0_i)
        /*3a70*/ 	.word	0x0000000c


	//----- nvinfo : EIATTR_FRAME_SIZE
	.align		4
.L_2493:
        /*3a74*/ 	.byte	0x04, 0x11
        /*3a76*/ 	.short	(.L_2495 - .L_2494)
	.align		4
.L_2494:
        /*3a78*/ 	.word	index@(_Z10add_kernelILx623EEvPfS0_S0_i)
        /*3a7c*/ 	.word	0x00000000


	//----- nvinfo : EIATTR_REGCOUNT
	.align		4
.L_2495:
        /*3a80*/ 	.byte	0x04, 0x2f
        /*3a82*/ 	.short	(.L_2497 - .L_2496)
	.align		4
.L_2496:
        /*3a84*/ 	.word	index@(_Z10add_kernelILx624EEvPfS0_S0_i)
        /*3a88*/ 	.word	0x0000000c


	//----- nvinfo : EIATTR_FRAME_SIZE
	.align		4
.L_2497:
        /*3a8c*/ 	.byte	0x04, 0x11
        /*3a8e*/ 	.short	(.L_2499 - .L_2498)
	.align		4
.L_2498:
        /*3a90*/ 	.word	index@(_Z10add_kernelILx624EEvPfS0_S0_i)
        /*3a94*/ 	.word	0x00000000


	//----- nvinfo : EIATTR_REGCOUNT
	.align		4
.L_2499:
        /*3a98*/ 	.byte	0x04, 0x2f
        /*3a9a*/ 	.short	(.L_2501 - .L_2500)
	.align		4
.L_2500:
        /*3a9c*/ 	.word	index@(_Z10add_kernelILx625EEvPfS0_S0_i)
        /*3aa0*/ 	.word	0x0000000c


	//----- nvinfo : EIATTR_FRAME_SIZE
	.align		4
.L_2501:
        /*3aa4*/ 	.byte	0x04, 0x11
        /*3aa6*/ 	.short	(.L_2503 - .L_2502)
	.align		4
.L_2502:
        /*3aa8*/ 	.word	index@(_Z10add_kernelILx625EEvPfS0_S0_i)
        /*3aac*/ 	.word	0x00000000


	//----- nvinfo : EIATTR_REGCOUNT
	.align		4
.L_2503:
        /*3ab0*/ 	.byte	0x04, 0x2f
        /*3ab2*/ 	.short	(.L_2505 - .L_2504)
	.align		4
.L_2504:
        /*3ab4*/ 	.word	index@(_Z10add_kernelILx626EEvPfS0_S0_i)
        /*3ab8*/ 	.word	0x0000000c


	//----- nvinfo : EIATTR_FRAME_SIZE
	.align		4
.L_2505:
        /*3abc*/ 	.byte	0x04, 0x11
        /*3abe*/ 	.short	(.L_2507 - .L_2506)
	.align		4
.L_2506:
        /*3ac0*/ 	.word	index@(_Z10add_kernelILx626EEvPfS0_S0_i)
        /*3ac4*/ 	.word	0x00000000


	//----- nvinfo : EIATTR_REGCOUNT
	.align		4
.L_2507:
        /*3ac8*/ 	.byte	0x04, 0x2f
        /*3aca*/ 	.short	(.L_2509 - .L_2508)
	.align		4
.L_2508:
        /*3acc*/ 	.word	index@(_Z10add_kernelILx627EEvPfS0_S0_i)
        /*3ad0*/ 	.word	0x0000000c


	//----- nvinfo : EIATTR_FRAME_SIZE
	.align		4
.L_2509:
        /*3ad4*/ 	.byte	0x04, 0x11
        /*3ad6*/ 	.short	(.L_2511 - .L_2510)
	.align		4
.L_2510:
        /*3ad8*/ 	.word	index@(_Z10add_kernelILx627EEvPfS0_S0_i)
        /*3adc*/ 	.word	0x00000000


	//----- nvinfo : EIATTR_REGCOUNT
	.align		4
.L_2511:
        /*3ae0*/ 	.byte	0x04, 0x2f
        /*3ae2*/ 	.short	(.L_2513 - .L_2512)
	.align		4
.L_2512:
        /*3ae4*/ 	.word	index@(_Z10add_kernelILx628EEvPfS0_S0_i)
        /*3ae8*/ 	.word	0x0000000c


	//----- nvinfo : EIATTR_FRAME_SIZE
	.align		4
.L_2513:
        /*3aec*/ 	.byte	0x04, 0x11
        /*3aee*/ 	.short	(.L_2515 - .L_2514)
	.align		4
.L_2514:
        /*3af0*/ 	.word	index@(_Z10add_kernelILx628EEvPfS0_S0_i)
        /*3af4*/ 	.word	0x00000000


	//----- nvinfo : EIATTR_REGCOUNT
	.align		4
.L_2515:
        /*3af8*/ 	.byte	0x04, 0x2f
        /*3afa*/ 	.short	(.L_2517 - .L_2516)
	.align		4
.L_2516:
        /*3afc*/ 	.word	index@(_Z10add_kernelILx629EEvPfS0_S0_i)
        /*3b00*/ 	.word	0x0000000c


	//----- nvinfo : EIATTR_FRAME_SIZE
	.align		4
.L_2517:
        /*3b04*/ 	.byte	0x04, 0x11
        /*3b06*/ 	.short	(.L_2519 - .L_2518)
	.align		4
.L_2518:
        /*3b08*/ 	.word	index@(_Z10add_kernelILx629EEvPfS0_S0_i)
        /*3b0c*/ 	.word	0x00000000


	//----- nvinfo : EIATTR_REGCOUNT
	.align		4
.L_2519:
        /*3b10*/ 	.byte	0x04, 0x2f
        /*3b12*/ 	.short	(.L_2521 - .L_2520)
	.align		4
.L_2520:
        /*3b14*/ 	.word	index@(_Z10add_kernelILx630EEvPfS0_S0_i)
        /*3b18*/ 	.word	0x0000000c


	//----- nvinfo : EIATTR_FRAME_SIZE
	.align		4
.L_2521:
        /*3b1c*/ 	.byte	0x04, 0x11
        /*3b1e*/ 	.short	(.L_2523 - .L_2522)
	.align		4
.L_2522:
        /*3b20*/ 	.word	index@(_Z10add_kernelILx630EEvPfS0_S0_i)
        /*3b24*/ 	.word	0x00000000


	//----- nvinfo : EIATTR_REGCOUNT
	.align		4
.L_2523:
        /*3b28*/ 	.byte	0x04, 0x2f
        /*3b2a*/ 	.short	(.L_2525 - .L_2524)
	.align		4
.L_2524:
        /*3b2c*/ 	.word	index@(_Z10add_kernelILx631EEvPfS0_S0_i)
        /*3b30*/ 	.word	0x0000000c


	//----- nvinfo : EIATTR_FRAME_SIZE
	.align		4
.L_2525:
        /*3b34*/ 	.byte	0x04, 0x11
        /*3b36*/ 	.short	(.L_2527 - .L_2526)
	.align		4
.L_2526:
        /*3b38*/ 	.word	index@(_Z10add_kernelILx631EEvPfS0_S0_i)
        /*3b3c*/ 	.word	0x00000000


	//----- nvinfo : EIATTR_REGCOUNT
	.align		4
.L_2527:
        /*3b40*/ 	.byte	0x04, 0x2f
        /*3b42*/ 	.short	(.L_2529 - .L_2528)
	.align		4
.L_2528:
        /*3b44*/ 	.word	index@(_Z10add_kernelILx632EEvPfS0_S0_i)
        /*3b48*/ 	.word	0x0000000c


	//----- nvinfo : EIATTR_FRAME_SIZE
	.align		4
.L_2529:
        /*3b4c*/ 	.byte	0x04, 0x11
        /*3b4e*/ 	.short	(.L_2531 - .L_2530)
	.align		4
.L_2530:
        /*3b50*/ 	.word	index@(_Z10add_kernelILx632EEvPfS0_S0_i)
        /*3b54*/ 	.word	0x00000000


	//----- nvinfo : EIATTR_REGCOUNT
	.align		4
.L_2531:
        /*3b58*/ 	.byte	0x04, 0x2f
        /*3b5a*/ 	.short	(.L_2533 - .L_2532)
	.align		4
.L_2532:
        /*3b5c*/ 	.word	index@(_Z10add_kernelILx633EEvPfS0_S0_i)
        /*3b60*/ 	.word	0x0000000c


	//----- nvinfo : EIATTR_FRAME_SIZE
	.align		4
.L_2533:
        /*3b64*/ 	.byte	0x04, 0x11
        /*3b66*/ 	.short	(.L_2535 - .L_2534)
	.align		4
.L_2534:
        /*3b68*/ 	.word	index@(_Z10add_kernelILx633EEvPfS0_S0_i)
        /*3b6c*/ 	.word	0x00000000


	//----- nvinfo : EIATTR_REGCOUNT
	.align		4
.L_2535:
        /*3b70*/ 	.byte	0x04, 0x2f
        /*3b72*/ 	.short	(.L_2537 - .L_2536)
	.align		4
.L_2536:
        /*3b74*/ 	.word	index@(_Z10add_kernelILx634EEvPfS0_S0_i)
        /*3b78*/ 	.word	0x0000000c


	//----- nvinfo : EIATTR_FRAME_SIZE
	.align		4
.L_2537:
        /*3b7c*/ 	.byte	0x04, 0x11
        /*3b7e*/ 	.short	(.L_2539 - .L_2538)
	.align		4
.L_2538:
        /*3b80*/ 	.word	index@(_Z10add_kernelILx634EEvPfS0_S0_i)
        /*3b84*/ 	.word	0x00000000


	//----- nvinfo : EIATTR_REGCOUNT
	.align		4
.L_2539:
        /*3b88*/ 	.byte	0x04, 0x2f
        /*3b8a*/ 	.short	(.L_2541 - .L_2540)
	.align		4
.L_2540:
        /*3b8c*/ 	.word	index@(_Z10add_kernelILx635EEvPfS0_S0_i)
        /*3b90*/ 	.word	0x0000000c


	//----- nvinfo : EIATTR_FRAME_SIZE
	.align		4
.L_2541:
        /*3b94*/ 	.byte	0x04, 0x11
        /*3b96*/ 	.short	(.L_2543 - .L_2542)
	.align		4
.L_2542:
        /*3b98*/ 	.word	index@(_Z10add_kernelILx635EEvPfS0_S0_i)
        /*3b9c*/ 	.word	0x00000000


	//----- nvinfo : EIATTR_REGCOUNT
	.align		4
.L_2543:
        /*3ba0*/ 	.byte	0x04, 0x2f
        /*3ba2*/ 	.short	(.L_2545 - .L_2544)
	.align		4
.L_2544:
        /*3ba4*/ 	.word	index@(_Z10add_kernelILx636EEvPfS0_S0_i)
        /*3ba8*/ 	.word	0x0000000c


	//----- nvinfo : EIATTR_FRAME_SIZE
	.align		4
.L_2545:
        /*3bac*/ 	.byte	0x04, 0x11
        /*3bae*/ 	.short	(.L_2547 - .L_2546)
	.align		4
.L_2546:
        /*3bb0*/ 	.word	index@(_Z10add_kernelILx636EEvPfS0_S0_i)
        /*3bb4*/ 	.word	0x00000000


	//----- nvinfo : EIATTR_REGCOUNT
	.align		4
.L_2547:
        /*3bb8*/ 	.byte	0x04, 0x2f
        /*3bba*/ 	.short	(.L_2549 - .L_2548)
	.align		4
.L_2548:
        /*3bbc*/ 	.word	index@(_Z10add_kernelILx637EEvPfS0_S0_i)
        /*3bc0*/ 	.word	0x0000000c


	//----- nvinfo : EIATTR_FRAME_SIZE
	.align		4
.L_2549:
        /*3bc4*/ 	.byte	0x04, 0x11
        /*3bc6*/ 	.short	(.L_2551 - .L_2550)
	.align		4
.L_2550:
        /*3bc8*/ 	.word	index@(_Z10add_kernelILx637EEvPfS0_S0_i)
        /*3bcc*/ 	.word	0x00000000


	//----- nvinfo : EIATTR_REGCOUNT
	.align		4
.L_2551:
        /*3bd0*/ 	.byte	0x04, 0x2f
        /*3bd2*/ 	.short	(.L_2553 - .L_2552)
	.align		4
.L_2552:
        /*3bd4*/ 	.word	index@(_Z10add_kernelILx638EEvPfS0_S0_i)
        /*3bd8*/ 	.word	0x0000000c


	//----- nvinfo : EIATTR_FRAME_SIZE
	.align		4
.L_2553:
        /*3bdc*/ 	.byte	0x04, 0x11
        /*3bde*/ 	.short	(.L_2555 - .L_2554)
	.align		4
.L_2554:
        /*3be0*/ 	.word	index@(_Z10add_kernelILx638EEvPfS0_S0_i)
        /*3be4*/ 	.word	0x00000000


	//----- nvinfo : EIATTR_REGCOUNT
	.align		4
.L_2555:
        /*3be8*/ 	.byte	0x04, 0x2f
        /*3bea*/ 	.short	(.L_2557 - .L_2556)
	.align		4
.L_2556:
        /*3bec*/ 	.word	index@(_Z10add_kernelILx639EEvPfS0_S0_i)
        /*3bf0*/ 	.word	0x0000000c


	//----- nvinfo : EIATTR_FRAME_SIZE
	.align		4
.L_2557:
        /*3bf4*/ 	.byte	0x04, 0x11
        /*3bf6*/ 	.short	(.L_2559 - .L_2558)
	.align		4
.L_2558:
        /*3bf8*/ 	.word	index@(_Z10add_kernelILx639EEvPfS0_S0_i)
        /*3bfc*/ 	.word	0x00000000


	//----- nvinfo : EIATTR_REGCOUNT
	.align		4
.L_2559:
        /*3c00*/ 	.byte	0x04, 0x2f
        /*3c02*/ 	.short	(.L_2561 - .L_2560)
	.align		4
.L_2560:
        /*3c04*/ 	.word	index@(_Z10add_kernelILx640EEvPfS0_S0_i)
        /*3c08*/ 	.word	0x0000000c


	//----- nvinfo : EIATTR_FRAME_SIZE
	.align		4
.L_2561:
        /*3c0c*/ 	.byte	0x04, 0x11
        /*3c0e*/ 	.short	(.L_2563 - .L_2562)
	.align		4
.L_2562:
        /*3c10*/ 	.word	index@(_Z10add_kernelILx640EEvPfS0_S0_i)
        /*3c14*/ 	.word	0x00000000


	//----- nvinfo : EIATTR_REGCOUNT
	.align		4
.L_2563:
        /*3c18*/ 	.byte	0x04, 0x2f
        /*3c1a*/ 	.short	(.L_2565 - .L_2564)
	.align		4
.L_2564:
        /*3c1c*/ 	.word	index@(_Z10add_kernelILx641EEvPfS0_S0_i)
        /*3c20*/ 	.word	0x0000000c


	//----- nvinfo : EIATTR_FRAME_SIZE
	.align		4
.L_2565:
        /*3c24*/ 	.byte	0x04, 0x11
        /*3c26*/ 	.short	(.L_2567 - .L_2566)
	.align		4
.L_2566:
        /*3c28*/ 	.word	index@(_Z10add_kernelILx641EEvPfS0_S0_i)
        /*3c2c*/ 	.word	0x00000000


	//----- nvinfo : EIATTR_REGCOUNT
	.align		4
.L_2567:
        /*3c30*/ 	.byte	0x04, 0x2f
        /*3c32*/ 	.short	(.L_2569 - .L_2568)
	.align		4
.L_2568:
        /*3c34*/ 	.word	index@(_Z10add_kernelILx642EEvPfS0_S0_i)
        /*3c38*/ 	.word	0x0000000c


	//----- nvinfo : EIATTR_FRAME_SIZE
	.align		4
.L_2569:
        /*3c3c*/ 	.byte	0x04, 0x11
        /*3c3e*/ 	.short	(.L_2571 - .L_2570)
	.align		4
.L_2570:
        /*3c40*/ 	.word	index@(_Z10add_kernelILx642EEvPfS0_S0_i)
        /*3c44*/ 	.word	0x00000000


	//----- nvinfo : EIATTR_REGCOUNT
	.align		4
.L_2571:
        /*3c48*/ 	.byte	0x04, 0x2f
        /*3c4a*/ 	.short	(.L_2573 - .L_2572)
	.align		4
.L_2572:
        /*3c4c*/ 	.word	index@(_Z10add_kernelILx643EEvPfS0_S0_i)
        /*3c50*/ 	.word	0x0000000c


	//----- nvinfo : EIATTR_FRAME_SIZE
	.align		4
.L_2573:
        /*3c54*/ 	.byte	0x04, 0x11
        /*3c56*/ 	.short	(.L_2575 - .L_2574)
	.align		4
.L_2574:
        /*3c58*/ 	.word	index@(_Z10add_kernelILx643EEvPfS0_S0_i)
        /*3c5c*/ 	.word	0x00000000


	//----- nvinfo : EIATTR_REGCOUNT
	.align		4
.L_2575:
        /*3c60*/ 	.byte	0x04, 0x2f
        /*3c62*/ 	.short	(.L_2577 - .L_2576)
	.align		4
.L_2576:
        /*3c64*/ 	.word	index@(_Z10add_kernelILx644EEvPfS0_S0_i)
        /*3c68*/ 	.word	0x0000000c


	//----- nvinfo : EIATTR_FRAME_SIZE
	.align		4
.L_2577:
        /*3c6c*/ 	.byte	0x04, 0x11
        /*3c6e*/ 	.short	(.L_2579 - .L_2578)
	.align		4
.L_2578:
        /*3c70*/ 	.word	index@(_Z10add_kernelILx644EEvPfS0_S0_i)
        /*3c74*/ 	.word	0x00000000


	//----- nvinfo : EIATTR_REGCOUNT
	.align		4
.L_2579:
        /*3c78*/ 	.byte	0x04, 0x2f
        /*3c7a*/ 	.short	(.L_2581 - .L_2580)
	.align		4
.L_2580:
        /*3c7c*/ 	.word	index@(_Z10add_kernelILx645EEvPfS0_S0_i)
        /*3c80*/ 	.word	0x0000000c


	//----- nvinfo : EIATTR_FRAME_SIZE
	.align		4
.L_2581:
        /*3c84*/ 	.byte	0x04, 0x11
        /*3c86*/ 	.short	(.L_2583 - .L_2582)
	.align		4
.L_2582:
        /*3c88*/ 	.word	index@(_Z10add_kernelILx645EEvPfS0_S0_i)
        /*3c8c*/ 	.word	0x00000000


	//----- nvinfo : EIATTR_REGCOUNT
	.align		4
.L_2583:
        /*3c90*/ 	.byte	0x04, 0x2f
        /*3c92*/ 	.short	(.L_2585 - .L_2584)
	.align		4
.L_2584:
        /*3c94*/ 	.word	index@(_Z10add_kernelILx646EEvPfS0_S0_i)
        /*3c98*/ 	.word	0x0000000c


	//----- nvinfo : EIATTR_FRAME_SIZE
	.align		4
.L_2585:
        /*3c9c*/ 	.byte	0x04, 0x11
        /*3c9e*/ 	.short	(.L_2587 - .L_2586)
	.align		4
.L_2586:
        /*3ca0*/ 	.word	index@(_Z10add_kernelILx646EEvPfS0_S0_i)
        /*3ca4*/ 	.word	0x00000000


	//----- nvinfo : EIATTR_REGCOUNT
	.align		4
.L_2587:
        /*3ca8*/ 	.byte	0x04, 0x2f
        /*3caa*/ 	.short	(.L_2589 - .L_2588)
	.align		4
.L_2588:
        /*3cac*/ 	.word	index@(_Z10add_kernelILx647EEvPfS0_S0_i)
        /*3cb0*/ 	.word	0x0000000c


	//----- nvinfo : EIATTR_FRAME_SIZE
	.align		4
.L_2589:
        /*3cb4*/ 	.byte	0x04, 0x11
        /*3cb6*/ 	.short	(.L_2591 - .L_2590)
	.align		4
.L_2590:
        /*3cb8*/ 	.word	index@(_Z10add_kernelILx647EEvPfS0_S0_i)
        /*3cbc*/ 	.word	0x00000000


	//----- nvinfo : EIATTR_REGCOUNT
	.align		4
.L_2591:
        /*3cc0*/ 	.byte	0x04, 0x2f
        /*3cc2*/ 	.short	(.L_2593 - .L_2592)
	.align		4
.L_2592:
        /*3cc4*/ 	.word	index@(_Z10add_kernelILx648EEvPfS0_S0_i)
        /*3cc8*/ 	.word	0x0000000c


	//----- nvinfo : EIATTR_FRAME_SIZE
	.align		4
.L_2593:
        /*3ccc*/ 	.byte	0x04, 0x11
        /*3cce*/ 	.short	(.L_2595 - .L_2594)
	.align		4
.L_2594:
        /*3cd0*/ 	.word	index@(_Z10add_kernelILx648EEvPfS0_S0_i)
        /*3cd4*/ 	.word	0x00000000


	//----- nvinfo : EIATTR_REGCOUNT
	.align		4
.L_2595:
        /*3cd8*/ 	.byte	0x04, 0x2f
        /*3cda*/ 	.short	(.L_2597 - .L_2596)
	.align		4
.L_2596:
        /*3cdc*/ 	.word	index@(_Z10add_kernelILx649EEvPfS0_S0_i)
        /*3ce0*/ 	.word	0x0000000c


	//----- nvinfo : EIATTR_FRAME_SIZE
	.align		4
.L_2597:
        /*3ce4*/ 	.byte	0x04, 0x11
        /*3ce6*/ 	.short	(.L_2599 - .L_2598)
	.align		4
.L_2598:
        /*3ce8*/ 	.word	index@(_Z10add_kernelILx649EEvPfS0_S0_i)
        /*3cec*/ 	.word	0x00000000


	//----- nvinfo : EIATTR_REGCOUNT
	.align		4
.L_2599:
        /*3cf0*/ 	.byte	0x04, 0x2f
        /*3cf2*/ 	.short	(.L_2601 - .L_2600)
	.align		4
.L_2600:
        /*3cf4*/ 	.word	index@(_Z10add_kernelILx650EEvPfS0_S0_i)
        /*3cf8*/ 	.word	0x0000000c


	//----- nvinfo : EIATTR_FRAME_SIZE
	.align		4
.L_2601:
        /*3cfc*/ 	.byte	0x04, 0x11
        /*3cfe*/ 	.short	(.L_2603 - .L_2602)
	.align		4
.L_2602:
        /*3d00*/ 	.word	index@(_Z10add_kernelILx650EEvPfS0_S0_i)
        /*3d04*/ 	.word	0x00000000


	//----- nvinfo : EIATTR_REGCOUNT
	.align		4
.L_2603:
        /*3d08*/ 	.byte	0x04, 0x2f
        /*3d0a*/ 	.short	(.L_2605 - .L_2604)
	.align		4
.L_2604:
        /*3d0c*/ 	.word	index@(_Z10add_kernelILx651EEvPfS0_S0_i)
        /*3d10*/ 	.word	0x0000000c


	//----- nvinfo : EIATTR_FRAME_SIZE
	.align		4
.L_2605:
        /*3d14*/ 	.byte	0x04, 0x11
        /*3d16*/ 	.short	(.L_2607 - .L_2606)
	.align		4
.L_2606:
        /*3d18*/ 	.word	index@(_Z10add_kernelILx651EEvPfS0_S0_i)
        /*3d1c*/ 	.word	0x00000000


	//----- nvinfo : EIATTR_REGCOUNT
	.align		4
.L_2607:
        /*3d20*/ 	.byte	0x04, 0x2f
        /*3d22*/ 	.short	(.L_2609 - .L_2608)
	.align		4
.L_2608:
        /*3d24*/ 	.word	index@(_Z10add_kernelILx652EEvPfS0_S0_i)
        /*3d28*/ 	.word	0x0000000c


	//----- nvinfo : EIATTR_FRAME_SIZE
	.align		4
.L_2609:
        /*3d2c*/ 	.byte	0x04, 0x11
        /*3d2e*/ 	.short	(.L_2611 - .L_2610)
	.align		4
.L_2610:
        /*3d30*/ 	.word	index@(_Z10add_kernelILx652EEvPfS0_S0_i)
        /*3d34*/ 	.word	0x00000000


	//----- nvinfo : EIATTR_REGCOUNT
	.align		4
.L_2611:
        /*3d38*/ 	.byte	0x04, 0x2f
        /*3d3a*/ 	.short	(.L_2613 - .L_2612)
	.align		4
.L_2612:
        /*3d3c*/ 	.word	index@(_Z10add_kernelILx653EEvPfS0_S0_i)
        /*3d40*/ 	.word	0x0000000c


	//----- nvinfo : EIATTR_FRAME_SIZE
	.align		4
.L_2613:
        /*3d44*/ 	.byte	0x04, 0x11
        /*3d46*/ 	.short	(.L_2615 - .L_2614)
	.align		4
.L_2614:
        /*3d48*/ 	.word	index@(_Z10add_kernelILx653EEvPfS0_S0_i)
        /*3d4c*/ 	.word	0x00000000


	//----- nvinfo : EIATTR_REGCOUNT
	.align		4
.L_2615:
        /*3d50*/ 	.byte	0x04, 0x2f
        /*3d52*/ 	.short	(.L_2617 - .L_2616)
	.align		4
.L_2616:
        /*3d54*/ 	.word	index@(_Z10add_kernelILx654EEvPfS0_S0_i)
        /*3d58*/ 	.word	0x0000000c


	//----- nvinfo : EIATTR_FRAME_SIZE
	.align		4
.L_2617:
        /*3d5c*/ 	.byte	0x04, 0x11
        /*3d5e*/ 	.short	(.L_2619 - .L_2618)
	.align		4
.L_2618:
        /*3d60*/ 	.word	index@(_Z10add_kernelILx654EEvPfS0_S0_i)
        /*3d64*/ 	.word	0x00000000


	//----- nvinfo : EIATTR_REGCOUNT
	.align		4
.L_2619:
        /*3d68*/ 	.byte	0x04, 0x2f
        /*3d6a*/ 	.short	(.L_2621 - .L_2620)
	.align		4
.L_2620:
        /*3d6c*/ 	.word	index@(_Z10add_kernelILx655EEvPfS0_S0_i)
        /*3d70*/ 	.word	0x0000000c


	//----- nvinfo : EIATTR_FRAME_SIZE
	.align		4
.L_2621:
        /*3d74*/ 	.byte	0x04, 0x11
        /*3d76*/ 	.short	(.L_2623 - .L_2622)
	.align		4
.L_2622:
        /*3d78*/ 	.word	index@(_Z10add_kernelILx655EEvPfS0_S0_i)
        /*3d7c*/ 	.word	0x00000000


	//----- nvinfo : EIATTR_REGCOUNT
	.align		4
.L_2623:
        /*3d80*/ 	.byte	0x04, 0x2f
        /*3d82*/ 	.short	(.L_2625 - .L_2624)
	.align		4
.L_2624:
        /*3d84*/ 	.word	index@(_Z10add_kernelILx656EEvPfS0_S0_i)
        /*3d88*/ 	.word	0x0000000c


	//----- nvinfo : EIATTR_FRAME_SIZE
	.align		4
.L_2625:
        /*3d8c*/ 	.byte	0x04, 0x11
        /*3d8e*/ 	.short	(.L_2627 - .L_2626)
	.align		4
.L_2626:
        /*3d90*/ 	.word	index@(_Z10add_kernelILx656EEvPfS0_S0_i)
        /*3d94*/ 	.word	0x00000000


	//----- nvinfo : EIATTR_REGCOUNT
	.align		4
.L_2627:
        /*3d98*/ 	.byte	0x04, 0x2f
        /*3d9a*/ 	.short	(.L_2629 - .L_2628)
	.align		4
.L_2628:
        /*3d9c*/ 	.word	index@(_Z10add_kernelILx657EEvPfS0_S0_i)
        /*3da0*/ 	.word	0x0000000c


	//----- nvinfo : EIATTR_FRAME_SIZE
	.align		4
.L_2629:
        /*3da4*/ 	.byte	0x04, 0x11
        /*3da6*/ 	.short	(.L_2631 - .L_2630)
	.align		4
.L_2630:
        /*3da8*/ 	.word	index@(_Z10add_kernelILx657EEvPfS0_S0_i)
        /*3dac*/ 	.word	0x00000000


	//----- nvinfo : EIATTR_REGCOUNT
	.align		4
.L_2631:
        /*3db0*/ 	.byte	0x04, 0x2f
        /*3db2*/ 	.short	(.L_2633 - .L_2632)
	.align		4
.L_2632:
        /*3db4*/ 	.word	index@(_Z10add_kernelILx658EEvPfS0_S0_i)
        /*3db8*/ 	.word	0x0000000c


	//----- nvinfo : EIATTR_FRAME_SIZE
	.align		4
.L_2633:
        /*3dbc*/ 	.byte	0x04, 0x11
        /*3dbe*/ 	.short	(.L_2635 - .L_2634)
	.align		4
.L_2634:
        /*3dc0*/ 	.word	index@(_Z10add_kernelILx658EEvPfS0_S0_i)
        /*3dc4*/ 	.word	0x00000000


	//----- nvinfo : EIATTR_REGCOUNT
	.align		4
.L_2635:
        /*3dc8*/ 	.byte	0x04, 0x2f
        /*3dca*/ 	.short	(.L_2637 - .L_2636)
	.align		4
.L_2636:
        /*3dcc*/ 	.word	index@(_Z10add_kernelILx659EEvPfS0_S0_i)
        /*3dd0*/ 	.word	0x0000000c


	//----- nvinfo : EIATTR_FRAME_SIZE
	.align		4
.L_2637:
        /*3dd4*/ 	.byte	0x04, 0x11
        /*3dd6*/ 	.short	(.L_2639 - .L_2638)
	.align		4
.L_2638:
        /*3dd8*/ 	.word	index@(_Z10add_kernelILx659EEvPfS0_S0_i)
        /*3ddc*/ 	.word	0x00000000


	//----- nvinfo : EIATTR_REGCOUNT
	.align		4
.L_2639:
        /*3de0*/ 	.byte	0x04, 0x2f
        /*3de2*/ 	.short	(.L_2641 - .L_2640)
	.align		4
.L_2640:
        /*3de4*/ 	.word	index@(_Z10add_kernelILx660EEvPfS0_S0_i)
        /*3de8*/ 	.word	0x0000000c


	//----- nvinfo : EIATTR_FRAME_SIZE
	.align		4
.L_2641:
        /*3dec*/ 	.byte	0x04, 0x11
        /*3dee*/ 	.short	(.L_2643 - .L_2642)
	.align		4
.L_2642:
        /*3df0*/ 	.word	index@(_Z10add_kernelILx660EEvPfS0_S0_i)
        /*3df4*/ 	.word	0x00000000


	//----- nvinfo : EIATTR_REGCOUNT
	.align		4
.L_2643:
        /*3df8*/ 	.byte	0x04, 0x2f
        /*3dfa*/ 	.short	(.L_2645 - .L_2644)
	.align		4
.L_2644:
        /*3dfc*/ 	.word	index@(_Z10add_kernelILx661EEvPfS0_S0_i)
        /*3e00*/ 	.word	0x0000000c


	//----- nvinfo : EIATTR_FRAME_SIZE
	.align		4
.L_2645:
        /*3e04*/ 	.byte	0x04, 0x11
        /*3e06*/ 	.short	(.L_2647 - .L_2646)
	.align		4
.L_2646:
        /*3e08*/ 	.word	index@(_Z10add_kernelILx661EEvPfS0_S0_i)
        /*3e0c*/ 	.word	0x00000000


	//----- nvinfo : EIATTR_REGCOUNT
	.align		4
.L_2647:
        /*3e10*/ 	.byte	0x04, 0x2f
        /*3e12*/ 	.short	(.L_2649 - .L_2648)
	.align		4
.L_2648:
        /*3e14*/ 	.word	index@(_Z10add_kernelILx662EEvPfS0_S0_i)
        /*3e18*/ 	.word	0x0000000c


	//----- nvinfo : EIATTR_FRAME_SIZE
	.align		4
.L_2649:
        /*3e1c*/ 	.byte	0x04, 0x11
        /*3e1e*/ 	.short	(.L_2651 - .L_2650)
	.align		4
.L_2650:
        /*3e20*/ 	.word	index@(_Z10add_kernelILx662EEvPfS0_S0_i)
        /*3e24*/ 	.word	0x00000000


	//----- nvinfo : EIATTR_REGCOUNT
	.align		4
.L_2651:
        /*3e28*/ 	.byte	0x04, 0x2f
        /*3e2a*/ 	.short	(.L_2653 - .L_2652)
	.align		4
.L_2652:
        /*3e2c*/ 	.word	index@(_Z10add_kernelILx663EEvPfS0_S0_i)
        /*3e30*/ 	.word	0x0000000c


	//----- nvinfo : EIATTR_FRAME_SIZE
	.align		4
.L_2653:
        /*3e34*/ 	.byte	0x04, 0x11
        /*3e36*/ 	.short	(.L_2655 - .L_2654)
	.align		4
.L_2654:
        /*3e38*/ 	.word	index@(_Z10add_kernelILx663EEvPfS0_S0_i)
        /*3e3c*/ 	.word	0x00000000


	//----- nvinfo : EIATTR_REGCOUNT
	.align		4
.L_2655:
        /*3e40*/ 	.byte	0x04, 0x2f
        /*3e42*/ 	.short	(.L_2657 - .L_2656)
	.align		4
.L_2656:
        /*3e44*/ 	.word	index@(_Z10add_kernelILx664EEvPfS0_S0_i)
        /*3e48*/ 	.word	0x0000000c


	//----- nvinfo : EIATTR_FRAME_SIZE
	.align		4
.L_2657:
        /*3e4c*/ 	.byte	0x04, 0x11
        /*3e4e*/ 	.short	(.L_2659 - .L_2658)
	.align		4
.L_2658:
        /*3e50*/ 	.word	index@(_Z10add_kernelILx664EEvPfS0_S0_i)
        /*3e54*/ 	.word	0x00000000


	//----- nvinfo : EIATTR_REGCOUNT
	.align		4
.L_2659:
        /*3e58*/ 	.byte	0x04, 0x2f
        /*3e5a*/ 	.short	(.L_2661 - .L_2660)
	.align		4
.L_2660:
        /*3e5c*/ 	.word	index@(_Z10add_kernelILx665EEvPfS0_S0_i)
        /*3e60*/ 	.word	0x0000000c


	//----- nvinfo : EIATTR_FRAME_SIZE
	.align		4
.L_2661:
        /*3e64*/ 	.byte	0x04, 0x11
        /*3e66*/ 	.short	(.L_2663 - .L_2662)
	.align		4
.L_2662:
        /*3e68*/ 	.word	index@(_Z10add_kernelILx665EEvPfS0_S0_i)
        /*3e6c*/ 	.word	0x00000000


	//----- nvinfo : EIATTR_REGCOUNT
	.align		4
.L_2663:
        /*3e70*/ 	.byte	0x04, 0x2f
        /*3e72*/ 	.short	(.L_2665 - .L_2664)
	.align		4
.L_2664:
        /*3e74*/ 	.word	index@(_Z10add_kernelILx666EEvPfS0_S0_i)
        /*3e78*/ 	.word	0x0000000c


	//----- nvinfo : EIATTR_FRAME_SIZE
	.align		4
.L_2665:
        /*3e7c*/ 	.byte	0x04, 0x11
        /*3e7e*/ 	.short	(.L_2667 - .L_2666)
	.align		4
.L_2666:
        /*3e80*/ 	.word	index@(_Z10add_kernelILx666EEvPfS0_S0_i)
        /*3e84*/ 	.word	0x00000000


	//----- nvinfo : EIATTR_REGCOUNT
	.align		4
.L_2667:
        /*3e88*/ 	.byte	0x04, 0x2f
        /*3e8a*/ 	.short	(.L_2669 - .L_2668)
	.align		4
.L_2668:
        /*3e8c*/ 	.word	index@(_Z10add_kernelILx667EEvPfS0_S0_i)
        /*3e90*/ 	.word	0x0000000c


	//----- nvinfo : EIATTR_FRAME_SIZE
	.align		4
.L_2669:
        /*3e94*/ 	.byte	0x04, 0x11
        /*3e96*/ 	.short	(.L_2671 - .L_2670)
	.align		4
.L_2670:
        /*3e98*/ 	.word	index@(_Z10add_kernelILx667EEvPfS0_S0_i)
        /*3e9c*/ 	.word	0x00000000


	//----- nvinfo : EIATTR_REGCOUNT
	.align		4
.L_2671:
        /*3ea0*/ 	.byte	0x04, 0x2f
        /*3ea2*/ 	.short	(.L_2673 - .L_2672)
	.align		4
.L_2672:
        /*3ea4*/ 	.word	index@(_Z10add_kernelILx668EEvPfS0_S0_i)
        /*3ea8*/ 	.word	0x0000000c


	//----- nvinfo : EIATTR_FRAME_SIZE
	.align		4
.L_2673:
        /*3eac*/ 	.byte	0x04, 0x11
        /*3eae*/ 	.short	(.L_2675 - .L_2674)
	.align		4
.L_2674:
        /*3eb0*/ 	.word	index@(_Z10add_kernelILx668EEvPfS0_S0_i)
        /*3eb4*/ 	.word	0x00000000


	//----- nvinfo : EIATTR_REGCOUNT
	.align		4
.L_2675:
        /*3eb8*/ 	.byte	0x04, 0x2f
        /*3eba*/ 	.short	(.L_2677 - .L_2676)
	.align		4
.L_2676:
        /*3ebc*/ 	.word	index@(_Z10add_kernelILx669EEvPfS0_S0_i)
        /*3ec0*/ 	.word	0x0000000c


	//----- nvinfo : EIATTR_FRAME_SIZE
	.align		4
.L_2677:
        /*3ec4*/ 	.byte	0x04, 0x11
        /*3ec6*/ 	.short	(.L_2679 - .L_2678)
	.align		4
.L_2678:
        /*3ec8*/ 	.word	index@(_Z10add_kernelILx669EEvPfS0_S0_i)
        /*3ecc*/ 	.word	0x00000000


	//----- nvinfo : EIATTR_REGCOUNT
	.align		4
.L_2679:
        /*3ed0*/ 	.byte	0x04, 0x2f
        /*3ed2*/ 	.short	(.L_2681 - .L_2680)
	.align		4
.L_2680:
        /*3ed4*/ 	.word	index@(_Z10add_kernelILx670EEvPfS0_S0_i)
        /*3ed8*/ 	.word	0x0000000c


	//----- nvinfo : EIATTR_FRAME_SIZE
	.align		4
.L_2681:
        /*3edc*/ 	.byte	0x04, 0x11
        /*3ede*/ 	.short	(.L_2683 - .L_2682)
	.align		4
.L_2682:
        /*3ee0*/ 	.word	index@(_Z10add_kernelILx670EEvPfS0_S0_i)
        /*3ee4*/ 	.word	0x00000000


	//----- nvinfo : EIATTR_REGCOUNT
	.align		4
.L_2683:
        /*3ee8*/ 	.byte	0x04, 0x2f
        /*3eea*/ 	.short	(.L_2685 - .L_2684)
	.align		4
.L_2684:
        /*3eec*/ 	.word	index@(_Z10add_kernelILx671EEvPfS0_S0_i)
        /*3ef0*/ 	.word	0x0000000c


	//----- nvinfo : EIATTR_FRAME_SIZE
	.align		4
.L_2685:
        /*3ef4*/ 	.byte	0x04, 0x11
        /*3ef6*/ 	.short	(.L_2687 - .L_2686)
	.align		4
.L_2686:
        /*3ef8*/ 	.word	index@(_Z10add_kernelILx671EEvPfS0_S0_i)
        /*3efc*/ 	.word	0x00000000


	//----- nvinfo : EIATTR_REGCOUNT
	.align		4
.L_2687:
        /*3f00*/ 	.byte	0x04, 0x2f
        /*3f02*/ 	.short	(.L_2689 - .L_2688)
	.align		4
.L_2688:
        /*3f04*/ 	.word	index@(_Z10add_kernelILx672EEvPfS0_S0_i)
        /*3f08*/ 	.word	0x0000000c


	//----- nvinfo : EIATTR_FRAME_SIZE
	.align		4
.L_2689:
        /*3f0c*/ 	.byte	0x04, 0x11
        /*3f0e*/ 	.short	(.L_2691 - .L_2690)
	.align		4
.L_2690:
        /*3f10*/ 	.word	index@(_Z10add_kernelILx672EEvPfS0_S0_i)
        /*3f14*/ 	.word	0x00000000


	//----- nvinfo : EIATTR_REGCOUNT
	.align		4
.L_2691:
        /*3f18*/ 	.byte	0x04, 0x2f
        /*3f1a*/ 	.short	(.L_2693 - .L_2692)
	.align		4
.L_2692:
        /*3f1c*/ 	.word	index@(_Z10add_kernelILx673EEvPfS0_S0_i)
        /*3f20*/ 	.word	0x0000000c


	//----- nvinfo : EIATTR_FRAME_SIZE
	.align		4
.L_2693:
        /*3f24*/ 	.byte	0x04, 0x11
        /*3f26*/ 	.short	(.L_2695 - .L_2694)
	.align		4
.L_2694:
        /*3f28*/ 	.word	index@(_Z10add_kernelILx673EEvPfS0_S0_i)
        /*3f2c*/ 	.word	0x00000000


	//----- nvinfo : EIATTR_REGCOUNT
	.align		4
.L_2695:
        /*3f30*/ 	.byte	0x04, 0x2f
        /*3f32*/ 	.short	(.L_2697 - .L_2696)
	.align		4
.L_2696:
        /*3f34*/ 	.word	index@(_Z10add_kernelILx674EEvPfS0_S0_i)
        /*3f38*/ 	.word	0x0000000c


	//----- nvinfo : EIATTR_FRAME_SIZE
	.align		4
.L_2697:
        /*3f3c*/ 	.byte	0x04, 0x11
        /*3f3e*/ 	.short	(.L_2699 - .L_2698)
	.align		4
.L_2698:
        /*3f40*/ 	.word	index@(_Z10add_kernelILx674EEvPfS0_S0_i)
        /*3f44*/ 	.word	0x00000000


	//----- nvinfo : EIATTR_REGCOUNT
	.align		4
.L_2699:
        /*3f48*/ 	.byte	0x04, 0x2f
        /*3f4a*/ 	.short	(.L_2701 - .L_2700)
	.align		4
.L_2700:
        /*3f4c*/ 	.word	index@(_Z10add_kernelILx675EEvPfS0_S0_i)
        /*3f50*/ 	.word	0x0000000c


	//----- nvinfo : EIATTR_FRAME_SIZE
	.align		4
.L_2701:
        /*3f54*/ 	.byte	0x04, 0x11
        /*3f56*/ 	.short	(.L_2703 - .L_2702)
	.align		4
.L_2702:
        /*3f58*/ 	.word	index@(_Z10add_kernelILx675EEvPfS0_S0_i)
        /*3f5c*/ 	.word	0x00000000


	//----- nvinfo : EIATTR_REGCOUNT
	.align		4
.L_2703:
        /*3f60*/ 	.byte	0x04, 0x2f
        /*3f62*/ 	.short	(.L_2705 - .L_2704)
	.align		4
.L_2704:
        /*3f64*/ 	.word	index@(_Z10add_kernelILx676EEvPfS0_S0_i)
        /*3f68*/ 	.word	0x0000000c


	//----- nvinfo : EIATTR_FRAME_SIZE
	.align		4
.L_2705:
        /*3f6c*/ 	.byte	0x04, 0x11
        /*3f6e*/ 	.short	(.L_2707 - .L_2706)
	.align		4
.L_2706:
        /*3f70*/ 	.word	index@(_Z10add_kernelILx676EEvPfS0_S0_i)
        /*3f74*/ 	.word	0x00000000


	//----- nvinfo : EIATTR_REGCOUNT
	.align		4
.L_2707:
        /*3f78*/ 	.byte	0x04, 0x2f
        /*3f7a*/ 	.short	(.L_2709 - .L_2708)
	.align		4
.L_2708:
        /*3f7c*/ 	.word	index@(_Z10add_kernelILx677EEvPfS0_S0_i)
        /*3f80*/ 	.word	0x0000000c


	//----- nvinfo : EIATTR_FRAME_SIZE
	.align		4
.L_2709:
        /*3f84*/ 	.byte	0x04, 0x11
        /*3f86*/ 	.short	(.L_2711 - .L_2710)
	.align		4
.L_2710:
        /*3f88*/ 	.word	index@(_Z10add_kernelILx677EEvPfS0_S0_i)
        /*3f8c*/ 	.word	0x00000000


	//----- nvinfo : EIATTR_REGCOUNT
	.align		4
.L_2711:
        /*3f90*/ 	.byte	0x04, 0x2f
        /*3f92*/ 	.short	(.L_2713 - .L_2712)
	.align		4
.L_2712:
        /*3f94*/ 	.word	index@(_Z10add_kernelILx678EEvPfS0_S0_i)
        /*3f98*/ 	.word	0x0000000c


	//----- nvinfo : EIATTR_FRAME_SIZE
	.align		4
.L_2713:
        /*3f9c*/ 	.byte	0x04, 0x11
        /*3f9e*/ 	.short	(.L_2715 - .L_2714)
	.align		4
.L_2714:
        /*3fa0*/ 	.word	index@(_Z10add_kernelILx678EEvPfS0_S0_i)
        /*3fa4*/ 	.word	0x00000000


	//----- nvinfo : EIATTR_REGCOUNT
	.align		4
.L_2715:
        /*3fa8*/ 	.byte	0x04, 0x2f
        /*3faa*/ 	.short	(.L_2717 - .L_2716)
	.align		4
.L_2716:
        /*3fac*/ 	.word	index@(_Z10add_kernelILx679EEvPfS0_S0_i)
        /*3fb0*/ 	.word	0x0000000c


	//----- nvinfo : EIATTR_FRAME_SIZE
	.align		4
.L_2717:
        /*3fb4*/ 	.byte	0x04, 0x11
        /*3fb6*/ 	.short	(.L_2719 - .L_2718)
	.align		4
.L_2718:
        /*3fb8*/ 	.word	index@(_Z10add_kernelILx679EEvPfS0_S0_i)
        /*3fbc*/ 	.word	0x00000000


	//----- nvinfo : EIATTR_REGCOUNT
	.align		4
.L_2719:
        /*3fc0*/ 	.byte	0x04, 0x2f
        /*3fc2*/ 	.short	(.L_2721 - .L_2720)
	.align		4
.L_2720:
        /*3fc4*/ 	.word	index@(_Z10add_kernelILx680EEvPfS0_S0_i)
        /*3fc8*/ 	.word	0x0000000c


	//----- nvinfo : EIATTR_FRAME_SIZE
	.align		4
.L_2721:
        /*3fcc*/ 	.byte	0x04, 0x11
        /*3fce*/ 	.short	(.L_2723 - .L_2722)
	.align		4
.L_2722:
        /*3fd0*/ 	.word	index@(_Z10add_kernelILx680EEvPfS0_S0_i)
        /*3fd4*/ 	.word	0x00000000


	//----- nvinfo : EIATTR_REGCOUNT
	.align		4
.L_2723:
        /*3fd8*/ 	.byte	0x04, 0x2f
        /*3fda*/ 	.short	(.L_2725 - .L_2724)
	.align		4
.L_2724:
        /*3fdc*/ 	.word	index@(_Z10add_kernelILx681EEvPfS0_S0_i)
        /*3fe0*/ 	.word	0x0000000c


	//----- nvinfo : EIATTR_FRAME_SIZE
	.align		4
.L_2725:
        /*3fe4*/ 	.byte	0x04, 0x11
        /*3fe6*/ 	.short	(.L_2727 - .L_2726)
	.align		4
.L_2726:
        /*3fe8*/ 	.word	index@(_Z10add_kernelILx681EEvPfS0_S0_i)
        /*3fec*/ 	.word	0x00000000


	//----- nvinfo : EIATTR_REGCOUNT
	.align		4
.L_2727:
        /*3ff0*/ 	.byte	0x04, 0x2f
        /*3ff2*/ 	.short	(.L_2729 - .L_2728)
	.align		4
.L_2728:
        /*3ff4*/ 	.word	index@(_Z10add_kernelILx682EEvPfS0_S0_i)
        /*3ff8*/ 	.word	0x0000000c


	//----- nvinfo : EIATTR_FRAME_SIZE
	.align		4
.L_2729:
        /*3ffc*/ 	.byte	0x04, 0x11
        /*3ffe*/ 	.short	(.L_2731 - .L_2730)
	.align		4
.L_2730:
        /*4000*/ 	.word	index@(_Z10add_kernelILx682EEvPfS0_S0_i)
        /*4004*/ 	.word	0x00000000


	//----- nvinfo : EIATTR_REGCOUNT
	.align		4
.L_2731:
        /*4008*/ 	.byte	0x04, 0x2f
        /*400a*/ 	.short	(.L_2733 - .L_2732)
	.align		4
.L_2732:
        /*400c*/ 	.word	index@(_Z10add_kernelILx683EEvPfS0_S0_i)
        /*4010*/ 	.word	0x0000000c


	//----- nvinfo : EIATTR_FRAME_SIZE
	.align		4
.L_2733:
        /*4014*/ 	.byte	0x04, 0x11
        /*4016*/ 	.short	(.L_2735 - .L_2734)
	.align		4
.L_2734:
        /*4018*/ 	.word	index@(_Z10add_kernelILx683EEvPfS0_S0_i)
        /*401c*/ 	.word	0x00000000


	//----- nvinfo : EIATTR_REGCOUNT
	.align		4
.L_2735:
        /*4020*/ 	.byte	0x04, 0x2f
        /*4022*/ 	.short	(.L_2737 - .L_2736)
	.align		4
.L_2736:
        /*4024*/ 	.word	index@(_Z10add_kernelILx684EEvPfS0_S0_i)
        /*4028*/ 	.word	0x0000000c


	//----- nvinfo : EIATTR_FRAME_SIZE
	.align		4
.L_2737:
        /*402c*/ 	.byte	0x04, 0x11
        /*402e*/ 	.short	(.L_2739 - .L_2738)
	.align		4
.L_2738:
        /*4030*/ 	.word	index@(_Z10add_kernelILx684EEvPfS0_S0_i)
        /*4034*/ 	.word	0x00000000


	//----- nvinfo : EIATTR_REGCOUNT
	.align		4
.L_2739:
        /*4038*/ 	.byte	0x04, 0x2f
        /*403a*/ 	.short	(.L_2741 - .L_2740)
	.align		4
.L_2740:
        /*403c*/ 	.word	index@(_Z10add_kernelILx685EEvPfS0_S0_i)
        /*4040*/ 	.word	0x0000000c


	//----- nvinfo : EIATTR_FRAME_SIZE
	.align		4
.L_2741:
        /*4044*/ 	.byte	0x04, 0x11
        /*4046*/ 	.short	(.L_2743 - .L_2742)
	.align		4
.L_2742:
        /*4048*/ 	.word	index@(_Z10add_kernelILx685EEvPfS0_S0_i)
        /*404c*/ 	.word	0x00000000


	//----- nvinfo : EIATTR_REGCOUNT
	.align		4
.L_2743:
        /*4050*/ 	.byte	0x04, 0x2f
        /*4052*/ 	.short	(.L_2745 - .L_2744)
	.align		4
.L_2744:
        /*4054*/ 	.word	index@(_Z10add_kernelILx686EEvPfS0_S0_i)
        /*4058*/ 	.word	0x0000000c


	//----- nvinfo : EIATTR_FRAME_SIZE
	.align		4
.L_2745:
        /*405c*/ 	.byte	0x04, 0x11
        /*405e*/ 	.short	(.L_2747 - .L_2746)
	.align		4
.L_2746:
        /*4060*/ 	.word	index@(_Z10add_kernelILx686EEvPfS0_S0_i)
        /*4064*/ 	.word	0x00000000


	//----- nvinfo : EIATTR_REGCOUNT
	.align		4
.L_2747:
        /*4068*/ 	.byte	0x04, 0x2f
        /*406a*/ 	.short	(.L_2749 - .L_2748)
	.align		4
.L_2748:
        /*406c*/ 	.word	index@(_Z10add_kernelILx687EEvPfS0_S0_i)
        /*4070*/ 	.word	0x0000000c


	//----- nvinfo : EIATTR_FRAME_SIZE
	.align		4
.L_2749:
        /*4074*/ 	.byte	0x04, 0x11
        /*4076*/ 	.short	(.L_2751 - .L_2750)
	.align		4
.L_2750:
        /*4078*/ 	.word	index@(_Z10add_kernelILx687EEvPfS0_S0_i)
        /*407c*/ 	.word	0x00000000


	//----- nvinfo : EIATTR_REGCOUNT
	.align		4
.L_2751:
        /*4080*/ 	.byte	0x04, 0x2f
        /*4082*/ 	.short	(.L_2753 - .L_2752)
	.align		4
.L_2752:
        /*4084*/ 	.word	index@(_Z10add_kernelILx688EEvPfS0_S0_i)
        /*4088*/ 	.word	0x0000000c


	//----- nvinfo : EIATTR_FRAME_SIZE
	.align		4
.L_2753:
        /*408c*/ 	.byte	0x04, 0x11
        /*408e*/ 	.short	(.L_2755 - .L_2754)
	.align		4
.L_2754:
        /*4090*/ 	.word	index@(_Z10add_kernelILx688EEvPfS0_S0_i)
        /*4094*/ 	.word	0x00000000


	//----- nvinfo : EIATTR_REGCOUNT
	.align		4
.L_2755:
        /*4098*/ 	.byte	0x04, 0x2f
        /*409a*/ 	.short	(.L_2757 - .L_2756)
	.align		4
.L_2756:
        /*409c*/ 	.word	index@(_Z10add_kernelILx689EEvPfS0_S0_i)
        /*40a0*/ 	.word	0x0000000c


	//----- nvinfo : EIATTR_FRAME_SIZE
	.align		4
.L_2757:
        /*40a4*/ 	.byte	0x04, 0x11
        /*40a6*/ 	.short	(.L_2759 - .L_2758)
	.align		4
.L_2758:
        /*40a8*/ 	.word	index@(_Z10add_kernelILx689EEvPfS0_S0_i)
        /*40ac*/ 	.word	0x00000000


	//----- nvinfo : EIATTR_REGCOUNT
	.align		4
.L_2759:
        /*40b0*/ 	.byte	0x04, 0x2f
        /*40b2*/ 	.short	(.L_2761 - .L_2760)
	.align		4
.L_2760:
        /*40b4*/ 	.word	index@(_Z10add_kernelILx690EEvPfS0_S0_i)
        /*40b8*/ 	.word	0x0000000c


	//----- nvinfo : EIATTR_FRAME_SIZE
	.align		4
.L_2761:
        /*40bc*/ 	.byte	0x04, 0x11
        /*40be*/ 	.short	(.L_2763 - .L_2762)
	.align		4
.L_2762:
        /*40c0*/ 	.word	index@(_Z10add_kernelILx690EEvPfS0_S0_i)
        /*40c4*/ 	.word	0x00000000


	//----- nvinfo : EIATTR_REGCOUNT
	.align		4
.L_2763:
        /*40c8*/ 	.byte	0x04, 0x2f
        /*40ca*/ 	.short	(.L_2765 - .L_2764)
	.align		4
.L_2764:
        /*40cc*/ 	.word	index@(_Z10add_kernelILx691EEvPfS0_S0_i)
        /*40d0*/ 	.word	0x0000000c


	//----- nvinfo : EIATTR_FRAME_SIZE
	.align		4
.L_2765:
        /*40d4*/ 	.byte	0x04, 0x11
        /*40d6*/ 	.short	(.L_2767 - .L_2766)
	.align		4
.L_2766:
        /*40d8*/ 	.word	index@(_Z10add_kernelILx691EEvPfS0_S0_i)
        /*40dc*/ 	.word	0x00000000


	//----- nvinfo : EIATTR_REGCOUNT
	.align		4
.L_2767:
        /*40e0*/ 	.byte	0x04, 0x2f
        /*40e2*/ 	.short	(.L_2769 - .L_2768)
	.align		4
.L_2768:
        /*40e4*/ 	.word	index@(_Z10add_kernelILx692EEvPfS0_S0_i)
        /*40e8*/ 	.word	0x0000000c


	//----- nvinfo : EIATTR_FRAME_SIZE
	.align		4
.L_2769:
        /*40ec*/ 	.byte	0x04, 0x11
        /*40ee*/ 	.short	(.L_2771 - .L_2770)
	.align		4
.L_2770:
        /*40f0*/ 	.word	index@(_Z10add_kernelILx692EEvPfS0_S0_i)
        /*40f4*/ 	.word	0x00000000


	//----- nvinfo : EIATTR_REGCOUNT
	.align		4
.L_2771:
        /*40f8*/ 	.byte	0x04, 0x2f
        /*40fa*/ 	.short	(.L_2773 - .L_2772)
	.align		4
.L_2772:
        /*40fc*/ 	.word	index@(_Z10add_kernelILx693EEvPfS0_S0_i)
        /*4100*/ 	.word	0x0000000c


	//----- nvinfo : EIATTR_FRAME_SIZE
	.align		4
.L_2773:
        /*4104*/ 	.byte	0x04, 0x11
        /*4106*/ 	.short	(.L_2775 - .L_2774)
	.align		4
.L_2774:
        /*4108*/ 	.word	index@(_Z10add_kernelILx693EEvPfS0_S0_i)
        /*410c*/ 	.word	0x00000000


	//----- nvinfo : EIATTR_REGCOUNT
	.align		4
.L_2775:
        /*4110*/ 	.byte	0x04, 0x2f
        /*4112*/ 	.short	(.L_2777 - .L_2776)
	.align		4
.L_2776:
        /*4114*/ 	.word	index@(_Z10add_kernelILx694EEvPfS0_S0_i)
        /*4118*/ 	.word	0x0000000c


	//----- nvinfo : EIATTR_FRAME_SIZE
	.align		4
.L_2777:
        /*411c*/ 	.byte	0x04, 0x11
        /*411e*/ 	.short	(.L_2779 - .L_2778)
	.align		4
.L_2778:
        /*4120*/ 	.word	index@(_Z10add_kernelILx694EEvPfS0_S0_i)
        /*4124*/ 	.word	0x00000000


	//----- nvinfo : EIATTR_REGCOUNT
	.align		4
.L_2779:
        /*4128*/ 	.byte	0x04, 0x2f
        /*412a*/ 	.short	(.L_2781 - .L_2780)
	.align		4
.L_2780:
        /*412c*/ 	.word	index@(_Z10add_kernelILx695EEvPfS0_S0_i)
        /*4130*/ 	.word	0x0000000c


	//----- nvinfo : EIATTR_FRAME_SIZE
	.align		4
.L_2781:
        /*4134*/ 	.byte	0x04, 0x11
        /*4136*/ 	.short	(.L_2783 - .L_2782)
	.align		4
.L_2782:
        /*4138*/ 	.word	index@(_Z10add_kernelILx695EEvPfS0_S0_i)
        /*413c*/ 	.word	0x00000000


	//----- nvinfo : EIATTR_REGCOUNT
	.align		4
.L_2783:
        /*4140*/ 	.byte	0x04, 0x2f
        /*4142*/ 	.short	(.L_2785 - .L_2784)
	.align		4
.L_2784:
        /*4144*/ 	.word	index@(_Z10add_kernelILx696EEvPfS0_S0_i)
        /*4148*/ 	.word	0x0000000c


	//----- nvinfo : EIATTR_FRAME_SIZE
	.align		4
.L_2785:
        /*414c*/ 	.byte	0x04, 0x11
        /*414e*/ 	.short	(.L_2787 - .L_2786)
	.align		4
.L_2786:
        /*4150*/ 	.word	index@(_Z10add_kernelILx696EEvPfS0_S0_i)
        /*4154*/ 	.word	0x00000000


	//----- nvinfo : EIATTR_REGCOUNT
	.align		4
.L_2787:
        /*4158*/ 	.byte	0x04, 0x2f
        /*415a*/ 	.short	(.L_2789 - .L_2788)
	.align		4
.L_2788:
        /*415c*/ 	.word	index@(_Z10add_kernelILx697EEvPfS0_S0_i)
        /*4160*/ 	.word	0x0000000c


	//----- nvinfo : EIATTR_FRAME_SIZE
	.align		4
.L_2789:
        /*4164*/ 	.byte	0x04, 0x11
        /*4166*/ 	.short	(.L_2791 - .L_2790)
	.align		4
.L_2790:
        /*4168*/ 	.word	index@(_Z10add_kernelILx697EEvPfS0_S0_i)
        /*416c*/ 	.word	0x00000000


	//----- nvinfo : EIATTR_REGCOUNT
	.align		4
.L_2791:
        /*4170*/ 	.byte	0x04, 0x2f
        /*4172*/ 	.short	(.L_2793 - .L_2792)
	.align		4
.L_2792:
        /*4174*/ 	.word	index@(_Z10add_kernelILx698EEvPfS0_S0_i)
        /*4178*/ 	.word	0x0000000c


	//----- nvinfo : EIATTR_FRAME_SIZE
	.align		4
.L_2793:
        /*417c*/ 	.byte	0x04, 0x11
        /*417e*/ 	.short	(.L_2795 - .L_2794)
	.align		4
.L_2794:
        /*4180*/ 	.word	index@(_Z10add_kernelILx698EEvPfS0_S0_i)
        /*4184*/ 	.word	0x00000000


	//----- nvinfo : EIATTR_REGCOUNT
	.align		4
.L_2795:
        /*4188*/ 	.byte	0x04, 0x2f
        /*418a*/ 	.short	(.L_2797 - .L_2796)
	.align		4
.L_2796:
        /*418c*/ 	.word	index@(_Z10add_kernelILx699EEvPfS0_S0_i)
        /*4190*/ 	.word	0x0000000c


	//----- nvinfo : EIATTR_FRAME_SIZE
	.align		4
.L_2797:
        /*4194*/ 	.byte	0x04, 0x11
        /*4196*/ 	.short	(.L_2799 - .L_2798)
	.align		4
.L_2798:
        /*4198*/ 	.word	index@(_Z10add_kernelILx699EEvPfS0_S0_i)
        /*419c*/ 	.word	0x00000000


	//----- nvinfo : EIATTR_REGCOUNT
	.align		4
.L_2799:
        /*41a0*/ 	.byte	0x04, 0x2f
        /*41a2*/ 	.short	(.L_2801 - .L_2800)
	.align		4
.L_2800:
        /*41a4*/ 	.word	index@(_Z10add_kernelILx700EEvPfS0_S0_i)
        /*41a8*/ 	.word	0x0000000c


	//----- nvinfo : EIATTR_FRAME_SIZE
	.align		4
.L_2801:
        /*41ac*/ 	.byte	0x04, 0x11
        /*41ae*/ 	.short	(.L_2803 - .L_2802)
	.align		4
.L_2802:
        /*41b0*/ 	.word	index@(_Z10add_kernelILx700EEvPfS0_S0_i)
        /*41b4*/ 	.word	0x00000000


	//----- nvinfo : EIATTR_REGCOUNT
	.align		4
.L_2803:
        /*41b8*/ 	.byte	0x04, 0x2f
        /*41ba*/ 	.short	(.L_2805 - .L_2804)
	.align		4
.L_2804:
        /*41bc*/ 	.word	index@(_Z10add_kernelILx701EEvPfS0_S0_i)
        /*41c0*/ 	.word	0x0000000c


	//----- nvinfo : EIATTR_FRAME_SIZE
	.align		4
.L_2805:
        /*41c4*/ 	.byte	0x04, 0x11
        /*41c6*/ 	.short	(.L_2807 - .L_2806)
	.align		4
.L_2806:
        /*41c8*/ 	.word	index@(_Z10add_kernelILx701EEvPfS0_S0_i)
        /*41cc*/ 	.word	0x00000000


	//----- nvinfo : EIATTR_REGCOUNT
	.align		4
.L_2807:
        /*41d0*/ 	.byte	0x04, 0x2f
        /*41d2*/ 	.short	(.L_2809 - .L_2808)
	.align		4
.L_2808:
        /*41d4*/ 	.word	index@(_Z10add_kernelILx702EEvPfS0_S0_i)
        /*41d8*/ 	.word	0x0000000c


	//----- nvinfo : EIATTR_FRAME_SIZE
	.align		4
.L_2809:
        /*41dc*/ 	.byte	0x04, 0x11
        /*41de*/ 	.short	(.L_2811 - .L_2810)
	.align		4
.L_2810:
        /*41e0*/ 	.word	index@(_Z10add_kernelILx702EEvPfS0_S0_i)
        /*41e4*/ 	.word	0x00000000


	//----- nvinfo : EIATTR_REGCOUNT
	.align		4
.L_2811:
        /*41e8*/ 	.byte	0x04, 0x2f
        /*41ea*/ 	.short	(.L_2813 - .L_2812)
	.align		4
.L_2812:
        /*41ec*/ 	.word	index@(_Z10add_kernelILx703EEvPfS0_S0_i)
        /*41f0*/ 	.word	0x0000000c


	//----- nvinfo : EIATTR_FRAME_SIZE
	.align		4
.L_2813:
        /*41f4*/ 	.byte	0x04, 0x11
        /*41f6*/ 	.short	(.L_2815 - .L_2814)
	.align		4
.L_2814:
        /*41f8*/ 	.word	index@(_Z10add_kernelILx703EEvPfS0_S0_i)
        /*41fc*/ 	.word	0x00000000


	//----- nvinfo : EIATTR_REGCOUNT
	.align		4
.L_2815:
        /*4200*/ 	.byte	0x04, 0x2f
        /*4202*/ 	.short	(.L_2817 - .L_2816)
	.align		4
.L_2816:
        /*4204*/ 	.word	index@(_Z10add_kernelILx704EEvPfS0_S0_i)
        /*4208*/ 	.word	0x0000000c


	//----- nvinfo : EIATTR_FRAME_SIZE
	.align		4
.L_2817:
        /*420c*/ 	.byte	0x04, 0x11
        /*420e*/ 	.short	(.L_2819 - .L_2818)
	.align		4
.L_2818:
        /*4210*/ 	.word	index@(_Z10add_kernelILx704EEvPfS0_S0_i)
        /*4214*/ 	.word	0x00000000


	//----- nvinfo : EIATTR_REGCOUNT
	.align		4
.L_2819:
        /*4218*/ 	.byte	0x04, 0x2f
        /*421a*/ 	.short	(.L_2821 - .L_2820)
	.align		4
.L_2820:
        /*421c*/ 	.word	index@(_Z10add_kernelILx705EEvPfS0_S0_i)
        /*4220*/ 	.word	0x0000000c


	//----- nvinfo : EIATTR_FRAME_SIZE
	.align		4
.L_2821:
        /*4224*/ 	.byte	0x04, 0x11
        /*4226*/ 	.short	(.L_2823 - .L_2822)
	.align		4
.L_2822:
        /*4228*/ 	.word	index@(_Z10add_kernelILx705EEvPfS0_S0_i)
        /*422c*/ 	.word	0x00000000


	//----- nvinfo : EIATTR_REGCOUNT
	.align		4
.L_2823:
        /*4230*/ 	.byte	0x04, 0x2f
        /*4232*/ 	.short	(.L_2825 - .L_2824)
	.align		4
.L_2824:
        /*4234*/ 	.word	index@(_Z10add_kernelILx706EEvPfS0_S0_i)
        /*4238*/ 	.word	0x0000000c


	//----- nvinfo : EIATTR_FRAME_SIZE
	.align		4
.L_2825:
        /*423c*/ 	.byte	0x04, 0x11
        /*423e*/ 	.short	(.L_2827 - .L_2826)
	.align		4
.L_2826:
        /*4240*/ 	.word	index@(_Z10add_kernelILx706EEvPfS0_S0_i)
        /*4244*/ 	.word	0x00000000


	//----- nvinfo : EIATTR_REGCOUNT
	.align		4
.L_2827:
        /*4248*/ 	.byte	0x04, 0x2f
        /*424a*/ 	.short	(.L_2829 - .L_2828)
	.align		4
.L_2828:
        /*424c*/ 	.word	index@(_Z10add_kernelILx707EEvPfS0_S0_i)
        /*4250*/ 	.word	0x0000000c


	//----- nvinfo : EIATTR_FRAME_SIZE
	.align		4
.L_2829:
        /*4254*/ 	.byte	0x04, 0x11
        /*4256*/ 	.short	(.L_2831 - .L_2830)
	.align		4
.L_2830:
        /*4258*/ 	.word	index@(_Z10add_kernelILx707EEvPfS0_S0_i)
        /*425c*/ 	.word	0x00000000


	//----- nvinfo : EIATTR_REGCOUNT
	.align		4
.L_2831:
        /*4260*/ 	.byte	0x04, 0x2f
        /*4262*/ 	.short	(.L_2833 - .L_2832)
	.align		4
.L_2832:
        /*4264*/ 	.word	index@(_Z10add_kernelILx708EEvPfS0_S0_i)
        /*4268*/ 	.word	0x0000000c


	//----- nvinfo : EIATTR_FRAME_SIZE
	.align		4
.L_2833:
        /*426c*/ 	.byte	0x04, 0x11
        /*426e*/ 	.short	(.L_2835 - .L_2834)
	.align		4
.L_2834:
        /*4270*/ 	.word	index@(_Z10add_kernelILx708EEvPfS0_S0_i)
        /*4274*/ 	.word	0x00000000


	//----- nvinfo : EIATTR_REGCOUNT
	.align		4
.L_2835:
        /*4278*/ 	.byte	0x04, 0x2f
        /*427a*/ 	.short	(.L_2837 - .L_2836)
	.align		4
.L_2836:
        /*427c*/ 	.word	index@(_Z10add_kernelILx709EEvPfS0_S0_i)
        /*4280*/ 	.word	0x0000000c


	//----- nvinfo : EIATTR_FRAME_SIZE
	.align		4
.L_2837:
        /*4284*/ 	.byte	0x04, 0x11
        /*4286*/ 	.short	(.L_2839 - .L_2838)
	.align		4
.L_2838:
        /*4288*/ 	.word	index@(_Z10add_kernelILx709EEvPfS0_S0_i)
        /*428c*/ 	.word	0x00000000


	//----- nvinfo : EIATTR_REGCOUNT
	.align		4
.L_2839:
        /*4290*/ 	.byte	0x04, 0x2f
        /*4292*/ 	.short	(.L_2841 - .L_2840)
	.align		4
.L_2840:
        /*4294*/ 	.word	index@(_Z10add_kernelILx710EEvPfS0_S0_i)
        /*4298*/ 	.word	0x0000000c


	//----- nvinfo : EIATTR_FRAME_SIZE
	.align		4
.L_2841:
        /*429c*/ 	.byte	0x04, 0x11
        /*429e*/ 	.short	(.L_2843 - .L_2842)
	.align		4
.L_2842:
        /*42a0*/ 	.word	index@(_Z10add_kernelILx710EEvPfS0_S0_i)
        /*42a4*/ 	.word	0x00000000


	//----- nvinfo : EIATTR_REGCOUNT
	.align		4
.L_2843:
        /*42a8*/ 	.byte	0x04, 0x2f
        /*42aa*/ 	.short	(.L_2845 - .L_2844)
	.align		4
.L_2844:
        /*42ac*/ 	.word	index@(_Z10add_kernelILx711EEvPfS0_S0_i)
        /*42b0*/ 	.word	0x0000000c


	//----- nvinfo : EIATTR_FRAME_SIZE
	.align		4
.L_2845:
        /*42b4*/ 	.byte	0x04, 0x11
        /*42b6*/ 	.short	(.L_2847 - .L_2846)
	.align		4
.L_2846:
        /*42b8*/ 	.word	index@(_Z10add_kernelILx711EEvPfS0_S0_i)
        /*42bc*/ 	.word	0x00000000


	//----- nvinfo : EIATTR_REGCOUNT
	.align		4
.L_2847:
        /*42c0*/ 	.byte	0x04, 0x2f
        /*42c2*/ 	.short	(.L_2849 - .L_2848)
	.align		4
.L_2848:
        /*42c4*/ 	.word	index@(_Z10add_kernelILx712EEvPfS0_S0_i)
        /*42c8*/ 	.word	0x0000000c


	//----- nvinfo : EIATTR_FRAME_SIZE
	.align		4
.L_2849:
        /*42cc*/ 	.byte	0x04, 0x11
        /*42ce*/ 	.short	(.L_2851 - .L_2850)
	.align		4
.L_2850:
        /*42d0*/ 	.word	index@(_Z10add_kernelILx712EEvPfS0_S0_i)
        /*42d4*/ 	.word	0x00000000


	//----- nvinfo : EIATTR_REGCOUNT
	.align		4
.L_2851:
        /*42d8*/ 	.byte	0x04, 0x2f
        /*42da*/ 	.short	(.L_2853 - .L_2852)
	.align		4
.L_2852:
        /*42dc*/ 	.word	index@(_Z10add_kernelILx713EEvPfS0_S0_i)
        /*42e0*/ 	.word	0x0000000c


	//----- nvinfo : EIATTR_FRAME_SIZE
	.align		4
.L_2853:
        /*42e4*/ 	.byte	0x04, 0x11
        /*42e6*/ 	.short	(.L_2855 - .L_2854)
	.align		4
.L_2854:
        /*42e8*/ 	.word	index@(_Z10add_kernelILx713EEvPfS0_S0_i)
        /*42ec*/ 	.word	0x00000000


	//----- nvinfo : EIATTR_REGCOUNT
	.align		4
.L_2855:
        /*42f0*/ 	.byte	0x04, 0x2f
        /*42f2*/ 	.short	(.L_2857 - .L_2856)
	.align		4
.L_2856:
        /*42f4*/ 	.word	index@(_Z10add_kernelILx714EEvPfS0_S0_i)
        /*42f8*/ 	.word	0x0000000c


	//----- nvinfo : EIATTR_FRAME_SIZE
	.align		4
.L_2857:
        /*42fc*/ 	.byte	0x04, 0x11
        /*42fe*/ 	.short	(.L_2859 - .L_2858)
	.align		4
.L_2858:
        /*4300*/ 	.word	index@(_Z10add_kernelILx714EEvPfS0_S0_i)
        /*4304*/ 	.word	0x00000000


	//----- nvinfo : EIATTR_REGCOUNT
	.align		4
.L_2859:
        /*4308*/ 	.byte	0x04, 0x2f
        /*430a*/ 	.short	(.L_2861 - .L_2860)
	.align		4
.L_2860:
        /*430c*/ 	.word	index@(_Z10add_kernelILx715EEvPfS0_S0_i)
        /*4310*/ 	.word	0x0000000c


	//----- nvinfo : EIATTR_FRAME_SIZE
	.align		4
.L_2861:
        /*4314*/ 	.byte	0x04, 0x11
        /*4316*/ 	.short	(.L_2863 - .L_2862)
	.align		4
.L_2862:
        /*4318*/ 	.word	index@(_Z10add_kernelILx715EEvPfS0_S0_i)
        /*431c*/ 	.word	0x00000000


	//----- nvinfo : EIATTR_REGCOUNT
	.align		4
.L_2863:
        /*4320*/ 	.byte	0x04, 0x2f
        /*4322*/ 	.short	(.L_2865 - .L_2864)
	.align		4
.L_2864:
        /*4324*/ 	.word	index@(_Z10add_kernelILx716EEvPfS0_S0_i)
        /*4328*/ 	.word	0x0000000c


	//----- nvinfo : EIATTR_FRAME_SIZE
	.align		4
.L_2865:
        /*432c*/ 	.byte	0x04, 0x11
        /*432e*/ 	.short	(.L_2867 - .L_2866)
	.align		4
.L_2866:
        /*4330*/ 	.word	index@(_Z10add_kernelILx716EEvPfS0_S0_i)
        /*4334*/ 	.word	0x00000000


	//----- nvinfo : EIATTR_REGCOUNT
	.align		4
.L_2867:
        /*4338*/ 	.byte	0x04, 0x2f
        /*433a*/ 	.short	(.L_2869 - .L_2868)
	.align		4
.L_2868:
        /*433c*/ 	.word	index@(_Z10add_kernelILx717EEvPfS0_S0_i)
        /*4340*/ 	.word	0x0000000c


	//----- nvinfo : EIATTR_FRAME_SIZE
	.align		4
.L_2869:
        /*4344*/ 	.byte	0x04, 0x11
        /*4346*/ 	.short	(.L_2871 - .L_2870)
	.align		4
.L_2870:
        /*4348*/ 	.word	index@(_Z10add_kernelILx717EEvPfS0_S0_i)
        /*434c*/ 	.word	0x00000000


	//----- nvinfo : EIATTR_REGCOUNT
	.align		4
.L_2871:
        /*4350*/ 	.byte	0x04, 0x2f
        /*4352*/ 	.short	(.L_2873 - .L_2872)
	.align		4
.L_2872:
        /*4354*/ 	.word	index@(_Z10add_kernelILx718EEvPfS0_S0_i)
        /*4358*/ 	.word	0x0000000c


	//----- nvinfo : EIATTR_FRAME_SIZE
	.align		4
.L_2873:
        /*435c*/ 	.byte	0x04, 0x11
        /*435e*/ 	.short	(.L_2875 - .L_2874)
	.align		4
.L_2874:
        /*4360*/ 	.word	index@(_Z10add_kernelILx718EEvPfS0_S0_i)
        /*4364*/ 	.word	0x00000000


	//----- nvinfo : EIATTR_REGCOUNT
	.align		4
.L_2875:
        /*4368*/ 	.byte	0x04, 0x2f
        /*436a*/ 	.short	(.L_2877 - .L_2876)
	.align		4
.L_2876:
        /*436c*/ 	.word	index@(_Z10add_kernelILx719EEvPfS0_S0_i)
        /*4370*/ 	.word	0x0000000c


	//----- nvinfo : EIATTR_FRAME_SIZE
	.align		4
.L_2877:
        /*4374*/ 	.byte	0x04, 0x11
        /*4376*/ 	.short	(.L_2879 - .L_2878)
	.align		4
.L_2878:
        /*4378*/ 	.word	index@(_Z10add_kernelILx719EEvPfS0_S0_i)
        /*437c*/ 	.word	0x00000000


	//----- nvinfo : EIATTR_REGCOUNT
	.align		4
.L_2879:
        /*4380*/ 	.byte	0x04, 0x2f
        /*4382*/ 	.short	(.L_2881 - .L_2880)
	.align		4
.L_2880:
        /*4384*/ 	.word	index@(_Z10add_kernelILx720EEvPfS0_S0_i)
        /*4388*/ 	.word	0x0000000c


	//----- nvinfo : EIATTR_FRAME_SIZE
	.align		4
.L_2881:
        /*438c*/ 	.byte	0x04, 0x11
        /*438e*/ 	.short	(.L_2883 - .L_2882)
	.align		4
.L_2882:
        /*4390*/ 	.word	index@(_Z10add_kernelILx720EEvPfS0_S0_i)
        /*4394*/ 	.word	0x00000000


	//----- nvinfo : EIATTR_REGCOUNT
	.align		4
.L_2883:
        /*4398*/ 	.byte	0x04, 0x2f
        /*439a*/ 	.short	(.L_2885 - .L_2884)
	.align		4
.L_2884:
        /*439c*/ 	.word	index@(_Z10add_kernelILx721EEvPfS0_S0_i)
        /*43a0*/ 	.word	0x0000000c


	//----- nvinfo : EIATTR_FRAME_SIZE
	.align		4
.L_2885:
        /*43a4*/ 	.byte	0x04, 0x11
        /*43a6*/ 	.short	(.L_2887 - .L_2886)
	.align		4
.L_2886:
        /*43a8*/ 	.word	index@(_Z10add_kernelILx721EEvPfS0_S0_i)
        /*43ac*/ 	.word	0x00000000


	//----- nvinfo : EIATTR_REGCOUNT
	.align		4
.L_2887:
        /*43b0*/ 	.byte	0x04, 0x2f
        /*43b2*/ 	.short	(.L_2889 - .L_2888)
	.align		4
.L_2888:
        /*43b4*/ 	.word	index@(_Z10add_kernelILx722EEvPfS0_S0_i)
        /*43b8*/ 	.word	0x0000000c


	//----- nvinfo : EIATTR_FRAME_SIZE
	.align		4
.L_2889:
        /*43bc*/ 	.byte	0x04, 0x11
        /*43be*/ 	.short	(.L_2891 - .L_2890)
	.align		4
.L_2890:
        /*43c0*/ 	.word	index@(_Z10add_kernelILx722EEvPfS0_S0_i)
        /*43c4*/ 	.word	0x00000000


	//----- nvinfo : EIATTR_REGCOUNT
	.align		4
.L_2891:
        /*43c8*/ 	.byte	0x04, 0x2f
        /*43ca*/ 	.short	(.L_2893 - .L_2892)
	.align		4
.L_2892:
        /*43cc*/ 	.word	index@(_Z10add_kernelILx723EEvPfS0_S0_i)
        /*43d0*/ 	.word	0x0000000c


	//----- nvinfo : EIATTR_FRAME_SIZE
	.align		4
.L_2893:
        /*43d4*/ 	.byte	0x04, 0x11
        /*43d6*/ 	.short	(.L_2895 - .L_2894)
	.align		4
.L_2894:
        /*43d8*/ 	.word	index@(_Z10add_kernelILx723EEvPfS0_S0_i)
        /*43dc*/ 	.word	0x00000000


	//----- nvinfo : EIATTR_REGCOUNT
	.align		4
.L_2895:
        /*43e0*/ 	.byte	0x04, 0x2f
        /*43e2*/ 	.short	(.L_2897 - .L_2896)
	.align		4
.L_2896:
        /*43e4*/ 	.word	index@(_Z10add_kernelILx724EEvPfS0_S0_i)
        /*43e8*/ 	.word	0x0000000c


	//----- nvinfo : EIATTR_FRAME_SIZE
	.align		4
.L_2897:
        /*43ec*/ 	.byte	0x04, 0x11
        /*43ee*/ 	.short	(.L_2899 - .L_2898)
	.align		4
.L_2898:
        /*43f0*/ 	.word	index@(_Z10add_kernelILx724EEvPfS0_S0_i)
        /*43f4*/ 	.word	0x00000000


	//----- nvinfo : EIATTR_REGCOUNT
	.align		4
.L_2899:
        /*43f8*/ 	.byte	0x04, 0x2f
        /*43fa*/ 	.short	(.L_2901 - .L_2900)
	.align		4
.L_2900:
        /*43fc*/ 	.word	index@(_Z10add_kernelILx725EEvPfS0_S0_i)
        /*4400*/ 	.word	0x0000000c


	//----- nvinfo : EIATTR_FRAME_SIZE
	.align		4
.L_2901:
        /*4404*/ 	.byte	0x04, 0x11
        /*4406*/ 	.short	(.L_2903 - .L_2902)
	.align		4
.L_2902:
        /*4408*/ 	.word	index@(_Z10add_kernelILx725EEvPfS0_S0_i)
        /*440c*/ 	.word	0x00000000


	//----- nvinfo : EIATTR_REGCOUNT
	.align		4
.L_2903:
        /*4410*/ 	.byte	0x04, 0x2f
        /*4412*/ 	.short	(.L_2905 - .L_2904)
	.align		4
.L_2904:
        /*4414*/ 	.word	index@(_Z10add_kernelILx726EEvPfS0_S0_i)
        /*4418*/ 	.word	0x0000000c


	//----- nvinfo : EIATTR_FRAME_SIZE
	.align		4
.L_2905:
        /*441c*/ 	.byte	0x04, 0x11
        /*441e*/ 	.short	(.L_2907 - .L_2906)
	.align		4
.L_2906:
        /*4420*/ 	.word	index@(_Z10add_kernelILx726EEvPfS0_S0_i)
        /*4424*/ 	.word	0x00000000


	//----- nvinfo : EIATTR_REGCOUNT
	.align		4
.L_2907:
        /*4428*/ 	.byte	0x04, 0x2f
        /*442a*/ 	.short	(.L_2909 - .L_2908)
	.align		4
.L_2908:
        /*442c*/ 	.word	index@(_Z10add_kernelILx727EEvPfS0_S0_i)
        /*4430*/ 	.word	0x0000000c


	//----- nvinfo : EIATTR_FRAME_SIZE
	.align		4
.L_2909:
        /*4434*/ 	.byte	0x04, 0x11
        /*4436*/ 	.short	(.L_2911 - .L_2910)
	.align		4
.L_2910:
        /*4438*/ 	.word	index@(_Z10add_kernelILx727EEvPfS0_S0_i)
        /*443c*/ 	.word	0x00000000


	//----- nvinfo : EIATTR_REGCOUNT
	.align		4
.L_2911:
        /*4440*/ 	.byte	0x04, 0x2f
        /*4442*/ 	.short	(.L_2913 - .L_2912)
	.align		4
.L_2912:
        /*4444*/ 	.word	index@(_Z10add_kernelILx728EEvPfS0_S0_i)
        /*4448*/ 	.word	0x0000000c


	//----- nvinfo : EIATTR_FRAME_SIZE
	.align		4
.L_2913:
        /*444c*/ 	.byte	0x04, 0x11
        /*444e*/ 	.short	(.L_2915 - .L_2914)
	.align		4
.L_2914:
        /*4450*/ 	.word	index@(_Z10add_kernelILx728EEvPfS0_S0_i)
        /*4454*/ 	.word	0x00000000


	//----- nvinfo : EIATTR_REGCOUNT
	.align		4
.L_2915:
        /*4458*/ 	.byte	0x04, 0x2f
        /*445a*/ 	.short	(.L_2917 - .L_2916)
	.align		4
.L_2916:
        /*445c*/ 	.word	index@(_Z10add_kernelILx729EEvPfS0_S0_i)
        /*4460*/ 	.word	0x0000000c


	//----- nvinfo : EIATTR_FRAME_SIZE
	.align		4
.L_2917:
        /*4464*/ 	.byte	0x04, 0x11
        /*4466*/ 	.short	(.L_2919 - .L_2918)
	.align		4
.L_2918:
        /*4468*/ 	.word	index@(_Z10add_kernelILx729EEvPfS0_S0_i)
        /*446c*/ 	.word	0x00000000


	//----- nvinfo : EIATTR_REGCOUNT
	.align		4
.L_2919:
        /*4470*/ 	.byte	0x04, 0x2f
        /*4472*/ 	.short	(.L_2921 - .L_2920)
	.align		4
.L_2920:
        /*4474*/ 	.word	index@(_Z10add_kernelILx730EEvPfS0_S0_i)
        /*4478*/ 	.word	0x0000000c


	//----- nvinfo : EIATTR_FRAME_SIZE
	.align		4
.L_2921:
        /*447c*/ 	.byte	0x04, 0x11
        /*447e*/ 	.short	(.L_2923 - .L_2922)
	.align		4
.L_2922:
        /*4480*/ 	.word	index@(_Z10add_kernelILx730EEvPfS0_S0_i)
        /*4484*/ 	.word	0x00000000


	//----- nvinfo : EIATTR_REGCOUNT
	.align		4
.L_2923:
        /*4488*/ 	.byte	0x04, 0x2f
        /*448a*/ 	.short	(.L_2925 - .L_2924)
	.align		4
.L_2924:
        /*448c*/ 	.word	index@(_Z10add_kernelILx731EEvPfS0_S0_i)
        /*4490*/ 	.word	0x0000000c


	//----- nvinfo : EIATTR_FRAME_SIZE
	.align		4
.L_2925:
        /*4494*/ 	.byte	0x04, 0x11
        /*4496*/ 	.short	(.L_2927 - .L_2926)
	.align		4
.L_2926:
        /*4498*/ 	.word	index@(_Z10add_kernelILx731EEvPfS0_S0_i)
        /*449c*/ 	.word	0x00000000


	//----- nvinfo : EIATTR_REGCOUNT
	.align		4
.L_2927:
        /*44a0*/ 	.byte	0x04, 0x2f
        /*44a2*/ 	.short	(.L_2929 - .L_2928)
	.align		4
.L_2928:
        /*44a4*/ 	.word	index@(_Z10add_kernelILx732EEvPfS0_S0_i)
        /*44a8*/ 	.word	0x0000000c


	//----- nvinfo : EIATTR_FRAME_SIZE
	.align		4
.L_2929:
        /*44ac*/ 	.byte	0x04, 0x11
        /*44ae*/ 	.short	(.L_2931 - .L_2930)
	.align		4
.L_2930:
        /*44b0*/ 	.word	index@(_Z10add_kernelILx732EEvPfS0_S0_i)
        /*44b4*/ 	.word	0x00000000


	//----- nvinfo : EIATTR_REGCOUNT
	.align		4
.L_2931:
        /*44b8*/ 	.byte	0x04, 0x2f
        /*44ba*/ 	.short	(.L_2933 - .L_2932)
	.align		4
.L_2932:
        /*44bc*/ 	.word	index@(_Z10add_kernelILx733EEvPfS0_S0_i)
        /*44c0*/ 	.word	0x0000000c


	//----- nvinfo : EIATTR_FRAME_SIZE
	.align		4
.L_2933:
        /*44c4*/ 	.byte	0x04, 0x11
        /*44c6*/ 	.short	(.L_2935 - .L_2934)
	.align		4
.L_2934:
        /*44c8*/ 	.word	index@(_Z10add_kernelILx733EEvPfS0_S0_i)
        /*44cc*/ 	.word	0x00000000


	//----- nvinfo : EIATTR_REGCOUNT
	.align		4
.L_2935:
        /*44d0*/ 	.byte	0x04, 0x2f
        /*44d2*/ 	.short	(.L_2937 - .L_2936)
	.align		4
.L_2936:
        /*44d4*/ 	.word	index@(_Z10add_kernelILx734EEvPfS0_S0_i)
        /*44d8*/ 	.word	0x0000000c


	//----- nvinfo : EIATTR_FRAME_SIZE
	.align		4
.L_2937:
        /*44dc*/ 	.byte	0x04, 0x11
        /*44de*/ 	.short	(.L_2939 - .L_2938)
	.align		4
.L_2938:
        /*44e0*/ 	.word	index@(_Z10add_kernelILx734EEvPfS0_S0_i)
        /*44e4*/ 	.word	0x00000000


	//----- nvinfo : EIATTR_REGCOUNT
	.align		4
.L_2939:
        /*44e8*/ 	.byte	0x04, 0x2f
        /*44ea*/ 	.short	(.L_2941 - .L_2940)
	.align		4
.L_2940:
        /*44ec*/ 	.word	index@(_Z10add_kernelILx735EEvPfS0_S0_i)
        /*44f0*/ 	.word	0x0000000c


	//----- nvinfo : EIATTR_FRAME_SIZE
	.align		4
.L_2941:
        /*44f4*/ 	.byte	0x04, 0x11
        /*44f6*/ 	.short	(.L_2943 - .L_2942)
	.align		4
.L_2942:
        /*44f8*/ 	.word	index@(_Z10add_kernelILx735EEvPfS0_S0_i)
        /*44fc*/ 	.word	0x00000000


	//----- nvinfo : EIATTR_REGCOUNT
	.align		4
.L_2943:
        /*4500*/ 	.byte	0x04, 0x2f
        /*4502*/ 	.short	(.L_2945 - .L_2944)
	.align		4
.L_2944:
        /*4504*/ 	.word	index@(_Z10add_kernelILx736EEvPfS0_S0_i)
        /*4508*/ 	.word	0x0000000c


	//----- nvinfo : EIATTR_FRAME_SIZE
	.align		4
.L_2945:
        /*450c*/ 	.byte	0x04, 0x11
        /*450e*/ 	.short	(.L_2947 - .L_2946)
	.align		4
.L_2946:
        /*4510*/ 	.word	index@(_Z10add_kernelILx736EEvPfS0_S0_i)
        /*4514*/ 	.word	0x00000000


	//----- nvinfo : EIATTR_REGCOUNT
	.align		4
.L_2947:
        /*4518*/ 	.byte	0x04, 0x2f
        /*451a*/ 	.short	(.L_2949 - .L_2948)
	.align		4
.L_2948:
        /*451c*/ 	.word	index@(_Z10add_kernelILx737EEvPfS0_S0_i)
        /*4520*/ 	.word	0x0000000c


	//----- nvinfo : EIATTR_FRAME_SIZE
	.align		4
.L_2949:
        /*4524*/ 	.byte	0x04, 0x11
        /*4526*/ 	.short	(.L_2951 - .L_2950)
	.align		4
.L_2950:
        /*4528*/ 	.word	index@(_Z10add_kernelILx737EEvPfS0_S0_i)
        /*452c*/ 	.word	0x00000000


	//----- nvinfo : EIATTR_REGCOUNT
	.align		4
.L_2951:
        /*4530*/ 	.byte	0x04, 0x2f
        /*4532*/ 	.short	(.L_2953 - .L_2952)
	.align		4
.L_2952:
        /*4534*/ 	.word	index@(_Z10add_kernelILx738EEvPfS0_S0_i)
        /*4538*/ 	.word	0x0000000c


	//----- nvinfo : EIATTR_FRAME_SIZE
	.align		4
.L_2953:
        /*453c*/ 	.byte	0x04, 0x11
        /*453e*/ 	.short	(.L_2955 - .L_2954)
	.align		4
.L_2954:
        /*4540*/ 	.word	index@(_Z10add_kernelILx738EEvPfS0_S0_i)
        /*4544*/ 	.word	0x00000000


	//----- nvinfo : EIATTR_REGCOUNT
	.align		4
.L_2955:
        /*4548*/ 	.byte	0x04, 0x2f
        /*454a*/ 	.short	(.L_2957 - .L_2956)
	.align		4
.L_2956:
        /*454c*/ 	.word	index@(_Z10add_kernelILx739EEvPfS0_S0_i)
        /*4550*/ 	.word	0x0000000c


	//----- nvinfo : EIATTR_FRAME_SIZE
	.align		4
.L_2957:
        /*4554*/ 	.byte	0x04, 0x11
        /*4556*/ 	.short	(.L_2959 - .L_2958)
	.align		4
.L_2958:
        /*4558*/ 	.word	index@(_Z10add_kernelILx739EEvPfS0_S0_i)
        /*455c*/ 	.word	0x00000000


	//----- nvinfo : EIATTR_REGCOUNT
	.align		4
.L_2959:
        /*4560*/ 	.byte	0x04, 0x2f
        /*4562*/ 	.short	(.L_2961 - .L_2960)
	.align		4
.L_2960:
        /*4564*/ 	.word	index@(_Z10add_kernelILx740EEvPfS0_S0_i)
        /*4568*/ 	.word	0x0000000c


	//----- nvinfo : EIATTR_FRAME_SIZE
	.align		4
.L_2961:
        /*456c*/ 	.byte	0x04, 0x11
        /*456e*/ 	.short	(.L_2963 - .L_2962)
	.align		4
.L_2962:
        /*4570*/ 	.word	index@(_Z10add_kernelILx740EEvPfS0_S0_i)
        /*4574*/ 	.word	0x00000000


	//----- nvinfo : EIATTR_REGCOUNT
	.align		4
.L_2963:
        /*4578*/ 	.byte	0x04, 0x2f
        /*457a*/ 	.short	(.L_2965 - .L_2964)
	.align		4
.L_2964:
        /*457c*/ 	.word	index@(_Z10add_kernelILx741EEvPfS0_S0_i)
        /*4580*/ 	.word	0x0000000c


	//----- nvinfo : EIATTR_FRAME_SIZE
	.align		4
.L_2965:
        /*4584*/ 	.byte	0x04, 0x11
        /*4586*/ 	.short	(.L_2967 - .L_2966)
	.align		4
.L_2966:
        /*4588*/ 	.word	index@(_Z10add_kernelILx741EEvPfS0_S0_i)
        /*458c*/ 	.word	0x00000000


	//----- nvinfo : EIATTR_REGCOUNT
	.align		4
.L_2967:
        /*4590*/ 	.byte	0x04, 0x2f
        /*4592*/ 	.short	(.L_2969 - .L_2968)
	.align		4
.L_2968:
        /*4594*/ 	.word	index@(_Z10add_kernelILx742EEvPfS0_S0_i)
        /*4598*/ 	.word	0x0000000c


	//----- nvinfo : EIATTR_FRAME_SIZE
	.align		4
.L_2969:
        /*459c*/ 	.byte	0x04, 0x11
        /*459e*/ 	.short	(.L_2971 - .L_2970)
	.align		4
.L_2970:
        /*45a0*/ 	.word	index@(_Z10add_kernelILx742EEvPfS0_S0_i)
        /*45a4*/ 	.word	0x00000000


	//----- nvinfo : EIATTR_REGCOUNT
	.align		4
.L_2971:
        /*45a8*/ 	.byte	0x04, 0x2f
        /*45aa*/ 	.short	(.L_2973 - .L_2972)
	.align		4
.L_2972:
        /*45ac*/ 	.word	index@(_Z10add_kernelILx743EEvPfS0_S0_i)
        /*45b0*/ 	.word	0x0000000c


	//----- nvinfo : EIATTR_FRAME_SIZE
	.align		4
.L_2973:
        /*45b4*/ 	.byte	0x04, 0x11
        /*45b6*/ 	.short	(.L_2975 - .L_2974)
	.align		4
.L_2974:
        /*45b8*/ 	.word	index@(_Z10add_kernelILx743EEvPfS0_S0_i)
        /*45bc*/ 	.word	0x00000000


	//----- nvinfo : EIATTR_REGCOUNT
	.align		4
.L_2975:
        /*45c0*/ 	.byte	0x04, 0x2f
        /*45c2*/ 	.short	(.L_2977 - .L_2976)
	.align		4
.L_2976:
        /*45c4*/ 	.word	index@(_Z10add_kernelILx744EEvPfS0_S0_i)
        /*45c8*/ 	.word	0x0000000c


	//----- nvinfo : EIATTR_FRAME_SIZE
	.align		4
.L_2977:
        /*45cc*/ 	.byte	0x04, 0x11
        /*45ce*/ 	.short	(.L_2979 - .L_2978)
	.align		4
.L_2978:
        /*45d0*/ 	.word	index@(_Z10add_kernelILx744EEvPfS0_S0_i)
        /*45d4*/ 	.word	0x00000000


	//----- nvinfo : EIATTR_REGCOUNT
	.align		4
.L_2979:
        /*45d8*/ 	.byte	0x04, 0x2f
        /*45da*/ 	.short	(.L_2981 - .L_2980)
	.align		4
.L_2980:
        /*45dc*/ 	.word	index@(_Z10add_kernelILx745EEvPfS0_S0_i)
        /*45e0*/ 	.word	0x0000000c


	//----- nvinfo : EIATTR_FRAME_SIZE
	.align		4
.L_2981:
        /*45e4*/ 	.byte	0x04, 0x11
        /*45e6*/ 	.short	(.L_2983 - .L_2982)
	.align		4
.L_2982:
        /*45e8*/ 	.word	index@(_Z10add_kernelILx745EEvPfS0_S0_i)
        /*45ec*/ 	.word	0x00000000


	//----- nvinfo : EIATTR_REGCOUNT
	.align		4
.L_2983:
        /*45f0*/ 	.byte	0x04, 0x2f
        /*45f2*/ 	.short	(.L_2985 - .L_2984)
	.align		4
.L_2984:
        /*45f4*/ 	.word	index@(_Z10add_kernelILx746EEvPfS0_S0_i)
        /*45f8*/ 	.word	0x0000000c


	//----- nvinfo : EIATTR_FRAME_SIZE
	.align		4
.L_2985:
        /*45fc*/ 	.byte	0x04, 0x11
        /*45fe*/ 	.short	(.L_2987 - .L_2986)
	.align		4
.L_2986:
        /*4600*/ 	.word	index@(_Z10add_kernelILx746EEvPfS0_S0_i)
        /*4604*/ 	.word	0x00000000


	//----- nvinfo : EIATTR_REGCOUNT
	.align		4
.L_2987:
        /*4608*/ 	.byte	0x04, 0x2f
        /*460a*/ 	.short	(.L_2989 - .L_2988)
	.align		4
.L_2988:
        /*460c*/ 	.word	index@(_Z10add_kernelILx747EEvPfS0_S0_i)
        /*4610*/ 	.word	0x0000000c


	//----- nvinfo : EIATTR_FRAME_SIZE
	.align		4
.L_2989:
        /*4614*/ 	.byte	0x04, 0x11
        /*4616*/ 	.short	(.L_2991 - .L_2990)
	.align		4
.L_2990:
        /*4618*/ 	.word	index@(_Z10add_kernelILx747EEvPfS0_S0_i)
        /*461c*/ 	.word	0x00000000


	//----- nvinfo : EIATTR_REGCOUNT
	.align		4
.L_2991:
        /*4620*/ 	.byte	0x04, 0x2f
        /*4622*/ 	.short	(.L_2993 - .L_2992)
	.align		4
.L_2992:
        /*4624*/ 	.word	index@(_Z10add_kernelILx748EEvPfS0_S0_i)
        /*4628*/ 	.word	0x0000000c


	//----- nvinfo : EIATTR_FRAME_SIZE
	.align		4
.L_2993:
        /*462c*/ 	.byte	0x04, 0x11
        /*462e*/ 	.short	(.L_2995 - .L_2994)
	.align		4
.L_2994:
        /*4630*/ 	.word	index@(_Z10add_kernelILx748EEvPfS0_S0_i)
        /*4634*/ 	.word	0x00000000


	//----- nvinfo : EIATTR_REGCOUNT
	.align		4
.L_2995:
        /*4638*/ 	.byte	0x04, 0x2f
        /*463a*/ 	.short	(.L_2997 - .L_2996)
	.align		4
.L_2996:
        /*463c*/ 	.word	index@(_Z10add_kernelILx749EEvPfS0_S0_i)
        /*4640*/ 	.word	0x0000000c


	//----- nvinfo : EIATTR_FRAME_SIZE
	.align		4
.L_2997:
        /*4644*/ 	.byte	0x04, 0x11
        /*4646*/ 	.short	(.L_2999 - .L_2998)
	.align		4
.L_2998:
        /*4648*/ 	.word	index@(_Z10add_kernelILx749EEvPfS0_S0_i)
        /*464c*/ 	.word	0x00000000


	//----- nvinfo : EIATTR_REGCOUNT
	.align		4
.L_2999:
        /*4650*/ 	.byte	0x04, 0x2f
        /*4652*/ 	.short	(.L_3001 - .L_3000)
	.align		4
.L_3000:
        /*4654*/ 	.word	index@(_Z10add_kernelILx750EEvPfS0_S0_i)
        /*4658*/ 	.word	0x0000000c


	//----- nvinfo : EIATTR_FRAME_SIZE
	.align		4
.L_3001:
        /*465c*/ 	.byte	0x04, 0x11
        /*465e*/ 	.short	(.L_3003 - .L_3002)
	.align		4
.L_3002:
        /*4660*/ 	.word	index@(_Z10add_kernelILx750EEvPfS0_S0_i)
        /*4664*/ 	.word	0x00000000


	//----- nvinfo : EIATTR_REGCOUNT
	.align		4
.L_3003:
        /*4668*/ 	.byte	0x04, 0x2f
        /*466a*/ 	.short	(.L_3005 - .L_3004)
	.align		4
.L_3004:
        /*466c*/ 	.word	index@(_Z10add_kernelILx751EEvPfS0_S0_i)
        /*4670*/ 	.word	0x0000000c


	//----- nvinfo : EIATTR_FRAME_SIZE
	.align		4
.L_3005:
        /*4674*/ 	.byte	0x04, 0x11
        /*4676*/ 	.short	(.L_3007 - .L_3006)
	.align		4
.L_3006:
        /*4678*/ 	.word	index@(_Z10add_kernelILx751EEvPfS0_S0_i)
        /*467c*/ 	.word	0x00000000


	//----- nvinfo : EIATTR_REGCOUNT
	.align		4
.L_3007:
        /*4680*/ 	.byte	0x04, 0x2f
        /*4682*/ 	.short	(.L_3009 - .L_3008)
	.align		4
.L_3008:
        /*4684*/ 	.word	index@(_Z10add_kernelILx752EEvPfS0_S0_i)
        /*4688*/ 	.word	0x0000000c


	//----- nvinfo : EIATTR_FRAME_SIZE
	.align		4
.L_3009:
        /*468c*/ 	.byte	0x04, 0x11
        /*468e*/ 	.short	(.L_3011 - .L_3010)
	.align		4
.L_3010:
        /*4690*/ 	.word	index@(_Z10add_kernelILx752EEvPfS0_S0_i)
        /*4694*/ 	.word	0x00000000


	//----- nvinfo : EIATTR_REGCOUNT
	.align		4
.L_3011:
        /*4698*/ 	.byte	0x04, 0x2f
        /*469a*/ 	.short	(.L_3013 - .L_3012)
	.align		4
.L_3012:
        /*469c*/ 	.word	index@(_Z10add_kernelILx753EEvPfS0_S0_i)
        /*46a0*/ 	.word	0x0000000c


	//----- nvinfo : EIATTR_FRAME_SIZE
	.align		4
.L_3013:
        /*46a4*/ 	.byte	0x04, 0x11
        /*46a6*/ 	.short	(.L_3015 - .L_3014)
	.align		4
.L_3014:
        /*46a8*/ 	.word	index@(_Z10add_kernelILx753EEvPfS0_S0_i)
        /*46ac*/ 	.word	0x00000000


	//----- nvinfo : EIATTR_REGCOUNT
	.align		4
.L_3015:
        /*46b0*/ 	.byte	0x04, 0x2f
        /*46b2*/ 	.short	(.L_3017 - .L_3016)
	.align		4
.L_3016:
        /*46b4*/ 	.word	index@(_Z10add_kernelILx754EEvPfS0_S0_i)
        /*46b8*/ 	.word	0x0000000c


	//----- nvinfo : EIATTR_FRAME_SIZE
	.align		4
.L_3017:
        /*46bc*/ 	.byte	0x04, 0x11
        /*46be*/ 	.short	(.L_3019 - .L_3018)
	.align		4
.L_3018:
        /*46c0*/ 	.word	index@(_Z10add_kernelILx754EEvPfS0_S0_i)
        /*46c4*/ 	.word	0x00000000


	//----- nvinfo : EIATTR_REGCOUNT
	.align		4
.L_3019:
        /*46c8*/ 	.byte	0x04, 0x2f
        /*46ca*/ 	.short	(.L_3021 - .L_3020)
	.align		4
.L_3020:
        /*46cc*/ 	.word	index@(_Z10add_kernelILx755EEvPfS0_S0_i)
        /*46d0*/ 	.word	0x0000000c


	//----- nvinfo : EIATTR_FRAME_SIZE
	.align		4
.L_3021:
        /*46d4*/ 	.byte	0x04, 0x11
        /*46d6*/ 	.short	(.L_3023 - .L_3022)
	.align		4
.L_3022:
        /*46d8*/ 	.word	index@(_Z10add_kernelILx755EEvPfS0_S0_i)
        /*46dc*/ 	.word	0x00000000


	//----- nvinfo : EIATTR_REGCOUNT
	.align		4
.L_3023:
        /*46e0*/ 	.byte	0x04, 0x2f
        /*46e2*/ 	.short	(.L_3025 - .L_3024)
	.align		4
.L_3024:
        /*46e4*/ 	.word	index@(_Z10add_kernelILx756EEvPfS0_S0_i)
        /*46e8*/ 	.word	0x0000000c


	//----- nvinfo : EIATTR_FRAME_SIZE
	.align		4
.L_3025:
        /*46ec*/ 	.byte	0x04, 0x11
        /*46ee*/ 	.short	(.L_3027 - .L_3026)
	.align		4
.L_3026:
        /*46f0*/ 	.word	index@(_Z10add_kernelILx756EEvPfS0_S0_i)
        /*46f4*/ 	.word	0x00000000


	//----- nvinfo : EIATTR_REGCOUNT
	.align		4
.L_3027:
        /*46f8*/ 	.byte	0x04, 0x2f
        /*46fa*/ 	.short	(.L_3029 - .L_3028)
	.align		4
.L_3028:
        /*46fc*/ 	.word	index@(_Z10add_kernelILx757EEvPfS0_S0_i)
        /*4700*/ 	.word	0x0000000c


	//----- nvinfo : EIATTR_FRAME_SIZE
	.align		4
.L_3029:
        /*4704*/ 	.byte	0x04, 0x11
        /*4706*/ 	.short	(.L_3031 - .L_3030)
	.align		4
.L_3030:
        /*4708*/ 	.word	index@(_Z10add_kernelILx757EEvPfS0_S0_i)
        /*470c*/ 	.word	0x00000000


	//----- nvinfo : EIATTR_REGCOUNT
	.align		4
.L_3031:
        /*4710*/ 	.byte	0x04, 0x2f
        /*4712*/ 	.short	(.L_3033 - .L_3032)
	.align		4
.L_3032:
        /*4714*/ 	.word	index@(_Z10add_kernelILx758EEvPfS0_S0_i)
        /*4718*/ 	.word	0x0000000c


	//----- nvinfo : EIATTR_FRAME_SIZE
	.align		4
.L_3033:
        /*471c*/ 	.byte	0x04, 0x11
        /*471e*/ 	.short	(.L_3035 - .L_3034)
	.align		4
.L_3034:
        /*4720*/ 	.word	index@(_Z10add_kernelILx758EEvPfS0_S0_i)
        /*4724*/ 	.word	0x00000000


	//----- nvinfo : EIATTR_REGCOUNT
	.align		4
.L_3035:
        /*4728*/ 	.byte	0x04, 0x2f
        /*472a*/ 	.short	(.L_3037 - .L_3036)
	.align		4
.L_3036:
        /*472c*/ 	.word	index@(_Z10add_kernelILx759EEvPfS0_S0_i)
        /*4730*/ 	.word	0x0000000c


	//----- nvinfo : EIATTR_FRAME_SIZE
	.align		4
.L_3037:
        /*4734*/ 	.byte	0x04, 0x11
        /*4736*/ 	.short	(.L_3039 - .L_3038)
	.align		4
.L_3038:
        /*4738*/ 	.word	index@(_Z10add_kernelILx759EEvPfS0_S0_i)
        /*473c*/ 	.word	0x00000000


	//----- nvinfo : EIATTR_REGCOUNT
	.align		4
.L_3039:
        /*4740*/ 	.byte	0x04, 0x2f
        /*4742*/ 	.short	(.L_3041 - .L_3040)
	.align		4
.L_3040:
        /*4744*/ 	.word	index@(_Z10add_kernelILx760EEvPfS0_S0_i)
        /*4748*/ 	.word	0x0000000c


	//----- nvinfo : EIATTR_FRAME_SIZE
	.align		4
.L_3041:
        /*474c*/ 	.byte	0x04, 0x11
        /*474e*/ 	.short	(.L_3043 - .L_3042)
	.align		4
.L_3042:
        /*4750*/ 	.word	index@(_Z10add_kernelILx760EEvPfS0_S0_i)
        /*4754*/ 	.word	0x00000000


	//----- nvinfo : EIATTR_REGCOUNT
	.align		4
.L_3043:
        /*4758*/ 	.byte	0x04, 0x2f
        /*475a*/ 	.short	(.L_3045 - .L_3044)
	.align		4
.L_3044:
        /*475c*/ 	.word	index@(_Z10add_kernelILx761EEvPfS0_S0_i)
        /*4760*/ 	.word	0x0000000c


	//----- nvinfo : EIATTR_FRAME_SIZE
	.align		4
.L_3045:
        /*4764*/ 	.byte	0x04, 0x11
        /*4766*/ 	.short	(.L_3047 - .L_3046)
	.align		4
.L_3046:
        /*4768*/ 	.word	index@(_Z10add_kernelILx761EEvPfS0_S0_i)
        /*476c*/ 	.word	0x00000000


	//----- nvinfo : EIATTR_REGCOUNT
	.align		4
.L_3047:
        /*4770*/ 	.byte	0x04, 0x2f
        /*4772*/ 	.short	(.L_3049 - .L_3048)
	.align		4
.L_3048:
        /*4774*/ 	.word	index@(_Z10add_kernelILx762EEvPfS0_S0_i)
        /*4778*/ 	.word	0x0000000c


	//----- nvinfo : EIATTR_FRAME_SIZE
	.align		4
.L_3049:
        /*477c*/ 	.byte	0x04, 0x11
        /*477e*/ 	.short	(.L_3051 - .L_3050)
	.align		4
.L_3050:
        /*4780*/ 	.word	index@(_Z10add_kernelILx762EEvPfS0_S0_i)
        /*4784*/ 	.word	0x00000000


	//----- nvinfo : EIATTR_REGCOUNT
	.align		4
.L_3051:
        /*4788*/ 	.byte	0x04, 0x2f
        /*478a*/ 	.short	(.L_3053 - .L_3052)
	.align		4
.L_3052:
        /*478c*/ 	.word	index@(_Z10add_kernelILx763EEvPfS0_S0_i)
        /*4790*/ 	.word	0x0000000c


	//----- nvinfo : EIATTR_FRAME_SIZE
	.align		4
.L_3053:
        /*4794*/ 	.byte	0x04, 0x11
        /*4796*/ 	.short	(.L_3055 - .L_3054)
	.align		4
.L_3054:
        /*4798*/ 	.word	index@(_Z10add_kernelILx763EEvPfS0_S0_i)
        /*479c*/ 	.word	0x00000000


	//----- nvinfo : EIATTR_REGCOUNT
	.align		4
.L_3055:
        /*47a0*/ 	.byte	0x04, 0x2f
        /*47a2*/ 	.short	(.L_3057 - .L_3056)
	.align		4
.L_3056:
        /*47a4*/ 	.word	index@(_Z10add_kernelILx764EEvPfS0_S0_i)
        /*47a8*/ 	.word	0x0000000c


	//----- nvinfo : EIATTR_FRAME_SIZE
	.align		4
.L_3057:
        /*47ac*/ 	.byte	0x04, 0x11
        /*47ae*/ 	.short	(.L_3059 - .L_3058)
	.align		4
.L_3058:
        /*47b0*/ 	.word	index@(_Z10add_kernelILx764EEvPfS0_S0_i)
        /*47b4*/ 	.word	0x00000000


	//----- nvinfo : EIATTR_REGCOUNT
	.align		4
.L_3059:
        /*47b8*/ 	.byte	0x04, 0x2f
        /*47ba*/ 	.short	(.L_3061 - .L_3060)
	.align		4
.L_3060:
        /*47bc*/ 	.word	index@(_Z10add_kernelILx765EEvPfS0_S0_i)
        /*47c0*/ 	.word	0x0000000c


	//----- nvinfo : EIATTR_FRAME_SIZE
	.align		4
.L_3061:
        /*47c4*/ 	.byte	0x04, 0x11
        /*47c6*/ 	.short	(.L_3063 - .L_3062)
	.align		4
.L_3062:
        /*47c8*/ 	.word	index@(_Z10add_kernelILx765EEvPfS0_S0_i)
        /*47cc*/ 	.word	0x00000000


	//----- nvinfo : EIATTR_REGCOUNT
	.align		4
.L_3063:
        /*47d0*/ 	.byte	0x04, 0x2f
        /*47d2*/ 	.short	(.L_3065 - .L_3064)
	.align		4
.L_3064:
        /*47d4*/ 	.word	index@(_Z10add_kernelILx766EEvPfS0_S0_i)
        /*47d8*/ 	.word	0x0000000c


	//----- nvinfo : EIATTR_FRAME_SIZE
	.align		4
.L_3065:
        /*47dc*/ 	.byte	0x04, 0x11
        /*47de*/ 	.short	(.L_3067 - .L_3066)
	.align		4
.L_3066:
        /*47e0*/ 	.word	index@(_Z10add_kernelILx766EEvPfS0_S0_i)
        /*47e4*/ 	.word	0x00000000


	//----- nvinfo : EIATTR_REGCOUNT
	.align		4
.L_3067:
        /*47e8*/ 	.byte	0x04, 0x2f
        /*47ea*/ 	.short	(.L_3069 - .L_3068)
	.align		4
.L_3068:
        /*47ec*/ 	.word	index@(_Z10add_kernelILx767EEvPfS0_S0_i)
        /*47f0*/ 	.word	0x0000000c


	//----- nvinfo : EIATTR_FRAME_SIZE
	.align		4
.L_3069:
        /*47f4*/ 	.byte	0x04, 0x11
        /*47f6*/ 	.short	(.L_3071 - .L_3070)
	.align		4
.L_3070:
        /*47f8*/ 	.word	index@(_Z10add_kernelILx767EEvPfS0_S0_i)
        /*47fc*/ 	.word	0x00000000


	//----- nvinfo : EIATTR_REGCOUNT
	.align		4
.L_3071:
        /*4800*/ 	.byte	0x04, 0x2f
        /*4802*/ 	.short	(.L_3073 - .L_3072)
	.align		4
.L_3072:
        /*4804*/ 	.word	index@(_Z10add_kernelILx768EEvPfS0_S0_i)
        /*4808*/ 	.word	0x0000000c


	//----- nvinfo : EIATTR_FRAME_SIZE
	.align		4
.L_3073:
        /*480c*/ 	.byte	0x04, 0x11
        /*480e*/ 	.short	(.L_3075 - .L_3074)
	.align		4
.L_3074:
        /*4810*/ 	.word	index@(_Z10add_kernelILx768EEvPfS0_S0_i)
        /*4814*/ 	.word	0x00000000


	//----- nvinfo : EIATTR_REGCOUNT
	.align		4
.L_3075:
        /*4818*/ 	.byte	0x04, 0x2f
        /*481a*/ 	.short	(.L_3077 - .L_3076)
	.align		4
.L_3076:
        /*481c*/ 	.word	index@(_Z10add_kernelILx769EEvPfS0_S0_i)
        /*4820*/ 	.word	0x0000000c


	//----- nvinfo : EIATTR_FRAME_SIZE
	.align		4
.L_3077:
        /*4824*/ 	.byte	0x04, 0x11
        /*4826*/ 	.short	(.L_3079 - .L_3078)
	.align		4
.L_3078:
        /*4828*/ 	.word	index@(_Z10add_kernelILx769EEvPfS0_S0_i)
        /*482c*/ 	.word	0x00000000


	//----- nvinfo : EIATTR_REGCOUNT
	.align		4
.L_3079:
        /*4830*/ 	.byte	0x04, 0x2f
        /*4832*/ 	.short	(.L_3081 - .L_3080)
	.align		4
.L_3080:
        /*4834*/ 	.word	index@(_Z10add_kernelILx770EEvPfS0_S0_i)
        /*4838*/ 	.word	0x0000000c


	//----- nvinfo : EIATTR_FRAME_SIZE
	.align		4
.L_3081:
        /*483c*/ 	.byte	0x04, 0x11
        /*483e*/ 	.short	(.L_3083 - .L_3082)
	.align		4
.L_3082:
        /*4840*/ 	.word	index@(_Z10add_kernelILx770EEvPfS0_S0_i)
        /*4844*/ 	.word	0x00000000


	//----- nvinfo : EIATTR_REGCOUNT
	.align		4
.L_3083:
        /*4848*/ 	.byte	0x04, 0x2f
        /*484a*/ 	.short	(.L_3085 - .L_3084)
	.align		4
.L_3084:
        /*484c*/ 	.word	index@(_Z10add_kernelILx771EEvPfS0_S0_i)
        /*4850*/ 	.word	0x0000000c


	//----- nvinfo : EIATTR_FRAME_SIZE
	.align		4
.L_3085:
        /*4854*/ 	.byte	0x04, 0x11
        /*4856*/ 	.short	(.L_3087 - .L_3086)
	.align		4
.L_3086:
        /*4858*/ 	.word	index@(_Z10add_kernelILx771EEvPfS0_S0_i)
        /*485c*/ 	.word	0x00000000


	//----- nvinfo : EIATTR_REGCOUNT
	.align		4
.L_3087:
        /*4860*/ 	.byte	0x04, 0x2f
        /*4862*/ 	.short	(.L_3089 - .L_3088)
	.align		4
.L_3088:
        /*4864*/ 	.word	index@(_Z10add_kernelILx772EEvPfS0_S0_i)
        /*4868*/ 	.word	0x0000000c


	//----- nvinfo : EIATTR_FRAME_SIZE
	.align		4
.L_3089:
        /*486c*/ 	.byte	0x04, 0x11
        /*486e*/ 	.short	(.L_3091 - .L_3090)
	.align		4
.L_3090:
        /*4870*/ 	.word	index@(_Z10add_kernelILx772EEvPfS0_S0_i)
        /*4874*/ 	.word	0x00000000


	//----- nvinfo : EIATTR_REGCOUNT
	.align		4
.L_3091:
        /*4878*/ 	.byte	0x04, 0x2f
        /*487a*/ 	.short	(.L_3093 - .L_3092)
	.align		4
.L_3092:
        /*487c*/ 	.word	index@(_Z10add_kernelILx773EEvPfS0_S0_i)
        /*4880*/ 	.word	0x0000000c


	//----- nvinfo : EIATTR_FRAME_SIZE
	.align		4
.L_3093:
        /*4884*/ 	.byte	0x04, 0x11
        /*4886*/ 	.short	(.L_3095 - .L_3094)
	.align		4
.L_3094:
        /*4888*/ 	.word	index@(_Z10add_kernelILx773EEvPfS0_S0_i)
        /*488c*/ 	.word	0x00000000


	//----- nvinfo : EIATTR_REGCOUNT
	.align		4
.L_3095:
        /*4890*/ 	.byte	0x04, 0x2f
        /*4892*/ 	.short	(.L_3097 - .L_3096)
	.align		4
.L_3096:
        /*4894*/ 	.word	index@(_Z10add_kernelILx774EEvPfS0_S0_i)
        /*4898*/ 	.word	0x0000000c


	//----- nvinfo : EIATTR_FRAME_SIZE
	.align		4
.L_3097:
        /*489c*/ 	.byte	0x04, 0x11
        /*489e*/ 	.short	(.L_3099 - .L_3098)
	.align		4
.L_3098:
        /*48a0*/ 	.word	index@(_Z10add_kernelILx774EEvPfS0_S0_i)
        /*48a4*/ 	.word	0x00000000


	//----- nvinfo : EIATTR_REGCOUNT
	.align		4
.L_3099:
        /*48a8*/ 	.byte	0x04, 0x2f
        /*48aa*/ 	.short	(.L_3101 - .L_3100)
	.align		4
.L_3100:
        /*48ac*/ 	.word	index@(_Z10add_kernelILx775EEvPfS0_S0_i)
        /*48b0*/ 	.word	0x0000000c


	//----- nvinfo : EIATTR_FRAME_SIZE
	.align		4
.L_3101:
        /*48b4*/ 	.byte	0x04, 0x11
        /*48b6*/ 	.short	(.L_3103 - .L_3102)
	.align		4
.L_3102:
        /*48b8*/ 	.word	index@(_Z10add_kernelILx775EEvPfS0_S0_i)
        /*48bc*/ 	.word	0x00000000


	//----- nvinfo : EIATTR_REGCOUNT
	.align		4
.L_3103:
        /*48c0*/ 	.byte	0x04, 0x2f
        /*48c2*/ 	.short	(.L_3105 - .L_3104)
	.align		4
.L_3104:
        /*48c4*/ 	.word	index@(_Z10add_kernelILx776EEvPfS0_S0_i)
        /*48c8*/ 	.word	0x0000000c


	//----- nvinfo : EIATTR_FRAME_SIZE
	.align		4
.L_3105:
        /*48cc*/ 	.byte	0x04, 0x11
        /*48ce*/ 	.short	(.L_3107 - .L_3106)
	.align		4
.L_3106:
        /*48d0*/ 	.word	index@(_Z10add_kernelILx776EEvPfS0_S0_i)
        /*48d4*/ 	.word	0x00000000


	//----- nvinfo : EIATTR_REGCOUNT
	.align		4
.L_3107:
        /*48d8*/ 	.byte	0x04, 0x2f
        /*48da*/ 	.short	(.L_3109 - .L_3108)
	.align		4
.L_3108:
        /*48dc*/ 	.word	index@(_Z10add_kernelILx777EEvPfS0_S0_i)
        /*48e0*/ 	.word	0x0000000c


	//----- nvinfo : EIATTR_FRAME_SIZE
	.align		4
.L_3109:
        /*48e4*/ 	.byte	0x04, 0x11
        /*48e6*/ 	.short	(.L_3111 - .L_3110)
	.align		4
.L_3110:
        /*48e8*/ 	.word	index@(_Z10add_kernelILx777EEvPfS0_S0_i)
        /*48ec*/ 	.word	0x00000000


	//----- nvinfo : EIATTR_REGCOUNT
	.align		4
.L_3111:
        /*48f0*/ 	.byte	0x04, 0x2f
        /*48f2*/ 	.short	(.L_3113 - .L_3112)
	.align		4
.L_3112:
        /*48f4*/ 	.word	index@(_Z10add_kernelILx778EEvPfS0_S0_i)
        /*48f8*/ 	.word	0x0000000c


	//----- nvinfo : EIATTR_FRAME_SIZE
	.align		4
.L_3113:
        /*48fc*/ 	.byte	0x04, 0x11
        /*48fe*/ 	.short	(.L_3115 - .L_3114)
	.align		4
.L_3114:
        /*4900*/ 	.word	index@(_Z10add_kernelILx778EEvPfS0_S0_i)
        /*4904*/ 	.word	0x00000000


	//----- nvinfo : EIATTR_REGCOUNT
	.align		4
.L_3115:
        /*4908*/ 	.byte	0x04, 0x2f
        /*490a*/ 	.short	(.L_3117 - .L_3116)
	.align		4
.L_3116:
        /*490c*/ 	.word	index@(_Z10add_kernelILx779EEvPfS0_S0_i)
        /*4910*/ 	.word	0x0000000c


	//----- nvinfo : EIATTR_FRAME_SIZE
	.align		4
.L_3117:
        /*4914*/ 	.byte	0x04, 0x11
        /*4916*/ 	.short	(.L_3119 - .L_3118)
	.align		4
.L_3118:
        /*4918*/ 	.word	index@(_Z10add_kernelILx779EEvPfS0_S0_i)
        /*491c*/ 	.word	0x00000000


	//----- nvinfo : EIATTR_REGCOUNT
	.align		4
.L_3119:
        /*4920*/ 	.byte	0x04, 0x2f
        /*4922*/ 	.short	(.L_3121 - .L_3120)
	.align		4
.L_3120:
        /*4924*/ 	.word	index@(_Z10add_kernelILx780EEvPfS0_S0_i)
        /*4928*/ 	.word	0x0000000c


	//----- nvinfo : EIATTR_FRAME_SIZE
	.align		4
.L_3121:
        /*492c*/ 	.byte	0x04, 0x11
        /*492e*/ 	.short	(.L_3123 - .L_3122)
	.align		4
.L_3122:
        /*4930*/ 	.word	index@(_Z10add_kernelILx780EEvPfS0_S0_i)
        /*4934*/ 	.word	0x00000000


	//----- nvinfo : EIATTR_REGCOUNT
	.align		4
.L_3123:
        /*4938*/ 	.byte	0x04, 0x2f
        /*493a*/ 	.short	(.L_3125 - .L_3124)
	.align		4
.L_3124:
        /*493c*/ 	.word	index@(_Z10add_kernelILx781EEvPfS0_S0_i)
        /*4940*/ 	.word	0x0000000c


	//----- nvinfo : EIATTR_FRAME_SIZE
	.align		4
.L_3125:
        /*4944*/ 	.byte	0x04, 0x11
        /*4946*/ 	.short	(.L_3127 - .L_3126)
	.align		4
.L_3126:
        /*4948*/ 	.word	index@(_Z10add_kernelILx781EEvPfS0_S0_i)
        /*494c*/ 	.word	0x00000000


	//----- nvinfo : EIATTR_REGCOUNT
	.align		4
.L_3127:
        /*4950*/ 	.byte	0x04, 0x2f
        /*4952*/ 	.short	(.L_3129 - .L_3128)
	.align		4
.L_3128:
        /*4954*/ 	.word	index@(_Z10add_kernelILx782EEvPfS0_S0_i)
        /*4958*/ 	.word	0x0000000c


	//----- nvinfo : EIATTR_FRAME_SIZE
	.align		4
.L_3129:
        /*495c*/ 	.byte	0x04, 0x11
        /*495e*/ 	.short	(.L_3131 - .L_3130)
	.align		4
.L_3130:
        /*4960*/ 	.word	index@(_Z10add_kernelILx782EEvPfS0_S0_i)
        /*4964*/ 	.word	0x00000000


	//----- nvinfo : EIATTR_REGCOUNT
	.align		4
.L_3131:
        /*4968*/ 	.byte	0x04, 0x2f
        /*496a*/ 	.short	(.L_3133 - .L_3132)
	.align		4
.L_3132:
        /*496c*/ 	.word	index@(_Z10add_kernelILx783EEvPfS0_S0_i)
        /*4970*/ 	.word	0x0000000c


	//----- nvinfo : EIATTR_FRAME_SIZE
	.align		4
.L_3133:
        /*4974*/ 	.byte	0x04, 0x11
        /*4976*/ 	.short	(.L_3135 - .L_3134)
	.align		4
.L_3134:
        /*4978*/ 	.word	index@(_Z10add_kernelILx783EEvPfS0_S0_i)
        /*497c*/ 	.word	0x00000000


	//----- nvinfo : EIATTR_REGCOUNT
	.align		4
.L_3135:
        /*4980*/ 	.byte	0x04, 0x2f
        /*4982*/ 	.short	(.L_3137 - .L_3136)
	.align		4
.L_3136:
        /*4984*/ 	.word	index@(_Z10add_kernelILx784EEvPfS0_S0_i)
        /*4988*/ 	.word	0x0000000c


	//----- nvinfo : EIATTR_FRAME_SIZE
	.align		4
.L_3137:
        /*498c*/ 	.byte	0x04, 0x11
        /*498e*/ 	.short	(.L_3139 - .L_3138)
	.align		4
.L_3138:
        /*4990*/ 	.word	index@(_Z10add_kernelILx784EEvPfS0_S0_i)
        /*4994*/ 	.word	0x00000000


	//----- nvinfo : EIATTR_REGCOUNT
	.align		4
.L_3139:
        /*4998*/ 	.byte	0x04, 0x2f
        /*499a*/ 	.short	(.L_3141 - .L_3140)
	.align		4
.L_3140:
        /*499c*/ 	.word	index@(_Z10add_kernelILx785EEvPfS0_S0_i)
        /*49a0*/ 	.word	0x0000000c


	//----- nvinfo : EIATTR_FRAME_SIZE
	.align		4
.L_3141:
        /*49a4*/ 	.byte	0x04, 0x11
        /*49a6*/ 	.short	(.L_3143 - .L_3142)
	.align		4
.L_3142:
        /*49a8*/ 	.word	index@(_Z10add_kernelILx785EEvPfS0_S0_i)
        /*49ac*/ 	.word	0x00000000


	//----- nvinfo : EIATTR_REGCOUNT
	.align		4
.L_3143:
        /*49b0*/ 	.byte	0x04, 0x2f
        /*49b2*/ 	.short	(.L_3145 - .L_3144)
	.align		4
.L_3144:
        /*49b4*/ 	.word	index@(_Z10add_kernelILx786EEvPfS0_S0_i)
        /*49b8*/ 	.word	0x0000000c


	//----- nvinfo : EIATTR_FRAME_SIZE
	.align		4
.L_3145:
        /*49bc*/ 	.byte	0x04, 0x11
        /*49be*/ 	.short	(.L_3147 - .L_3146)
	.align		4
.L_3146:
        /*49c0*/ 	.word	index@(_Z10add_kernelILx786EEvPfS0_S0_i)
        /*49c4*/ 	.word	0x00000000


	//----- nvinfo : EIATTR_REGCOUNT
	.align		4
.L_3147:
        /*49c8*/ 	.byte	0x04, 0x2f
        /*49ca*/ 	.short	(.L_3149 - .L_3148)
	.align		4
.L_3148:
        /*49cc*/ 	.word	index@(_Z10add_kernelILx787EEvPfS0_S0_i)
        /*49d0*/ 	.word	0x0000000c


	//----- nvinfo : EIATTR_FRAME_SIZE
	.align		4
.L_3149:
        /*49d4*/ 	.byte	0x04, 0x11
        /*49d6*/ 	.short	(.L_3151 - .L_3150)
	.align		4
.L_3150:
        /*49d8*/ 	.word	index@(_Z10add_kernelILx787EEvPfS0_S0_i)
        /*49dc*/ 	.word	0x00000000


	//----- nvinfo : EIATTR_REGCOUNT
	.align		4
.L_3151:
        /*49e0*/ 	.byte	0x04, 0x2f
        /*49e2*/ 	.short	(.L_3153 - .L_3152)
	.align		4
.L_3152:
        /*49e4*/ 	.word	index@(_Z10add_kernelILx788EEvPfS0_S0_i)
        /*49e8*/ 	.word	0x0000000c


	//----- nvinfo : EIATTR_FRAME_SIZE
	.align		4
.L_3153:
        /*49ec*/ 	.byte	0x04, 0x11
        /*49ee*/ 	.short	(.L_3155 - .L_3154)
	.align		4
.L_3154:
        /*49f0*/ 	.word	index@(_Z10add_kernelILx788EEvPfS0_S0_i)
        /*49f4*/ 	.word	0x00000000


	//----- nvinfo : EIATTR_REGCOUNT
	.align		4
.L_3155:
        /*49f8*/ 	.byte	0x04, 0x2f
        /*49fa*/ 	.short	(.L_3157 - .L_3156)
	.align		4
.L_3156:
        /*49fc*/ 	.word	index@(_Z10add_kernelILx789EEvPfS0_S0_i)
        /*4a00*/ 	.word	0x0000000c


	//----- nvinfo : EIATTR_FRAME_SIZE
	.align		4
.L_3157:
        /*4a04*/ 	.byte	0x04, 0x11
        /*4a06*/ 	.short	(.L_3159 - .L_3158)
	.align		4
.L_3158:
        /*4a08*/ 	.word	index@(_Z10add_kernelILx789EEvPfS0_S0_i)
        /*4a0c*/ 	.word	0x00000000


	//----- nvinfo : EIATTR_REGCOUNT
	.align		4
.L_3159:
        /*4a10*/ 	.byte	0x04, 0x2f
        /*4a12*/ 	.short	(.L_3161 - .L_3160)
	.align		4
.L_3160:
        /*4a14*/ 	.word	index@(_Z10add_kernelILx790EEvPfS0_S0_i)
        /*4a18*/ 	.word	0x0000000c


	//----- nvinfo : EIATTR_FRAME_SIZE
	.align		4
.L_3161:
        /*4a1c*/ 	.byte	0x04, 0x11
        /*4a1e*/ 	.short	(.L_3163 - .L_3162)
	.align		4
.L_3162:
        /*4a20*/ 	.word	index@(_Z10add_kernelILx790EEvPfS0_S0_i)
        /*4a24*/ 	.word	0x00000000


	//----- nvinfo : EIATTR_REGCOUNT
	.align		4
.L_3163:
        /*4a28*/ 	.byte	0x04, 0x2f
        /*4a2a*/ 	.short	(.L_3165 - .L_3164)
	.align		4
.L_3164:
        /*4a2c*/ 	.word	index@(_Z10add_kernelILx791EEvPfS0_S0_i)
        /*4a30*/ 	.word	0x0000000c


	//----- nvinfo : EIATTR_FRAME_SIZE
	.align		4
.L_3165:
        /*4a34*/ 	.byte	0x04, 0x11
        /*4a36*/ 	.short	(.L_3167 - .L_3166)
	.align		4
.L_3166:
        /*4a38*/ 	.word	index@(_Z10add_kernelILx791EEvPfS0_S0_i)
        /*4a3c*/ 	.word	0x00000000


	//----- nvinfo : EIATTR_REGCOUNT
	.align		4
.L_3167:
        /*4a40*/ 	.byte	0x04, 0x2f
        /*4a42*/ 	.short	(.L_3169 - .L_3168)
	.align		4
.L_3168:
        /*4a44*/ 	.word	index@(_Z10add_kernelILx792EEvPfS0_S0_i)
        /*4a48*/ 	.word	0x0000000c


	//----- nvinfo : EIATTR_FRAME_SIZE
	.align		4
.L_3169:
        /*4a4c*/ 	.byte	0x04, 0x11
        /*4a4e*/ 	.short	(.L_3171 - .L_3170)
	.align		4
.L_3170:
        /*4a50*/ 	.word	index@(_Z10add_kernelILx792EEvPfS0_S0_i)
        /*4a54*/ 	.word	0x00000000


	//----- nvinfo : EIATTR_REGCOUNT
	.align		4
.L_3171:
        /*4a58*/ 	.byte	0x04, 0x2f
        /*4a5a*/ 	.short	(.L_3173 - .L_3172)
	.align		4
.L_3172:
        /*4a5c*/ 	.word	index@(_Z10add_kernelILx793EEvPfS0_S0_i)
        /*4a60*/ 	.word	0x0000000c


	//----- nvinfo : EIATTR_FRAME_SIZE
	.align		4
.L_3173:
        /*4a64*/ 	.byte	0x04, 0x11
        /*4a66*/ 	.short	(.L_3175 - .L_3174)
	.align		4
.L_3174:
        /*4a68*/ 	.word	index@(_Z10add_kernelILx793EEvPfS0_S0_i)
        /*4a6c*/ 	.word	0x00000000


	//----- nvinfo : EIATTR_REGCOUNT
	.align		4
.L_3175:
        /*4a70*/ 	.byte	0x04, 0x2f
        /*4a72*/ 	.short	(.L_3177 - .L_3176)
	.align		4
.L_3176:
        /*4a74*/ 	.word	index@(_Z10add_kernelILx794EEvPfS0_S0_i)
        /*4a78*/ 	.word	0x0000000c


	//----- nvinfo : EIATTR_FRAME_SIZE
	.align		4
.L_3177:
        /*4a7c*/ 	.byte	0x04, 0x11
        /*4a7e*/ 	.short	(.L_3179 - .L_3178)
	.align		4
.L_3178:
        /*4a80*/ 	.word	index@(_Z10add_kernelILx794EEvPfS0_S0_i)
        /*4a84*/ 	.word	0x00000000


	//----- nvinfo : EIATTR_REGCOUNT
	.align		4
.L_3179:
        /*4a88*/ 	.byte	0x04, 0x2f
        /*4a8a*/ 	.short	(.L_3181 - .L_3180)
	.align		4
.L_3180:
        /*4a8c*/ 	.word	index@(_Z10add_kernelILx795EEvPfS0_S0_i)
        /*4a90*/ 	.word	0x0000000c


	//----- nvinfo : EIATTR_FRAME_SIZE
	.align		4
.L_3181:
        /*4a94*/ 	.byte	0x04, 0x11
        /*4a96*/ 	.short	(.L_3183 - .L_3182)
	.align		4
.L_3182:
        /*4a98*/ 	.word	index@(_Z10add_kernelILx795EEvPfS0_S0_i)
        /*4a9c*/ 	.word	0x00000000


	//----- nvinfo : EIATTR_REGCOUNT
	.align		4
.L_3183:
        /*4aa0*/ 	.byte	0x04, 0x2f
        /*4aa2*/ 	.short	(.L_3185 - .L_3184)
	.align		4
.L_3184:
        /*4aa4*/ 	.word	index@(_Z10add_kernelILx796EEvPfS0_S0_i)
        /*4aa8*/ 	.word	0x0000000c


	//----- nvinfo : EIATTR_FRAME_SIZE
	.align		4
.L_3185:
        /*4aac*/ 	.byte	0x04, 0x11
        /*4aae*/ 	.short	(.L_3187 - .L_3186)
	.align		4
.L_3186:
        /*4ab0*/ 	.word	index@(_Z10add_kernelILx796EEvPfS0_S0_i)
        /*4ab4*/ 	.word	0x00000000


	//----- nvinfo : EIATTR_REGCOUNT
	.align		4
.L_3187:
        /*4ab8*/ 	.byte	0x04, 0x2f
        /*4aba*/ 	.short	(.L_3189 - .L_3188)
	.align		4
.L_3188:
        /*4abc*/ 	.word	index@(_Z10add_kernelILx797EEvPfS0_S0_i)
        /*4ac0*/ 	.word	0x0000000c


	//----- nvinfo : EIATTR_FRAME_SIZE
	.align		4
.L_3189:
        /*4ac4*/ 	.byte	0x04, 0x11
        /*4ac6*/ 	.short	(.L_3191 - .L_3190)
	.align		4
.L_3190:
        /*4ac8*/ 	.word	index@(_Z10add_kernelILx797EEvPfS0_S0_i)
        /*4acc*/ 	.word	0x00000000


	//----- nvinfo : EIATTR_REGCOUNT
	.align		4
.L_3191:
        /*4ad0*/ 	.byte	0x04, 0x2f
        /*4ad2*/ 	.short	(.L_3193 - .L_3192)
	.align		4
.L_3192:
        /*4ad4*/ 	.word	index@(_Z10add_kernelILx798EEvPfS0_S0_i)
        /*4ad8*/ 	.word	0x0000000c


	//----- nvinfo : EIATTR_FRAME_SIZE
	.align		4
.L_3193:
        /*4adc*/ 	.byte	0x04, 0x11
        /*4ade*/ 	.short	(.L_3195 - .L_3194)
	.align		4
.L_3194:
        /*4ae0*/ 	.word	index@(_Z10add_kernelILx798EEvPfS0_S0_i)
        /*4ae4*/ 	.word	0x00000000


	//----- nvinfo : EIATTR_REGCOUNT
	.align		4
.L_3195:
        /*4ae8*/ 	.byte	0x04, 0x2f
        /*4aea*/ 	.short	(.L_3197 - .L_3196)
	.align		4
.L_3196:
        /*4aec*/ 	.word	index@(_Z10add_kernelILx799EEvPfS0_S0_i)
        /*4af0*/ 	.word	0x0000000c


	//----- nvinfo : EIATTR_FRAME_SIZE
	.align		4
.L_3197:
        /*4af4*/ 	.byte	0x04, 0x11
        /*4af6*/ 	.short	(.L_3199 - .L_3198)
	.align		4
.L_3198:
        /*4af8*/ 	.word	index@(_Z10add_kernelILx799EEvPfS0_S0_i)
        /*4afc*/ 	.word	0x00000000


	//----- nvinfo : EIATTR_REGCOUNT
	.align		4
.L_3199:
        /*4b00*/ 	.byte	0x04, 0x2f
        /*4b02*/ 	.short	(.L_3201 - .L_3200)
	.align		4
.L_3200:
        /*4b04*/ 	.word	index@(_Z10add_kernelILx800EEvPfS0_S0_i)
        /*4b08*/ 	.word	0x0000000c


	//----- nvinfo : EIATTR_FRAME_SIZE
	.align		4
.L_3201:
        /*4b0c*/ 	.byte	0x04, 0x11
        /*4b0e*/ 	.short	(.L_3203 - .L_3202)
	.align		4
.L_3202:
        /*4b10*/ 	.word	index@(_Z10add_kernelILx800EEvPfS0_S0_i)
        /*4b14*/ 	.word	0x00000000


	//----- nvinfo : EIATTR_REGCOUNT
	.align		4
.L_3203:
        /*4b18*/ 	.byte	0x04, 0x2f
        /*4b1a*/ 	.short	(.L_3205 - .L_3204)
	.align		4
.L_3204:
        /*4b1c*/ 	.word	index@(_Z10add_kernelILx801EEvPfS0_S0_i)
        /*4b20*/ 	.word	0x0000000c


	//----- nvinfo : EIATTR_FRAME_SIZE
	.align		4
.L_3205:
        /*4b24*/ 	.byte	0x04, 0x11
        /*4b26*/ 	.short	(.L_3207 - .L_3206)
	.align		4
.L_3206:
        /*4b28*/ 	.word	index@(_Z10add_kernelILx801EEvPfS0_S0_i)
        /*4b2c*/ 	.word	0x00000000


	//----- nvinfo : EIATTR_REGCOUNT
	.align		4
.L_3207:
        /*4b30*/ 	.byte	0x04, 0x2f
        /*4b32*/ 	.short	(.L_3209 - .L_3208)
	.align		4
.L_3208:
        /*4b34*/ 	.word	index@(_Z10add_kernelILx802EEvPfS0_S0_i)
        /*4b38*/ 	.word	0x0000000c


	//----- nvinfo : EIATTR_FRAME_SIZE
	.align		4
.L_3209:
        /*4b3c*/ 	.byte	0x04, 0x11
        /*4b3e*/ 	.short	(.L_3211 - .L_3210)
	.align		4
.L_3210:
        /*4b40*/ 	.word	index@(_Z10add_kernelILx802EEvPfS0_S0_i)
        /*4b44*/ 	.word	0x00000000


	//----- nvinfo : EIATTR_REGCOUNT
	.align		4
.L_3211:
        /*4b48*/ 	.byte	0x04, 0x2f
        /*4b4a*/ 	.short	(.L_3213 - .L_3212)
	.align		4
.L_3212:
        /*4b4c*/ 	.word	index@(_Z10add_kernelILx803EEvPfS0_S0_i)
        /*4b50*/ 	.word	0x0000000c


	//----- nvinfo : EIATTR_FRAME_SIZE
	.align		4
.L_3213:
        /*4b54*/ 	.byte	0x04, 0x11
        /*4b56*/ 	.short	(.L_3215 - .L_3214)
	.align		4
.L_3214:
        /*4b58*/ 	.word	index@(_Z10add_kernelILx803EEvPfS0_S0_i)
        /*4b5c*/ 	.word	0x00000000


	//----- nvinfo : EIATTR_REGCOUNT
	.align		4
.L_3215:
        /*4b60*/ 	.byte	0x04, 0x2f
        /*4b62*/ 	.short	(.L_3217 - .L_3216)
	.align		4
.L_3216:
        /*4b64*/ 	.word	index@(_Z10add_kernelILx804EEvPfS0_S0_i)
        /*4b68*/ 	.word	0x0000000c


	//----- nvinfo : EIATTR_FRAME_SIZE
	.align		4
.L_3217:
        /*4b6c*/ 	.byte	0x04, 0x11
        /*4b6e*/ 	.short	(.L_3219 - .L_3218)
	.align		4
.L_3218:
        /*4b70*/ 	.word	index@(_Z10add_kernelILx804EEvPfS0_S0_i)
        /*4b74*/ 	.word	0x00000000


	//----- nvinfo : EIATTR_REGCOUNT
	.align		4
.L_3219:
        /*4b78*/ 	.byte	0x04, 0x2f
        /*4b7a*/ 	.short	(.L_3221 - .L_3220)
	.align		4
.L_3220:
        /*4b7c*/ 	.word	index@(_Z10add_kernelILx805EEvPfS0_S0_i)
        /*4b80*/ 	.word	0x0000000c


	//----- nvinfo : EIATTR_FRAME_SIZE
	.align		4
.L_3221:
        /*4b84*/ 	.byte	0x04, 0x11
        /*4b86*/ 	.short	(.L_3223 - .L_3222)
	.align		4
.L_3222:
        /*4b88*/ 	.word	index@(_Z10add_kernelILx805EEvPfS0_S0_i)
        /*4b8c*/ 	.word	0x00000000


	//----- nvinfo : EIATTR_REGCOUNT
	.align		4
.L_3223:
        /*4b90*/ 	.byte	0x04, 0x2f
        /*4b92*/ 	.short	(.L_3225 - .L_3224)
	.align		4
.L_3224:
        /*4b94*/ 	.word	index@(_Z10add_kernelILx806EEvPfS0_S0_i)
        /*4b98*/ 	.word	0x0000000c


	//----- nvinfo : EIATTR_FRAME_SIZE
	.align		4
.L_3225:
        /*4b9c*/ 	.byte	0x04, 0x11
        /*4b9e*/ 	.short	(.L_3227 - .L_3226)
	.align		4
.L_3226:
        /*4ba0*/ 	.word	index@(_Z10add_kernelILx806EEvPfS0_S0_i)
        /*4ba4*/ 	.word	0x00000000


	//----- nvinfo : EIATTR_REGCOUNT
	.align		4
.L_3227:
        /*4ba8*/ 	.byte	0x04, 0x2f
        /*4baa*/ 	.short	(.L_3229 - .L_3228)
	.align		4
.L_3228:
        /*4bac*/ 	.word	index@(_Z10add_kernelILx807EEvPfS0_S0_i)
        /*4bb0*/ 	.word	0x0000000c


	//----- nvinfo : EIATTR_FRAME_SIZE
	.align		4
.L_3229:
        /*4bb4*/ 	.byte	0x04, 0x11
        /*4bb6*/ 	.short	(.L_3231 - .L_3230)
	.align		4
.L_3230:
        /*4bb8*/ 	.word	index@(_Z10add_kernelILx807EEvPfS0_S0_i)
        /*4bbc*/ 	.word	0x00000000


	//----- nvinfo : EIATTR_REGCOUNT
	.align		4
.L_3231:
        /*4bc0*/ 	.byte	0x04, 0x2f
        /*4bc2*/ 	.short	(.L_3233 - .L_3232)
	.align		4
.L_3232:
        /*4bc4*/ 	.word	index@(_Z10add_kernelILx808EEvPfS0_S0_i)
        /*4bc8*/ 	.word	0x0000000c


	//----- nvinfo : EIATTR_FRAME_SIZE
	.align		4
.L_3233:
        /*4bcc*/ 	.byte	0x04, 0x11
        /*4bce*/ 	.short	(.L_3235 - .L_3234)
	.align		4
.L_3234:
        /*4bd0*/ 	.word	index@(_Z10add_kernelILx808EEvPfS0_S0_i)
        /*4bd4*/ 	.word	0x00000000


	//----- nvinfo : EIATTR_REGCOUNT
	.align		4
.L_3235:
        /*4bd8*/ 	.byte	0x04, 0x2f
        /*4bda*/ 	.short	(.L_3237 - .L_3236)
	.align		4
.L_3236:
        /*4bdc*/ 	.word	index@(_Z10add_kernelILx809EEvPfS0_S0_i)
        /*4be0*/ 	.word	0x0000000c


	//----- nvinfo : EIATTR_FRAME_SIZE
	.align		4
.L_3237:
        /*4be4*/ 	.byte	0x04, 0x11
        /*4be6*/ 	.short	(.L_3239 - .L_3238)
	.align		4
.L_3238:
        /*4be8*/ 	.word	index@(_Z10add_kernelILx809EEvPfS0_S0_i)
        /*4bec*/ 	.word	0x00000000


	//----- nvinfo : EIATTR_REGCOUNT
	.align		4
.L_3239:
        /*4bf0*/ 	.byte	0x04, 0x2f
        /*4bf2*/ 	.short	(.L_3241 - .L_3240)
	.align		4
.L_3240:
        /*4bf4*/ 	.word	index@(_Z10add_kernelILx810EEvPfS0_S0_i)
        /*4bf8*/ 	.word	0x0000000c


	//----- nvinfo : EIATTR_FRAME_SIZE
	.align		4
.L_3241:
        /*4bfc*/ 	.byte	0x04, 0x11
        /*4bfe*/ 	.short	(.L_3243 - .L_3242)
	.align		4
.L_3242:
        /*4c00*/ 	.word	index@(_Z10add_kernelILx810EEvPfS0_S0_i)
        /*4c04*/ 	.word	0x00000000


	//----- nvinfo : EIATTR_REGCOUNT
	.align		4
.L_3243:
        /*4c08*/ 	.byte	0x04, 0x2f
        /*4c0a*/ 	.short	(.L_3245 - .L_3244)
	.align		4
.L_3244:
        /*4c0c*/ 	.word	index@(_Z10add_kernelILx811EEvPfS0_S0_i)
        /*4c10*/ 	.word	0x0000000c


	//----- nvinfo : EIATTR_FRAME_SIZE
	.align		4
.L_3245:
        /*4c14*/ 	.byte	0x04, 0x11
        /*4c16*/ 	.short	(.L_3247 - .L_3246)
	.align		4
.L_3246:
        /*4c18*/ 	.word	index@(_Z10add_kernelILx811EEvPfS0_S0_i)
        /*4c1c*/ 	.word	0x00000000


	//----- nvinfo : EIATTR_REGCOUNT
	.align		4
.L_3247:
        /*4c20*/ 	.byte	0x04, 0x2f
        /*4c22*/ 	.short	(.L_3249 - .L_3248)
	.align		4
.L_3248:
        /*4c24*/ 	.word	index@(_Z10add_kernelILx812EEvPfS0_S0_i)
        /*4c28*/ 	.word	0x0000000c


	//----- nvinfo : EIATTR_FRAME_SIZE
	.align		4
.L_3249:
        /*4c2c*/ 	.byte	0x04, 0x11
        /*4c2e*/ 	.short	(.L_3251 - .L_3250)
	.align		4
.L_3250:
        /*4c30*/ 	.word	index@(_Z10add_kernelILx812EEvPfS0_S0_i)
        /*4c34*/ 	.word	0x00000000


	//----- nvinfo : EIATTR_REGCOUNT
	.align		4
.L_3251:
        /*4c38*/ 	.byte	0x04, 0x2f
        /*4c3a*/ 	.short	(.L_3253 - .L_3252)
	.align		4
.L_3252:
        /*4c3c*/ 	.word	index@(_Z10add_kernelILx813EEvPfS0_S0_i)
        /*4c40*/ 	.word	0x0000000c


	//----- nvinfo : EIATTR_FRAME_SIZE
	.align		4
.L_3253:
        /*4c44*/ 	.byte	0x04, 0x11
        /*4c46*/ 	.short	(.L_3255 - .L_3254)
	.align		4
.L_3254:
        /*4c48*/ 	.word	index@(_Z10add_kernelILx813EEvPfS0_S0_i)
        /*4c4c*/ 	.word	0x00000000


	//----- nvinfo : EIATTR_REGCOUNT
	.align		4
.L_3255:
        /*4c50*/ 	.byte	0x04, 0x2f
        /*4c52*/ 	.short	(.L_3257 - .L_3256)
	.align		4
.L_3256:
        /*4c54*/ 	.word	index@(_Z10add_kernelILx814EEvPfS0_S0_i)
        /*4c58*/ 	.word	0x0000000c


	//----- nvinfo : EIATTR_FRAME_SIZE
	.align		4
.L_3257:
        /*4c5c*/ 	.byte	0x04, 0x11
        /*4c5e*/ 	.short	(.L_3259 - .L_3258)
	.align		4
.L_3258:
        /*4c60*/ 	.word	index@(_Z10add_kernelILx814EEvPfS0_S0_i)
        /*4c64*/ 	.word	0x00000000


	//----- nvinfo : EIATTR_REGCOUNT
	.align		4
.L_3259:
        /*4c68*/ 	.byte	0x04, 0x2f
        /*4c6a*/ 	.short	(.L_3261 - .L_3260)
	.align		4
.L_3260:
        /*4c6c*/ 	.word	index@(_Z10add_kernelILx815EEvPfS0_S0_i)
        /*4c70*/ 	.word	0x0000000c


	//----- nvinfo : EIATTR_FRAME_SIZE
	.align		4
.L_3261:
        /*4c74*/ 	.byte	0x04, 0x11
        /*4c76*/ 	.short	(.L_3263 - .L_3262)
	.align		4
.L_3262:
        /*4c78*/ 	.word	index@(_Z10add_kernelILx815EEvPfS0_S0_i)
        /*4c7c*/ 	.word	0x00000000


	//----- nvinfo : EIATTR_REGCOUNT
	.align		4
.L_3263:
        /*4c80*/ 	.byte	0x04, 0x2f
        /*4c82*/ 	.short	(.L_3265 - .L_3264)
	.align		4
.L_3264:
        /*4c84*/ 	.word	index@(_Z10add_kernelILx816EEvPfS0_S0_i)
        /*4c88*/ 	.word	0x0000000c


	//----- nvinfo : EIATTR_FRAME_SIZE
	.align		4
.L_3265:
        /*4c8c*/ 	.byte	0x04, 0x11
        /*4c8e*/ 	.short	(.L_3267 - .L_3266)
	.align		4
.L_3266:
        /*4c90*/ 	.word	index@(_Z10add_kernelILx816EEvPfS0_S0_i)
        /*4c94*/ 	.word	0x00000000


	//----- nvinfo : EIATTR_REGCOUNT
	.align		4
.L_3267:
        /*4c98*/ 	.byte	0x04, 0x2f
        /*4c9a*/ 	.short	(.L_3269 - .L_3268)
	.align		4
.L_3268:
        /*4c9c*/ 	.word	index@(_Z10add_kernelILx817EEvPfS0_S0_i)
        /*4ca0*/ 	.word	0x0000000c


	//----- nvinfo : EIATTR_FRAME_SIZE
	.align		4
.L_3269:
        /*4ca4*/ 	.byte	0x04, 0x11
        /*4ca6*/ 	.short	(.L_3271 - .L_3270)
	.align		4
.L_3270:
        /*4ca8*/ 	.word	index@(_Z10add_kernelILx817EEvPfS0_S0_i)
        /*4cac*/ 	.word	0x00000000


	//----- nvinfo : EIATTR_REGCOUNT
	.align		4
.L_3271:
        /*4cb0*/ 	.byte	0x04, 0x2f
        /*4cb2*/ 	.short	(.L_3273 - .L_3272)
	.align		4
.L_3272:
        /*4cb4*/ 	.word	index@(_Z10add_kernelILx818EEvPfS0_S0_i)
        /*4cb8*/ 	.word	0x0000000c


	//----- nvinfo : EIATTR_FRAME_SIZE
	.align		4
.L_3273:
        /*4cbc*/ 	.byte	0x04, 0x11
        /*4cbe*/ 	.short	(.L_3275 - .L_3274)
	.align		4
.L_3274:
        /*4cc0*/ 	.word	index@(_Z10add_kernelILx818EEvPfS0_S0_i)
        /*4cc4*/ 	.word	0x00000000


	//----- nvinfo : EIATTR_REGCOUNT
	.align		4
.L_3275:
        /*4cc8*/ 	.byte	0x04, 0x2f
        /*4cca*/ 	.short	(.L_3277 - .L_3276)
	.align		4
.L_3276:
        /*4ccc*/ 	.word	index@(_Z10add_kernelILx819EEvPfS0_S0_i)
        /*4cd0*/ 	.word	0x0000000c


	//----- nvinfo : EIATTR_FRAME_SIZE
	.align		4
.L_3277:
        /*4cd4*/ 	.byte	0x04, 0x11
        /*4cd6*/ 	.short	(.L_3279 - .L_3278)
	.align		4
.L_3278:
        /*4cd8*/ 	.word	index@(_Z10add_kernelILx819EEvPfS0_S0_i)
        /*4cdc*/ 	.word	0x00000000


	//----- nvinfo : EIATTR_REGCOUNT
	.align		4
.L_3279:
        /*4ce0*/ 	.byte	0x04, 0x2f
        /*4ce2*/ 	.short	(.L_3281 - .L_3280)
	.align		4
.L_3280:
        /*4ce4*/ 	.word	index@(_Z10add_kernelILx820EEvPfS0_S0_i)
        /*4ce8*/ 	.word	0x0000000c


	//----- nvinfo : EIATTR_FRAME_SIZE
	.align		4
.L_3281:
        /*4cec*/ 	.byte	0x04, 0x11
        /*4cee*/ 	.short	(.L_3283 - .L_3282)
	.align		4
.L_3282:
        /*4cf0*/ 	.word	index@(_Z10add_kernelILx820EEvPfS0_S0_i)
        /*4cf4*/ 	.word	0x00000000


	//----- nvinfo : EIATTR_REGCOUNT
	.align		4
.L_3283:
        /*4cf8*/ 	.byte	0x04, 0x2f
        /*4cfa*/ 	.short	(.L_3285 - .L_3284)
	.align		4
.L_3284:
        /*4cfc*/ 	.word	index@(_Z10add_kernelILx821EEvPfS0_S0_i)
        /*4d00*/ 	.word	0x0000000c


	//----- nvinfo : EIATTR_FRAME_SIZE
	.align		4
.L_3285:
        /*4d04*/ 	.byte	0x04, 0x11
        /*4d06*/ 	.short	(.L_3287 - .L_3286)
	.align		4
.L_3286:
        /*4d08*/ 	.word	index@(_Z10add_kernelILx821EEvPfS0_S0_i)
        /*4d0c*/ 	.word	0x00000000


	//----- nvinfo : EIATTR_REGCOUNT
	.align		4
.L_3287:
        /*4d10*/ 	.byte	0x04, 0x2f
        /*4d12*/ 	.short	(.L_3289 - .L_3288)
	.align		4
.L_3288:
        /*4d14*/ 	.word	index@(_Z10add_kernelILx822EEvPfS0_S0_i)
        /*4d18*/ 	.word	0x0000000c


	//----- nvinfo : EIATTR_FRAME_SIZE
	.align		4
.L_3289:
        /*4d1c*/ 	.byte	0x04, 0x11
        /*4d1e*/ 	.short	(.L_3291 - .L_3290)
	.align		4
.L_3290:
        /*4d20*/ 	.word	index@(_Z10add_kernelILx822EEvPfS0_S0_i)
        /*4d24*/ 	.word	0x00000000


	//----- nvinfo : EIATTR_REGCOUNT
	.align		4
.L_3291:
        /*4d28*/ 	.byte	0x04, 0x2f
        /*4d2a*/ 	.short	(.L_3293 - .L_3292)
	.align		4
.L_3292:
        /*4d2c*/ 	.word	index@(_Z10add_kernelILx823EEvPfS0_S0_i)
        /*4d30*/ 	.word	0x0000000c


	//----- nvinfo : EIATTR_FRAME_SIZE
	.align		4
.L_3293:
        /*4d34*/ 	.byte	0x04, 0x11
        /*4d36*/ 	.short	(.L_3295 - .L_3294)
	.align		4
.L_3294:
        /*4d38*/ 	.word	index@(_Z10add_kernelILx823EEvPfS0_S0_i)
        /*4d3c*/ 	.word	0x00000000


	//----- nvinfo : EIATTR_REGCOUNT
	.align		4
.L_3295:
        /*4d40*/ 	.byte	0x04, 0x2f
        /*4d42*/ 	.short	(.L_3297 - .L_3296)
	.align		4
.L_3296:
        /*4d44*/ 	.word	index@(_Z10add_kernelILx824EEvPfS0_S0_i)
        /*4d48*/ 	.word	0x0000000c


	//----- nvinfo : EIATTR_FRAME_SIZE
	.align		4
.L_3297:
        /*4d4c*/ 	.byte	0x04, 0x11
        /*4d4e*/ 	.short	(.L_3299 - .L_3298)
	.align		4
.L_3298:
        /*4d50*/ 	.word	index@(_Z10add_kernelILx824EEvPfS0_S0_i)
        /*4d54*/ 	.word	0x00000000


	//----- nvinfo : EIATTR_REGCOUNT
	.align		4
.L_3299:
        /*4d58*/ 	.byte	0x04, 0x2f
        /*4d5a*/ 	.short	(.L_3301 - .L_3300)
	.align		4
.L_3300:
        /*4d5c*/ 	.word	index@(_Z10add_kernelILx825EEvPfS0_S0_i)
        /*4d60*/ 	.word	0x0000000c


	//----- nvinfo : EIATTR_FRAME_SIZE
	.align		4
.L_3301:
        /*4d64*/ 	.byte	0x04, 0x11
        /*4d66*/ 	.short	(.L_3303 - .L_3302)
	.align		4
.L_3302:
        /*4d68*/ 	.word	index@(_Z10add_kernelILx825EEvPfS0_S0_i)
        /*4d6c*/ 	.word	0x00000000


	//----- nvinfo : EIATTR_REGCOUNT
	.align		4
.L_3303:
        /*4d70*/ 	.byte	0x04, 0x2f
        /*4d72*/ 	.short	(.L_3305 - .L_3304)
	.align		4
.L_3304:
        /*4d74*/ 	.word	index@(_Z10add_kernelILx826EEvPfS0_S0_i)
        /*4d78*/ 	.word	0x0000000c


	//----- nvinfo : EIATTR_FRAME_SIZE
	.align		4
.L_3305:
        /*4d7c*/ 	.byte	0x04, 0x11
        /*4d7e*/ 	.short	(.L_3307 - .L_3306)
	.align		4
.L_3306:
        /*4d80*/ 	.word	index@(_Z10add_kernelILx826EEvPfS0_S0_i)
        /*4d84*/ 	.word	0x00000000


	//----- nvinfo : EIATTR_REGCOUNT
	.align		4
.L_3307:
        /*4d88*/ 	.byte	0x04, 0x2f
        /*4d8a*/ 	.short	(.L_3309 - .L_3308)
	.align		4
.L_3308:
        /*4d8c*/ 	.word	index@(_Z10add_kernelILx827EEvPfS0_S0_i)
        /*4d90*/ 	.word	0x0000000c


	//----- nvinfo : EIATTR_FRAME_SIZE
	.align		4
.L_3309:
        /*4d94*/ 	.byte	0x04, 0x11
        /*4d96*/ 	.short	(.L_3311 - .L_3310)
	.align		4
.L_3310:
        /*4d98*/ 	.word	index@(_Z10add_kernelILx827EEvPfS0_S0_i)
        /*4d9c*/ 	.word	0x00000000


	//----- nvinfo : EIATTR_REGCOUNT
	.align		4
.L_3311:
        /*4da0*/ 	.byte	0x04, 0x2f
        /*4da2*/ 	.short	(.L_3313 - .L_3312)
	.align		4
.L_3312:
        /*4da4*/ 	.word	index@(_Z10add_kernelILx828EEvPfS0_S0_i)
        /*4da8*/ 	.word	0x0000000c


	//----- nvinfo : EIATTR_FRAME_SIZE
	.align		4
.L_3313:
        /*4dac*/ 	.byte	0x04, 0x11
        /*4dae*/ 	.short	(.L_3315 - .L_3314)
	.align		4
.L_3314:
        /*4db0*/ 	.word	index@(_Z10add_kernelILx828EEvPfS0_S0_i)
        /*4db4*/ 	.word	0x00000000


	//----- nvinfo : EIATTR_REGCOUNT
	.align		4
.L_3315:
        /*4db8*/ 	.byte	0x04, 0x2f
        /*4dba*/ 	.short	(.L_3317 - .L_3316)
	.align		4
.L_3316:
        /*4dbc*/ 	.word	index@(_Z10add_kernelILx829EEvPfS0_S0_i)
        /*4dc0*/ 	.word	0x0000000c


	//----- nvinfo : EIATTR_FRAME_SIZE
	.align		4
.L_3317:
        /*4dc4*/ 	.byte	0x04, 0x11
        /*4dc6*/ 	.short	(.L_3319 - .L_3318)
	.align		4
.L_3318:
        /*4dc8*/ 	.word	index@(_Z10add_kernelILx829EEvPfS0_S0_i)
        /*4dcc*/ 	.word	0x00000000


	//----- nvinfo : EIATTR_REGCOUNT
	.align		4
.L_3319:
        /*4dd0*/ 	.byte	0x04, 0x2f
        /*4dd2*/ 	.short	(.L_3321 - .L_3320)
	.align		4
.L_3320:
        /*4dd4*/ 	.word	index@(_Z10add_kernelILx830EEvPfS0_S0_i)
        /*4dd8*/ 	.word	0x0000000c


	//----- nvinfo : EIATTR_FRAME_SIZE
	.align		4
.L_3321:
        /*4ddc*/ 	.byte	0x04, 0x11
        /*4dde*/ 	.short	(.L_3323 - .L_3322)
	.align		4
.L_3322:
        /*4de0*/ 	.word	index@(_Z10add_kernelILx830EEvPfS0_S0_i)
        /*4de4*/ 	.word	0x00000000


	//----- nvinfo : EIATTR_REGCOUNT
	.align		4
.L_3323:
        /*4de8*/ 	.byte	0x04, 0x2f
        /*4dea*/ 	.short	(.L_3325 - .L_3324)
	.align		4
.L_3324:
        /*4dec*/ 	.word	index@(_Z10add_kernelILx831EEvPfS0_S0_i)
        /*4df0*/ 	.word	0x0000000c


	//----- nvinfo : EIATTR_FRAME_SIZE
	.align		4
.L_3325:
        /*4df4*/ 	.byte	0x04, 0x11
        /*4df6*/ 	.short	(.L_3327 - .L_3326)
	.align		4
.L_3326:
        /*4df8*/ 	.word	index@(_Z10add_kernelILx831EEvPfS0_S0_i)
        /*4dfc*/ 	.word	0x00000000


	//----- nvinfo : EIATTR_REGCOUNT
	.align		4
.L_3327:
        /*4e00*/ 	.byte	0x04, 0x2f
        /*4e02*/ 	.short	(.L_3329 - .L_3328)
	.align		4
.L_3328:
        /*4e04*/ 	.word	index@(_Z10add_kernelILx832EEvPfS0_S0_i)
        /*4e08*/ 	.word	0x0000000c


	//----- nvinfo : EIATTR_FRAME_SIZE
	.align		4
.L_3329:
        /*4e0c*/ 	.byte	0x04, 0x11
        /*4e0e*/ 	.short	(.L_3331 - .L_3330)
	.align		4
.L_3330:
        /*4e10*/ 	.word	index@(_Z10add_kernelILx832EEvPfS0_S0_i)
        /*4e14*/ 	.word	0x00000000


	//----- nvinfo : EIATTR_REGCOUNT
	.align		4
.L_3331:
        /*4e18*/ 	.byte	0x04, 0x2f
        /*4e1a*/ 	.short	(.L_3333 - .L_3332)
	.align		4
.L_3332:
        /*4e1c*/ 	.word	index@(_Z10add_kernelILx833EEvPfS0_S0_i)
        /*4e20*/ 	.word	0x0000000c


	//----- nvinfo : EIATTR_FRAME_SIZE
	.align		4
.L_3333:
        /*4e24*/ 	.byte	0x04, 0x11
        /*4e26*/ 	.short	(.L_3335 - .L_3334)
	.align		4
.L_3334:
        /*4e28*/ 	.word	index@(_Z10add_kernelILx833EEvPfS0_S0_i)
        /*4e2c*/ 	.word	0x00000000


	//----- nvinfo : EIATTR_REGCOUNT
	.align		4
.L_3335:
        /*4e30*/ 	.byte	0x04, 0x2f
        /*4e32*/ 	.short	(.L_3337 - .L_3336)
	.align		4
.L_3336:
        /*4e34*/ 	.word	index@(_Z10add_kernelILx834EEvPfS0_S0_i)
        /*4e38*/ 	.word	0x0000000c


	//----- nvinfo : EIATTR_FRAME_SIZE
	.align		4
.L_3337:
        /*4e3c*/ 	.byte	0x04, 0x11
        /*4e3e*/ 	.short	(.L_3339 - .L_3338)
	.align		4
.L_3338:
        /*4e40*/ 	.word	index@(_Z10add_kernelILx834EEvPfS0_S0_i)
        /*4e44*/ 	.word	0x00000000


	//----- nvinfo : EIATTR_REGCOUNT
	.align		4
.L_3339:
        /*4e48*/ 	.byte	0x04, 0x2f
        /*4e4a*/ 	.short	(.L_3341 - .L_3340)
	.align		4
.L_3340:
        /*4e4c*/ 	.word	index@(_Z10add_kernelILx835EEvPfS0_S0_i)
        /*4e50*/ 	.word	0x0000000c


	//----- nvinfo : EIATTR_FRAME_SIZE
	.align		4
.L_3341:
        /*4e54*/ 	.byte	0x04, 0x11
        /*4e56*/ 	.short	(.L_3343 - .L_3342)
	.align		4
.L_3342:
        /*4e58*/ 	.word	index@(_Z10add_kernelILx835EEvPfS0_S0_i)
        /*4e5c*/ 	.word	0x00000000


	//----- nvinfo : EIATTR_REGCOUNT
	.align		4
.L_3343:
        /*4e60*/ 	.byte	0x04, 0x2f
        /*4e62*/ 	.short	(.L_3345 - .L_3344)
	.align		4
.L_3344:
        /*4e64*/ 	.word	index@(_Z10add_kernelILx836EEvPfS0_S0_i)
        /*4e68*/ 	.word	0x0000000c


	//----- nvinfo : EIATTR_FRAME_SIZE
	.align		4
.L_3345:
        /*4e6c*/ 	.byte	0x04, 0x11
        /*4e6e*/ 	.short	(.L_3347 - .L_3346)
	.align		4
.L_3346:
        /*4e70*/ 	.word	index@(_Z10add_kernelILx836EEvPfS0_S0_i)
        /*4e74*/ 	.word	0x00000000


	//----- nvinfo : EIATTR_REGCOUNT
	.align		4
.L_3347:
        /*4e78*/ 	.byte	0x04, 0x2f
        /*4e7a*/ 	.short	(.L_3349 - .L_3348)
	.align		4
.L_3348:
        /*4e7c*/ 	.word	index@(_Z10add_kernelILx837EEvPfS0_S0_i)
        /*4e80*/ 	.word	0x0000000c


	//----- nvinfo : EIATTR_FRAME_SIZE
	.align		4
.L_3349:
        /*4e84*/ 	.byte	0x04, 0x11
        /*4e86*/ 	.short	(.L_3351 - .L_3350)
	.align		4
.L_3350:
        /*4e88*/ 	.word	index@(_Z10add_kernelILx837EEvPfS0_S0_i)
        /*4e8c*/ 	.word	0x00000000


	//----- nvinfo : EIATTR_REGCOUNT
	.align		4
.L_3351:
        /*4e90*/ 	.byte	0x04, 0x2f
        /*4e92*/ 	.short	(.L_3353 - .L_3352)
	.align		4
.L_3352:
        /*4e94*/ 	.word	index@(_Z10add_kernelILx838EEvPfS0_S0_i)
        /*4e98*/ 	.word	0x0000000c


	//----- nvinfo : EIATTR_FRAME_SIZE
	.align		4
.L_3353:
        /*4e9c*/ 	.byte	0x04, 0x11
        /*4e9e*/ 	.short	(.L_3355 - .L_3354)
	.align		4
.L_3354:
        /*4ea0*/ 	.word	index@(_Z10add_kernelILx838EEvPfS0_S0_i)
        /*4ea4*/ 	.word	0x00000000


	//----- nvinfo : EIATTR_REGCOUNT
	.align		4
.L_3355:
        /*4ea8*/ 	.byte	0x04, 0x2f
        /*4eaa*/ 	.short	(.L_3357 - .L_3356)
	.align		4
.L_3356:
        /*4eac*/ 	.word	index@(_Z10add_kernelILx839EEvPfS0_S0_i)
        /*4eb0*/ 	.word	0x0000000c


	//----- nvinfo : EIATTR_FRAME_SIZE
	.align		4
.L_3357:
        /*4eb4*/ 	.byte	0x04, 0x11
        /*4eb6*/ 	.short	(.L_3359 - .L_3358)
	.align		4
.L_3358:
        /*4eb8*/ 	.word	index@(_Z10add_kernelILx839EEvPfS0_S0_i)
        /*4ebc*/ 	.word	0x00000000


	//----- nvinfo : EIATTR_REGCOUNT
	.align		4
.L_3359:
        /*4ec0*/ 	.byte	0x04, 0x2f
        /*4ec2*/ 	.short	(.L_3361 - .L_3360)
	.align		4
.L_3360:
        /*4ec4*/ 	.word	index@(_Z10add_kernelILx840EEvPfS0_S0_i)
        /*4ec8*/ 	.word	0x0000000c


	//----- nvinfo : EIATTR_FRAME_SIZE
	.align		4
.L_3361:
        /*4ecc*/ 	.byte	0x04, 0x11
        /*4ece*/ 	.short	(.L_3363 - .L_3362)
	.align		4
.L_3362:
        /*4ed0*/ 	.word	index@(_Z10add_kernelILx840EEvPfS0_S0_i)
        /*4ed4*/ 	.word	0x00000000


	//----- nvinfo : EIATTR_REGCOUNT
	.align		4
.L_3363:
        /*4ed8*/ 	.byte	0x04, 0x2f
        /*4eda*/ 	.short	(.L_3365 - .L_3364)
	.align		4
.L_3364:
        /*4edc*/ 	.word	index@(_Z10add_kernelILx841EEvPfS0_S0_i)
        /*4ee0*/ 	.word	0x0000000c


	//----- nvinfo : EIATTR_FRAME_SIZE
	.align		4
.L_3365:
        /*4ee4*/ 	.byte	0x04, 0x11
        /*4ee6*/ 	.short	(.L_3367 - .L_3366)
	.align		4
.L_3366:
        /*4ee8*/ 	.word	index@(_Z10add_kernelILx841EEvPfS0_S0_i)
        /*4eec*/ 	.word	0x00000000


	//----- nvinfo : EIATTR_REGCOUNT
	.align		4
.L_3367:
        /*4ef0*/ 	.byte	0x04, 0x2f
        /*4ef2*/ 	.short	(.L_3369 - .L_3368)
	.align		4
.L_3368:
        /*4ef4*/ 	.word	index@(_Z10add_kernelILx842EEvPfS0_S0_i)
        /*4ef8*/ 	.word	0x0000000c


	//----- nvinfo : EIATTR_FRAME_SIZE
	.align		4
.L_3369:
        /*4efc*/ 	.byte	0x04, 0x11
        /*4efe*/ 	.short	(.L_3371 - .L_3370)
	.align		4
.L_3370:
        /*4f00*/ 	.word	index@(_Z10add_kernelILx842EEvPfS0_S0_i)
        /*4f04*/ 	.word	0x00000000


	//----- nvinfo : EIATTR_REGCOUNT
	.align		4
.L_3371:
        /*4f08*/ 	.byte	0x04, 0x2f
        /*4f0a*/ 	.short	(.L_3373 - .L_3372)
	.align		4
.L_3372:
        /*4f0c*/ 	.word	index@(_Z10add_kernelILx843EEvPfS0_S0_i)
        /*4f10*/ 	.word	0x0000000c


	//----- nvinfo : EIATTR_FRAME_SIZE
	.align		4
.L_3373:
        /*4f14*/ 	.byte	0x04, 0x11
        /*4f16*/ 	.short	(.L_3375 - .L_3374)
	.align		4
.L_3374:
        /*4f18*/ 	.word	index@(_Z10add_kernelILx843EEvPfS0_S0_i)
        /*4f1c*/ 	.word	0x00000000


	//----- nvinfo : EIATTR_REGCOUNT
	.align		4
.L_3375:
        /*4f20*/ 	.byte	0x04, 0x2f
        /*4f22*/ 	.short	(.L_3377 - .L_3376)
	.align		4
.L_3376:
        /*4f24*/ 	.word	index@(_Z10add_kernelILx844EEvPfS0_S0_i)
        /*4f28*/ 	.word	0x0000000c


	//----- nvinfo : EIATTR_FRAME_SIZE
	.align		4
.L_3377:
        /*4f2c*/ 	.byte	0x04, 0x11
        /*4f2e*/ 	.short	(.L_3379 - .L_3378)
	.align		4
.L_3378:
        /*4f30*/ 	.word	index@(_Z10add_kernelILx844EEvPfS0_S0_i)
        /*4f34*/ 	.word	0x00000000


	//----- nvinfo : EIATTR_REGCOUNT
	.align		4
.L_3379:
        /*4f38*/ 	.byte	0x04, 0x2f
        /*4f3a*/ 	.short	(.L_3381 - .L_3380)
	.align		4
.L_3380:
        /*4f3c*/ 	.word	index@(_Z10add_kernelILx845EEvPfS0_S0_i)
        /*4f40*/ 	.word	0x0000000c


	//----- nvinfo : EIATTR_FRAME_SIZE
	.align		4
.L_3381:
        /*4f44*/ 	.byte	0x04, 0x11
        /*4f46*/ 	.short	(.L_3383 - .L_3382)
	.align		4
.L_3382:
        /*4f48*/ 	.word	index@(_Z10add_kernelILx845EEvPfS0_S0_i)
        /*4f4c*/ 	.word	0x00000000


	//----- nvinfo : EIATTR_REGCOUNT
	.align		4
.L_3383:
        /*4f50*/ 	.byte	0x04, 0x2f
        /*4f52*/ 	.short	(.L_3385 - .L_3384)
	.align		4
.L_3384:
        /*4f54*/ 	.word	index@(_Z10add_kernelILx846EEvPfS0_S0_i)
        /*4f58*/ 	.word	0x0000000c


	//----- nvinfo : EIATTR_FRAME_SIZE
	.align		4
.L_3385:
        /*4f5c*/ 	.byte	0x04, 0x11
        /*4f5e*/ 	.short	(.L_3387 - .L_3386)
	.align		4
.L_3386:
        /*4f60*/ 	.word	index@(_Z10add_kernelILx846EEvPfS0_S0_i)
        /*4f64*/ 	.word	0x00000000


	//----- nvinfo : EIATTR_REGCOUNT
	.align		4
.L_3387:
        /*4f68*/ 	.byte	0x04, 0x2f
        /*4f6a*/ 	.short	(.L_3389 - .L_3388)
	.align		4
.L_3388:
        /*4f6c*/ 	.word	index@(_Z10add_kernelILx847EEvPfS0_S0_i)
        /*4f70*/ 	.word	0x0000000c


	//----- nvinfo : EIATTR_FRAME_SIZE
	.align		4
.L_3389:
        /*4f74*/ 	.byte	0x04, 0x11
        /*4f76*/ 	.short	(.L_3391 - .L_3390)
	.align		4
.L_3390:
        /*4f78*/ 	.word	index@(_Z10add_kernelILx847EEvPfS0_S0_i)
        /*4f7c*/ 	.word	0x00000000


	//----- nvinfo : EIATTR_REGCOUNT
	.align		4
.L_3391:
        /*4f80*/ 	.byte	0x04, 0x2f
        /*4f82*/ 	.short	(.L_3393 - .L_3392)
	.align		4
.L_3392:
        /*4f84*/ 	.word	index@(_Z10add_kernelILx848EEvPfS0_S0_i)
        /*4f88*/ 	.word	0x0000000c


	//----- nvinfo : EIATTR_FRAME_SIZE
	.align		4
.L_3393:
        /*4f8c*/ 	.byte	0x04, 0x11
        /*4f8e*/ 	.short	(.L_3395 - .L_3394)
	.align		4
.L_3394:
        /*4f90*/ 	.word	index@(_Z10add_kernelILx848EEvPfS0_S0_i)
        /*4f94*/ 	.word	0x00000000


	//----- nvinfo : EIATTR_REGCOUNT
	.align		4
.L_3395:
        /*4f98*/ 	.byte	0x04, 0x2f
        /*4f9a*/ 	.short	(.L_3397 - .L_3396)
	.align		4
.L_3396:
        /*4f9c*/ 	.word	index@(_Z10add_kernelILx849EEvPfS0_S0_i)
        /*4fa0*/ 	.word	0x0000000c


	//----- nvinfo : EIATTR_FRAME_SIZE
	.align		4
.L_3397:
        /*4fa4*/ 	.byte	0x04, 0x11
        /*4fa6*/ 	.short	(.L_3399 - .L_3398)
	.align		4
.L_3398:
        /*4fa8*/ 	.word	index@(_Z10add_kernelILx849EEvPfS0_S0_i)
        /*4fac*/ 	.word	0x00000000


	//----- nvinfo : EIATTR_REGCOUNT
	.align		4
.L_3399:
        /*4fb0*/ 	.byte	0x04, 0x2f
        /*4fb2*/ 	.short	(.L_3401 - .L_3400)
	.align		4
.L_3400:
        /*4fb4*/ 	.word	index@(_Z10add_kernelILx850EEvPfS0_S0_i)
        /*4fb8*/ 	.word	0x0000000c


	//----- nvinfo : EIATTR_FRAME_SIZE
	.align		4
.L_3401:
        /*4fbc*/ 	.byte	0x04, 0x11
        /*4fbe*/ 	.short	(.L_3403 - .L_3402)
	.align		4
.L_3402:
        /*4fc0*/ 	.word	index@(_Z10add_kernelILx850EEvPfS0_S0_i)
        /*4fc4*/ 	.word	0x00000000


	//----- nvinfo : EIATTR_REGCOUNT
	.align		4
.L_3403:
        /*4fc8*/ 	.byte	0x04, 0x2f
        /*4fca*/ 	.short	(.L_3405 - .L_3404)
	.align		4
.L_3404:
        /*4fcc*/ 	.word	index@(_Z10add_kernelILx851EEvPfS0_S0_i)
        /*4fd0*/ 	.word	0x0000000c


	//----- nvinfo : EIATTR_FRAME_SIZE
	.align		4
.L_3405:
        /*4fd4*/ 	.byte	0x04, 0x11
        /*4fd6*/ 	.short	(.L_3407 - .L_3406)
	.align		4
.L_3406:
        /*4fd8*/ 	.word	index@(_Z10add_kernelILx851EEvPfS0_S0_i)
        /*4fdc*/ 	.word	0x00000000


	//----- nvinfo : EIATTR_REGCOUNT
	.align		4
.L_3407:
        /*4fe0*/ 	.byte	0x04, 0x2f
        /*4fe2*/ 	.short	(.L_3409 - .L_3408)
	.align		4
.L_3408:
        /*4fe4*/ 	.word	index@(_Z10add_kernelILx852EEvPfS0_S0_i)
        /*4fe8*/ 	.word	0x0000000c


	//----- nvinfo : EIATTR_FRAME_SIZE
	.align		4
.L_3409:
        /*4fec*/ 	.byte	0x04, 0x11
        /*4fee*/ 	.short	(.L_3411 - .L_3410)
	.align		4
.L_3410:
        /*4ff0*/ 	.word	index@(_Z10add_kernelILx852EEvPfS0_S0_i)
        /*4ff4*/ 	.word	0x00000000


	//----- nvinfo : EIATTR_REGCOUNT
	.align		4
.L_3411:
        /*4ff8*/ 	.byte	0x04, 0x2f
        /*4ffa*/ 	.short	(.L_3413 - .L_3412)
	.align		4
.L_3412:
        /*4ffc*/ 	.word	index@(_Z10add_kernelILx853EEvPfS0_S0_i)
        /*5000*/ 	.word	0x0000000c


	//----- nvinfo : EIATTR_FRAME_SIZE
	.align		4
.L_3413:
        /*5004*/ 	.byte	0x04, 0x11
        /*5006*/ 	.short	(.L_3415 - .L_3414)
	.align		4
.L_3414:
        /*5008*/ 	.word	index@(_Z10add_kernelILx853EEvPfS0_S0_i)
        /*500c*/ 	.word	0x00000000


	//----- nvinfo : EIATTR_REGCOUNT
	.align		4
.L_3415:
        /*5010*/ 	.byte	0x04, 0x2f
        /*5012*/ 	.short	(.L_3417 - .L_3416)
	.align		4
.L_3416:
        /*5014*/ 	.word	index@(_Z10add_kernelILx854EEvPfS0_S0_i)
        /*5018*/ 	.word	0x0000000c


	//----- nvinfo : EIATTR_FRAME_SIZE
	.align		4
.L_3417:
        /*501c*/ 	.byte	0x04, 0x11
        /*501e*/ 	.short	(.L_3419 - .L_3418)
	.align		4
.L_3418:
        /*5020*/ 	.word	index@(_Z10add_kernelILx854EEvPfS0_S0_i)
        /*5024*/ 	.word	0x00000000


	//----- nvinfo : EIATTR_REGCOUNT
	.align		4
.L_3419:
        /*5028*/ 	.byte	0x04, 0x2f
        /*502a*/ 	.short	(.L_3421 - .L_3420)
	.align		4
.L_3420:
        /*502c*/ 	.word	index@(_Z10add_kernelILx855EEvPfS0_S0_i)
        /*5030*/ 	.word	0x0000000c


	//----- nvinfo : EIATTR_FRAME_SIZE
	.align		4
.L_3421:
        /*5034*/ 	.byte	0x04, 0x11
        /*5036*/ 	.short	(.L_3423 - .L_3422)
	.align		4
.L_3422:
        /*5038*/ 	.word	index@(_Z10add_kernelILx855EEvPfS0_S0_i)
        /*503c*/ 	.word	0x00000000


	//----- nvinfo : EIATTR_REGCOUNT
	.align		4
.L_3423:
        /*5040*/ 	.byte	0x04, 0x2f
        /*5042*/ 	.short	(.L_3425 - .L_3424)
	.align		4
.L_3424:
        /*5044*/ 	.word	index@(_Z10add_kernelILx856EEvPfS0_S0_i)
        /*5048*/ 	.word	0x0000000c


	//----- nvinfo : EIATTR_FRAME_SIZE
	.align		4
.L_3425:
        /*504c*/ 	.byte	0x04, 0x11
        /*504e*/ 	.short	(.L_3427 - .L_3426)
	.align		4
.L_3426:
        /*5050*/ 	.word	index@(_Z10add_kernelILx856EEvPfS0_S0_i)
        /*5054*/ 	.word	0x00000000


	//----- nvinfo : EIATTR_REGCOUNT
	.align		4
.L_3427:
        /*5058*/ 	.byte	0x04, 0x2f
        /*505a*/ 	.short	(.L_3429 - .L_3428)
	.align		4
.L_3428:
        /*505c*/ 	.word	index@(_Z10add_kernelILx857EEvPfS0_S0_i)
        /*5060*/ 	.word	0x0000000c


	//----- nvinfo : EIATTR_FRAME_SIZE
	.align		4
.L_3429:
        /*5064*/ 	.byte	0x04, 0x11
        /*5066*/ 	.short	(.L_3431 - .L_3430)
	.align		4
.L_3430:
        /*5068*/ 	.word	index@(_Z10add_kernelILx857EEvPfS0_S0_i)
        /*506c*/ 	.word	0x00000000


	//----- nvinfo : EIATTR_REGCOUNT
	.align		4
.L_3431:
        /*5070*/ 	.byte	0x04, 0x2f
        /*5072*/ 	.short	(.L_3433 - .L_3432)
	.align		4
.L_3432:
        /*5074*/ 	.word	index@(_Z10add_kernelILx858EEvPfS0_S0_i)
        /*5078*/ 	.word	0x0000000c


	//----- nvinfo : EIATTR_FRAME_SIZE
	.align		4
.L_3433:
        /*507c*/ 	.byte	0x04, 0x11
        /*507e*/ 	.short	(.L_3435 - .L_3434)
	.align		4
.L_3434:
        /*5080*/ 	.word	index@(_Z10add_kernelILx858EEvPfS0_S0_i)
        /*5084*/ 	.word	0x00000000


	//----- nvinfo : EIATTR_REGCOUNT
	.align		4
.L_3435:
        /*5088*/ 	.byte	0x04, 0x2f
        /*508a*/ 	.short	(.L_3437 - .L_3436)
	.align		4
.L_3436:
        /*508c*/ 	.word	index@(_Z10add_kernelILx859EEvPfS0_S0_i)
        /*5090*/ 	.word	0x0000000c


	//----- nvinfo : EIATTR_FRAME_SIZE
	.align		4
.L_3437:
        /*5094*/ 	.byte	0x04, 0x11
        /*5096*/ 	.short	(.L_3439 - .L_3438)
	.align		4
.L_3438:
        /*5098*/ 	.word	index@(_Z10add_kernelILx859EEvPfS0_S0_i)
        /*509c*/ 	.word	0x00000000


	//----- nvinfo : EIATTR_REGCOUNT
	.align		4
.L_3439:
        /*50a0*/ 	.byte	0x04, 0x2f
        /*50a2*/ 	.short	(.L_3441 - .L_3440)
	.align		4
.L_3440:
        /*50a4*/ 	.word	index@(_Z10add_kernelILx860EEvPfS0_S0_i)
        /*50a8*/ 	.word	0x0000000c


	//----- nvinfo : EIATTR_FRAME_SIZE
	.align		4
.L_3441:
        /*50ac*/ 	.byte	0x04, 0x11
        /*50ae*/ 	.short	(.L_3443 - .L_3442)
	.align		4
.L_3442:
        /*50b0*/ 	.word	index@(_Z10add_kernelILx860EEvPfS0_S0_i)
        /*50b4*/ 	.word	0x00000000


	//----- nvinfo : EIATTR_REGCOUNT
	.align		4
.L_3443:
        /*50b8*/ 	.byte	0x04, 0x2f
        /*50ba*/ 	.short	(.L_3445 - .L_3444)
	.align		4
.L_3444:
        /*50bc*/ 	.word	index@(_Z10add_kernelILx861EEvPfS0_S0_i)
        /*50c0*/ 	.word	0x0000000c


	//----- nvinfo : EIATTR_FRAME_SIZE
	.align		4
.L_3445:
        /*50c4*/ 	.byte	0x04, 0x11
        /*50c6*/ 	.short	(.L_3447 - .L_3446)
	.align		4
.L_3446:
        /*50c8*/ 	.word	index@(_Z10add_kernelILx861EEvPfS0_S0_i)
        /*50cc*/ 	.word	0x00000000


	//----- nvinfo : EIATTR_REGCOUNT
	.align		4
.L_3447:
        /*50d0*/ 	.byte	0x04, 0x2f
        /*50d2*/ 	.short	(.L_3449 - .L_3448)
	.align		4
.L_3448:
        /*50d4*/ 	.word	index@(_Z10add_kernelILx862EEvPfS0_S0_i)
        /*50d8*/ 	.word	0x0000000c


	//----- nvinfo : EIATTR_FRAME_SIZE
	.align		4
.L_3449:
        /*50dc*/ 	.byte	0x04, 0x11
        /*50de*/ 	.short	(.L_3451 - .L_3450)
	.align		4
.L_3450:
        /*50e0*/ 	.word	index@(_Z10add_kernelILx862EEvPfS0_S0_i)
        /*50e4*/ 	.word	0x00000000


	//----- nvinfo : EIATTR_REGCOUNT
	.align		4
.L_3451:
        /*50e8*/ 	.byte	0x04, 0x2f
        /*50ea*/ 	.short	(.L_3453 - .L_3452)
	.align		4
.L_3452:
        /*50ec*/ 	.word	index@(_Z10add_kernelILx863EEvPfS0_S0_i)
        /*50f0*/ 	.word	0x0000000c


	//----- nvinfo : EIATTR_FRAME_SIZE
	.align		4
.L_3453:
        /*50f4*/ 	.byte	0x04, 0x11
        /*50f6*/ 	.short	(.L_3455 - .L_3454)
	.align		4
.L_3454:
        /*50f8*/ 	.word	index@(_Z10add_kernelILx863EEvPfS0_S0_i)
        /*50fc*/ 	.word	0x00000000


	//----- nvinfo : EIATTR_REGCOUNT
	.align		4
.L_3455:
        /*5100*/ 	.byte	0x04, 0x2f
        /*5102*/ 	.short	(.L_3457 - .L_3456)
	.align		4
.L_3456:
        /*5104*/ 	.word	index@(_Z10add_kernelILx864EEvPfS0_S0_i)
        /*5108*/ 	.word	0x0000000c


	//----- nvinfo : EIATTR_FRAME_SIZE
	.align		4
.L_3457:
        /*510c*/ 	.byte	0x04, 0x11
        /*510e*/ 	.short	(.L_3459 - .L_3458)
	.align		4
.L_3458:
        /*5110*/ 	.word	index@(_Z10add_kernelILx864EEvPfS0_S0_i)
        /*5114*/ 	.word	0x00000000


	//----- nvinfo : EIATTR_REGCOUNT
	.align		4
.L_3459:
        /*5118*/ 	.byte	0x04, 0x2f
        /*511a*/ 	.short	(.L_3461 - .L_3460)
	.align		4
.L_3460:
        /*511c*/ 	.word	index@(_Z10add_kernelILx865EEvPfS0_S0_i)
        /*5120*/ 	.word	0x0000000c


	//----- nvinfo : EIATTR_FRAME_SIZE
	.align		4
.L_3461:
        /*5124*/ 	.byte	0x04, 0x11
        /*5126*/ 	.short	(.L_3463 - .L_3462)
	.align		4
.L_3462:
        /*5128*/ 	.word	index@(_Z10add_kernelILx865EEvPfS0_S0_i)
        /*512c*/ 	.word	0x00000000


	//----- nvinfo : EIATTR_REGCOUNT
	.align		4
.L_3463:
        /*5130*/ 	.byte	0x04, 0x2f
        /*5132*/ 	.short	(.L_3465 - .L_3464)
	.align		4
.L_3464:
        /*5134*/ 	.word	index@(_Z10add_kernelILx866EEvPfS0_S0_i)
        /*5138*/ 	.word	0x0000000c


	//----- nvinfo : EIATTR_FRAME_SIZE
	.align		4
.L_3465:
        /*513c*/ 	.byte	0x04, 0x11
        /*513e*/ 	.short	(.L_3467 - .L_3466)
	.align		4
.L_3466:
        /*5140*/ 	.word	index@(_Z10add_kernelILx866EEvPfS0_S0_i)
        /*5144*/ 	.word	0x00000000


	//----- nvinfo : EIATTR_REGCOUNT
	.align		4
.L_3467:
        /*5148*/ 	.byte	0x04, 0x2f
        /*514a*/ 	.short	(.L_3469 - .L_3468)
	.align		4
.L_3468:
        /*514c*/ 	.word	index@(_Z10add_kernelILx867EEvPfS0_S0_i)
        /*5150*/ 	.word	0x0000000c


	//----- nvinfo : EIATTR_FRAME_SIZE
	.align		4
.L_3469:
        /*5154*/ 	.byte	0x04, 0x11
        /*5156*/ 	.short	(.L_3471 - .L_3470)
	.align		4
.L_3470:
        /*5158*/ 	.word	index@(_Z10add_kernelILx867EEvPfS0_S0_i)
        /*515c*/ 	.word	0x00000000


	//----- nvinfo : EIATTR_REGCOUNT
	.align		4
.L_3471:
        /*5160*/ 	.byte	0x04, 0x2f
        /*5162*/ 	.short	(.L_3473 - .L_3472)
	.align		4
.L_3472:
        /*5164*/ 	.word	index@(_Z10add_kernelILx868EEvPfS0_S0_i)
        /*5168*/ 	.word	0x0000000c


	//----- nvinfo : EIATTR_FRAME_SIZE
	.align		4
.L_3473:
        /*516c*/ 	.byte	0x04, 0x11
        /*516e*/ 	.short	(.L_3475 - .L_3474)
	.align		4
.L_3474:
        /*5170*/ 	.word	index@(_Z10add_kernelILx868EEvPfS0_S0_i)
        /*5174*/ 	.word	0x00000000


	//----- nvinfo : EIATTR_REGCOUNT
	.align		4
.L_3475:
        /*5178*/ 	.byte	0x04, 0x2f
        /*517a*/ 	.short	(.L_3477 - .L_3476)
	.align		4
.L_3476:
        /*517c*/ 	.word	index@(_Z10add_kernelILx869EEvPfS0_S0_i)
        /*5180*/ 	.word	0x0000000c


	//----- nvinfo : EIATTR_FRAME_SIZE
	.align		4
.L_3477:
        /*5184*/ 	.byte	0x04, 0x11
        /*5186*/ 	.short	(.L_3479 - .L_3478)
	.align		4
.L_3478:
        /*5188*/ 	.word	index@(_Z10add_kernelILx869EEvPfS0_S0_i)
        /*518c*/ 	.word	0x00000000


	//----- nvinfo : EIATTR_REGCOUNT
	.align		4
.L_3479:
        /*5190*/ 	.byte	0x04, 0x2f
        /*5192*/ 	.short	(.L_3481 - .L_3480)
	.align		4
.L_3480:
        /*5194*/ 	.word	index@(_Z10add_kernelILx870EEvPfS0_S0_i)
        /*5198*/ 	.word	0x0000000c


	//----- nvinfo : EIATTR_FRAME_SIZE
	.align		4
.L_3481:
        /*519c*/ 	.byte	0x04, 0x11
        /*519e*/ 	.short	(.L_3483 - .L_3482)
	.align		4
.L_3482:
        /*51a0*/ 	.word	index@(_Z10add_kernelILx870EEvPfS0_S0_i)
        /*51a4*/ 	.word	0x00000000


	//----- nvinfo : EIATTR_REGCOUNT
	.align		4
.L_3483:
        /*51a8*/ 	.byte	0x04, 0x2f
        /*51aa*/ 	.short	(.L_3485 - .L_3484)
	.align		4
.L_3484:
        /*51ac*/ 	.word	index@(_Z10add_kernelILx871EEvPfS0_S0_i)
        /*51b0*/ 	.word	0x0000000c


	//----- nvinfo : EIATTR_FRAME_SIZE
	.align		4
.L_3485:
        /*51b4*/ 	.byte	0x04, 0x11
        /*51b6*/ 	.short	(.L_3487 - .L_3486)
	.align		4
.L_3486:
        /*51b8*/ 	.word	index@(_Z10add_kernelILx871EEvPfS0_S0_i)
        /*51bc*/ 	.word	0x00000000


	//----- nvinfo : EIATTR_REGCOUNT
	.align		4
.L_3487:
        /*51c0*/ 	.byte	0x04, 0x2f
        /*51c2*/ 	.short	(.L_3489 - .L_3488)
	.align		4
.L_3488:
        /*51c4*/ 	.word	index@(_Z10add_kernelILx872EEvPfS0_S0_i)
        /*51c8*/ 	.word	0x0000000c


	//----- nvinfo : EIATTR_FRAME_SIZE
	.align		4
.L_3489:
        /*51cc*/ 	.byte	0x04, 0x11
        /*51ce*/ 	.short	(.L_3491 - .L_3490)
	.align		4
.L_3490:
        /*51d0*/ 	.word	index@(_Z10add_kernelILx872EEvPfS0_S0_i)
        /*51d4*/ 	.word	0x00000000


	//----- nvinfo : EIATTR_REGCOUNT
	.align		4
.L_3491:
        /*51d8*/ 	.byte	0x04, 0x2f
        /*51da*/ 	.short	(.L_3493 - .L_3492)
	.align		4
.L_3492:
        /*51dc*/ 	.word	index@(_Z10add_kernelILx873EEvPfS0_S0_i)
        /*51e0*/ 	.word	0x0000000c


	//----- nvinfo : EIATTR_FRAME_SIZE
	.align		4
.L_3493:
        /*51e4*/ 	.byte	0x04, 0x11
        /*51e6*/ 	.short	(.L_3495 - .L_3494)
	.align		4
.L_3494:
        /*51e8*/ 	.word	index@(_Z10add_kernelILx873EEvPfS0_S0_i)
        /*51ec*/ 	.word	0x00000000


	//----- nvinfo : EIATTR_REGCOUNT
	.align		4
.L_3495:
        /*51f0*/ 	.byte	0x04, 0x2f
        /*51f2*/ 	.short	(.L_3497 - .L_3496)
	.align		4
.L_3496:
        /*51f4*/ 	.word	index@(_Z10add_kernelILx874EEvPfS0_S0_i)
        /*51f8*/ 	.word	0x0000000c


	//----- nvinfo : EIATTR_FRAME_SIZE
	.align		4
.L_3497:
        /*51fc*/ 	.byte	0x04, 0x11
        /*51fe*/ 	.short	(.L_3499 - .L_3498)
	.align		4
.L_3498:
        /*5200*/ 	.word	index@(_Z10add_kernelILx874EEvPfS0_S0_i)
        /*5204*/ 	.word	0x00000000


	//----- nvinfo : EIATTR_REGCOUNT
	.align		4
.L_3499:
        /*5208*/ 	.byte	0x04, 0x2f
        /*520a*/ 	.short	(.L_3501 - .L_3500)
	.align		4
.L_3500:
        /*520c*/ 	.word	index@(_Z10add_kernelILx875EEvPfS0_S0_i)
        /*5210*/ 	.word	0x0000000c


	//----- nvinfo : EIATTR_FRAME_SIZE
	.align		4
.L_3501:
        /*5214*/ 	.byte	0x04, 0x11
        /*5216*/ 	.short	(.L_3503 - .L_3502)
	.align		4
.L_3502:
        /*5218*/ 	.word	index@(_Z10add_kernelILx875EEvPfS0_S0_i)
        /*521c*/ 	.word	0x00000000


	//----- nvinfo : EIATTR_REGCOUNT
	.align		4
.L_3503:
        /*5220*/ 	.byte	0x04, 0x2f
        /*5222*/ 	.short	(.L_3505 - .L_3504)
	.align		4
.L_3504:
        /*5224*/ 	.word	index@(_Z10add_kernelILx876EEvPfS0_S0_i)
        /*5228*/ 	.word	0x0000000c


	//----- nvinfo : EIATTR_FRAME_SIZE
	.align		4
.L_3505:
        /*522c*/ 	.byte	0x04, 0x11
        /*522e*/ 	.short	(.L_3507 - .L_3506)
	.align		4
.L_3506:
        /*5230*/ 	.word	index@(_Z10add_kernelILx876EEvPfS0_S0_i)
        /*5234*/ 	.word	0x00000000


	//----- nvinfo : EIATTR_REGCOUNT
	.align		4
.L_3507:
        /*5238*/ 	.byte	0x04, 0x2f
        /*523a*/ 	.short	(.L_3509 - .L_3508)
	.align		4
.L_3508:
        /*523c*/ 	.word	index@(_Z10add_kernelILx877EEvPfS0_S0_i)
        /*5240*/ 	.word	0x0000000c


	//----- nvinfo : EIATTR_FRAME_SIZE
	.align		4
.L_3509:
        /*5244*/ 	.byte	0x04, 0x11
        /*5246*/ 	.short	(.L_3511 - .L_3510)
	.align		4
.L_3510:
        /*5248*/ 	.word	index@(_Z10add_kernelILx877EEvPfS0_S0_i)
        /*524c*/ 	.word	0x00000000


	//----- nvinfo : EIATTR_REGCOUNT
	.align		4
.L_3511:
        /*5250*/ 	.byte	0x04, 0x2f
        /*5252*/ 	.short	(.L_3513 - .L_3512)
	.align		4
.L_3512:
        /*5254*/ 	.word	index@(_Z10add_kernelILx878EEvPfS0_S0_i)
        /*5258*/ 	.word	0x0000000c


	//----- nvinfo : EIATTR_FRAME_SIZE
	.align		4
.L_3513:
        /*525c*/ 	.byte	0x04, 0x11
        /*525e*/ 	.short	(.L_3515 - .L_3514)
	.align		4
.L_3514:
        /*5260*/ 	.word	index@(_Z10add_kernelILx878EEvPfS0_S0_i)
        /*5264*/ 	.word	0x00000000


	//----- nvinfo : EIATTR_REGCOUNT
	.align		4
.L_3515:
        /*5268*/ 	.byte	0x04, 0x2f
        /*526a*/ 	.short	(.L_3517 - .L_3516)
	.align		4
.L_3516:
        /*526c*/ 	.word	index@(_Z10add_kernelILx879EEvPfS0_S0_i)
        /*5270*/ 	.word	0x0000000c


	//----- nvinfo : EIATTR_FRAME_SIZE
	.align		4
.L_3517:
        /*5274*/ 	.byte	0x04, 0x11
        /*5276*/ 	.short	(.L_3519 - .L_3518)
	.align		4
.L_3518:
        /*5278*/ 	.word	index@(_Z10add_kernelILx879EEvPfS0_S0_i)
        /*527c*/ 	.word	0x00000000


	//----- nvinfo : EIATTR_REGCOUNT
	.align		4
.L_3519:
        /*5280*/ 	.byte	0x04, 0x2f
        /*5282*/ 	.short	(.L_3521 - .L_3520)
	.align		4
.L_3520:
        /*5284*/ 	.word	index@(_Z10add_kernelILx880EEvPfS0_S0_i)
        /*5288*/ 	.word	0x0000000c


	//----- nvinfo : EIATTR_FRAME_SIZE
	.align		4
.L_3521:
        /*528c*/ 	.byte	0x04, 0x11
        /*528e*/ 	.short	(.L_3523 - .L_3522)
	.align		4
.L_3522:
        /*5290*/ 	.word	index@(_Z10add_kernelILx880EEvPfS0_S0_i)
        /*5294*/ 	.word	0x00000000


	//----- nvinfo : EIATTR_REGCOUNT
	.align		4
.L_3523:
        /*5298*/ 	.byte	0x04, 0x2f
        /*529a*/ 	.short	(.L_3525 - .L_3524)
	.align		4
.L_3524:
        /*529c*/ 	.word	index@(_Z10add_kernelILx881EEvPfS0_S0_i)
        /*52a0*/ 	.word	0x0000000c


	//----- nvinfo : EIATTR_FRAME_SIZE
	.align		4
.L_3525:
        /*52a4*/ 	.byte	0x04, 0x11
        /*52a6*/ 	.short	(.L_3527 - .L_3526)
	.align		4
.L_3526:
        /*52a8*/ 	.word	index@(_Z10add_kernelILx881EEvPfS0_S0_i)
        /*52ac*/ 	.word	0x00000000


	//----- nvinfo : EIATTR_REGCOUNT
	.align		4
.L_3527:
        /*52b0*/ 	.byte	0x04, 0x2f
        /*52b2*/ 	.short	(.L_3529 - .L_3528)
	.align		4
.L_3528:
        /*52b4*/ 	.word	index@(_Z10add_kernelILx882EEvPfS0_S0_i)
        /*52b8*/ 	.word	0x0000000c


	//----- nvinfo : EIATTR_FRAME_SIZE
	.align		4
.L_3529:
        /*52bc*/ 	.byte	0x04, 0x11
        /*52be*/ 	.short	(.L_3531 - .L_3530)
	.align		4
.L_3530:
        /*52c0*/ 	.word	index@(_Z10add_kernelILx882EEvPfS0_S0_i)
        /*52c4*/ 	.word	0x00000000


	//----- nvinfo : EIATTR_REGCOUNT
	.align		4
.L_3531:
        /*52c8*/ 	.byte	0x04, 0x2f
        /*52ca*/ 	.short	(.L_3533 - .L_3532)
	.align		4
.L_3532:
        /*52cc*/ 	.word	index@(_Z10add_kernelILx883EEvPfS0_S0_i)
        /*52d0*/ 	.word	0x0000000c


	//----- nvinfo : EIATTR_FRAME_SIZE
	.align		4
.L_3533:
        /*52d4*/ 	.byte	0x04, 0x11
        /*52d6*/ 	.short	(.L_3535 - .L_3534)
	.align		4
.L_3534:
        /*52d8*/ 	.word	index@(_Z10add_kernelILx883EEvPfS0_S0_i)
        /*52dc*/ 	.word	0x00000000


	//----- nvinfo : EIATTR_REGCOUNT
	.align		4
.L_3535:
        /*52e0*/ 	.byte	0x04, 0x2f
        /*52e2*/ 	.short	(.L_3537 - .L_3536)
	.align		4
.L_3536:
        /*52e4*/ 	.word	index@(_Z10add_kernelILx884EEvPfS0_S0_i)
        /*52e8*/ 	.word	0x0000000c


	//----- nvinfo : EIATTR_FRAME_SIZE
	.align		4
.L_3537:
        /*52ec*/ 	.byte	0x04, 0x11
        /*52ee*/ 	.short	(.L_3539 - .L_3538)
	.align		4
.L_3538:
        /*52f0*/ 	.word	index@(_Z10add_kernelILx884EEvPfS0_S0_i)
        /*52f4*/ 	.word	0x00000000


	//----- nvinfo : EIATTR_REGCOUNT
	.align		4
.L_3539:
        /*52f8*/ 	.byte	0x04, 0x2f
        /*52fa*/ 	.short	(.L_3541 - .L_3540)
	.align		4
.L_3540:
        /*52fc*/ 	.word	index@(_Z10add_kernelILx885EEvPfS0_S0_i)
        /*5300*/ 	.word	0x0000000c


	//----- nvinfo : EIATTR_FRAME_SIZE
	.align		4
.L_3541:
        /*5304*/ 	.byte	0x04, 0x11
        /*5306*/ 	.short	(.L_3543 - .L_3542)
	.align		4
.L_3542:
        /*5308*/ 	.word	index@(_Z10add_kernelILx885EEvPfS0_S0_i)
        /*530c*/ 	.word	0x00000000


	//----- nvinfo : EIATTR_REGCOUNT
	.align		4
.L_3543:
        /*5310*/ 	.byte	0x04, 0x2f
        /*5312*/ 	.short	(.L_3545 - .L_3544)
	.align		4
.L_3544:
        /*5314*/ 	.word	index@(_Z10add_kernelILx886EEvPfS0_S0_i)
        /*5318*/ 	.word	0x0000000c


	//----- nvinfo : EIATTR_FRAME_SIZE
	.align		4
.L_3545:
        /*531c*/ 	.byte	0x04, 0x11
        /*531e*/ 	.short	(.L_3547 - .L_3546)
	.align		4
.L_3546:
        /*5320*/ 	.word	index@(_Z10add_kernelILx886EEvPfS0_S0_i)
        /*5324*/ 	.word	0x00000000


	//----- nvinfo : EIATTR_REGCOUNT
	.align		4
.L_3547:
        /*5328*/ 	.byte	0x04, 0x2f
        /*532a*/ 	.short	(.L_3549 - .L_3548)
	.align		4
.L_3548:
        /*532c*/ 	.word	index@(_Z10add_kernelILx887EEvPfS0_S0_i)
        /*5330*/ 	.word	0x0000000c


	//----- nvinfo : EIATTR_FRAME_SIZE
	.align		4
.L_3549:
        /*5334*/ 	.byte	0x04, 0x11
        /*5336*/ 	.short	(.L_3551 - .L_3550)
	.align		4
.L_3550:
        /*5338*/ 	.word	index@(_Z10add_kernelILx887EEvPfS0_S0_i)
        /*533c*/ 	.word	0x00000000


	//----- nvinfo : EIATTR_REGCOUNT
	.align		4
.L_3551:
        /*5340*/ 	.byte	0x04, 0x2f
        /*5342*/ 	.short	(.L_3553 - .L_3552)
	.align		4
.L_3552:
        /*5344*/ 	.word	index@(_Z10add_kernelILx888EEvPfS0_S0_i)
        /*5348*/ 	.word	0x0000000c


	//----- nvinfo : EIATTR_FRAME_SIZE
	.align		4
.L_3553:
        /*534c*/ 	.byte	0x04, 0x11
        /*534e*/ 	.short	(.L_3555 - .L_3554)
	.align		4
.L_3554:
        /*5350*/ 	.word	index@(_Z10add_kernelILx888EEvPfS0_S0_i)
        /*5354*/ 	.word	0x00000000


	//----- nvinfo : EIATTR_REGCOUNT
	.align		4
.L_3555:
        /*5358*/ 	.byte	0x04, 0x2f
        /*535a*/ 	.short	(.L_3557 - .L_3556)
	.align		4
.L_3556:
        /*535c*/ 	.word	index@(_Z10add_kernelILx889EEvPfS0_S0_i)
        /*5360*/ 	.word	0x0000000c


	//----- nvinfo : EIATTR_FRAME_SIZE
	.align		4
.L_3557:
        /*5364*/ 	.byte	0x04, 0x11
        /*5366*/ 	.short	(.L_3559 - .L_3558)
	.align		4
.L_3558:
        /*5368*/ 	.word	index@(_Z10add_kernelILx889EEvPfS0_S0_i)
        /*536c*/ 	.word	0x00000000


	//----- nvinfo : EIATTR_REGCOUNT
	.align		4
.L_3559:
        /*5370*/ 	.byte	0x04, 0x2f
        /*5372*/ 	.short	(.L_3561 - .L_3560)
	.align		4
.L_3560:
        /*5374*/ 	.word	index@(_Z10add_kernelILx890EEvPfS0_S0_i)
        /*5378*/ 	.word	0x0000000c


	//----- nvinfo : EIATTR_FRAME_SIZE
	.align		4
.L_3561:
        /*537c*/ 	.byte	0x04, 0x11
        /*537e*/ 	.short	(.L_3563 - .L_3562)
	.align		4
.L_3562:
        /*5380*/ 	.word	index@(_Z10add_kernelILx890EEvPfS0_S0_i)
        /*5384*/ 	.word	0x00000000


	//----- nvinfo : EIATTR_REGCOUNT
	.align		4
.L_3563:
        /*5388*/ 	.byte	0x04, 0x2f
        /*538a*/ 	.short	(.L_3565 - .L_3564)
	.align		4
.L_3564:
        /*538c*/ 	.word	index@(_Z10add_kernelILx891EEvPfS0_S0_i)
        /*5390*/ 	.word	0x0000000c


	//----- nvinfo : EIATTR_FRAME_SIZE
	.align		4
.L_3565:
        /*5394*/ 	.byte	0x04, 0x11
        /*5396*/ 	.short	(.L_3567 - .L_3566)
	.align		4
.L_3566:
        /*5398*/ 	.word	index@(_Z10add_kernelILx891EEvPfS0_S0_i)
        /*539c*/ 	.word	0x00000000


	//----- nvinfo : EIATTR_REGCOUNT
	.align		4
.L_3567:
        /*53a0*/ 	.byte	0x04, 0x2f
        /*53a2*/ 	.short	(.L_3569 - .L_3568)
	.align		4
.L_3568:
        /*53a4*/ 	.word	index@(_Z10add_kernelILx892EEvPfS0_S0_i)
        /*53a8*/ 	.word	0x0000000c


	//----- nvinfo : EIATTR_FRAME_SIZE
	.align		4
.L_3569:
        /*53ac*/ 	.byte	0x04, 0x11
        /*53ae*/ 	.short	(.L_3571 - .L_3570)
	.align		4
.L_3570:
        /*53b0*/ 	.word	index@(_Z10add_kernelILx892EEvPfS0_S0_i)
        /*53b4*/ 	.word	0x00000000


	//----- nvinfo : EIATTR_REGCOUNT
	.align		4
.L_3571:
        /*53b8*/ 	.byte	0x04, 0x2f
        /*53ba*/ 	.short	(.L_3573 - .L_3572)
	.align		4
.L_3572:
        /*53bc*/ 	.word	index@(_Z10add_kernelILx893EEvPfS0_S0_i)
        /*53c0*/ 	.word	0x0000000c


	//----- nvinfo : EIATTR_FRAME_SIZE
	.align		4
.L_3573:
        /*53c4*/ 	.byte	0x04, 0x11
        /*53c6*/ 	.short	(.L_3575 - .L_3574)
	.align		4
.L_3574:
        /*53c8*/ 	.word	index@(_Z10add_kernelILx893EEvPfS0_S0_i)
        /*53cc*/ 	.word	0x00000000


	//----- nvinfo : EIATTR_REGCOUNT
	.align		4
.L_3575:
        /*53d0*/ 	.byte	0x04, 0x2f
        /*53d2*/ 	.short	(.L_3577 - .L_3576)
	.align		4
.L_3576:
        /*53d4*/ 	.word	index@(_Z10add_kernelILx894EEvPfS0_S0_i)
        /*53d8*/ 	.word	0x0000000c


	//----- nvinfo : EIATTR_FRAME_SIZE
	.align		4
.L_3577:
        /*53dc*/ 	.byte	0x04, 0x11
        /*53de*/ 	.short	(.L_3579 - .L_3578)
	.align		4
.L_3578:
        /*53e0*/ 	.word	index@(_Z10add_kernelILx894EEvPfS0_S0_i)
        /*53e4*/ 	.word	0x00000000


	//----- nvinfo : EIATTR_REGCOUNT
	.align		4
.L_3579:
        /*53e8*/ 	.byte	0x04, 0x2f
        /*53ea*/ 	.short	(.L_3581 - .L_3580)
	.align		4
.L_3580:
        /*53ec*/ 	.word	index@(_Z10add_kernelILx895EEvPfS0_S0_i)
        /*53f0*/ 	.word	0x0000000c


	//----- nvinfo : EIATTR_FRAME_SIZE
	.align		4
.L_3581:
        /*53f4*/ 	.byte	0x04, 0x11
        /*53f6*/ 	.short	(.L_3583 - .L_3582)
	.align		4
.L_3582:
        /*53f8*/ 	.word	index@(_Z10add_kernelILx895EEvPfS0_S0_i)
        /*53fc*/ 	.word	0x00000000


	//----- nvinfo : EIATTR_REGCOUNT
	.align		4
.L_3583:
        /*5400*/ 	.byte	0x04, 0x2f
        /*5402*/ 	.short	(.L_3585 - .L_3584)
	.align		4
.L_3584:
        /*5404*/ 	.word	index@(_Z10add_kernelILx896EEvPfS0_S0_i)
        /*5408*/ 	.word	0x0000000c


	//----- nvinfo : EIATTR_FRAME_SIZE
	.align		4
.L_3585:
        /*540c*/ 	.byte	0x04, 0x11
        /*540e*/ 	.short	(.L_3587 - .L_3586)
	.align		4
.L_3586:
        /*5410*/ 	.word	index@(_Z10add_kernelILx896EEvPfS0_S0_i)
        /*5414*/ 	.word	0x00000000


	//----- nvinfo : EIATTR_REGCOUNT
	.align		4
.L_3587:
        /*5418*/ 	.byte	0x04, 0x2f
        /*541a*/ 	.short	(.L_3589 - .L_3588)
	.align		4
.L_3588:
        /*541c*/ 	.word	index@(_Z10add_kernelILx897EEvPfS0_S0_i)
        /*5420*/ 	.word	0x0000000c


	//----- nvinfo : EIATTR_FRAME_SIZE
	.align		4
.L_3589:
        /*5424*/ 	.byte	0x04, 0x11
        /*5426*/ 	.short	(.L_3591 - .L_3590)
	.align		4
.L_3590:
        /*5428*/ 	.word	index@(_Z10add_kernelILx897EEvPfS0_S0_i)
        /*542c*/ 	.word	0x00000000


	//----- nvinfo : EIATTR_REGCOUNT
	.align		4
.L_3591:
        /*5430*/ 	.byte	0x04, 0x2f
        /*5432*/ 	.short	(.L_3593 - .L_3592)
	.align		4
.L_3592:
        /*5434*/ 	.word	index@(_Z10add_kernelILx898EEvPfS0_S0_i)
        /*5438*/ 	.word	0x0000000c


	//----- nvinfo : EIATTR_FRAME_SIZE
	.align		4
.L_3593:
        /*543c*/ 	.byte	0x04, 0x11
        /*543e*/ 	.short	(.L_3595 - .L_3594)
	.align		4
.L_3594:
        /*5440*/ 	.word	index@(_Z10add_kernelILx898EEvPfS0_S0_i)
        /*5444*/ 	.word	0x00000000


	//----- nvinfo : EIATTR_REGCOUNT
	.align		4
.L_3595:
        /*5448*/ 	.byte	0x04, 0x2f
        /*544a*/ 	.short	(.L_3597 - .L_3596)
	.align		4
.L_3596:
        /*544c*/ 	.word	index@(_Z10add_kernelILx899EEvPfS0_S0_i)
        /*5450*/ 	.word	0x0000000c


	//----- nvinfo : EIATTR_FRAME_SIZE
	.align		4
.L_3597:
        /*5454*/ 	.byte	0x04, 0x11
        /*5456*/ 	.short	(.L_3599 - .L_3598)
	.align		4
.L_3598:
        /*5458*/ 	.word	index@(_Z10add_kernelILx899EEvPfS0_S0_i)
        /*545c*/ 	.word	0x00000000


	//----- nvinfo : EIATTR_REGCOUNT
	.align		4
.L_3599:
        /*5460*/ 	.byte	0x04, 0x2f
        /*5462*/ 	.short	(.L_3601 - .L_3600)
	.align		4
.L_3600:
        /*5464*/ 	.word	index@(_Z10add_kernelILx900EEvPfS0_S0_i)
        /*5468*/ 	.word	0x0000000c


	//----- nvinfo : EIATTR_FRAME_SIZE
	.align		4
.L_3601:
        /*546c*/ 	.byte	0x04, 0x11
        /*546e*/ 	.short	(.L_3603 - .L_3602)
	.align		4
.L_3602:
        /*5470*/ 	.word	index@(_Z10add_kernelILx900EEvPfS0_S0_i)
        /*5474*/ 	.word	0x00000000


	//----- nvinfo : EIATTR_REGCOUNT
	.align		4
.L_3603:
        /*5478*/ 	.byte	0x04, 0x2f
        /*547a*/ 	.short	(.L_3605 - .L_3604)
	.align		4
.L_3604:
        /*547c*/ 	.word	index@(_Z10add_kernelILx901EEvPfS0_S0_i)
        /*5480*/ 	.word	0x0000000c


	//----- nvinfo : EIATTR_FRAME_SIZE
	.align		4
.L_3605:
        /*5484*/ 	.byte	0x04, 0x11
        /*5486*/ 	.short	(.L_3607 - .L_3606)
	.align		4
.L_3606:
        /*5488*/ 	.word	index@(_Z10add_kernelILx901EEvPfS0_S0_i)
        /*548c*/ 	.word	0x00000000


	//----- nvinfo : EIATTR_REGCOUNT
	.align		4
.L_3607:
        /*5490*/ 	.byte	0x04, 0x2f
        /*5492*/ 	.short	(.L_3609 - .L_3608)
	.align		4
.L_3608:
        /*5494*/ 	.word	index@(_Z10add_kernelILx902EEvPfS0_S0_i)
        /*5498*/ 	.word	0x0000000c


	//----- nvinfo : EIATTR_FRAME_SIZE
	.align		4
.L_3609:
        /*549c*/ 	.byte	0x04, 0x11
        /*549e*/ 	.short	(.L_3611 - .L_3610)
	.align		4
.L_3610:
        /*54a0*/ 	.word	index@(_Z10add_kernelILx902EEvPfS0_S0_i)
        /*54a4*/ 	.word	0x00000000


	//----- nvinfo : EIATTR_REGCOUNT
	.align		4
.L_3611:
        /*54a8*/ 	.byte	0x04, 0x2f
        /*54aa*/ 	.short	(.L_3613 - .L_3612)
	.align		4
.L_3612:
        /*54ac*/ 	.word	index@(_Z10add_kernelILx903EEvPfS0_S0_i)
        /*54b0*/ 	.word	0x0000000c


	//----- nvinfo : EIATTR_FRAME_SIZE
	.align		4
.L_3613:
        /*54b4*/ 	.byte	0x04, 0x11
        /*54b6*/ 	.short	(.L_3615 - .L_3614)
	.align		4
.L_3614:
        /*54b8*/ 	.word	index@(_Z10add_kernelILx903EEvPfS0_S0_i)
        /*54bc*/ 	.word	0x00000000


	//----- nvinfo : EIATTR_REGCOUNT
	.align		4
.L_3615:
        /*54c0*/ 	.byte	0x04, 0x2f
        /*54c2*/ 	.short	(.L_3617 - .L_3616)
	.align		4
.L_3616:
        /*54c4*/ 	.word	index@(_Z10add_kernelILx904EEvPfS0_S0_i)
        /*54c8*/ 	.word	0x0000000c


	//----- nvinfo : EIATTR_FRAME_SIZE
	.align		4
.L_3617:
        /*54cc*/ 	.byte	0x04, 0x11
        /*54ce*/ 	.short	(.L_3619 - .L_3618)
	.align		4
.L_3618:
        /*54d0*/ 	.word	index@(_Z10add_kernelILx904EEvPfS0_S0_i)
        /*54d4*/ 	.word	0x00000000


	//----- nvinfo : EIATTR_REGCOUNT
	.align		4
.L_3619:
        /*54d8*/ 	.byte	0x04, 0x2f
        /*54da*/ 	.short	(.L_3621 - .L_3620)
	.align		4
.L_3620:
        /*54dc*/ 	.word	index@(_Z10add_kernelILx905EEvPfS0_S0_i)
        /*54e0*/ 	.word	0x0000000c


	//----- nvinfo : EIATTR_FRAME_SIZE
	.align		4
.L_3621:
        /*54e4*/ 	.byte	0x04, 0x11
        /*54e6*/ 	.short	(.L_3623 - .L_3622)
	.align		4
.L_3622:
        /*54e8*/ 	.word	index@(_Z10add_kernelILx905EEvPfS0_S0_i)
        /*54ec*/ 	.word	0x00000000


	//----- nvinfo : EIATTR_REGCOUNT
	.align		4
.L_3623:
        /*54f0*/ 	.byte	0x04, 0x2f
        /*54f2*/ 	.short	(.L_3625 - .L_3624)
	.align		4
.L_3624:
        /*54f4*/ 	.word	index@(_Z10add_kernelILx906EEvPfS0_S0_i)
        /*54f8*/ 	.word	0x0000000c


	//----- nvinfo : EIATTR_FRAME_SIZE
	.align		4
.L_3625:
        /*54fc*/ 	.byte	0x04, 0x11
        /*54fe*/ 	.short	(.L_3627 - .L_3626)
	.align		4
.L_3626:
        /*5500*/ 	.word	index@(_Z10add_kernelILx906EEvPfS0_S0_i)
        /*5504*/ 	.word	0x00000000


	//----- nvinfo : EIATTR_REGCOUNT
	.align		4
.L_3627:
        /*5508*/ 	.byte	0x04, 0x2f
        /*550a*/ 	.short	(.L_3629 - .L_3628)
	.align		4
.L_3628:
        /*550c*/ 	.word	index@(_Z10add_kernelILx907EEvPfS0_S0_i)
        /*5510*/ 	.word	0x0000000c


	//----- nvinfo : EIATTR_FRAME_SIZE
	.align		4
.L_3629:
        /*5514*/ 	.byte	0x04, 0x11
        /*5516*/ 	.short	(.L_3631 - .L_3630)
	.align		4
.L_3630:
        /*5518*/ 	.word	index@(_Z10add_kernelILx907EEvPfS0_S0_i)
        /*551c*/ 	.word	0x00000000


	//----- nvinfo : EIATTR_REGCOUNT
	.align		4
.L_3631:
        /*5520*/ 	.byte	0x04, 0x2f
        /*5522*/ 	.short	(.L_3633 - .L_3632)
	.align		4
.L_3632:
        /*5524*/ 	.word	index@(_Z10add_kernelILx908EEvPfS0_S0_i)
        /*5528*/ 	.word	0x0000000c


	//----- nvinfo : EIATTR_FRAME_SIZE
	.align		4
.L_3633:
        /*552c*/ 	.byte	0x04, 0x11
        /*552e*/ 	.short	(.L_3635 - .L_3634)
	.align		4
.L_3634:
        /*5530*/ 	.word	index@(_Z10add_kernelILx908EEvPfS0_S0_i)
        /*5534*/ 	.word	0x00000000


	//----- nvinfo : EIATTR_REGCOUNT
	.align		4
.L_3635:
        /*5538*/ 	.byte	0x04, 0x2f
        /*553a*/ 	.short	(.L_3637 - .L_3636)
	.align		4
.L_3636:
        /*553c*/ 	.word	index@(_Z10add_kernelILx909EEvPfS0_S0_i)
        /*5540*/ 	.word	0x0000000c


	//----- nvinfo : EIATTR_FRAME_SIZE
	.align		4
.L_3637:
        /*5544*/ 	.byte	0x04, 0x11
        /*5546*/ 	.short	(.L_3639 - .L_3638)
	.align		4
.L_3638:
        /*5548*/ 	.word	index@(_Z10add_kernelILx909EEvPfS0_S0_i)
        /*554c*/ 	.word	0x00000000


	//----- nvinfo : EIATTR_REGCOUNT
	.align		4
.L_3639:
        /*5550*/ 	.byte	0x04, 0x2f
        /*5552*/ 	.short	(.L_3641 - .L_3640)
	.align		4
.L_3640:
        /*5554*/ 	.word	index@(_Z10add_kernelILx910EEvPfS0_S0_i)
        /*5558*/ 	.word	0x0000000c


	//----- nvinfo : EIATTR_FRAME_SIZE
	.align		4
.L_3641:
        /*555c*/ 	.byte	0x04, 0x11
        /*555e*/ 	.short	(.L_3643 - .L_3642)
	.align		4
.L_3642:
        /*5560*/ 	.word	index@(_Z10add_kernelILx910EEvPfS0_S0_i)
        /*5564*/ 	.word	0x00000000


	//----- nvinfo : EIATTR_REGCOUNT
	.align		4
.L_3643:
        /*5568*/ 	.byte	0x04, 0x2f
        /*556a*/ 	.short	(.L_3645 - .L_3644)
	.align		4
.L_3644:
        /*556c*/ 	.word	index@(_Z10add_kernelILx911EEvPfS0_S0_i)
        /*5570*/ 	.word	0x0000000c


	//----- nvinfo : EIATTR_FRAME_SIZE
	.align		4
.L_3645:
        /*5574*/ 	.byte	0x04, 0x11
        /*5576*/ 	.short	(.L_3647 - .L_3646)
	.align		4
.L_3646:
        /*5578*/ 	.word	index@(_Z10add_kernelILx911EEvPfS0_S0_i)
        /*557c*/ 	.word	0x00000000


	//----- nvinfo : EIATTR_REGCOUNT
	.align		4
.L_3647:
        /*5580*/ 	.byte	0x04, 0x2f
        /*5582*/ 	.short	(.L_3649 - .L_3648)
	.align		4
.L_3648:
        /*5584*/ 	.word	index@(_Z10add_kernelILx912EEvPfS0_S0_i)
        /*5588*/ 	.word	0x0000000c


	//----- nvinfo : EIATTR_FRAME_SIZE
	.align		4
.L_3649:
        /*558c*/ 	.byte	0x04, 0x11
        /*558e*/ 	.short	(.L_3651 - .L_3650)
	.align		4
.L_3650:
        /*5590*/ 	.word	index@(_Z10add_kernelILx912EEvPfS0_S0_i)
        /*5594*/ 	.word	0x00000000


	//----- nvinfo : EIATTR_REGCOUNT
	.align		4
.L_3651:
        /*5598*/ 	.byte	0x04, 0x2f
        /*559a*/ 	.short	(.L_3653 - .L_3652)
	.align		4
.L_3652:
        /*559c*/ 	.word	index@(_Z10add_kernelILx913EEvPfS0_S0_i)
        /*55a0*/ 	.word	0x0000000c


	//----- nvinfo : EIATTR_FRAME_SIZE
	.align		4
.L_3653:
        /*55a4*/ 	.byte	0x04, 0x11
        /*55a6*/ 	.short	(.L_3655 - .L_3654)
	.align		4
.L_3654:
        /*55a8*/ 	.word	index@(_Z10add_kernelILx913EEvPfS0_S0_i)
        /*55ac*/ 	.word	0x00000000


	//----- nvinfo : EIATTR_REGCOUNT
	.align		4
.L_3655:
        /*55b0*/ 	.byte	0x04, 0x2f
        /*55b2*/ 	.short	(.L_3657 - .L_3656)
	.align		4
.L_3656:
        /*55b4*/ 	.word	index@(_Z10add_kernelILx914EEvPfS0_S0_i)
        /*55b8*/ 	.word	0x0000000c


	//----- nvinfo : EIATTR_FRAME_SIZE
	.align		4
.L_3657:
        /*55bc*/ 	.byte	0x04, 0x11
        /*55be*/ 	.short	(.L_3659 - .L_3658)
	.align		4
.L_3658:
        /*55c0*/ 	.word	index@(_Z10add_kernelILx914EEvPfS0_S0_i)
        /*55c4*/ 	.word	0x00000000


	//----- nvinfo : EIATTR_REGCOUNT
	.align		4
.L_3659:
        /*55c8*/ 	.byte	0x04, 0x2f
        /*55ca*/ 	.short	(.L_3661 - .L_3660)
	.align		4
.L_3660:
        /*55cc*/ 	.word	index@(_Z10add_kernelILx915EEvPfS0_S0_i)
        /*55d0*/ 	.word	0x0000000c


	//----- nvinfo : EIATTR_FRAME_SIZE
	.align		4
.L_3661:
        /*55d4*/ 	.byte	0x04, 0x11
        /*55d6*/ 	.short	(.L_3663 - .L_3662)
	.align		4
.L_3662:
        /*55d8*/ 	.word	index@(_Z10add_kernelILx915EEvPfS0_S0_i)
        /*55dc*/ 	.word	0x00000000


	//----- nvinfo : EIATTR_REGCOUNT
	.align		4
.L_3663:
        /*55e0*/ 	.byte	0x04, 0x2f
        /*55e2*/ 	.short	(.L_3665 - .L_3664)
	.align		4
.L_3664:
        /*55e4*/ 	.word	index@(_Z10add_kernelILx916EEvPfS0_S0_i)
        /*55e8*/ 	.word	0x0000000c


	//----- nvinfo : EIATTR_FRAME_SIZE
	.align		4
.L_3665:
        /*55ec*/ 	.byte	0x04, 0x11
        /*55ee*/ 	.short	(.L_3667 - .L_3666)
	.align		4
.L_3666:
        /*55f0*/ 	.word	index@(_Z10add_kernelILx916EEvPfS0_S0_i)
        /*55f4*/ 	.word	0x00000000


	//----- nvinfo : EIATTR_REGCOUNT
	.align		4
.L_3667:
        /*55f8*/ 	.byte	0x04, 0x2f
        /*55fa*/ 	.short	(.L_3669 - .L_3668)
	.align		4
.L_3668:
        /*55fc*/ 	.word	index@(_Z10add_kernelILx917EEvPfS0_S0_i)
        /*5600*/ 	.word	0x0000000c


	//----- nvinfo : EIATTR_FRAME_SIZE
	.align		4
.L_3669:
        /*5604*/ 	.byte	0x04, 0x11
        /*5606*/ 	.short	(.L_3671 - .L_3670)
	.align		4
.L_3670:
        /*5608*/ 	.word	index@(_Z10add_kernelILx917EEvPfS0_S0_i)
        /*560c*/ 	.word	0x00000000


	//----- nvinfo : EIATTR_REGCOUNT
	.align		4
.L_3671:
        /*5610*/ 	.byte	0x04, 0x2f
        /*5612*/ 	.short	(.L_3673 - .L_3672)
	.align		4
.L_3672:
        /*5614*/ 	.word	index@(_Z10add_kernelILx918EEvPfS0_S0_i)
        /*5618*/ 	.word	0x0000000c


	//----- nvinfo : EIATTR_FRAME_SIZE
	.align		4
.L_3673:
        /*561c*/ 	.byte	0x04, 0x11
        /*561e*/ 	.short	(.L_3675 - .L_3674)
	.align		4
.L_3674:
        /*5620*/ 	.word	index@(_Z10add_kernelILx918EEvPfS0_S0_i)
        /*5624*/ 	.word	0x00000000


	//----- nvinfo : EIATTR_REGCOUNT
	.align		4
.L_3675:
        /*5628*/ 	.byte	0x04, 0x2f
        /*562a*/ 	.short	(.L_3677 - .L_3676)
	.align		4
.L_3676:
        /*562c*/ 	.word	index@(_Z10add_kernelILx919EEvPfS0_S0_i)
        /*5630*/ 	.word	0x0000000c


	//----- nvinfo : EIATTR_FRAME_SIZE
	.align		4
.L_3677:
        /*5634*/ 	.byte	0x04, 0x11
        /*5636*/ 	.short	(.L_3679 - .L_3678)
	.align		4
.L_3678:
        /*5638*/ 	.word	index@(_Z10add_kernelILx919EEvPfS0_S0_i)
        /*563c*/ 	.word	0x00000000


	//----- nvinfo : EIATTR_REGCOUNT
	.align		4
.L_3679:
        /*5640*/ 	.byte	0x04, 0x2f
        /*5642*/ 	.short	(.L_3681 - .L_3680)
	.align		4
.L_3680:
        /*5644*/ 	.word	index@(_Z10add_kernelILx920EEvPfS0_S0_i)
        /*5648*/ 	.word	0x0000000c


	//----- nvinfo : EIATTR_FRAME_SIZE
	.align		4
.L_3681:
        /*564c*/ 	.byte	0x04, 0x11
        /*564e*/ 	.short	(.L_3683 - .L_3682)
	.align		4
.L_3682:
        /*5650*/ 	.word	index@(_Z10add_kernelILx920EEvPfS0_S0_i)
        /*5654*/ 	.word	0x00000000


	//----- nvinfo : EIATTR_REGCOUNT
	.align		4
.L_3683:
        /*5658*/ 	.byte	0x04, 0x2f
        /*565a*/ 	.short	(.L_3685 - .L_3684)
	.align		4
.L_3684:
        /*565c*/ 	.word	index@(_Z10add_kernelILx921EEvPfS0_S0_i)
        /*5660*/ 	.word	0x0000000c


	//----- nvinfo : EIATTR_FRAME_SIZE
	.align		4
.L_3685:
        /*5664*/ 	.byte	0x04, 0x11
        /*5666*/ 	.short	(.L_3687 - .L_3686)
	.align		4
.L_3686:
        /*5668*/ 	.word	index@(_Z10add_kernelILx921EEvPfS0_S0_i)
        /*566c*/ 	.word	0x00000000


	//----- nvinfo : EIATTR_REGCOUNT
	.align		4
.L_3687:
        /*5670*/ 	.byte	0x04, 0x2f
        /*5672*/ 	.short	(.L_3689 - .L_3688)
	.align		4
.L_3688:
        /*5674*/ 	.word	index@(_Z10add_kernelILx922EEvPfS0_S0_i)
        /*5678*/ 	.word	0x0000000c


	//----- nvinfo : EIATTR_FRAME_SIZE
	.align		4
.L_3689:
        /*567c*/ 	.byte	0x04, 0x11
        /*567e*/ 	.short	(.L_3691 - .L_3690)
	.align		4
.L_3690:
        /*5680*/ 	.word	index@(_Z10add_kernelILx922EEvPfS0_S0_i)
        /*5684*/ 	.word	0x00000000


	//----- nvinfo : EIATTR_REGCOUNT
	.align		4
.L_3691:
        /*5688*/ 	.byte	0x04, 0x2f
        /*568a*/ 	.short	(.L_3693 - .L_3692)
	.align		4
.L_3692:
        /*568c*/ 	.word	index@(_Z10add_kernelILx923EEvPfS0_S0_i)
        /*5690*/ 	.word	0x0000000c


	//----- nvinfo : EIATTR_FRAME_SIZE
	.align		4
.L_3693:
        /*5694*/ 	.byte	0x04, 0x11
        /*5696*/ 	.short	(.L_3695 - .L_3694)
	.align		4
.L_3694:
        /*5698*/ 	.word	index@(_Z10add_kernelILx923EEvPfS0_S0_i)
        /*569c*/ 	.word	0x00000000


	//----- nvinfo : EIATTR_REGCOUNT
	.align		4
.L_3695:
        /*56a0*/ 	.byte	0x04, 0x2f
        /*56a2*/ 	.short	(.L_3697 - .L_3696)
	.align		4
.L_3696:
        /*56a4*/ 	.word	index@(_Z10add_kernelILx924EEvPfS0_S0_i)
        /*56a8*/ 	.word	0x0000000c


	//----- nvinfo : EIATTR_FRAME_SIZE
	.align		4
.L_3697:
        /*56ac*/ 	.byte	0x04, 0x11
        /*56ae*/ 	.short	(.L_3699 - .L_3698)
	.align		4
.L_3698:
        /*56b0*/ 	.word	index@(_Z10add_kernelILx924EEvPfS0_S0_i)
        /*56b4*/ 	.word	0x00000000


	//----- nvinfo : EIATTR_REGCOUNT
	.align		4
.L_3699:
        /*56b8*/ 	.byte	0x04, 0x2f
        /*56ba*/ 	.short	(.L_3701 - .L_3700)
	.align		4
.L_3700:
        /*56bc*/ 	.word	index@(_Z10add_kernelILx925EEvPfS0_S0_i)
        /*56c0*/ 	.word	0x0000000c


	//----- nvinfo : EIATTR_FRAME_SIZE
	.align		4
.L_3701:
        /*56c4*/ 	.byte	0x04, 0x11
        /*56c6*/ 	.short	(.L_3703 - .L_3702)
	.align		4
.L_3702:
        /*56c8*/ 	.word	index@(_Z10add_kernelILx925EEvPfS0_S0_i)
        /*56cc*/ 	.word	0x00000000


	//----- nvinfo : EIATTR_REGCOUNT
	.align		4
.L_3703:
        /*56d0*/ 	.byte	0x04, 0x2f
        /*56d2*/ 	.short	(.L_3705 - .L_3704)
	.align		4
.L_3704:
        /*56d4*/ 	.word	index@(_Z10add_kernelILx926EEvPfS0_S0_i)
        /*56d8*/ 	.word	0x0000000c


	//----- nvinfo : EIATTR_FRAME_SIZE
	.align		4
.L_3705:
        /*56dc*/ 	.byte	0x04, 0x11
        /*56de*/ 	.short	(.L_3707 - .L_3706)
	.align		4
.L_3706:
        /*56e0*/ 	.word	index@(_Z10add_kernelILx926EEvPfS0_S0_i)
        /*56e4*/ 	.word	0x00000000


	//----- nvinfo : EIATTR_REGCOUNT
	.align		4
.L_3707:
        /*56e8*/ 	.byte	0x04, 0x2f
        /*56ea*/ 	.short	(.L_3709 - .L_3708)
	.align		4
.L_3708:
        /*56ec*/ 	.word	index@(_Z10add_kernelILx927EEvPfS0_S0_i)
        /*56f0*/ 	.word	0x0000000c


	//----- nvinfo : EIATTR_FRAME_SIZE
	.align		4
.L_3709:
        /*56f4*/ 	.byte	0x04, 0x11
        /*56f6*/ 	.short	(.L_3711 - .L_3710)
	.align		4
.L_3710:
        /*56f8*/ 	.word	index@(_Z10add_kernelILx927EEvPfS0_S0_i)
        /*56fc*/ 	.word	0x00000000


	//----- nvinfo : EIATTR_REGCOUNT
	.align		4
.L_3711:
        /*5700*/ 	.byte	0x04, 0x2f
        /*5702*/ 	.short	(.L_3713 - .L_3712)
	.align		4
.L_3712:
        /*5704*/ 	.word	index@(_Z10add_kernelILx928EEvPfS0_S0_i)
        /*5708*/ 	.word	0x0000000c


	//----- nvinfo : EIATTR_FRAME_SIZE
	.align		4
.L_3713:
        /*570c*/ 	.byte	0x04, 0x11
        /*570e*/ 	.short	(.L_3715 - .L_3714)
	.align		4
.L_3714:
        /*5710*/ 	.word	index@(_Z10add_kernelILx928EEvPfS0_S0_i)
        /*5714*/ 	.word	0x00000000


	//----- nvinfo : EIATTR_REGCOUNT
	.align		4
.L_3715:
        /*5718*/ 	.byte	0x04, 0x2f
        /*571a*/ 	.short	(.L_3717 - .L_3716)
	.align		4
.L_3716:
        /*571c*/ 	.word	index@(_Z10add_kernelILx929EEvPfS0_S0_i)
        /*5720*/ 	.word	0x0000000c


	//----- nvinfo : EIATTR_FRAME_SIZE
	.align		4
.L_3717:
        /*5724*/ 	.byte	0x04, 0x11
        /*5726*/ 	.short	(.L_3719 - .L_3718)
	.align		4
.L_3718:
        /*5728*/ 	.word	index@(_Z10add_kernelILx929EEvPfS0_S0_i)
        /*572c*/ 	.word	0x00000000


	//----- nvinfo : EIATTR_REGCOUNT
	.align		4
.L_3719:
        /*5730*/ 	.byte	0x04, 0x2f
        /*5732*/ 	.short	(.L_3721 - .L_3720)
	.align		4
.L_3720:
        /*5734*/ 	.word	index@(_Z10add_kernelILx930EEvPfS0_S0_i)
        /*5738*/ 	.word	0x0000000c


	//----- nvinfo : EIATTR_FRAME_SIZE
	.align		4
.L_3721:
        /*573c*/ 	.byte	0x04, 0x11
        /*573e*/ 	.short	(.L_3723 - .L_3722)
	.align		4
.L_3722:
        /*5740*/ 	.word	index@(_Z10add_kernelILx930EEvPfS0_S0_i)
        /*5744*/ 	.word	0x00000000


	//----- nvinfo : EIATTR_REGCOUNT
	.align		4
.L_3723:
        /*5748*/ 	.byte	0x04, 0x2f
        /*574a*/ 	.short	(.L_3725 - .L_3724)
	.align		4
.L_3724:
        /*574c*/ 	.word	index@(_Z10add_kernelILx931EEvPfS0_S0_i)
        /*5750*/ 	.word	0x0000000c


	//----- nvinfo : EIATTR_FRAME_SIZE
	.align		4
.L_3725:
        /*5754*/ 	.byte	0x04, 0x11
        /*5756*/ 	.short	(.L_3727 - .L_3726)
	.align		4
.L_3726:
        /*5758*/ 	.word	index@(_Z10add_kernelILx931EEvPfS0_S0_i)
        /*575c*/ 	.word	0x00000000


	//----- nvinfo : EIATTR_REGCOUNT
	.align		4
.L_3727:
        /*5760*/ 	.byte	0x04, 0x2f
        /*5762*/ 	.short	(.L_3729 - .L_3728)
	.align		4
.L_3728:
        /*5764*/ 	.word	index@(_Z10add_kernelILx932EEvPfS0_S0_i)
        /*5768*/ 	.word	0x0000000c


	//----- nvinfo : EIATTR_FRAME_SIZE
	.align		4
.L_3729:
        /*576c*/ 	.byte	0x04, 0x11
        /*576e*/ 	.short	(.L_3731 - .L_3730)
	.align		4
.L_3730:
        /*5770*/ 	.word	index@(_Z10add_kernelILx932EEvPfS0_S0_i)
        /*5774*/ 	.word	0x00000000


	//----- nvinfo : EIATTR_REGCOUNT
	.align		4
.L_3731:
        /*5778*/ 	.byte	0x04, 0x2f
        /*577a*/ 	.short	(.L_3733 - .L_3732)
	.align		4
.L_3732:
        /*577c*/ 	.word	index@(_Z10add_kernelILx933EEvPfS0_S0_i)
        /*5780*/ 	.word	0x0000000c


	//----- nvinfo : EIATTR_FRAME_SIZE
	.align		4
.L_3733:
        /*5784*/ 	.byte	0x04, 0x11
        /*5786*/ 	.short	(.L_3735 - .L_3734)
	.align		4
.L_3734:
        /*5788*/ 	.word	index@(_Z10add_kernelILx933EEvPfS0_S0_i)
        /*578c*/ 	.word	0x00000000


	//----- nvinfo : EIATTR_REGCOUNT
	.align		4
.L_3735:
        /*5790*/ 	.byte	0x04, 0x2f
        /*5792*/ 	.short	(.L_3737 - .L_3736)
	.align		4
.L_3736:
        /*5794*/ 	.word	index@(_Z10add_kernelILx934EEvPfS0_S0_i)
        /*5798*/ 	.word	0x0000000c


	//----- nvinfo : EIATTR_FRAME_SIZE
	.align		4
.L_3737:
        /*579c*/ 	.byte	0x04, 0x11
        /*579e*/ 	.short	(.L_3739 - .L_3738)
	.align		4
.L_3738:
        /*57a0*/ 	.word	index@(_Z10add_kernelILx934EEvPfS0_S0_i)
        /*57a4*/ 	.word	0x00000000


	//----- nvinfo : EIATTR_REGCOUNT
	.align		4
.L_3739:
        /*57a8*/ 	.byte	0x04, 0x2f
        /*57aa*/ 	.short	(.L_3741 - .L_3740)
	.align		4
.L_3740:
        /*57ac*/ 	.word	index@(_Z10add_kernelILx935EEvPfS0_S0_i)
        /*57b0*/ 	.word	0x0000000c


	//----- nvinfo : EIATTR_FRAME_SIZE
	.align		4
.L_3741:
        /*57b4*/ 	.byte	0x04, 0x11
        /*57b6*/ 	.short	(.L_3743 - .L_3742)
	.align		4
.L_3742:
        /*57b8*/ 	.word	index@(_Z10add_kernelILx935EEvPfS0_S0_i)
        /*57bc*/ 	.word	0x00000000


	//----- nvinfo : EIATTR_REGCOUNT
	.align		4
.L_3743:
        /*57c0*/ 	.byte	0x04, 0x2f
        /*57c2*/ 	.short	(.L_3745 - .L_3744)
	.align		4
.L_3744:
        /*57c4*/ 	.word	index@(_Z10add_kernelILx936EEvPfS0_S0_i)
        /*57c8*/ 	.word	0x0000000c


	//----- nvinfo : EIATTR_FRAME_SIZE
	.align		4
.L_3745:
        /*57cc*/ 	.byte	0x04, 0x11
        /*57ce*/ 	.short	(.L_3747 - .L_3746)
	.align		4
.L_3746:
        /*57d0*/ 	.word	index@(_Z10add_kernelILx936EEvPfS0_S0_i)
        /*57d4*/ 	.word	0x00000000


	//----- nvinfo : EIATTR_REGCOUNT
	.align		4
.L_3747:
        /*57d8*/ 	.byte	0x04, 0x2f
        /*57da*/ 	.short	(.L_3749 - .L_3748)
	.align		4
.L_3748:
        /*57dc*/ 	.word	index@(_Z10add_kernelILx937EEvPfS0_S0_i)
        /*57e0*/ 	.word	0x0000000c


	//----- nvinfo : EIATTR_FRAME_SIZE
	.align		4
.L_3749:
        /*57e4*/ 	.byte	0x04, 0x11
        /*57e6*/ 	.short	(.L_3751 - .L_3750)
	.align		4
.L_3750:
        /*57e8*/ 	.word	index@(_Z10add_kernelILx937EEvPfS0_S0_i)
        /*57ec*/ 	.word	0x00000000


	//----- nvinfo : EIATTR_REGCOUNT
	.align		4
.L_3751:
        /*57f0*/ 	.byte	0x04, 0x2f
        /*57f2*/ 	.short	(.L_3753 - .L_3752)
	.align		4
.L_3752:
        /*57f4*/ 	.word	index@(_Z10add_kernelILx938EEvPfS0_S0_i)
        /*57f8*/ 	.word	0x0000000c


	//----- nvinfo : EIATTR_FRAME_SIZE
	.align		4
.L_3753:
        /*57fc*/ 	.byte	0x04, 0x11
        /*57fe*/ 	.short	(.L_3755 - .L_3754)
	.align		4
.L_3754:
        /*5800*/ 	.word	index@(_Z10add_kernelILx938EEvPfS0_S0_i)
        /*5804*/ 	.word	0x00000000


	//----- nvinfo : EIATTR_REGCOUNT
	.align		4
.L_3755:
        /*5808*/ 	.byte	0x04, 0x2f
        /*580a*/ 	.short	(.L_3757 - .L_3756)
	.align		4
.L_3756:
        /*580c*/ 	.word	index@(_Z10add_kernelILx939EEvPfS0_S0_i)
        /*5810*/ 	.word	0x0000000c


	//----- nvinfo : EIATTR_FRAME_SIZE
	.align		4
.L_3757:
        /*5814*/ 	.byte	0x04, 0x11
        /*5816*/ 	.short	(.L_3759 - .L_3758)
	.align		4
.L_3758:
        /*5818*/ 	.word	index@(_Z10add_kernelILx939EEvPfS0_S0_i)
        /*581c*/ 	.word	0x00000000


	//----- nvinfo : EIATTR_REGCOUNT
	.align		4
.L_3759:
        /*5820*/ 	.byte	0x04, 0x2f
        /*5822*/ 	.short	(.L_3761 - .L_3760)
	.align		4
.L_3760:
        /*5824*/ 	.word	index@(_Z10add_kernelILx940EEvPfS0_S0_i)
        /*5828*/ 	.word	0x0000000c


	//----- nvinfo : EIATTR_FRAME_SIZE
	.align		4
.L_3761:
        /*582c*/ 	.byte	0x04, 0x11
        /*582e*/ 	.short	(.L_3763 - .L_3762)
	.align		4
.L_3762:
        /*5830*/ 	.word	index@(_Z10add_kernelILx940EEvPfS0_S0_i)
        /*5834*/ 	.word	0x00000000


	//----- nvinfo : EIATTR_REGCOUNT
	.align		4
.L_3763:
        /*5838*/ 	.byte	0x04, 0x2f
        /*583a*/ 	.short	(.L_3765 - .L_3764)
	.align		4
.L_3764:
        /*583c*/ 	.word	index@(_Z10add_kernelILx941EEvPfS0_S0_i)
        /*5840*/ 	.word	0x0000000c


	//----- nvinfo : EIATTR_FRAME_SIZE
	.align		4
.L_3765:
        /*5844*/ 	.byte	0x04, 0x11
        /*5846*/ 	.short	(.L_3767 - .L_3766)
	.align		4
.L_3766:
        /*5848*/ 	.word	index@(_Z10add_kernelILx941EEvPfS0_S0_i)
        /*584c*/ 	.word	0x00000000


	//----- nvinfo : EIATTR_REGCOUNT
	.align		4
.L_3767:
        /*5850*/ 	.byte	0x04, 0x2f
        /*5852*/ 	.short	(.L_3769 - .L_3768)
	.align		4
.L_3768:
        /*5854*/ 	.word	index@(_Z10add_kernelILx942EEvPfS0_S0_i)
        /*5858*/ 	.word	0x0000000c


	//----- nvinfo : EIATTR_FRAME_SIZE
	.align		4
.L_3769:
        /*585c*/ 	.byte	0x04, 0x11
        /*585e*/ 	.short	(.L_3771 - .L_3770)
	.align		4
.L_3770:
        /*5860*/ 	.word	index@(_Z10add_kernelILx942EEvPfS0_S0_i)
        /*5864*/ 	.word	0x00000000


	//----- nvinfo : EIATTR_REGCOUNT
	.align		4
.L_3771:
        /*5868*/ 	.byte	0x04, 0x2f
        /*586a*/ 	.short	(.L_3773 - .L_3772)
	.align		4
.L_3772:
        /*586c*/ 	.word	index@(_Z10add_kernelILx943EEvPfS0_S0_i)
        /*5870*/ 	.word	0x0000000c


	//----- nvinfo : EIATTR_FRAME_SIZE
	.align		4
.L_3773:
        /*5874*/ 	.byte	0x04, 0x11
        /*5876*/ 	.short	(.L_3775 - .L_3774)
	.align		4
.L_3774:
        /*5878*/ 	.word	index@(_Z10add_kernelILx943EEvPfS0_S0_i)
        /*587c*/ 	.word	0x00000000


	//----- nvinfo : EIATTR_REGCOUNT
	.align		4
.L_3775:
        /*5880*/ 	.byte	0x04, 0x2f
        /*5882*/ 	.short	(.L_3777 - .L_3776)
	.align		4
.L_3776:
        /*5884*/ 	.word	index@(_Z10add_kernelILx944EEvPfS0_S0_i)
        /*5888*/ 	.word	0x0000000c


	//----- nvinfo : EIATTR_FRAME_SIZE
	.align		4
.L_3777:
        /*588c*/ 	.byte	0x04, 0x11
        /*588e*/ 	.short	(.L_3779 - .L_3778)
	.align		4
.L_3778:
        /*5890*/ 	.word	index@(_Z10add_kernelILx944EEvPfS0_S0_i)
        /*5894*/ 	.word	0x00000000


	//----- nvinfo : EIATTR_REGCOUNT
	.align		4
.L_3779:
        /*5898*/ 	.byte	0x04, 0x2f
        /*589a*/ 	.short	(.L_3781 - .L_3780)
	.align		4
.L_3780:
        /*589c*/ 	.word	index@(_Z10add_kernelILx945EEvPfS0_S0_i)
        /*58a0*/ 	.word	0x0000000c


	//----- nvinfo : EIATTR_FRAME_SIZE
	.align		4
.L_3781:
        /*58a4*/ 	.byte	0x04, 0x11
        /*58a6*/ 	.short	(.L_3783 - .L_3782)
	.align		4
.L_3782:
        /*58a8*/ 	.word	index@(_Z10add_kernelILx945EEvPfS0_S0_i)
        /*58ac*/ 	.word	0x00000000


	//----- nvinfo : EIATTR_REGCOUNT
	.align		4
.L_3783:
        /*58b0*/ 	.byte	0x04, 0x2f
        /*58b2*/ 	.short	(.L_3785 - .L_3784)
	.align		4
.L_3784:
        /*58b4*/ 	.word	index@(_Z10add_kernelILx946EEvPfS0_S0_i)
        /*58b8*/ 	.word	0x0000000c


	//----- nvinfo : EIATTR_FRAME_SIZE
	.align		4
.L_3785:
        /*58bc*/ 	.byte	0x04, 0x11
        /*58be*/ 	.short	(.L_3787 - .L_3786)
	.align		4
.L_3786:
        /*58c0*/ 	.word	index@(_Z10add_kernelILx946EEvPfS0_S0_i)
        /*58c4*/ 	.word	0x00000000


	//----- nvinfo : EIATTR_REGCOUNT
	.align		4
.L_3787:
        /*58c8*/ 	.byte	0x04, 0x2f
        /*58ca*/ 	.short	(.L_3789 - .L_3788)
	.align		4
.L_3788:
        /*58cc*/ 	.word	index@(_Z10add_kernelILx947EEvPfS0_S0_i)
        /*58d0*/ 	.word	0x0000000c


	//----- nvinfo : EIATTR_FRAME_SIZE
	.align		4
.L_3789:
        /*58d4*/ 	.byte	0x04, 0x11
        /*58d6*/ 	.short	(.L_3791 - .L_3790)
	.align		4
.L_3790:
        /*58d8*/ 	.word	index@(_Z10add_kernelILx947EEvPfS0_S0_i)
        /*58dc*/ 	.word	0x00000000


	//----- nvinfo : EIATTR_REGCOUNT
	.align		4
.L_3791:
        /*58e0*/ 	.byte	0x04, 0x2f
        /*58e2*/ 	.short	(.L_3793 - .L_3792)
	.align		4
.L_3792:
        /*58e4*/ 	.word	index@(_Z10add_kernelILx948EEvPfS0_S0_i)
        /*58e8*/ 	.word	0x0000000c


	//----- nvinfo : EIATTR_FRAME_SIZE
	.align		4
.L_3793:
        /*58ec*/ 	.byte	0x04, 0x11
        /*58ee*/ 	.short	(.L_3795 - .L_3794)
	.align		4
.L_3794:
        /*58f0*/ 	.word	index@(_Z10add_kernelILx948EEvPfS0_S0_i)
        /*58f4*/ 	.word	0x00000000


	//----- nvinfo : EIATTR_REGCOUNT
	.align		4
.L_3795:
        /*58f8*/ 	.byte	0x04, 0x2f
        /*58fa*/ 	.short	(.L_3797 - .L_3796)
	.align		4
.L_3796:
        /*58fc*/ 	.word	index@(_Z10add_kernelILx949EEvPfS0_S0_i)
        /*5900*/ 	.word	0x0000000c


	//----- nvinfo : EIATTR_FRAME_SIZE
	.align		4
.L_3797:
        /*5904*/ 	.byte	0x04, 0x11
        /*5906*/ 	.short	(.L_3799 - .L_3798)
	.align		4
.L_3798:
        /*5908*/ 	.word	index@(_Z10add_kernelILx949EEvPfS0_S0_i)
        /*590c*/ 	.word	0x00000000


	//----- nvinfo : EIATTR_REGCOUNT
	.align		4
.L_3799:
        /*5910*/ 	.byte	0x04, 0x2f
        /*5912*/ 	.short	(.L_3801 - .L_3800)
	.align		4
.L_3800:
        /*5914*/ 	.word	index@(_Z10add_kernelILx950EEvPfS0_S0_i)
        /*5918*/ 	.word	0x0000000c


	//----- nvinfo : EIATTR_FRAME_SIZE
	.align		4
.L_3801:
        /*591c*/ 	.byte	0x04, 0x11
        /*591e*/ 	.short	(.L_3803 - .L_3802)
	.align		4
.L_3802:
        /*5920*/ 	.word	index@(_Z10add_kernelILx950EEvPfS0_S0_i)
        /*5924*/ 	.word	0x00000000


	//----- nvinfo : EIATTR_REGCOUNT
	.align		4
.L_3803:
        /*5928*/ 	.byte	0x04, 0x2f
        /*592a*/ 	.short	(.L_3805 - .L_3804)
	.align		4
.L_3804:
        /*592c*/ 	.word	index@(_Z10add_kernelILx951EEvPfS0_S0_i)
        /*5930*/ 	.word	0x0000000c


	//----- nvinfo : EIATTR_FRAME_SIZE
	.align		4
.L_3805:
        /*5934*/ 	.byte	0x04, 0x11
        /*5936*/ 	.short	(.L_3807 - .L_3806)
	.align		4
.L_3806:
        /*5938*/ 	.word	index@(_Z10add_kernelILx951EEvPfS0_S0_i)
        /*593c*/ 	.word	0x00000000


	//----- nvinfo : EIATTR_REGCOUNT
	.align		4
.L_3807:
        /*5940*/ 	.byte	0x04, 0x2f
        /*5942*/ 	.short	(.L_3809 - .L_3808)
	.align		4
.L_3808:
        /*5944*/ 	.word	index@(_Z10add_kernelILx952EEvPfS0_S0_i)
        /*5948*/ 	.word	0x0000000c


	//----- nvinfo : EIATTR_FRAME_SIZE
	.align		4
.L_3809:
        /*594c*/ 	.byte	0x04, 0x11
        /*594e*/ 	.short	(.L_3811 - .L_3810)
	.align		4
.L_3810:
        /*5950*/ 	.word	index@(_Z10add_kernelILx952EEvPfS0_S0_i)
        /*5954*/ 	.word	0x00000000


	//----- nvinfo : EIATTR_REGCOUNT
	.align		4
.L_3811:
        /*5958*/ 	.byte	0x04, 0x2f
        /*595a*/ 	.short	(.L_3813 - .L_3812)
	.align		4
.L_3812:
        /*595c*/ 	.word	index@(_Z10add_kernelILx953EEvPfS0_S0_i)
        /*5960*/ 	.word	0x0000000c


	//----- nvinfo : EIATTR_FRAME_SIZE
	.align		4
.L_3813:
        /*5964*/ 	.byte	0x04, 0x11
        /*5966*/ 	.short	(.L_3815 - .L_3814)
	.align		4
.L_3814:
        /*5968*/ 	.word	index@(_Z10add_kernelILx953EEvPfS0_S0_i)
        /*596c*/ 	.word	0x00000000


	//----- nvinfo : EIATTR_REGCOUNT
	.align		4
.L_3815:
        /*5970*/ 	.byte	0x04, 0x2f
        /*5972*/ 	.short	(.L_3817 - .L_3816)
	.align		4
.L_3816:
        /*5974*/ 	.word	index@(_Z10add_kernelILx954EEvPfS0_S0_i)
        /*5978*/ 	.word	0x0000000c


	//----- nvinfo : EIATTR_FRAME_SIZE
	.align		4
.L_3817:
        /*597c*/ 	.byte	0x04, 0x11
        /*597e*/ 	.short	(.L_3819 - .L_3818)
	.align		4
.L_3818:
        /*5980*/ 	.word	index@(_Z10add_kernelILx954EEvPfS0_S0_i)
        /*5984*/ 	.word	0x00000000


	//----- nvinfo : EIATTR_REGCOUNT
	.align		4
.L_3819:
        /*5988*/ 	.byte	0x04, 0x2f
        /*598a*/ 	.short	(.L_3821 - .L_3820)
	.align		4
.L_3820:
        /*598c*/ 	.word	index@(_Z10add_kernelILx955EEvPfS0_S0_i)
        /*5990*/ 	.word	0x0000000c


	//----- nvinfo : EIATTR_FRAME_SIZE
	.align		4
.L_3821:
        /*5994*/ 	.byte	0x04, 0x11
        /*5996*/ 	.short	(.L_3823 - .L_3822)
	.align		4
.L_3822:
        /*5998*/ 	.word	index@(_Z10add_kernelILx955EEvPfS0_S0_i)
        /*599c*/ 	.word	0x00000000


	//----- nvinfo : EIATTR_REGCOUNT
	.align		4
.L_3823:
        /*59a0*/ 	.byte	0x04, 0x2f
        /*59a2*/ 	.short	(.L_3825 - .L_3824)
	.align		4
.L_3824:
        /*59a4*/ 	.word	index@(_Z10add_kernelILx956EEvPfS0_S0_i)
        /*59a8*/ 	.word	0x0000000c


	//----- nvinfo : EIATTR_FRAME_SIZE
	.align		4
.L_3825:
        /*59ac*/ 	.byte	0x04, 0x11
        /*59ae*/ 	.short	(.L_3827 - .L_3826)
	.align		4
.L_3826:
        /*59b0*/ 	.word	index@(_Z10add_kernelILx956EEvPfS0_S0_i)
        /*59b4*/ 	.word	0x00000000


	//----- nvinfo : EIATTR_REGCOUNT
	.align		4
.L_3827:
        /*59b8*/ 	.byte	0x04, 0x2f
        /*59ba*/ 	.short	(.L_3829 - .L_3828)
	.align		4
.L_3828:
        /*59bc*/ 	.word	index@(_Z10add_kernelILx957EEvPfS0_S0_i)
        /*59c0*/ 	.word	0x0000000c


	//----- nvinfo : EIATTR_FRAME_SIZE
	.align		4
.L_3829:
        /*59c4*/ 	.byte	0x04, 0x11
        /*59c6*/ 	.short	(.L_3831 - .L_3830)
	.align		4
.L_3830:
        /*59c8*/ 	.word	index@(_Z10add_kernelILx957EEvPfS0_S0_i)
        /*59cc*/ 	.word	0x00000000


	//----- nvinfo : EIATTR_REGCOUNT
	.align		4
.L_3831:
        /*59d0*/ 	.byte	0x04, 0x2f
        /*59d2*/ 	.short	(.L_3833 - .L_3832)
	.align		4
.L_3832:
        /*59d4*/ 	.word	index@(_Z10add_kernelILx958EEvPfS0_S0_i)
        /*59d8*/ 	.word	0x0000000c


	//----- nvinfo : EIATTR_FRAME_SIZE
	.align		4
.L_3833:
        /*59dc*/ 	.byte	0x04, 0x11
        /*59de*/ 	.short	(.L_3835 - .L_3834)
	.align		4
.L_3834:
        /*59e0*/ 	.word	index@(_Z10add_kernelILx958EEvPfS0_S0_i)
        /*59e4*/ 	.word	0x00000000


	//----- nvinfo : EIATTR_REGCOUNT
	.align		4
.L_3835:
        /*59e8*/ 	.byte	0x04, 0x2f
        /*59ea*/ 	.short	(.L_3837 - .L_3836)
	.align		4
.L_3836:
        /*59ec*/ 	.word	index@(_Z10add_kernelILx959EEvPfS0_S0_i)
        /*59f0*/ 	.word	0x0000000c


	//----- nvinfo : EIATTR_FRAME_SIZE
	.align		4
.L_3837:
        /*59f4*/ 	.byte	0x04, 0x11
        /*59f6*/ 	.short	(.L_3839 - .L_3838)
	.align		4
.L_3838:
        /*59f8*/ 	.word	index@(_Z10add_kernelILx959EEvPfS0_S0_i)
        /*59fc*/ 	.word	0x00000000


	//----- nvinfo : EIATTR_REGCOUNT
	.align		4
.L_3839:
        /*5a00*/ 	.byte	0x04, 0x2f
        /*5a02*/ 	.short	(.L_3841 - .L_3840)
	.align		4
.L_3840:
        /*5a04*/ 	.word	index@(_Z10add_kernelILx960EEvPfS0_S0_i)
        /*5a08*/ 	.word	0x0000000c


	//----- nvinfo : EIATTR_FRAME_SIZE
	.align		4
.L_3841:
        /*5a0c*/ 	.byte	0x04, 0x11
        /*5a0e*/ 	.short	(.L_3843 - .L_3842)
	.align		4
.L_3842:
        /*5a10*/ 	.word	index@(_Z10add_kernelILx960EEvPfS0_S0_i)
        /*5a14*/ 	.word	0x00000000


	//----- nvinfo : EIATTR_REGCOUNT
	.align		4
.L_3843:
        /*5a18*/ 	.byte	0x04, 0x2f
        /*5a1a*/ 	.short	(.L_3845 - .L_3844)
	.align		4
.L_3844:
        /*5a1c*/ 	.word	index@(_Z10add_kernelILx961EEvPfS0_S0_i)
        /*5a20*/ 	.word	0x0000000c


	//----- nvinfo : EIATTR_FRAME_SIZE
	.align		4
.L_3845:
        /*5a24*/ 	.byte	0x04, 0x11
        /*5a26*/ 	.short	(.L_3847 - .L_3846)
	.align		4
.L_3846:
        /*5a28*/ 	.word	index@(_Z10add_kernelILx961EEvPfS0_S0_i)
        /*5a2c*/ 	.word	0x00000000


	//----- nvinfo : EIATTR_REGCOUNT
	.align		4
.L_3847:
        /*5a30*/ 	.byte	0x04, 0x2f
        /*5a32*/ 	.short	(.L_3849 - .L_3848)
	.align		4
.L_3848:
        /*5a34*/ 	.word	index@(_Z10add_kernelILx962EEvPfS0_S0_i)
        /*5a38*/ 	.word	0x0000000c


	//----- nvinfo : EIATTR_FRAME_SIZE
	.align		4
.L_3849:
        /*5a3c*/ 	.byte	0x04, 0x11
        /*5a3e*/ 	.short	(.L_3851 - .L_3850)
	.align		4
.L_3850:
        /*5a40*/ 	.word	index@(_Z10add_kernelILx962EEvPfS0_S0_i)
        /*5a44*/ 	.word	0x00000000


	//----- nvinfo : EIATTR_REGCOUNT
	.align		4
.L_3851:
        /*5a48*/ 	.byte	0x04, 0x2f
        /*5a4a*/ 	.short	(.L_3853 - .L_3852)
	.align		4
.L_3852:
        /*5a4c*/ 	.word	index@(_Z10add_kernelILx963EEvPfS0_S0_i)
        /*5a50*/ 	.word	0x0000000c


	//----- nvinfo : EIATTR_FRAME_SIZE
	.align		4
.L_3853:
        /*5a54*/ 	.byte	0x04, 0x11
        /*5a56*/ 	.short	(.L_3855 - .L_3854)
	.align		4
.L_3854:
        /*5a58*/ 	.word	index@(_Z10add_kernelILx963EEvPfS0_S0_i)
        /*5a5c*/ 	.word	0x00000000


	//----- nvinfo : EIATTR_REGCOUNT
	.align		4
.L_3855:
        /*5a60*/ 	.byte	0x04, 0x2f
        /*5a62*/ 	.short	(.L_3857 - .L_3856)
	.align		4
.L_3856:
        /*5a64*/ 	.word	index@(_Z10add_kernelILx964EEvPfS0_S0_i)
        /*5a68*/ 	.word	0x0000000c


	//----- nvinfo : EIATTR_FRAME_SIZE
	.align		4
.L_3857:
        /*5a6c*/ 	.byte	0x04, 0x11
        /*5a6e*/ 	.short	(.L_3859 - .L_3858)
	.align		4
.L_3858:
        /*5a70*/ 	.word	index@(_Z10add_kernelILx964EEvPfS0_S0_i)
        /*5a74*/ 	.word	0x00000000


	//----- nvinfo : EIATTR_REGCOUNT
	.align		4
.L_3859:
        /*5a78*/ 	.byte	0x04, 0x2f
        /*5a7a*/ 	.short	(.L_3861 - .L_3860)
	.align		4
.L_3860:
        /*5a7c*/ 	.word	index@(_Z10add_kernelILx965EEvPfS0_S0_i)
        /*5a80*/ 	.word	0x0000000c


	//----- nvinfo : EIATTR_FRAME_SIZE
	.align		4
.L_3861:
        /*5a84*/ 	.byte	0x04, 0x11
        /*5a86*/ 	.short	(.L_3863 - .L_3862)
	.align		4
.L_3862:
        /*5a88*/ 	.word	index@(_Z10add_kernelILx965EEvPfS0_S0_i)
        /*5a8c*/ 	.word	0x00000000


	//----- nvinfo : EIATTR_REGCOUNT
	.align		4
.L_3863:
        /*5a90*/ 	.byte	0x04, 0x2f
        /*5a92*/ 	.short	(.L_3865 - .L_3864)
	.align		4
.L_3864:
        /*5a94*/ 	.word	index@(_Z10add_kernelILx966EEvPfS0_S0_i)
        /*5a98*/ 	.word	0x0000000c


	//----- nvinfo : EIATTR_FRAME_SIZE
	.align		4
.L_3865:
        /*5a9c*/ 	.byte	0x04, 0x11
        /*5a9e*/ 	.short	(.L_3867 - .L_3866)
	.align		4
.L_3866:
        /*5aa0*/ 	.word	index@(_Z10add_kernelILx966EEvPfS0_S0_i)
        /*5aa4*/ 	.word	0x00000000


	//----- nvinfo : EIATTR_REGCOUNT
	.align		4
.L_3867:
        /*5aa8*/ 	.byte	0x04, 0x2f
        /*5aaa*/ 	.short	(.L_3869 - .L_3868)
	.align		4
.L_3868:
        /*5aac*/ 	.word	index@(_Z10add_kernelILx967EEvPfS0_S0_i)
        /*5ab0*/ 	.word	0x0000000c


	//----- nvinfo : EIATTR_FRAME_SIZE
	.align		4
.L_3869:
        /*5ab4*/ 	.byte	0x04, 0x11
        /*5ab6*/ 	.short	(.L_3871 - .L_3870)
	.align		4
.L_3870:
        /*5ab8*/ 	.word	index@(_Z10add_kernelILx967EEvPfS0_S0_i)
        /*5abc*/ 	.word	0x00000000


	//----- nvinfo : EIATTR_REGCOUNT
	.align		4
.L_3871:
        /*5ac0*/ 	.byte	0x04, 0x2f
        /*5ac2*/ 	.short	(.L_3873 - .L_3872)
	.align		4
.L_3872:
        /*5ac4*/ 	.word	index@(_Z10add_kernelILx968EEvPfS0_S0_i)
        /*5ac8*/ 	.word	0x0000000c


	//----- nvinfo : EIATTR_FRAME_SIZE
	.align		4
.L_3873:
        /*5acc*/ 	.byte	0x04, 0x11
        /*5ace*/ 	.short	(.L_3875 - .L_3874)
	.align		4
.L_3874:
        /*5ad0*/ 	.word	index@(_Z10add_kernelILx968EEvPfS0_S0_i)
        /*5ad4*/ 	.word	0x00000000


	//----- nvinfo : EIATTR_REGCOUNT
	.align		4
.L_3875:
        /*5ad8*/ 	.byte	0x04, 0x2f
        /*5ada*/ 	.short	(.L_3877 - .L_3876)
	.align		4
.L_3876:
        /*5adc*/ 	.word	index@(_Z10add_kernelILx969EEvPfS0_S0_i)
        /*5ae0*/ 	.word	0x0000000c


	//----- nvinfo : EIATTR_FRAME_SIZE
	.align		4
.L_3877:
        /*5ae4*/ 	.byte	0x04, 0x11
        /*5ae6*/ 	.short	(.L_3879 - .L_3878)
	.align		4
.L_3878:
        /*5ae8*/ 	.word	index@(_Z10add_kernelILx969EEvPfS0_S0_i)
        /*5aec*/ 	.word	0x00000000


	//----- nvinfo : EIATTR_REGCOUNT
	.align		4
.L_3879:
        /*5af0*/ 	.byte	0x04, 0x2f
        /*5af2*/ 	.short	(.L_3881 - .L_3880)
	.align		4
.L_3880:
        /*5af4*/ 	.word	index@(_Z10add_kernelILx970EEvPfS0_S0_i)
        /*5af8*/ 	.word	0x0000000c


	//----- nvinfo : EIATTR_FRAME_SIZE
	.align		4
.L_3881:
        /*5afc*/ 	.byte	0x04, 0x11
        /*5afe*/ 	.short	(.L_3883 - .L_3882)
	.align		4
.L_3882:
        /*5b00*/ 	.word	index@(_Z10add_kernelILx970EEvPfS0_S0_i)
        /*5b04*/ 	.word	0x00000000


	//----- nvinfo : EIATTR_REGCOUNT
	.align		4
.L_3883:
        /*5b08*/ 	.byte	0x04, 0x2f
        /*5b0a*/ 	.short	(.L_3885 - .L_3884)
	.align		4
.L_3884:
        /*5b0c*/ 	.word	index@(_Z10add_kernelILx971EEvPfS0_S0_i)
        /*5b10*/ 	.word	0x0000000c


	//----- nvinfo : EIATTR_FRAME_SIZE
	.align		4
.L_3885:
        /*5b14*/ 	.byte	0x04, 0x11
        /*5b16*/ 	.short	(.L_3887 - .L_3886)
	.align		4
.L_3886:
        /*5b18*/ 	.word	index@(_Z10add_kernelILx971EEvPfS0_S0_i)
        /*5b1c*/ 	.word	0x00000000


	//----- nvinfo : EIATTR_REGCOUNT
	.align		4
.L_3887:
        /*5b20*/ 	.byte	0x04, 0x2f
        /*5b22*/ 	.short	(.L_3889 - .L_3888)
	.align		4
.L_3888:
        /*5b24*/ 	.word	index@(_Z10add_kernelILx972EEvPfS0_S0_i)
        /*5b28*/ 	.word	0x0000000c


	//----- nvinfo : EIATTR_FRAME_SIZE
	.align		4
.L_3889:
        /*5b2c*/ 	.byte	0x04, 0x11
        /*5b2e*/ 	.short	(.L_3891 - .L_3890)
	.align		4
.L_3890:
        /*5b30*/ 	.word	index@(_Z10add_kernelILx972EEvPfS0_S0_i)
        /*5b34*/ 	.word	0x00000000


	//----- nvinfo : EIATTR_REGCOUNT
	.align		4
.L_3891:
        /*5b38*/ 	.byte	0x04, 0x2f
        /*5b3a*/ 	.short	(.L_3893 - .L_3892)
	.align		4
.L_3892:
        /*5b3c*/ 	.word	index@(_Z10add_kernelILx973EEvPfS0_S0_i)
        /*5b40*/ 	.word	0x0000000c


	//----- nvinfo : EIATTR_FRAME_SIZE
	.align		4
.L_3893:
        /*5b44*/ 	.byte	0x04, 0x11
        /*5b46*/ 	.short	(.L_3895 - .L_3894)
	.align		4
.L_3894:
        /*5b48*/ 	.word	index@(_Z10add_kernelILx973EEvPfS0_S0_i)
        /*5b4c*/ 	.word	0x00000000


	//----- nvinfo : EIATTR_REGCOUNT
	.align		4
.L_3895:
        /*5b50*/ 	.byte	0x04, 0x2f
        /*5b52*/ 	.short	(.L_3897 - .L_3896)
	.align		4
.L_3896:
        /*5b54*/ 	.word	index@(_Z10add_kernelILx974EEvPfS0_S0_i)
        /*5b58*/ 	.word	0x0000000c


	//----- nvinfo : EIATTR_FRAME_SIZE
	.align		4
.L_3897:
        /*5b5c*/ 	.byte	0x04, 0x11
        /*5b5e*/ 	.short	(.L_3899 - .L_3898)
	.align		4
.L_3898:
        /*5b60*/ 	.word	index@(_Z10add_kernelILx974EEvPfS0_S0_i)
        /*5b64*/ 	.word	0x00000000


	//----- nvinfo : EIATTR_REGCOUNT
	.align		4
.L_3899:
        /*5b68*/ 	.byte	0x04, 0x2f
        /*5b6a*/ 	.short	(.L_3901 - .L_3900)
	.align		4
.L_3900:
        /*5b6c*/ 	.word	index@(_Z10add_kernelILx975EEvPfS0_S0_i)
        /*5b70*/ 	.word	0x0000000c


	//----- nvinfo : EIATTR_FRAME_SIZE
	.align		4
.L_3901:
        /*5b74*/ 	.byte	0x04, 0x11
        /*5b76*/ 	.short	(.L_3903 - .L_3902)
	.align		4
.L_3902:
        /*5b78*/ 	.word	index@(_Z10add_kernelILx975EEvPfS0_S0_i)
        /*5b7c*/ 	.word	0x00000000


	//----- nvinfo : EIATTR_REGCOUNT
	.align		4
.L_3903:
        /*5b80*/ 	.byte	0x04, 0x2f
        /*5b82*/ 	.short	(.L_3905 - .L_3904)
	.align		4
.L_3904:
        /*5b84*/ 	.word	index@(_Z10add_kernelILx976EEvPfS0_S0_i)
        /*5b88*/ 	.word	0x0000000c


	//----- nvinfo : EIATTR_FRAME_SIZE
	.align		4
.L_3905:
        /*5b8c*/ 	.byte	0x04, 0x11
        /*5b8e*/ 	.short	(.L_3907 - .L_3906)
	.align		4
.L_3906:
        /*5b90*/ 	.word	index@(_Z10add_kernelILx976EEvPfS0_S0_i)
        /*5b94*/ 	.word	0x00000000


	//----- nvinfo : EIATTR_REGCOUNT
	.align		4
.L_3907:
        /*5b98*/ 	.byte	0x04, 0x2f
        /*5b9a*/ 	.short	(.L_3909 - .L_3908)
	.align		4
.L_3908:
        /*5b9c*/ 	.word	index@(_Z10add_kernelILx977EEvPfS0_S0_i)
        /*5ba0*/ 	.word	0x0000000c


	//----- nvinfo : EIATTR_FRAME_SIZE
	.align		4
.L_3909:
        /*5ba4*/ 	.byte	0x04, 0x11
        /*5ba6*/ 	.short	(.L_3911 - .L_3910)
	.align		4
.L_3910:
        /*5ba8*/ 	.word	index@(_Z10add_kernelILx977EEvPfS0_S0_i)
        /*5bac*/ 	.word	0x00000000


	//----- nvinfo : EIATTR_REGCOUNT
	.align		4
.L_3911:
        /*5bb0*/ 	.byte	0x04, 0x2f
        /*5bb2*/ 	.short	(.L_3913 - .L_3912)
	.align		4
.L_3912:
        /*5bb4*/ 	.word	index@(_Z10add_kernelILx978EEvPfS0_S0_i)
        /*5bb8*/ 	.word	0x0000000c


	//----- nvinfo : EIATTR_FRAME_SIZE
	.align		4
.L_3913:
        /*5bbc*/ 	.byte	0x04, 0x11
        /*5bbe*/ 	.short	(.L_3915 - .L_3914)
	.align		4
.L_3914:
        /*5bc0*/ 	.word	index@(_Z10add_kernelILx978EEvPfS0_S0_i)
        /*5bc4*/ 	.word	0x00000000


	//----- nvinfo : EIATTR_REGCOUNT
	.align		4
.L_3915:
        /*5bc8*/ 	.byte	0x04, 0x2f
        /*5bca*/ 	.short	(.L_3917 - .L_3916)
	.align		4
.L_3916:
        /*5bcc*/ 	.word	index@(_Z10add_kernelILx979EEvPfS0_S0_i)
        /*5bd0*/ 	.word	0x0000000c


	//----- nvinfo : EIATTR_FRAME_SIZE
	.align		4
.L_3917:
        /*5bd4*/ 	.byte	0x04, 0x11
        /*5bd6*/ 	.short	(.L_3919 - .L_3918)
	.align		4
.L_3918:
        /*5bd8*/ 	.word	index@(_Z10add_kernelILx979EEvPfS0_S0_i)
        /*5bdc*/ 	.word	0x00000000


	//----- nvinfo : EIATTR_REGCOUNT
	.align		4
.L_3919:
        /*5be0*/ 	.byte	0x04, 0x2f
        /*5be2*/ 	.short	(.L_3921 - .L_3920)
	.align		4
.L_3920:
        /*5be4*/ 	.word	index@(_Z10add_kernelILx980EEvPfS0_S0_i)
        /*5be8*/ 	.word	0x0000000c


	//----- nvinfo : EIATTR_FRAME_SIZE
	.align		4
.L_3921:
        /*5bec*/ 	.byte	0x04, 0x11
        /*5bee*/ 	.short	(.L_3923 - .L_3922)
	.align		4
.L_3922:
        /*5bf0*/ 	.word	index@(_Z10add_kernelILx980EEvPfS0_S0_i)
        /*5bf4*/ 	.word	0x00000000


	//----- nvinfo : EIATTR_REGCOUNT
	.align		4
.L_3923:
        /*5bf8*/ 	.byte	0x04, 0x2f
        /*5bfa*/ 	.short	(.L_3925 - .L_3924)
	.align		4
.L_3924:
        /*5bfc*/ 	.word	index@(_Z10add_kernelILx981EEvPfS0_S0_i)
        /*5c00*/ 	.word	0x0000000c


	//----- nvinfo : EIATTR_FRAME_SIZE
	.align		4
.L_3925:
        /*5c04*/ 	.byte	0x04, 0x11
        /*5c06*/ 	.short	(.L_3927 - .L_3926)
	.align		4
.L_3926:
        /*5c08*/ 	.word	index@(_Z10add_kernelILx981EEvPfS0_S0_i)
        /*5c0c*/ 	.word	0x00000000


	//----- nvinfo : EIATTR_REGCOUNT
	.align		4
.L_3927:
        /*5c10*/ 	.byte	0x04, 0x2f
        /*5c12*/ 	.short	(.L_3929 - .L_3928)
	.align		4
.L_3928:
        /*5c14*/ 	.word	index@(_Z10add_kernelILx982EEvPfS0_S0_i)
        /*5c18*/ 	.word	0x0000000c


	//----- nvinfo : EIATTR_FRAME_SIZE
	.align		4
.L_3929:
        /*5c1c*/ 	.byte	0x04, 0x11
        /*5c1e*/ 	.short	(.L_3931 - .L_3930)
	.align		4
.L_3930:
        /*5c20*/ 	.word	index@(_Z10add_kernelILx982EEvPfS0_S0_i)
        /*5c24*/ 	.word	0x00000000


	//----- nvinfo : EIATTR_REGCOUNT
	.align		4
.L_3931:
        /*5c28*/ 	.byte	0x04, 0x2f
        /*5c2a*/ 	.short	(.L_3933 - .L_3932)
	.align		4
.L_3932:
        /*5c2c*/ 	.word	index@(_Z10add_kernelILx983EEvPfS0_S0_i)
        /*5c30*/ 	.word	0x0000000c


	//----- nvinfo : EIATTR_FRAME_SIZE
	.align		4
.L_3933:
        /*5c34*/ 	.byte	0x04, 0x11
        /*5c36*/ 	.short	(.L_3935 - .L_3934)
	.align		4
.L_3934:
        /*5c38*/ 	.word	index@(_Z10add_kernelILx983EEvPfS0_S0_i)
        /*5c3c*/ 	.word	0x00000000


	//----- nvinfo : EIATTR_REGCOUNT
	.align		4
.L_3935:
        /*5c40*/ 	.byte	0x04, 0x2f
        /*5c42*/ 	.short	(.L_3937 - .L_3936)
	.align		4
.L_3936:
        /*5c44*/ 	.word	index@(_Z10add_kernelILx984EEvPfS0_S0_i)
        /*5c48*/ 	.word	0x0000000c


	//----- nvinfo : EIATTR_FRAME_SIZE
	.align		4
.L_3937:
        /*5c4c*/ 	.byte	0x04, 0x11
        /*5c4e*/ 	.short	(.L_3939 - .L_3938)
	.align		4
.L_3938:
        /*5c50*/ 	.word	index@(_Z10add_kernelILx984EEvPfS0_S0_i)
        /*5c54*/ 	.word	0x00000000


	//----- nvinfo : EIATTR_REGCOUNT
	.align		4
.L_3939:
        /*5c58*/ 	.byte	0x04, 0x2f
        /*5c5a*/ 	.short	(.L_3941 - .L_3940)
	.align		4
.L_3940:
        /*5c5c*/ 	.word	index@(_Z10add_kernelILx985EEvPfS0_S0_i)
        /*5c60*/ 	.word	0x0000000c


	//----- nvinfo : EIATTR_FRAME_SIZE
	.align		4
.L_3941:
        /*5c64*/ 	.byte	0x04, 0x11
        /*5c66*/ 	.short	(.L_3943 - .L_3942)
	.align		4
.L_3942:
        /*5c68*/ 	.word	index@(_Z10add_kernelILx985EEvPfS0_S0_i)
        /*5c6c*/ 	.word	0x00000000


	//----- nvinfo : EIATTR_REGCOUNT
	.align		4
.L_3943:
        /*5c70*/ 	.byte	0x04, 0x2f
        /*5c72*/ 	.short	(.L_3945 - .L_3944)
	.align		4
.L_3944:
        /*5c74*/ 	.word	index@(_Z10add_kernelILx986EEvPfS0_S0_i)
        /*5c78*/ 	.word	0x0000000c


	//----- nvinfo : EIATTR_FRAME_SIZE
	.align		4
.L_3945:
        /*5c7c*/ 	.byte	0x04, 0x11
        /*5c7e*/ 	.short	(.L_3947 - .L_3946)
	.align		4
.L_3946:
        /*5c80*/ 	.word	index@(_Z10add_kernelILx986EEvPfS0_S0_i)
        /*5c84*/ 	.word	0x00000000


	//----- nvinfo : EIATTR_REGCOUNT
	.align		4
.L_3947:
        /*5c88*/ 	.byte	0x04, 0x2f
        /*5c8a*/ 	.short	(.L_3949 - .L_3948)
	.align		4
.L_3948:
        /*5c8c*/ 	.word	index@(_Z10add_kernelILx987EEvPfS0_S0_i)
        /*5c90*/ 	.word	0x0000000c


	//----- nvinfo : EIATTR_FRAME_SIZE
	.align		4
.L_3949:
        /*5c94*/ 	.byte	0x04, 0x11
        /*5c96*/ 	.short	(.L_3951 - .L_3950)
	.align		4
.L_3950:
        /*5c98*/ 	.word	index@(_Z10add_kernelILx987EEvPfS0_S0_i)
        /*5c9c*/ 	.word	0x00000000


	//----- nvinfo : EIATTR_REGCOUNT
	.align		4
.L_3951:
        /*5ca0*/ 	.byte	0x04, 0x2f
        /*5ca2*/ 	.short	(.L_3953 - .L_3952)
	.align		4
.L_3952:
        /*5ca4*/ 	.word	index@(_Z10add_kernelILx988EEvPfS0_S0_i)
        /*5ca8*/ 	.word	0x0000000c


	//----- nvinfo : EIATTR_FRAME_SIZE
	.align		4
.L_3953:
        /*5cac*/ 	.byte	0x04, 0x11
        /*5cae*/ 	.short	(.L_3955 - .L_3954)
	.align		4
.L_3954:
        /*5cb0*/ 	.word	index@(_Z10add_kernelILx988EEvPfS0_S0_i)
        /*5cb4*/ 	.word	0x00000000


	//----- nvinfo : EIATTR_REGCOUNT
	.align		4
.L_3955:
        /*5cb8*/ 	.byte	0x04, 0x2f
        /*5cba*/ 	.short	(.L_3957 - .L_3956)
	.align		4
.L_3956:
        /*5cbc*/ 	.word	index@(_Z10add_kernelILx989EEvPfS0_S0_i)
        /*5cc0*/ 	.word	0x0000000c


	//----- nvinfo : EIATTR_FRAME_SIZE
	.align		4
.L_3957:
        /*5cc4*/ 	.byte	0x04, 0x11
        /*5cc6*/ 	.short	(.L_3959 - .L_3958)
	.align		4
.L_3958:
        /*5cc8*/ 	.word	index@(_Z10add_kernelILx989EEvPfS0_S0_i)
        /*5ccc*/ 	.word	0x00000000


	//----- nvinfo : EIATTR_REGCOUNT
	.align		4
.L_3959:
        /*5cd0*/ 	.byte	0x04, 0x2f
        /*5cd2*/ 	.short	(.L_3961 - .L_3960)
	.align		4
.L_3960:
        /*5cd4*/ 	.word	index@(_Z10add_kernelILx990EEvPfS0_S0_i)
        /*5cd8*/ 	.word	0x0000000c


	//----- nvinfo : EIATTR_FRAME_SIZE
	.align		4
.L_3961:
        /*5cdc*/ 	.byte	0x04, 0x11
        /*5cde*/ 	.short	(.L_3963 - .L_3962)
	.align		4
.L_3962:
        /*5ce0*/ 	.word	index@(_Z10add_kernelILx990EEvPfS0_S0_i)
        /*5ce4*/ 	.word	0x00000000


	//----- nvinfo : EIATTR_REGCOUNT
	.align		4
.L_3963:
        /*5ce8*/ 	.byte	0x04, 0x2f
        /*5cea*/ 	.short	(.L_3965 - .L_3964)
	.align		4
.L_3964:
        /*5cec*/ 	.word	index@(_Z10add_kernelILx991EEvPfS0_S0_i)
        /*5cf0*/ 	.word	0x0000000c


	//----- nvinfo : EIATTR_FRAME_SIZE
	.align		4
.L_3965:
        /*5cf4*/ 	.byte	0x04, 0x11
        /*5cf6*/ 	.short	(.L_3967 - .L_3966)
	.align		4
.L_3966:
        /*5cf8*/ 	.word	index@(_Z10add_kernelILx991EEvPfS0_S0_i)
        /*5cfc*/ 	.word	0x00000000


	//----- nvinfo : EIATTR_REGCOUNT
	.align		4
.L_3967:
        /*5d00*/ 	.byte	0x04, 0x2f
        /*5d02*/ 	.short	(.L_3969 - .L_3968)
	.align		4
.L_3968:
        /*5d04*/ 	.word	index@(_Z10add_kernelILx992EEvPfS0_S0_i)
        /*5d08*/ 	.word	0x0000000c


	//----- nvinfo : EIATTR_FRAME_SIZE
	.align		4
.L_3969:
        /*5d0c*/ 	.byte	0x04, 0x11
        /*5d0e*/ 	.short	(.L_3971 - .L_3970)
	.align		4
.L_3970:
        /*5d10*/ 	.word	index@(_Z10add_kernelILx992EEvPfS0_S0_i)
        /*5d14*/ 	.word	0x00000000


	//----- nvinfo : EIATTR_REGCOUNT
	.align		4
.L_3971:
        /*5d18*/ 	.byte	0x04, 0x2f
        /*5d1a*/ 	.short	(.L_3973 - .L_3972)
	.align		4
.L_3972:
        /*5d1c*/ 	.word	index@(_Z10add_kernelILx993EEvPfS0_S0_i)
        /*5d20*/ 	.word	0x0000000c


	//----- nvinfo : EIATTR_FRAME_SIZE
	.align		4
.L_3973:
        /*5d24*/ 	.byte	0x04, 0x11
        /*5d26*/ 	.short	(.L_3975 - .L_3974)
	.align		4
.L_3974:
        /*5d28*/ 	.word	index@(_Z10add_kernelILx993EEvPfS0_S0_i)
        /*5d2c*/ 	.word	0x00000000


	//----- nvinfo : EIATTR_REGCOUNT
	.align		4
.L_3975:
        /*5d30*/ 	.byte	0x04, 0x2f
        /*5d32*/ 	.short	(.L_3977 - .L_3976)
	.align		4
.L_3976:
        /*5d34*/ 	.word	index@(_Z10add_kernelILx994EEvPfS0_S0_i)
        /*5d38*/ 	.word	0x0000000c


	//----- nvinfo : EIATTR_FRAME_SIZE
	.align		4
.L_3977:
        /*5d3c*/ 	.byte	0x04, 0x11
        /*5d3e*/ 	.short	(.L_3979 - .L_3978)
	.align		4
.L_3978:
        /*5d40*/ 	.word	index@(_Z10add_kernelILx994EEvPfS0_S0_i)
        /*5d44*/ 	.word	0x00000000


	//----- nvinfo : EIATTR_REGCOUNT
	.align		4
.L_3979:
        /*5d48*/ 	.byte	0x04, 0x2f
        /*5d4a*/ 	.short	(.L_3981 - .L_3980)
	.align		4
.L_3980:
        /*5d4c*/ 	.word	index@(_Z10add_kernelILx995EEvPfS0_S0_i)
        /*5d50*/ 	.word	0x0000000c


	//----- nvinfo : EIATTR_FRAME_SIZE
	.align		4
.L_3981:
        /*5d54*/ 	.byte	0x04, 0x11
        /*5d56*/ 	.short	(.L_3983 - .L_3982)
	.align		4
.L_3982:
        /*5d58*/ 	.word	index@(_Z10add_kernelILx995EEvPfS0_S0_i)
        /*5d5c*/ 	.word	0x00000000


	//----- nvinfo : EIATTR_REGCOUNT
	.align		4
.L_3983:
        /*5d60*/ 	.byte	0x04, 0x2f
        /*5d62*/ 	.short	(.L_3985 - .L_3984)
	.align		4
.L_3984:
        /*5d64*/ 	.word	index@(_Z10add_kernelILx996EEvPfS0_S0_i)
        /*5d68*/ 	.word	0x0000000c


	//----- nvinfo : EIATTR_FRAME_SIZE
	.align		4
.L_3985:
        /*5d6c*/ 	.byte	0x04, 0x11
        /*5d6e*/ 	.short	(.L_3987 - .L_3986)
	.align		4
.L_3986:
        /*5d70*/ 	.word	index@(_Z10add_kernelILx996EEvPfS0_S0_i)
        /*5d74*/ 	.word	0x00000000


	//----- nvinfo : EIATTR_REGCOUNT
	.align		4
.L_3987:
        /*5d78*/ 	.byte	0x04, 0x2f
        /*5d7a*/ 	.short	(.L_3989 - .L_3988)
	.align		4
.L_3988:
        /*5d7c*/ 	.word	index@(_Z10add_kernelILx997EEvPfS0_S0_i)
        /*5d80*/ 	.word	0x0000000c


	//----- nvinfo : EIATTR_FRAME_SIZE
	.align		4
.L_3989:
        /*5d84*/ 	.byte	0x04, 0x11
        /*5d86*/ 	.short	(.L_3991 - .L_3990)
	.align		4
.L_3990:
        /*5d88*/ 	.word	index@(_Z10add_kernelILx997EEvPfS0_S0_i)
        /*5d8c*/ 	.word	0x00000000


	//----- nvinfo : EIATTR_REGCOUNT
	.align		4
.L_3991:
        /*5d90*/ 	.byte	0x04, 0x2f
        /*5d92*/ 	.short	(.L_3993 - .L_3992)
	.align		4
.L_3992:
        /*5d94*/ 	.word	index@(_Z10add_kernelILx998EEvPfS0_S0_i)
        /*5d98*/ 	.word	0x0000000c


	//----- nvinfo : EIATTR_FRAME_SIZE
	.align		4
.L_3993:
        /*5d9c*/ 	.byte	0x04, 0x11
        /*5d9e*/ 	.short	(.L_3995 - .L_3994)
	.align		4
.L_3994:
        /*5da0*/ 	.word	index@(_Z10add_kernelILx998EEvPfS0_S0_i)
        /*5da4*/ 	.word	0x00000000


	//----- nvinfo : EIATTR_REGCOUNT
	.align		4
.L_3995:
        /*5da8*/ 	.byte	0x04, 0x2f
        /*5daa*/ 	.short	(.L_3997 - .L_3996)
	.align		4
.L_3996:
        /*5dac*/ 	.word	index@(_Z10add_kernelILx999EEvPfS0_S0_i)
        /*5db0*/ 	.word	0x0000000c


	//----- nvinfo : EIATTR_FRAME_SIZE
	.align		4
.L_3997:
        /*5db4*/ 	.byte	0x04, 0x11
        /*5db6*/ 	.short	(.L_3999 - .L_3998)
	.align		4
.L_3998:
        /*5db8*/ 	.word	index@(_Z10add_kernelILx999EEvPfS0_S0_i)
        /*5dbc*/ 	.word	0x00000000


	//----- nvinfo : EIATTR_REGCOUNT
	.align		4
.L_3999:
        /*5dc0*/ 	.byte	0x04, 0x2f
        /*5dc2*/ 	.short	(.L_4001 - .L_4000)
	.align		4
.L_4000:
        /*5dc4*/ 	.word	index@(_Z10add_kernelILx1000EEvPfS0_S0_i)
        /*5dc8*/ 	.word	0x0000000c


	//----- nvinfo : EIATTR_FRAME_SIZE
	.align		4
.L_4001:
        /*5dcc*/ 	.byte	0x04, 0x11
        /*5dce*/ 	.short	(.L_4003 - .L_4002)
	.align		4
.L_4002:
        /*5dd0*/ 	.word	index@(_Z10add_kernelILx1000EEvPfS0_S0_i)
        /*5dd4*/ 	.word	0x00000000


	//----- nvinfo : EIATTR_MIN_STACK_SIZE
	.align		4
.L_4003:
        /*5dd8*/ 	.byte	0x04, 0x12
        /*5dda*/ 	.short	(.L_4005 - .L_4004)
	.align		4
.L_4004:
        /*5ddc*/ 	.word	index@(_Z10add_kernelILx1000EEvPfS0_S0_i)
        /*5de0*/ 	.word	0x00000000


	//----- nvinfo : EIATTR_MIN_STACK_SIZE
	.align		4
.L_4005:
        /*5de4*/ 	.byte	0x04, 0x12
        /*5de6*/ 	.short	(.L_4007 - .L_4006)
	.align		4
.L_4006:
        /*5de8*/ 	.word	index@(_Z10add_kernelILx999EEvPfS0_S0_i)
        /*5dec*/ 	.word	0x00000000


	//----- nvinfo : EIATTR_MIN_STACK_SIZE
	.align		4
.L_4007:
        /*5df0*/ 	.byte	0x04, 0x12
        /*5df2*/ 	.short	(.L_4009 - .L_4008)
	.align		4
.L_4008:
        /*5df4*/ 	.word	index@(_Z10add_kernelILx998EEvPfS0_S0_i)
        /*5df8*/ 	.word	0x00000000


	//----- nvinfo : EIATTR_MIN_STACK_SIZE
	.align		4
.L_4009:
        /*5dfc*/ 	.byte	0x04, 0x12
        /*5dfe*/ 	.short	(.L_4011 - .L_4010)
	.align		4
.L_4010:
        /*5e00*/ 	.word	index@(_Z10add_kernelILx997EEvPfS0_S0_i)
        /*5e04*/ 	.word	0x00000000


	//----- nvinfo : EIATTR_MIN_STACK_SIZE
	.align		4
.L_4011:
        /*5e08*/ 	.byte	0x04, 0x12
        /*5e0a*/ 	.short	(.L_4013 - .L_4012)
	.align		4
.L_4012:
        /*5e0c*/ 	.word	index@(_Z10add_kernelILx996EEvPfS0_S0_i)
        /*5e10*/ 	.word	0x00000000


	//----- nvinfo : EIATTR_MIN_STACK_SIZE
	.align		4
.L_4013:
        /*5e14*/ 	.byte	0x04, 0x12
        /*5e16*/ 	.short	(.L_4015 - .L_4014)
	.align		4
.L_4014:
        /*5e18*/ 	.word	index@(_Z10add_kernelILx995EEvPfS0_S0_i)
        /*5e1c*/ 	.word	0x00000000


	//----- nvinfo : EIATTR_MIN_STACK_SIZE
	.align		4
.L_4015:
        /*5e20*/ 	.byte	0x04, 0x12
        /*5e22*/ 	.short	(.L_4017 - .L_4016)
	.align		4
.L_4016:
        /*5e24*/ 	.word	index@(_Z10add_kernelILx994EEvPfS0_S0_i)
        /*5e28*/ 	.word	0x00000000


	//----- nvinfo : EIATTR_MIN_STACK_SIZE
	.align		4
.L_4017:
        /*5e2c*/ 	.byte	0x04, 0x12
        /*5e2e*/ 	.short	(.L_4019 - .L_4018)
	.align		4
.L_4018:
        /*5e30*/ 	.word	index@(_Z10add_kernelILx993EEvPfS0_S0_i)
        /*5e34*/ 	.word	0x00000000


	//----- nvinfo : EIATTR_MIN_STACK_SIZE
	.align		4
.L_4019:
        /*5e38*/ 	.byte	0x04, 0x12
        /*5e3a*/ 	.short	(.L_4021 - .L_4020)
	.align		4
.L_4020:
        /*5e3c*/ 	.word	index@(_Z10add_kernelILx992EEvPfS0_S0_i)
        /*5e40*/ 	.word	0x00000000


	//----- nvinfo : EIATTR_MIN_STACK_SIZE
	.align		4
.L_4021:
        /*5e44*/ 	.byte	0x04, 0x12
        /*5e46*/ 	.short	(.L_4023 - .L_4022)
	.align		4
.L_4022:
        /*5e48*/ 	.word	index@(_Z10add_kernelILx991EEvPfS0_S0_i)
        /*5e4c*/ 	.word	0x00000000


	//----- nvinfo : EIATTR_MIN_STACK_SIZE
	.align		4
.L_4023:
        /*5e50*/ 	.byte	0x04, 0x12
        /*5e52*/ 	.short	(.L_4025 - .L_4024)
	.align		4
.L_4024:
        /*5e54*/ 	.word	index@(_Z10add_kernelILx990EEvPfS0_S0_i)
        /*5e58*/ 	.word	0x00000000


	//----- nvinfo : EIATTR_MIN_STACK_SIZE
	.align		4
.L_4025:
        /*5e5c*/ 	.byte	0x04, 0x12
        /*5e5e*/ 	.short	(.L_4027 - .L_4026)
	.align		4
.L_4026:
        /*5e60*/ 	.word	index@(_Z10add_kernelILx989EEvPfS0_S0_i)
        /*5e64*/ 	.word	0x00000000


	//----- nvinfo : EIATTR_MIN_STACK_SIZE
	.align		4
.L_4027:
        /*5e68*/ 	.byte	0x04, 0x12
        /*5e6a*/ 	.short	(.L_4029 - .L_4028)
	.align		4
.L_4028:
        /*5e6c*/ 	.word	index@(_Z10add_kernelILx988EEvPfS0_S0_i)
        /*5e70*/ 	.word	0x00000000


	//----- nvinfo : EIATTR_MIN_STACK_SIZE
	.align		4
.L_4029:
        /*5e74*/ 	.byte	0x04, 0x12
        /*5e76*/ 	.short	(.L_4031 - .L_4030)
	.align		4
.L_4030:
        /*5e78*/ 	.word	index@(_Z10add_kernelILx987EEvPfS0_S0_i)
        /*5e7c*/ 	.word	0x00000000


	//----- nvinfo : EIATTR_MIN_STACK_SIZE
	.align		4
.L_4031:
        /*5e80*/ 	.byte	0x04, 0x12
        /*5e82*/ 	.short	(.L_4033 - .L_4032)
	.align		4
.L_4032:
        /*5e84*/ 	.word	index@(_Z10add_kernelILx986EEvPfS0_S0_i)
        /*5e88*/ 	.word	0x00000000


	//----- nvinfo : EIATTR_MIN_STACK_SIZE
	.align		4
.L_4033:
        /*5e8c*/ 	.byte	0x04, 0x12
        /*5e8e*/ 	.short	(.L_4035 - .L_4034)
	.align		4
.L_4034:
        /*5e90*/ 	.word	index@(_Z10add_kernelILx985EEvPfS0_S0_i)
        /*5e94*/ 	.word	0x00000000


	//----- nvinfo : EIATTR_MIN_STACK_SIZE
	.align		4
.L_4035:
        /*5e98*/ 	.byte	0x04, 0x12
        /*5e9a*/ 	.short	(.L_4037 - .L_4036)
	.align		4
.L_4036:
        /*5e9c*/ 	.word	index@(_Z10add_kernelILx984EEvPfS0_S0_i)
        /*5ea0*/ 	.word	0x00000000


	//----- nvinfo : EIATTR_MIN_STACK_SIZE
	.align		4
.L_4037:
        /*5ea4*/ 	.byte	0x04, 0x12
        /*5ea6*/ 	.short	(.L_4039 - .L_4038)
	.align		4
.L_4038:
        /*5ea8*/ 	.word	index@(_Z10add_kernelILx983EEvPfS0_S0_i)
        /*5eac*/ 	.word	0x00000000


	//----- nvinfo : EIATTR_MIN_STACK_SIZE
	.align		4
.L_4039:
        /*5eb0*/ 	.byte	0x04, 0x12
        /*5eb2*/ 	.short	(.L_4041 - .L_4040)
	.align		4
.L_4040:
        /*5eb4*/ 	.word	index@(_Z10add_kernelILx982EEvPfS0_S0_i)
        /*5eb8*/ 	.word	0x00000000


	//----- nvinfo : EIATTR_MIN_STACK_SIZE
	.align		4
.L_4041:
        /*5ebc*/ 	.byte	0x04, 0x12
        /*5ebe*/ 	.short	(.L_4043 - .L_4042)
	.align		4
.L_4042:
        /*5ec0*/ 	.word	index@(_Z10add_kernelILx981EEvPfS0_S0_i)
        /*5ec4*/ 	.word	0x00000000


	//----- nvinfo : EIATTR_MIN_STACK_SIZE
	.align		4
.L_4043:
        /*5ec8*/ 	.byte	0x04, 0x12
        /*5eca*/ 	.short	(.L_4045 - .L_4044)
	.align		4
.L_4044:
        /*5ecc*/ 	.word	index@(_Z10add_kernelILx980EEvPfS0_S0_i)
        /*5ed0*/ 	.word	0x00000000


	//----- nvinfo : EIATTR_MIN_STACK_SIZE
	.align		4
.L_4045:
        /*5ed4*/ 	.byte	0x04, 0x12
        /*5ed6*/ 	.short	(.L_4047 - .L_4046)
	.align		4
.L_4046:
        /*5ed8*/ 	.word	index@(_Z10add_kernelILx979EEvPfS0_S0_i)
        /*5edc*/ 	.word	0x00000000


	//----- nvinfo : EIATTR_MIN_STACK_SIZE
	.align		4
.L_4047:
        /*5ee0*/ 	.byte	0x04, 0x12
        /*5ee2*/ 	.short	(.L_4049 - .L_4048)
	.align		4
.L_4048:
        /*5ee4*/ 	.word	index@(_Z10add_kernelILx978EEvPfS0_S0_i)
        /*5ee8*/ 	.word	0x00000000


	//----- nvinfo : EIATTR_MIN_STACK_SIZE
	.align		4
.L_4049:
        /*5eec*/ 	.byte	0x04, 0x12
        /*5eee*/ 	.short	(.L_4051 - .L_4050)
	.align		4
.L_4050:
        /*5ef0*/ 	.word	index@(_Z10add_kernelILx977EEvPfS0_S0_i)
        /*5ef4*/ 	.word	0x00000000


	//----- nvinfo : EIATTR_MIN_STACK_SIZE
	.align		4
.L_4051:
        /*5ef8*/ 	.byte	0x04, 0x12
        /*5efa*/ 	.short	(.L_4053 - .L_4052)
	.align		4
.L_4052:
        /*5efc*/ 	.word	index@(_Z10add_kernelILx976EEvPfS0_S0_i)
        /*5f00*/ 	.word	0x00000000


	//----- nvinfo : EIATTR_MIN_STACK_SIZE
	.align		4
.L_4053:
        /*5f04*/ 	.byte	0x04, 0x12
        /*5f06*/ 	.short	(.L_4055 - .L_4054)
	.align		4
.L_4054:
        /*5f08*/ 	.word	index@(_Z10add_kernelILx975EEvPfS0_S0_i)
        /*5f0c*/ 	.word	0x00000000


	//----- nvinfo : EIATTR_MIN_STACK_SIZE
	.align		4
.L_4055:
        /*5f10*/ 	.byte	0x04, 0x12
        /*5f12*/ 	.short	(.L_4057 - .L_4056)
	.align		4
.L_4056:
        /*5f14*/ 	.word	index@(_Z10add_kernelILx974EEvPfS0_S0_i)
        /*5f18*/ 	.word	0x00000000


	//----- nvinfo : EIATTR_MIN_STACK_SIZE
	.align		4
.L_4057:
        /*5f1c*/ 	.byte	0x04, 0x12
        /*5f1e*/ 	.short	(.L_4059 - .L_4058)
	.align		4
.L_4058:
        /*5f20*/ 	.word	index@(_Z10add_kernelILx973EEvPfS0_S0_i)
        /*5f24*/ 	.word	0x00000000


	//----- nvinfo : EIATTR_MIN_STACK_SIZE
	.align		4
.L_4059:
        /*5f28*/ 	.byte	0x04, 0x12
        /*5f2a*/ 	.short	(.L_4061 - .L_4060)
	.align		4
.L_4060:
        /*5f2c*/ 	.word	index@(_Z10add_kernelILx972EEvPfS0_S0_i)
        /*5f30*/ 	.word	0x00000000


	//----- nvinfo : EIATTR_MIN_STACK_SIZE
	.align		4
.L_4061:
        /*5f34*/ 	.byte	0x04, 0x12
        /*5f36*/ 	.short	(.L_4063 - .L_4062)
	.align		4
.L_4062:
        /*5f38*/ 	.word	index@(_Z10add_kernelILx971EEvPfS0_S0_i)
        /*5f3c*/ 	.word	0x00000000


	//----- nvinfo : EIATTR_MIN_STACK_SIZE
	.align		4
.L_4063:
        /*5f40*/ 	.byte	0x04, 0x12
        /*5f42*/ 	.short	(.L_4065 - .L_4064)
	.align		4
.L_4064:
        /*5f44*/ 	.word	index@(_Z10add_kernelILx970EEvPfS0_S0_i)
        /*5f48*/ 	.word	0x00000000


	//----- nvinfo : EIATTR_MIN_STACK_SIZE
	.align		4
.L_4065:
        /*5f4c*/ 	.byte	0x04, 0x12
        /*5f4e*/ 	.short	(.L_4067 - .L_4066)
	.align		4
.L_4066:
        /*5f50*/ 	.word	index@(_Z10add_kernelILx969EEvPfS0_S0_i)
        /*5f54*/ 	.word	0x00000000


	//----- nvinfo : EIATTR_MIN_STACK_SIZE
	.align		4
.L_4067:
        /*5f58*/ 	.byte	0x04, 0x12
        /*5f5a*/ 	.short	(.L_4069 - .L_4068)
	.align		4
.L_4068:
        /*5f5c*/ 	.word	index@(_Z10add_kernelILx968EEvPfS0_S0_i)
        /*5f60*/ 	.word	0x00000000


	//----- nvinfo : EIATTR_MIN_STACK_SIZE
	.align		4
.L_4069:
        /*5f64*/ 	.byte	0x04, 0x12
        /*5f66*/ 	.short	(.L_4071 - .L_4070)
	.align		4
.L_4070:
        /*5f68*/ 	.word	index@(_Z10add_kernelILx967EEvPfS0_S0_i)
        /*5f6c*/ 	.word	0x00000000


	//----- nvinfo : EIATTR_MIN_STACK_SIZE
	.align		4
.L_4071:
        /*5f70*/ 	.byte	0x04, 0x12
        /*5f72*/ 	.short	(.L_4073 - .L_4072)
	.align		4
.L_4072:
        /*5f74*/ 	.word	index@(_Z10add_kernelILx966EEvPfS0_S0_i)
        /*5f78*/ 	.word	0x00000000


	//----- nvinfo : EIATTR_MIN_STACK_SIZE
	.align		4
.L_4073:
        /*5f7c*/ 	.byte	0x04, 0x12
        /*5f7e*/ 	.short	(.L_4075 - .L_4074)
	.align		4
.L_4074:
        /*5f80*/ 	.word	index@(_Z10add_kernelILx965EEvPfS0_S0_i)
        /*5f84*/ 	.word	0x00000000


	//----- nvinfo : EIATTR_MIN_STACK_SIZE
	.align		4
.L_4075:
        /*5f88*/ 	.byte	0x04, 0x12
        /*5f8a*/ 	.short	(.L_4077 - .L_4076)
	.align		4
.L_4076:
        /*5f8c*/ 	.word	index@(_Z10add_kernelILx964EEvPfS0_S0_i)
        /*5f90*/ 	.word	0x00000000


	//----- nvinfo : EIATTR_MIN_STACK_SIZE
	.align		4
.L_4077:
        /*5f94*/ 	.byte	0x04, 0x12
        /*5f96*/ 	.short	(.L_4079 - .L_4078)
	.align		4
.L_4078:
        /*5f98*/ 	.word	index@(_Z10add_kernelILx963EEvPfS0_S0_i)
        /*5f9c*/ 	.word	0x00000000


	//----- nvinfo : EIATTR_MIN_STACK_SIZE
	.align		4
.L_4079:
        /*5fa0*/ 	.byte	0x04, 0x12
        /*5fa2*/ 	.short	(.L_4081 - .L_4080)
	.align		4
.L_4080:
        /*5fa4*/ 	.word	index@(_Z10add_kernelILx962EEvPfS0_S0_i)
        /*5fa8*/ 	.word	0x00000000


	//----- nvinfo : EIATTR_MIN_STACK_SIZE
	.align		4
.L_4081:
        /*5fac*/ 	.byte	0x04, 0x12
        /*5fae*/ 	.short	(.L_4083 - .L_4082)
	.align		4
.L_4082:
        /*5fb0*/ 	.word	index@(_Z10add_kernelILx961EEvPfS0_S0_i)
        /*5fb4*/ 	.word	0x00000000


	//----- nvinfo : EIATTR_MIN_STACK_SIZE
	.align		4
.L_4083:
        /*5fb8*/ 	.byte	0x04, 0x12
        /*5fba*/ 	.short	(.L_4085 - .L_4084)
	.align		4
.L_4084:
        /*5fbc*/ 	.word	index@(_Z10add_kernelILx960EEvPfS0_S0_i)
        /*5fc0*/ 	.word	0x00000000


	//----- nvinfo : EIATTR_MIN_STACK_SIZE
	.align		4
.L_4085:
        /*5fc4*/ 	.byte	0x04, 0x12
        /*5fc6*/ 	.short	(.L_4087 - .L_4086)
	.align		4
.L_4086:
        /*5fc8*/ 	.word	index@(_Z10add_kernelILx959EEvPfS0_S0_i)
        /*5fcc*/ 	.word	0x00000000


	//----- nvinfo : EIATTR_MIN_STACK_SIZE
	.align		4
.L_4087:
        /*5fd0*/ 	.byte	0x04, 0x12
        /*5fd2*/ 	.short	(.L_4089 - .L_4088)
	.align		4
.L_4088:
        /*5fd4*/ 	.word	index@(_Z10add_kernelILx958EEvPfS0_S0_i)
        /*5fd8*/ 	.word	0x00000000


	//----- nvinfo : EIATTR_MIN_STACK_SIZE
	.align		4
.L_4089:
        /*5fdc*/ 	.byte	0x04, 0x12
        /*5fde*/ 	.short	(.L_4091 - .L_4090)
	.align		4
.L_4090:
        /*5fe0*/ 	.word	index@(_Z10add_kernelILx957EEvPfS0_S0_i)
        /*5fe4*/ 	.word	0x00000000


	//----- nvinfo : EIATTR_MIN_STACK_SIZE
	.align		4
.L_4091:
        /*5fe8*/ 	.byte	0x04, 0x12
        /*5fea*/ 	.short	(.L_4093 - .L_4092)
	.align		4
.L_4092:
        /*5fec*/ 	.word	index@(_Z10add_kernelILx956EEvPfS0_S0_i)
        /*5ff0*/ 	.word	0x00000000


	//----- nvinfo : EIATTR_MIN_STACK_SIZE
	.align		4
.L_4093:
        /*5ff4*/ 	.byte	0x04, 0x12
        /*5ff6*/ 	.short	(.L_4095 - .L_4094)
	.align		4
.L_4094:
        /*5ff8*/ 	.word	index@(_Z10add_kernelILx955EEvPfS0_S0_i)
        /*5ffc*/ 	.word	0x00000000


	//----- nvinfo : EIATTR_MIN_STACK_SIZE
	.align		4
.L_4095:
        /*6000*/ 	.byte	0x04, 0x12
        /*6002*/ 	.short	(.L_4097 - .L_4096)
	.align		4
.L_4096:
        /*6004*/ 	.word	index@(_Z10add_kernelILx954EEvPfS0_S0_i)
        /*6008*/ 	.word	0x00000000


	//----- nvinfo : EIATTR_MIN_STACK_SIZE
	.align		4
.L_4097:
        /*600c*/ 	.byte	0x04, 0x12
        /*600e*/ 	.short	(.L_4099 - .L_4098)
	.align		4
.L_4098:
        /*6010*/ 	.word	index@(_Z10add_kernelILx953EEvPfS0_S0_i)
        /*6014*/ 	.word	0x00000000


	//----- nvinfo : EIATTR_MIN_STACK_SIZE
	.align		4
.L_4099:
        /*6018*/ 	.byte	0x04, 0x12
        /*601a*/ 	.short	(.L_4101 - .L_4100)
	.align		4
.L_4100:
        /*601c*/ 	.word	index@(_Z10add_kernelILx952EEvPfS0_S0_i)
        /*6020*/ 	.word	0x00000000


	//----- nvinfo : EIATTR_MIN_STACK_SIZE
	.align		4
.L_4101:
        /*6024*/ 	.byte	0x04, 0x12
        /*6026*/ 	.short	(.L_4103 - .L_4102)
	.align		4
.L_4102:
        /*6028*/ 	.word	index@(_Z10add_kernelILx951EEvPfS0_S0_i)
        /*602c*/ 	.word	0x00000000


	//----- nvinfo : EIATTR_MIN_STACK_SIZE
	.align		4
.L_4103:
        /*6030*/ 	.byte	0x04, 0x12
        /*6032*/ 	.short	(.L_4105 - .L_4104)
	.align		4
.L_4104:
        /*6034*/ 	.word	index@(_Z10add_kernelILx950EEvPfS0_S0_i)
        /*6038*/ 	.word	0x00000000


	//----- nvinfo : EIATTR_MIN_STACK_SIZE
	.align		4
.L_4105:
        /*603c*/ 	.byte	0x04, 0x12
        /*603e*/ 	.short	(.L_4107 - .L_4106)
	.align		4
.L_4106:
        /*6040*/ 	.word	index@(_Z10add_kernelILx949EEvPfS0_S0_i)
        /*6044*/ 	.word	0x00000000


	//----- nvinfo : EIATTR_MIN_STACK_SIZE
	.align		4
.L_4107:
        /*6048*/ 	.byte	0x04, 0x12
        /*604a*/ 	.short	(.L_4109 - .L_4108)
	.align		4
.L_4108:
        /*604c*/ 	.word	index@(_Z10add_kernelILx948EEvPfS0_S0_i)
        /*6050*/ 	.word	0x00000000


	//----- nvinfo : EIATTR_MIN_STACK_SIZE
	.align		4
.L_4109:
        /*6054*/ 	.byte	0x04, 0x12
        /*6056*/ 	.short	(.L_4111 - .L_4110)
	.align		4
.L_4110:
        /*6058*/ 	.word	index@(_Z10add_kernelILx947EEvPfS0_S0_i)
        /*605c*/ 	.word	0x00000000


	//----- nvinfo : EIATTR_MIN_STACK_SIZE
	.align		4
.L_4111:
        /*6060*/ 	.byte	0x04, 0x12
        /*6062*/ 	.short	(.L_4113 - .L_4112)
	.align		4
.L_4112:
        /*6064*/ 	.word	index@(_Z10add_kernelILx946EEvPfS0_S0_i)
        /*6068*/ 	.word	0x00000000


	//----- nvinfo : EIATTR_MIN_STACK_SIZE
	.align		4
.L_4113:
        /*606c*/ 	.byte	0x04, 0x12
        /*606e*/ 	.short	(.L_4115 - .L_4114)
	.align		4
.L_4114:
        /*6070*/ 	.word	index@(_Z10add_kernelILx945EEvPfS0_S0_i)
        /*6074*/ 	.word	0x00000000


	//----- nvinfo : EIATTR_MIN_STACK_SIZE
	.align		4
.L_4115:
        /*6078*/ 	.byte	0x04, 0x12
        /*607a*/ 	.short	(.L_4117 - .L_4116)
	.align		4
.L_4116:
        /*607c*/ 	.word	index@(_Z10add_kernelILx944EEvPfS0_S0_i)
        /*6080*/ 	.word	0x00000000


	//----- nvinfo : EIATTR_MIN_STACK_SIZE
	.align		4
.L_4117:
        /*6084*/ 	.byte	0x04, 0x12
        /*6086*/ 	.short	(.L_4119 - .L_4118)
	.align		4
.L_4118:
        /*6088*/ 	.word	index@(_Z10add_kernelILx943EEvPfS0_S0_i)
        /*608c*/ 	.word	0x00000000


	//----- nvinfo : EIATTR_MIN_STACK_SIZE
	.align		4
.L_4119:
        /*6090*/ 	.byte	0x04, 0x12
        /*6092*/ 	.short	(.L_4121 - .L_4120)
	.align		4
.L_4120:
        /*6094*/ 	.word	index@(_Z10add_kernelILx942EEvPfS0_S0_i)
        /*6098*/ 	.word	0x00000000


	//----- nvinfo : EIATTR_MIN_STACK_SIZE
	.align		4
.L_4121:
        /*609c*/ 	.byte	0x04, 0x12
        /*609e*/ 	.short	(.L_4123 - .L_4122)
	.align		4
.L_4122:
        /*60a0*/ 	.word	index@(_Z10add_kernelILx941EEvPfS0_S0_i)
        /*60a4*/ 	.word	0x00000000


	//----- nvinfo : EIATTR_MIN_STACK_SIZE
	.align		4
.L_4123:
        /*60a8*/ 	.byte	0x04, 0x12
        /*60aa*/ 	.short	(.L_4125 - .L_4124)
	.align		4
.L_4124:
        /*60ac*/ 	.word	index@(_Z10add_kernelILx940EEvPfS0_S0_i)
        /*60b0*/ 	.word	0x00000000


	//----- nvinfo : EIATTR_MIN_STACK_SIZE
	.align		4
.L_4125:
        /*60b4*/ 	.byte	0x04, 0x12
        /*60b6*/ 	.short	(.L_4127 - .L_4126)
	.align		4
.L_4126:
        /*60b8*/ 	.word	index@(_Z10add_kernelILx939EEvPfS0_S0_i)
        /*60bc*/ 	.word	0x00000000


	//----- nvinfo : EIATTR_MIN_STACK_SIZE
	.align		4
.L_4127:
        /*60c0*/ 	.byte	0x04, 0x12
        /*60c2*/ 	.short	(.L_4129 - .L_4128)
	.align		4
.L_4128:
        /*60c4*/ 	.word	index@(_Z10add_kernelILx938EEvPfS0_S0_i)
        /*60c8*/ 	.word	0x00000000


	//----- nvinfo : EIATTR_MIN_STACK_SIZE
	.align		4
.L_4129:
        /*60cc*/ 	.byte	0x04, 0x12
        /*60ce*/ 	.short	(.L_4131 - .L_4130)
	.align		4
.L_4130:
        /*60d0*/ 	.word	index@(_Z10add_kernelILx937EEvPfS0_S0_i)
        /*60d4*/ 	.word	0x00000000


	//----- nvinfo : EIATTR_MIN_STACK_SIZE
	.align		4
.L_4131:
        /*60d8*/ 	.byte	0x04, 0x12
        /*60da*/ 	.short	(.L_4133 - .L_4132)
	.align		4
.L_4132:
        /*60dc*/ 	.word	index@(_Z10add_kernelILx936EEvPfS0_S0_i)
        /*60e0*/ 	.word	0x00000000


	//----- nvinfo : EIATTR_MIN_STACK_SIZE
	.align		4
.L_4133:
        /*60e4*/ 	.byte	0x04, 0x12
        /*60e6*/ 	.short	(.L_4135 - .L_4134)
	.align		4
.L_4134:
        /*60e8*/ 	.word	index@(_Z10add_kernelILx935EEvPfS0_S0_i)
        /*60ec*/ 	.word	0x00000000


	//----- nvinfo : EIATTR_MIN_STACK_SIZE
	.align		4
.L_4135:
        /*60f0*/ 	.byte	0x04, 0x12
        /*60f2*/ 	.short	(.L_4137 - .L_4136)
	.align		4
.L_4136:
        /*60f4*/ 	.word	index@(_Z10add_kernelILx934EEvPfS0_S0_i)
        /*60f8*/ 	.word	0x00000000


	//----- nvinfo : EIATTR_MIN_STACK_SIZE
	.align		4
.L_4137:
        /*60fc*/ 	.byte	0x04, 0x12
        /*60fe*/ 	.short	(.L_4139 - .L_4138)
	.align		4
.L_4138:
        /*6100*/ 	.word	index@(_Z10add_kernelILx933EEvPfS0_S0_i)
        /*6104*/ 	.word	0x00000000


	//----- nvinfo : EIATTR_MIN_STACK_SIZE
	.align		4
.L_4139:
        /*6108*/ 	.byte	0x04, 0x12
        /*610a*/ 	.short	(.L_4141 - .L_4140)
	.align		4
.L_4140:
        /*610c*/ 	.word	index@(_Z10add_kernelILx932EEvPfS0_S0_i)
        /*6110*/ 	.word	0x00000000


	//----- nvinfo : EIATTR_MIN_STACK_SIZE
	.align		4
.L_4141:
        /*6114*/ 	.byte	0x04, 0x12
        /*6116*/ 	.short	(.L_4143 - .L_4142)
	.align		4
.L_4142:
        /*6118*/ 	.word	index@(_Z10add_kernelILx931EEvPfS0_S0_i)
        /*611c*/ 	.word	0x00000000


	//----- nvinfo : EIATTR_MIN_STACK_SIZE
	.align		4
.L_4143:
        /*6120*/ 	.byte	0x04, 0x12
        /*6122*/ 	.short	(.L_4145 - .L_4144)
	.align		4
.L_4144:
        /*6124*/ 	.word	index@(_Z10add_kernelILx930EEvPfS0_S0_i)
        /*6128*/ 	.word	0x00000000


	//----- nvinfo : EIATTR_MIN_STACK_SIZE
	.align		4
.L_4145:
        /*612c*/ 	.byte	0x04, 0x12
        /*612e*/ 	.short	(.L_4147 - .L_4146)
	.align		4
.L_4146:
        /*6130*/ 	.word	index@(_Z10add_kernelILx929EEvPfS0_S0_i)
        /*6134*/ 	.word	0x00000000


	//----- nvinfo : EIATTR_MIN_STACK_SIZE
	.align		4
.L_4147:
        /*6138*/ 	.byte	0x04, 0x12
        /*613a*/ 	.short	(.L_4149 - .L_4148)
	.align		4
.L_4148:
        /*613c*/ 	.word	index@(_Z10add_kernelILx928EEvPfS0_S0_i)
        /*6140*/ 	.word	0x00000000


	//----- nvinfo : EIATTR_MIN_STACK_SIZE
	.align		4
.L_4149:
        /*6144*/ 	.byte	0x04, 0x12
        /*6146*/ 	.short	(.L_4151 - .L_4150)
	.align		4
.L_4150:
        /*6148*/ 	.word	index@(_Z10add_kernelILx927EEvPfS0_S0_i)
        /*614c*/ 	.word	0x00000000


	//----- nvinfo : EIATTR_MIN_STACK_SIZE
	.align		4
.L_4151:
        /*6150*/ 	.byte	0x04, 0x12
        /*6152*/ 	.short	(.L_4153 - .L_4152)
	.align		4
.L_4152:
        /*6154*/ 	.word	index@(_Z10add_kernelILx926EEvPfS0_S0_i)
        /*6158*/ 	.word	0x00000000


	//----- nvinfo : EIATTR_MIN_STACK_SIZE
	.align		4
.L_4153:
        /*615c*/ 	.byte	0x04, 0x12
        /*615e*/ 	.short	(.L_4155 - .L_4154)
	.align		4
.L_4154:
        /*6160*/ 	.word	index@(_Z10add_kernelILx925EEvPfS0_S0_i)
        /*6164*/ 	.word	0x00000000


	//----- nvinfo : EIATTR_MIN_STACK_SIZE
	.align		4
.L_4155:
        /*6168*/ 	.byte	0x04, 0x12
        /*616a*/ 	.short	(.L_4157 - .L_4156)
	.align		4
.L_4156:
        /*616c*/ 	.word	index@(_Z10add_kernelILx924EEvPfS0_S0_i)
        /*6170*/ 	.word	0x00000000


	//----- nvinfo : EIATTR_MIN_STACK_SIZE
	.align		4
.L_4157:
        /*6174*/ 	.byte	0x04, 0x12
        /*6176*/ 	.short	(.L_4159 - .L_4158)
	.align		4
.L_4158:
        /*6178*/ 	.word	index@(_Z10add_kernelILx923EEvPfS0_S0_i)
        /*617c*/ 	.word	0x00000000


	//----- nvinfo : EIATTR_MIN_STACK_SIZE
	.align		4
.L_4159:
        /*6180*/ 	.byte	0x04, 0x12
        /*6182*/ 	.short	(.L_4161 - .L_4160)
	.align		4
.L_4160:
        /*6184*/ 	.word	index@(_Z10add_kernelILx922EEvPfS0_S0_i)
        /*6188*/ 	.word	0x00000000


	//----- nvinfo : EIATTR_MIN_STACK_SIZE
	.align		4
.L_4161:
        /*618c*/ 	.byte	0x04, 0x12
        /*618e*/ 	.short	(.L_4163 - .L_4162)
	.align		4
.L_4162:
        /*6190*/ 	.word	index@(_Z10add_kernelILx921EEvPfS0_S0_i)
        /*6194*/ 	.word	0x00000000


	//----- nvinfo : EIATTR_MIN_STACK_SIZE
	.align		4
.L_4163:
        /*6198*/ 	.byte	0x04, 0x12
        /*619a*/ 	.short	(.L_4165 - .L_4164)
	.align		4
.L_4164:
        /*619c*/ 	.word	index@(_Z10add_kernelILx920EEvPfS0_S0_i)
        /*61a0*/ 	.word	0x00000000


	//----- nvinfo : EIATTR_MIN_STACK_SIZE
	.align		4
.L_4165:
        /*61a4*/ 	.byte	0x04, 0x12
        /*61a6*/ 	.short	(.L_4167 - .L_4166)
	.align		4
.L_4166:
        /*61a8*/ 	.word	index@(_Z10add_kernelILx919EEvPfS0_S0_i)
        /*61ac*/ 	.word	0x00000000


	//----- nvinfo : EIATTR_MIN_STACK_SIZE
	.align		4
.L_4167:
        /*61b0*/ 	.byte	0x04, 0x12
        /*61b2*/ 	.short	(.L_4169 - .L_4168)
	.align		4
.L_4168:
        /*61b4*/ 	.word	index@(_Z10add_kernelILx918EEvPfS0_S0_i)
        /*61b8*/ 	.word	0x00000000


	//----- nvinfo : EIATTR_MIN_STACK_SIZE
	.align		4
.L_4169:
        /*61bc*/ 	.byte	0x04, 0x12
        /*61be*/ 	.short	(.L_4171 - .L_4170)
	.align		4
.L_4170:
        /*61c0*/ 	.word	index@(_Z10add_kernelILx917EEvPfS0_S0_i)
        /*61c4*/ 	.word	0x00000000


	//----- nvinfo : EIATTR_MIN_STACK_SIZE
	.align		4
.L_4171:
        /*61c8*/ 	.byte	0x04, 0x12
        /*61ca*/ 	.short	(.L_4173 - .L_4172)
	.align		4
.L_4172:
        /*61cc*/ 	.word	index@(_Z10add_kernelILx916EEvPfS0_S0_i)
        /*61d0*/ 	.word	0x00000000


	//----- nvinfo : EIATTR_MIN_STACK_SIZE
	.align		4
.L_4173:
        /*61d4*/ 	.byte	0x04, 0x12
        /*61d6*/ 	.short	(.L_4175 - .L_4174)
	.align		4
.L_4174:
        /*61d8*/ 	.word	index@(_Z10add_kernelILx915EEvPfS0_S0_i)
        /*61dc*/ 	.word	0x00000000


	//----- nvinfo : EIATTR_MIN_STACK_SIZE
	.align		4
.L_4175:
        /*61e0*/ 	.byte	0x04, 0x12
        /*61e2*/ 	.short	(.L_4177 - .L_4176)
	.align		4
.L_4176:
        /*61e4*/ 	.word	index@(_Z10add_kernelILx914EEvPfS0_S0_i)
        /*61e8*/ 	.word	0x00000000


	//----- nvinfo : EIATTR_MIN_STACK_SIZE
	.align		4
.L_4177:
        /*61ec*/ 	.byte	0x04, 0x12
        /*61ee*/ 	.short	(.L_4179 - .L_4178)
	.align		4
.L_4178:
        /*61f0*/ 	.word	index@(_Z10add_kernelILx913EEvPfS0_S0_i)
        /*61f4*/ 	.word	0x00000000


	//----- nvinfo : EIATTR_MIN_STACK_SIZE
	.align		4
.L_4179:
        /*61f8*/ 	.byte	0x04, 0x12
        /*61fa*/ 	.short	(.L_4181 - .L_4180)
	.align		4
.L_4180:
        /*61fc*/ 	.word	index@(_Z10add_kernelILx912EEvPfS0_S0_i)
        /*6200*/ 	.word	0x00000000


	//----- nvinfo : EIATTR_MIN_STACK_SIZE
	.align		4
.L_4181:
        /*6204*/ 	.byte	0x04, 0x12
        /*6206*/ 	.short	(.L_4183 - .L_4182)
	.align		4
.L_4182:
        /*6208*/ 	.word	index@(_Z10add_kernelILx911EEvPfS0_S0_i)
        /*620c*/ 	.word	0x00000000


	//----- nvinfo : EIATTR_MIN_STACK_SIZE
	.align		4
.L_4183:
        /*6210*/ 	.byte	0x04, 0x12
        /*6212*/ 	.short	(.L_4185 - .L_4184)
	.align		4
.L_4184:
        /*6214*/ 	.word	index@(_Z10add_kernelILx910EEvPfS0_S0_i)
        /*6218*/ 	.word	0x00000000


	//----- nvinfo : EIATTR_MIN_STACK_SIZE
	.align		4
.L_4185:
        /*621c*/ 	.byte	0x04, 0x12
        /*621e*/ 	.short	(.L_4187 - .L_4186)
	.align		4
.L_4186:
        /*6220*/ 	.word	index@(_Z10add_kernelILx909EEvPfS0_S0_i)
        /*6224*/ 	.word	0x00000000


	//----- nvinfo : EIATTR_MIN_STACK_SIZE
	.align		4
.L_4187:
        /*6228*/ 	.byte	0x04, 0x12
        /*622a*/ 	.short	(.L_4189 - .L_4188)
	.align		4
.L_4188:
        /*622c*/ 	.word	index@(_Z10add_kernelILx908EEvPfS0_S0_i)
        /*6230*/ 	.word	0x00000000


	//----- nvinfo : EIATTR_MIN_STACK_SIZE
	.align		4
.L_4189:
        /*6234*/ 	.byte	0x04, 0x12
        /*6236*/ 	.short	(.L_4191 - .L_4190)
	.align		4
.L_4190:
        /*6238*/ 	.word	index@(_Z10add_kernelILx907EEvPfS0_S0_i)
        /*623c*/ 	.word	0x00000000


	//----- nvinfo : EIATTR_MIN_STACK_SIZE
	.align		4
.L_4191:
        /*6240*/ 	.byte	0x04, 0x12
        /*6242*/ 	.short	(.L_4193 - .L_4192)
	.align		4
.L_4192:
        /*6244*/ 	.word	index@(_Z10add_kernelILx906EEvPfS0_S0_i)
        /*6248*/ 	.word	0x00000000


	//----- nvinfo : EIATTR_MIN_STACK_SIZE
	.align		4
.L_4193:
        /*624c*/ 	.byte	0x04, 0x12
        /*624e*/ 	.short	(.L_4195 - .L_4194)
	.align		4
.L_4194:
        /*6250*/ 	.word	index@(_Z10add_kernelILx905EEvPfS0_S0_i)
        /*6254*/ 	.word	0x00000000


	//----- nvinfo : EIATTR_MIN_STACK_SIZE
	.align		4
.L_4195:
        /*6258*/ 	.byte	0x04, 0x12
        /*625a*/ 	.short	(.L_4197 - .L_4196)
	.align		4
.L_4196:
        /*625c*/ 	.word	index@(_Z10add_kernelILx904EEvPfS0_S0_i)
        /*6260*/ 	.word	0x00000000


	//----- nvinfo : EIATTR_MIN_STACK_SIZE
	.align		4
.L_4197:
        /*6264*/ 	.byte	0x04, 0x12
        /*6266*/ 	.short	(.L_4199 - .L_4198)
	.align		4
.L_4198:
        /*6268*/ 	.word	index@(_Z10add_kernelILx903EEvPfS0_S0_i)
        /*626c*/ 	.word	0x00000000


	//----- nvinfo : EIATTR_MIN_STACK_SIZE
	.align		4
.L_4199:
        /*6270*/ 	.byte	0x04, 0x12
        /*6272*/ 	.short	(.L_4201 - .L_4200)
	.align		4
.L_4200:
        /*6274*/ 	.word	index@(_Z10add_kernelILx902EEvPfS0_S0_i)
        /*6278*/ 	.word	0x00000000


	//----- nvinfo : EIATTR_MIN_STACK_SIZE
	.align		4
.L_4201:
        /*627c*/ 	.byte	0x04, 0x12
        /*627e*/ 	.short	(.L_4203 - .L_4202)
	.align		4
.L_4202:
        /*6280*/ 	.word	index@(_Z10add_kernelILx901EEvPfS0_S0_i)
        /*6284*/ 	.word	0x00000000


	//----- nvinfo : EIATTR_MIN_STACK_SIZE
	.align		4
.L_4203:
        /*6288*/ 	.byte	0x04, 0x12
        /*628a*/ 	.short	(.L_4205 - .L_4204)
	.align		4
.L_4204:
        /*628c*/ 	.word	index@(_Z10add_kernelILx900EEvPfS0_S0_i)
        /*6290*/ 	.word	0x00000000


	//----- nvinfo : EIATTR_MIN_STACK_SIZE
	.align		4
.L_4205:
        /*6294*/ 	.byte	0x04, 0x12
        /*6296*/ 	.short	(.L_4207 - .L_4206)
	.align		4
.L_4206:
        /*6298*/ 	.word	index@(_Z10add_kernelILx899EEvPfS0_S0_i)
        /*629c*/ 	.word	0x00000000


	//----- nvinfo : EIATTR_MIN_STACK_SIZE
	.align		4
.L_4207:
        /*62a0*/ 	.byte	0x04, 0x12
        /*62a2*/ 	.short	(.L_4209 - .L_4208)
	.align		4
.L_4208:
        /*62a4*/ 	.word	index@(_Z10add_kernelILx898EEvPfS0_S0_i)
        /*62a8*/ 	.word	0x00000000


	//----- nvinfo : EIATTR_MIN_STACK_SIZE
	.align		4
.L_4209:
        /*62ac*/ 	.byte	0x04, 0x12
        /*62ae*/ 	.short	(.L_4211 - .L_4210)
	.align		4
.L_4210:
        /*62b0*/ 	.word	index@(_Z10add_kernelILx897EEvPfS0_S0_i)
        /*62b4*/ 	.word	0x00000000


	//----- nvinfo : EIATTR_MIN_STACK_SIZE
	.align		4
.L_4211:
        /*62b8*/ 	.byte	0x04, 0x12
        /*62ba*/ 	.short	(.L_4213 - .L_4212)
	.align		4
.L_4212:
        /*62bc*/ 	.word	index@(_Z10add_kernelILx896EEvPfS0_S0_i)
        /*62c0*/ 	.word	0x00000000


	//----- nvinfo : EIATTR_MIN_STACK_SIZE
	.align		4
.L_4213:
        /*62c4*/ 	.byte	0x04, 0x12
        /*62c6*/ 	.short	(.L_4215 - .L_4214)
	.align		4
.L_4214:
        /*62c8*/ 	.word	index@(_Z10add_kernelILx895EEvPfS0_S0_i)
        /*62cc*/ 	.word	0x00000000


	//----- nvinfo : EIATTR_MIN_STACK_SIZE
	.align		4
.L_4215:
        /*62d0*/ 	.byte	0x04, 0x12
        /*62d2*/ 	.short	(.L_4217 - .L_4216)
	.align		4
.L_4216:
        /*62d4*/ 	.word	index@(_Z10add_kernelILx894EEvPfS0_S0_i)
        /*62d8*/ 	.word	0x00000000


	//----- nvinfo : EIATTR_MIN_STACK_SIZE
	.align		4
.L_4217:
        /*62dc*/ 	.byte	0x04, 0x12
        /*62de*/ 	.short	(.L_4219 - .L_4218)
	.align		4
.L_4218:
        /*62e0*/ 	.word	index@(_Z10add_kernelILx893EEvPfS0_S0_i)
        /*62e4*/ 	.word	0x00000000


	//----- nvinfo : EIATTR_MIN_STACK_SIZE
	.align		4
.L_4219:
        /*62e8*/ 	.byte	0x04, 0x12
        /*62ea*/ 	.short	(.L_4221 - .L_4220)
	.align		4
.L_4220:
        /*62ec*/ 	.word	index@(_Z10add_kernelILx892EEvPfS0_S0_i)
        /*62f0*/ 	.word	0x00000000


	//----- nvinfo : EIATTR_MIN_STACK_SIZE
	.align		4
.L_4221:
        /*62f4*/ 	.byte	0x04, 0x12
        /*62f6*/ 	.short	(.L_4223 - .L_4222)
	.align		4
.L_4222:
        /*62f8*/ 	.word	index@(_Z10add_kernelILx891EEvPfS0_S0_i)
        /*62fc*/ 	.word	0x00000000


	//----- nvinfo : EIATTR_MIN_STACK_SIZE
	.align		4
.L_4223:
        /*6300*/ 	.byte	0x04, 0x12
        /*6302*/ 	.short	(.L_4225 - .L_4224)
	.align		4
.L_4224:
        /*6304*/ 	.word	index@(_Z10add_kernelILx890EEvPfS0_S0_i)
        /*6308*/ 	.word	0x00000000


	//----- nvinfo : EIATTR_MIN_STACK_SIZE
	.align		4
.L_4225:
        /*630c*/ 	.byte	0x04, 0x12
        /*630e*/ 	.short	(.L_4227 - .L_4226)
	.align		4
.L_4226:
        /*6310*/ 	.word	index@(_Z10add_kernelILx889EEvPfS0_S0_i)
        /*6314*/ 	.word	0x00000000


	//----- nvinfo : EIATTR_MIN_STACK_SIZE
	.align		4
.L_4227:
        /*6318*/ 	.byte	0x04, 0x12
        /*631a*/ 	.short	(.L_4229 - .L_4228)
	.align		4
.L_4228:
        /*631c*/ 	.word	index@(_Z10add_kernelILx888EEvPfS0_S0_i)
        /*6320*/ 	.word	0x00000000


	//----- nvinfo : EIATTR_MIN_STACK_SIZE
	.align		4
.L_4229:
        /*6324*/ 	.byte	0x04, 0x12
        /*6326*/ 	.short	(.L_4231 - .L_4230)
	.align		4
.L_4230:
        /*6328*/ 	.word	index@(_Z10add_kernelILx887EEvPfS0_S0_i)
        /*632c*/ 	.word	0x00000000


	//----- nvinfo : EIATTR_MIN_STACK_SIZE
	.align		4
.L_4231:
        /*6330*/ 	.byte	0x04, 0x12
        /*6332*/ 	.short	(.L_4233 - .L_4232)
	.align		4
.L_4232:
        /*6334*/ 	.word	index@(_Z10add_kernelILx886EEvPfS0_S0_i)
        /*6338*/ 	.word	0x00000000


	//----- nvinfo : EIATTR_MIN_STACK_SIZE
	.align		4
.L_4233:
        /*633c*/ 	.byte	0x04, 0x12
        /*633e*/ 	.short	(.L_4235 - .L_4234)
	.align		4
.L_4234:
        /*6340*/ 	.word	index@(_Z10add_kernelILx885EEvPfS0_S0_i)
        /*6344*/ 	.word	0x00000000


	//----- nvinfo : EIATTR_MIN_STACK_SIZE
	.align		4
.L_4235:
        /*6348*/ 	.byte	0x04, 0x12
        /*634a*/ 	.short	(.L_4237 - .L_4236)
	.align		4
.L_4236:
        /*634c*/ 	.word	index@(_Z10add_kernelILx884EEvPfS0_S0_i)
        /*6350*/ 	.word	0x00000000


	//----- nvinfo : EIATTR_MIN_STACK_SIZE
	.align		4
.L_4237:
        /*6354*/ 	.byte	0x04, 0x12
        /*6356*/ 	.short	(.L_4239 - .L_4238)
	.align		4
.L_4238:
        /*6358*/ 	.word	index@(_Z10add_kernelILx883EEvPfS0_S0_i)
        /*635c*/ 	.word	0x00000000


	//----- nvinfo : EIATTR_MIN_STACK_SIZE
	.align		4
.L_4239:
        /*6360*/ 	.byte	0x04, 0x12
        /*6362*/ 	.short	(.L_4241 - .L_4240)
	.align		4
.L_4240:
        /*6364*/ 	.word	index@(_Z10add_kernelILx882EEvPfS0_S0_i)
        /*6368*/ 	.word	0x00000000


	//----- nvinfo : EIATTR_MIN_STACK_SIZE
	.align		4
.L_4241:
        /*636c*/ 	.byte	0x04, 0x12
        /*636e*/ 	.short	(.L_4243 - .L_4242)
	.align		4
.L_4242:
        /*6370*/ 	.word	index@(_Z10add_kernelILx881EEvPfS0_S0_i)
        /*6374*/ 	.word	0x00000000


	//----- nvinfo : EIATTR_MIN_STACK_SIZE
	.align		4
.L_4243:
        /*6378*/ 	.byte	0x04, 0x12
        /*637a*/ 	.short	(.L_4245 - .L_4244)
	.align		4
.L_4244:
        /*637c*/ 	.word	index@(_Z10add_kernelILx880EEvPfS0_S0_i)
        /*6380*/ 	.word	0x00000000


	//----- nvinfo : EIATTR_MIN_STACK_SIZE
	.align		4
.L_4245:
        /*6384*/ 	.byte	0x04, 0x12
        /*6386*/ 	.short	(.L_4247 - .L_4246)
	.align		4
.L_4246:
        /*6388*/ 	.word	index@(_Z10add_kernelILx879EEvPfS0_S0_i)
        /*638c*/ 	.word	0x00000000


	//----- nvinfo : EIATTR_MIN_STACK_SIZE
	.align		4
.L_4247:
        /*6390*/ 	.byte	0x04, 0x12
        /*6392*/ 	.short	(.L_4249 - .L_4248)
	.align		4
.L_4248:
        /*6394*/ 	.word	index@(_Z10add_kernelILx878EEvPfS0_S0_i)
        /*6398*/ 	.word	0x00000000


	//----- nvinfo : EIATTR_MIN_STACK_SIZE
	.align		4
.L_4249:
        /*639c*/ 	.byte	0x04, 0x12
        /*639e*/ 	.short	(.L_4251 - .L_4250)
	.align		4
.L_4250:
        /*63a0*/ 	.word	index@(_Z10add_kernelILx877EEvPfS0_S0_i)
        /*63a4*/ 	.word	0x00000000


	//----- nvinfo : EIATTR_MIN_STACK_SIZE
	.align		4
.L_4251:
        /*63a8*/ 	.byte	0x04, 0x12
        /*63aa*/ 	.short	(.L_4253 - .L_4252)
	.align		4
.L_4252:
        /*63ac*/ 	.word	index@(_Z10add_kernelILx876EEvPfS0_S0_i)
        /*63b0*/ 	.word	0x00000000


	//----- nvinfo : EIATTR_MIN_STACK_SIZE
	.align		4
.L_4253:
        /*63b4*/ 	.byte	0x04, 0x12
        /*63b6*/ 	.short	(.L_4255 - .L_4254)
	.align		4
.L_4254:
        /*63b8*/ 	.word	index@(_Z10add_kernelILx875EEvPfS0_S0_i)
        /*63bc*/ 	.word	0x00000000


	//----- nvinfo : EIATTR_MIN_STACK_SIZE
	.align		4
.L_4255:
        /*63c0*/ 	.byte	0x04, 0x12
        /*63c2*/ 	.short	(.L_4257 - .L_4256)
	.align		4
.L_4256:
        /*63c4*/ 	.word	index@(_Z10add_kernelILx874EEvPfS0_S0_i)
        /*63c8*/ 	.word	0x00000000


	//----- nvinfo : EIATTR_MIN_STACK_SIZE
	.align		4
.L_4257:
        /*63cc*/ 	.byte	0x04, 0x12
        /*63ce*/ 	.short	(.L_4259 - .L_4258)
	.align		4
.L_4258:
        /*63d0*/ 	.word	index@(_Z10add_kernelILx873EEvPfS0_S0_i)
        /*63d4*/ 	.word	0x00000000


	//----- nvinfo : EIATTR_MIN_STACK_SIZE
	.align		4
.L_4259:
        /*63d8*/ 	.byte	0x04, 0x12
        /*63da*/ 	.short	(.L_4261 - .L_4260)
	.align		4
.L_4260:
        /*63dc*/ 	.word	index@(_Z10add_kernelILx872EEvPfS0_S0_i)
        /*63e0*/ 	.word	0x00000000


	//----- nvinfo : EIATTR_MIN_STACK_SIZE
	.align		4
.L_4261:
        /*63e4*/ 	.byte	0x04, 0x12
        /*63e6*/ 	.short	(.L_4263 - .L_4262)
	.align		4
.L_4262:
        /*63e8*/ 	.word	index@(_Z10add_kernelILx871EEvPfS0_S0_i)
        /*63ec*/ 	.word	0x00000000


	//----- nvinfo : EIATTR_MIN_STACK_SIZE
	.align		4
.L_4263:
        /*63f0*/ 	.byte	0x04, 0x12
        /*63f2*/ 	.short	(.L_4265 - .L_4264)
	.align		4
.L_4264:
        /*63f4*/ 	.word	index@(_Z10add_kernelILx870EEvPfS0_S0_i)
        /*63f8*/ 	.word	0x00000000


	//----- nvinfo : EIATTR_MIN_STACK_SIZE
	.align		4
.L_4265:
        /*63fc*/ 	.byte	0x04, 0x12
        /*63fe*/ 	.short	(.L_4267 - .L_4266)
	.align		4
.L_4266:
        /*6400*/ 	.word	index@(_Z10add_kernelILx869EEvPfS0_S0_i)
        /*6404*/ 	.word	0x00000000


	//----- nvinfo : EIATTR_MIN_STACK_SIZE
	.align		4
.L_4267:
        /*6408*/ 	.byte	0x04, 0x12
        /*640a*/ 	.short	(.L_4269 - .L_4268)
	.align		4
.L_4268:
        /*640c*/ 	.word	index@(_Z10add_kernelILx868EEvPfS0_S0_i)
        /*6410*/ 	.word	0x00000000


	//----- nvinfo : EIATTR_MIN_STACK_SIZE
	.align		4
.L_4269:
        /*6414*/ 	.byte	0x04, 0x12
        /*6416*/ 	.short	(.L_4271 - .L_4270)
	.align		4
.L_4270:
        /*6418*/ 	.word	index@(_Z10add_kernelILx867EEvPfS0_S0_i)
        /*641c*/ 	.word	0x00000000


	//----- nvinfo : EIATTR_MIN_STACK_SIZE
	.align		4
.L_4271:
        /*6420*/ 	.byte	0x04, 0x12
        /*6422*/ 	.short	(.L_4273 - .L_4272)
	.align		4
.L_4272:
        /*6424*/ 	.word	index@(_Z10add_kernelILx866EEvPfS0_S0_i)
        /*6428*/ 	.word	0x00000000


	//----- nvinfo : EIATTR_MIN_STACK_SIZE
	.align		4
.L_4273:
        /*642c*/ 	.byte	0x04, 0x12
        /*642e*/ 	.short	(.L_4275 - .L_4274)
	.align		4
.L_4274:
        /*6430*/ 	.word	index@(_Z10add_kernelILx865EEvPfS0_S0_i)
        /*6434*/ 	.word	0x00000000


	//----- nvinfo : EIATTR_MIN_STACK_SIZE
	.align		4
.L_4275:
        /*6438*/ 	.byte	0x04, 0x12
        /*643a*/ 	.short	(.L_4277 - .L_4276)
	.align		4
.L_4276:
        /*643c*/ 	.word	index@(_Z10add_kernelILx864EEvPfS0_S0_i)
        /*6440*/ 	.word	0x00000000


	//----- nvinfo : EIATTR_MIN_STACK_SIZE
	.align		4
.L_4277:
        /*6444*/ 	.byte	0x04, 0x12
        /*6446*/ 	.short	(.L_4279 - .L_4278)
	.align		4
.L_4278:
        /*6448*/ 	.word	index@(_Z10add_kernelILx863EEvPfS0_S0_i)
        /*644c*/ 	.word	0x00000000


	//----- nvinfo : EIATTR_MIN_STACK_SIZE
	.align		4
.L_4279:
        /*6450*/ 	.byte	0x04, 0x12
        /*6452*/ 	.short	(.L_4281 - .L_4280)
	.align		4
.L_4280:
        /*6454*/ 	.word	index@(_Z10add_kernelILx862EEvPfS0_S0_i)
        /*6458*/ 	.word	0x00000000


	//----- nvinfo : EIATTR_MIN_STACK_SIZE
	.align		4
.L_4281:
        /*645c*/ 	.byte	0x04, 0x12
        /*645e*/ 	.short	(.L_4283 - .L_4282)
	.align		4
.L_4282:
        /*6460*/ 	.word	index@(_Z10add_kernelILx861EEvPfS0_S0_i)
        /*6464*/ 	.word	0x00000000


	//----- nvinfo : EIATTR_MIN_STACK_SIZE
	.align		4
.L_4283:
        /*6468*/ 	.byte	0x04, 0x12
        /*646a*/ 	.short	(.L_4285 - .L_4284)
	.align		4
.L_4284:
        /*646c*/ 	.word	index@(_Z10add_kernelILx860EEvPfS0_S0_i)
        /*6470*/ 	.word	0x00000000


	//----- nvinfo : EIATTR_MIN_STACK_SIZE
	.align		4
.L_4285:
        /*6474*/ 	.byte	0x04, 0x12
        /*6476*/ 	.short	(.L_4287 - .L_4286)
	.align		4
.L_4286:
        /*6478*/ 	.word	index@(_Z10add_kernelILx859EEvPfS0_S0_i)
        /*647c*/ 	.word	0x00000000


	//----- nvinfo : EIATTR_MIN_STACK_SIZE
	.align		4
.L_4287:
        /*6480*/ 	.byte	0x04, 0x12
        /*6482*/ 	.short	(.L_4289 - .L_4288)
	.align		4
.L_4288:
        /*6484*/ 	.word	index@(_Z10add_kernelILx858EEvPfS0_S0_i)
        /*6488*/ 	.word	0x00000000


	//----- nvinfo : EIATTR_MIN_STACK_SIZE
	.align		4
.L_4289:
        /*648c*/ 	.byte	0x04, 0x12
        /*648e*/ 	.short	(.L_4291 - .L_4290)
	.align		4
.L_4290:
        /*6490*/ 	.word	index@(_Z10add_kernelILx857EEvPfS0_S0_i)
        /*6494*/ 	.word	0x00000000


	//----- nvinfo : EIATTR_MIN_STACK_SIZE
	.align		4
.L_4291:
        /*6498*/ 	.byte	0x04, 0x12
        /*649a*/ 	.short	(.L_4293 - .L_4292)
	.align		4
.L_4292:
        /*649c*/ 	.word	index@(_Z10add_kernelILx856EEvPfS0_S0_i)
        /*64a0*/ 	.word	0x00000000


	//----- nvinfo : EIATTR_MIN_STACK_SIZE
	.align		4
.L_4293:
        /*64a4*/ 	.byte	0x04, 0x12
        /*64a6*/ 	.short	(.L_4295 - .L_4294)
	.align		4
.L_4294:
        /*64a8*/ 	.word	index@(_Z10add_kernelILx855EEvPfS0_S0_i)
        /*64ac*/ 	.word	0x00000000


	//----- nvinfo : EIATTR_MIN_STACK_SIZE
	.align		4
.L_4295:
        /*64b0*/ 	.byte	0x04, 0x12
        /*64b2*/ 	.short	(.L_4297 - .L_4296)
	.align		4
.L_4296:
        /*64b4*/ 	.word	index@(_Z10add_kernelILx854EEvPfS0_S0_i)
        /*64b8*/ 	.word	0x00000000


	//----- nvinfo : EIATTR_MIN_STACK_SIZE
	.align		4
.L_4297:
        /*64bc*/ 	.byte	0x04, 0x12
        /*64be*/ 	.short	(.L_4299 - .L_4298)
	.align		4
.L_4298:
        /*64c0*/ 	.word	index@(_Z10add_kernelILx853EEvPfS0_S0_i)
        /*64c4*/ 	.word	0x00000000


	//----- nvinfo : EIATTR_MIN_STACK_SIZE
	.align		4
.L_4299:
        /*64c8*/ 	.byte	0x04, 0x12
        /*64ca*/ 	.short	(.L_4301 - .L_4300)
	.align		4
.L_4300:
        /*64cc*/ 	.word	index@(_Z10add_kernelILx852EEvPfS0_S0_i)
        /*64d0*/ 	.word	0x00000000


	//----- nvinfo : EIATTR_MIN_STACK_SIZE
	.align		4
.L_4301:
        /*64d4*/ 	.byte	0x04, 0x12
        /*64d6*/ 	.short	(.L_4303 - .L_4302)
	.align		4
.L_4302:
        /*64d8*/ 	.word	index@(_Z10add_kernelILx851EEvPfS0_S0_i)
        /*64dc*/ 	.word	0x00000000


	//----- nvinfo : EIATTR_MIN_STACK_SIZE
	.align		4
.L_4303:
        /*64e0*/ 	.byte	0x04, 0x12
        /*64e2*/ 	.short	(.L_4305 - .L_4304)
	.align		4
.L_4304:
        /*64e4*/ 	.word	index@(_Z10add_kernelILx850EEvPfS0_S0_i)
        /*64e8*/ 	.word	0x00000000


	//----- nvinfo : EIATTR_MIN_STACK_SIZE
	.align		4
.L_4305:
        /*64ec*/ 	.byte	0x04, 0x12
        /*64ee*/ 	.short	(.L_4307 - .L_4306)
	.align		4
.L_4306:
        /*64f0*/ 	.word	index@(_Z10add_kernelILx849EEvPfS0_S0_i)
        /*64f4*/ 	.word	0x00000000


	//----- nvinfo : EIATTR_MIN_STACK_SIZE
	.align		4
.L_4307:
        /*64f8*/ 	.byte	0x04, 0x12
        /*64fa*/ 	.short	(.L_4309 - .L_4308)
	.align		4
.L_4308:
        /*64fc*/ 	.word	index@(_Z10add_kernelILx848EEvPfS0_S0_i)
        /*6500*/ 	.word	0x00000000


	//----- nvinfo : EIATTR_MIN_STACK_SIZE
	.align		4
.L_4309:
        /*6504*/ 	.byte	0x04, 0x12
        /*6506*/ 	.short	(.L_4311 - .L_4310)
	.align		4
.L_4310:
        /*6508*/ 	.word	index@(_Z10add_kernelILx847EEvPfS0_S0_i)
        /*650c*/ 	.word	0x00000000


	//----- nvinfo : EIATTR_MIN_STACK_SIZE
	.align		4
.L_4311:
        /*6510*/ 	.byte	0x04, 0x12
        /*6512*/ 	.short	(.L_4313 - .L_4312)
	.align		4
.L_4312:
        /*6514*/ 	.word	index@(_Z10add_kernelILx846EEvPfS0_S0_i)
        /*6518*/ 	.word	0x00000000


	//----- nvinfo : EIATTR_MIN_STACK_SIZE
	.align		4
.L_4313:
        /*651c*/ 	.byte	0x04, 0x12
        /*651e*/ 	.short	(.L_4315 - .L_4314)
	.align		4
.L_4314:
        /*6520*/ 	.word	index@(_Z10add_kernelILx845EEvPfS0_S0_i)
        /*6524*/ 	.word	0x00000000


	//----- nvinfo : EIATTR_MIN_STACK_SIZE
	.align		4
.L_4315:
        /*6528*/ 	.byte	0x04, 0x12
        /*652a*/ 	.short	(.L_4317 - .L_4316)
	.align		4
.L_4316:
        /*652c*/ 	.word	index@(_Z10add_kernelILx844EEvPfS0_S0_i)
        /*6530*/ 	.word	0x00000000


	//----- nvinfo : EIATTR_MIN_STACK_SIZE
	.align		4
.L_4317:
        /*6534*/ 	.byte	0x04, 0x12
        /*6536*/ 	.short	(.L_4319 - .L_4318)
	.align		4
.L_4318:
        /*6538*/ 	.word	index@(_Z10add_kernelILx843EEvPfS0_S0_i)
        /*653c*/ 	.word	0x00000000


	//----- nvinfo : EIATTR_MIN_STACK_SIZE
	.align		4
.L_4319:
        /*6540*/ 	.byte	0x04, 0x12
        /*6542*/ 	.short	(.L_4321 - .L_4320)
	.align		4
.L_4320:
        /*6544*/ 	.word	index@(_Z10add_kernelILx842EEvPfS0_S0_i)
        /*6548*/ 	.word	0x00000000


	//----- nvinfo : EIATTR_MIN_STACK_SIZE
	.align		4
.L_4321:
        /*654c*/ 	.byte	0x04, 0x12
        /*654e*/ 	.short	(.L_4323 - .L_4322)
	.align		4
.L_4322:
        /*6550*/ 	.word	index@(_Z10add_kernelILx841EEvPfS0_S0_i)
        /*6554*/ 	.word	0x00000000


	//----- nvinfo : EIATTR_MIN_STACK_SIZE
	.align		4
.L_4323:
        /*6558*/ 	.byte	0x04, 0x12
        /*655a*/ 	.short	(.L_4325 - .L_4324)
	.align		4
.L_4324:
        /*655c*/ 	.word	index@(_Z10add_kernelILx840EEvPfS0_S0_i)
        /*6560*/ 	.word	0x00000000


	//----- nvinfo : EIATTR_MIN_STACK_SIZE
	.align		4
.L_4325:
        /*6564*/ 	.byte	0x04, 0x12
        /*6566*/ 	.short	(.L_4327 - .L_4326)
	.align		4
.L_4326:
        /*6568*/ 	.word	index@(_Z10add_kernelILx839EEvPfS0_S0_i)
        /*656c*/ 	.word	0x00000000


	//----- nvinfo : EIATTR_MIN_STACK_SIZE
	.align		4
.L_4327:
        /*6570*/ 	.byte	0x04, 0x12
        /*6572*/ 	.short	(.L_4329 - .L_4328)
	.align		4
.L_4328:
        /*6574*/ 	.word	index@(_Z10add_kernelILx838EEvPfS0_S0_i)
        /*6578*/ 	.word	0x00000000


	//----- nvinfo : EIATTR_MIN_STACK_SIZE
	.align		4
.L_4329:
        /*657c*/ 	.byte	0x04, 0x12
        /*657e*/ 	.short	(.L_4331 - .L_4330)
	.align		4
.L_4330:
        /*6580*/ 	.word	index@(_Z10add_kernelILx837EEvPfS0_S0_i)
        /*6584*/ 	.word	0x00000000


	//----- nvinfo : EIATTR_MIN_STACK_SIZE
	.align		4
.L_4331:
        /*6588*/ 	.byte	0x04, 0x12
        /*658a*/ 	.short	(.L_4333 - .L_4332)
	.align		4
.L_4332:
        /*658c*/ 	.word	index@(_Z10add_kernelILx836EEvPfS0_S0_i)
        /*6590*/ 	.word	0x00000000


	//----- nvinfo : EIATTR_MIN_STACK_SIZE
	.align		4
.L_4333:
        /*6594*/ 	.byte	0x04, 0x12
        /*6596*/ 	.short	(.L_4335 - .L_4334)
	.align		4
.L_4334:
        /*6598*/ 	.word	index@(_Z10add_kernelILx835EEvPfS0_S0_i)
        /*659c*/ 	.word	0x00000000


	//----- nvinfo : EIATTR_MIN_STACK_SIZE
	.align		4
.L_4335:
        /*65a0*/ 	.byte	0x04, 0x12
        /*65a2*/ 	.short	(.L_4337 - .L_4336)
	.align		4
.L_4336:
        /*65a4*/ 	.word	index@(_Z10add_kernelILx834EEvPfS0_S0_i)
        /*65a8*/ 	.word	0x00000000


	//----- nvinfo : EIATTR_MIN_STACK_SIZE
	.align		4
.L_4337:
        /*65ac*/ 	.byte	0x04, 0x12
        /*65ae*/ 	.short	(.L_4339 - .L_4338)
	.align		4
.L_4338:
        /*65b0*/ 	.word	index@(_Z10add_kernelILx833EEvPfS0_S0_i)
        /*65b4*/ 	.word	0x00000000


	//----- nvinfo : EIATTR_MIN_STACK_SIZE
	.align		4
.L_4339:
        /*65b8*/ 	.byte	0x04, 0x12
        /*65ba*/ 	.short	(.L_4341 - .L_4340)
	.align		4
.L_4340:
        /*65bc*/ 	.word	index@(_Z10add_kernelILx832EEvPfS0_S0_i)
        /*65c0*/ 	.word	0x00000000


	//----- nvinfo : EIATTR_MIN_STACK_SIZE
	.align		4
.L_4341:
        /*65c4*/ 	.byte	0x04, 0x12
        /*65c6*/ 	.short	(.L_4343 - .L_4342)
	.align		4
.L_4342:
        /*65c8*/ 	.word	index@(_Z10add_kernelILx831EEvPfS0_S0_i)
        /*65cc*/ 	.word	0x00000000


	//----- nvinfo : EIATTR_MIN_STACK_SIZE
	.align		4
.L_4343:
        /*65d0*/ 	.byte	0x04, 0x12
        /*65d2*/ 	.short	(.L_4345 - .L_4344)
	.align		4
.L_4344:
        /*65d4*/ 	.word	index@(_Z10add_kernelILx830EEvPfS0_S0_i)
        /*65d8*/ 	.word	0x00000000


	//----- nvinfo : EIATTR_MIN_STACK_SIZE
	.align		4
.L_4345:
        /*65dc*/ 	.byte	0x04, 0x12
        /*65de*/ 	.short	(.L_4347 - .L_4346)
	.align		4
.L_4346:
        /*65e0*/ 	.word	index@(_Z10add_kernelILx829EEvPfS0_S0_i)
        /*65e4*/ 	.word	0x00000000


	//----- nvinfo : EIATTR_MIN_STACK_SIZE
	.align		4
.L_4347:
        /*65e8*/ 	.byte	0x04, 0x12
        /*65ea*/ 	.short	(.L_4349 - .L_4348)
	.align		4
.L_4348:
        /*65ec*/ 	.word	index@(_Z10add_kernelILx828EEvPfS0_S0_i)
        /*65f0*/ 	.word	0x00000000


	//----- nvinfo : EIATTR_MIN_STACK_SIZE
	.align		4
.L_4349:
        /*65f4*/ 	.byte	0x04, 0x12
        /*65f6*/ 	.short	(.L_4351 - .L_4350)
	.align		4
.L_4350:
        /*65f8*/ 	.word	index@(_Z10add_kernelILx827EEvPfS0_S0_i)
        /*65fc*/ 	.word	0x00000000


	//----- nvinfo : EIATTR_MIN_STACK_SIZE
	.align		4
.L_4351:
        /*6600*/ 	.byte	0x04, 0x12
        /*6602*/ 	.short	(.L_4353 - .L_4352)
	.align		4
.L_4352:
        /*6604*/ 	.word	index@(_Z10add_kernelILx826EEvPfS0_S0_i)
        /*6608*/ 	.word	0x00000000


	//----- nvinfo : EIATTR_MIN_STACK_SIZE
	.align		4
.L_4353:
        /*660c*/ 	.byte	0x04, 0x12
        /*660e*/ 	.short	(.L_4355 - .L_4354)
	.align		4
.L_4354:
        /*6610*/ 	.word	index@(_Z10add_kernelILx825EEvPfS0_S0_i)
        /*6614*/ 	.word	0x00000000


	//----- nvinfo : EIATTR_MIN_STACK_SIZE
	.align		4
.L_4355:
        /*6618*/ 	.byte	0x04, 0x12
        /*661a*/ 	.short	(.L_4357 - .L_4356)
	.align		4
.L_4356:
        /*661c*/ 	.word	index@(_Z10add_kernelILx824EEvPfS0_S0_i)
        /*6620*/ 	.word	0x00000000


	//----- nvinfo : EIATTR_MIN_STACK_SIZE
	.align		4
.L_4357:
        /*6624*/ 	.byte	0x04, 0x12
        /*6626*/ 	.short	(.L_4359 - .L_4358)
	.align		4
.L_4358:
        /*6628*/ 	.word	index@(_Z10add_kernelILx823EEvPfS0_S0_i)
        /*662c*/ 	.word	0x00000000


	//----- nvinfo : EIATTR_MIN_STACK_SIZE
	.align		4
.L_4359:
        /*6630*/ 	.byte	0x04, 0x12
        /*6632*/ 	.short	(.L_4361 - .L_4360)
	.align		4
.L_4360:
        /*6634*/ 	.word	index@(_Z10add_kernelILx822EEvPfS0_S0_i)
        /*6638*/ 	.word	0x00000000


	//----- nvinfo : EIATTR_MIN_STACK_SIZE
	.align		4
.L_4361:
        /*663c*/ 	.byte	0x04, 0x12
        /*663e*/ 	.short	(.L_4363 - .L_4362)
	.align		4
.L_4362:
        /*6640*/ 	.word	index@(_Z10add_kernelILx821EEvPfS0_S0_i)
        /*6644*/ 	.word	0x00000000


	//----- nvinfo : EIATTR_MIN_STACK_SIZE
	.align		4
.L_4363:
        /*6648*/ 	.byte	0x04, 0x12
        /*664a*/ 	.short	(.L_4365 - .L_4364)
	.align		4
.L_4364:
        /*664c*/ 	.word	index@(_Z10add_kernelILx820EEvPfS0_S0_i)
        /*6650*/ 	.word	0x00000000


	//----- nvinfo : EIATTR_MIN_STACK_SIZE
	.align		4
.L_4365:
        /*6654*/ 	.byte	0x04, 0x12
        /*6656*/ 	.short	(.L_4367 - .L_4366)
	.align		4
.L_4366:
        /*6658*/ 	.word	index@(_Z10add_kernelILx819EEvPfS0_S0_i)
        /*665c*/ 	.word	0x00000000


	//----- nvinfo : EIATTR_MIN_STACK_SIZE
	.align		4
.L_4367:
        /*6660*/ 	.byte	0x04, 0x12
        /*6662*/ 	.short	(.L_4369 - .L_4368)
	.align		4
.L_4368:
        /*6664*/ 	.word	index@(_Z10add_kernelILx818EEvPfS0_S0_i)
        /*6668*/ 	.word	0x00000000


	//----- nvinfo : EIATTR_MIN_STACK_SIZE
	.align		4
.L_4369:
        /*666c*/ 	.byte	0x04, 0x12
        /*666e*/ 	.short	(.L_4371 - .L_4370)
	.align		4
.L_4370:
        /*6670*/ 	.word	index@(_Z10add_kernelILx817EEvPfS0_S0_i)
        /*6674*/ 	.word	0x00000000


	//----- nvinfo : EIATTR_MIN_STACK_SIZE
	.align		4
.L_4371:
        /*6678*/ 	.byte	0x04, 0x12
        /*667a*/ 	.short	(.L_4373 - .L_4372)
	.align		4
.L_4372:
        /*667c*/ 	.word	index@(_Z10add_kernelILx816EEvPfS0_S0_i)
        /*6680*/ 	.word	0x00000000


	//----- nvinfo : EIATTR_MIN_STACK_SIZE
	.align		4
.L_4373:
        /*6684*/ 	.byte	0x04, 0x12
        /*6686*/ 	.short	(.L_4375 - .L_4374)
	.align		4
.L_4374:
        /*6688*/ 	.word	index@(_Z10add_kernelILx815EEvPfS0_S0_i)
        /*668c*/ 	.word	0x00000000


	//----- nvinfo : EIATTR_MIN_STACK_SIZE
	.align		4
.L_4375:
        /*6690*/ 	.byte	0x04, 0x12
        /*6692*/ 	.short	(.L_4377 - .L_4376)
	.align		4
.L_4376:
        /*6694*/ 	.word	index@(_Z10add_kernelILx814EEvPfS0_S0_i)
        /*6698*/ 	.word	0x00000000


	//----- nvinfo : EIATTR_MIN_STACK_SIZE
	.align		4
.L_4377:
        /*669c*/ 	.byte	0x04, 0x12
        /*669e*/ 	.short	(.L_4379 - .L_4378)
	.align		4
.L_4378:
        /*66a0*/ 	.word	index@(_Z10add_kernelILx813EEvPfS0_S0_i)
        /*66a4*/ 	.word	0x00000000


	//----- nvinfo : EIATTR_MIN_STACK_SIZE
	.align		4
.L_4379:
        /*66a8*/ 	.byte	0x04, 0x12
        /*66aa*/ 	.short	(.L_4381 - .L_4380)
	.align		4
.L_4380:
        /*66ac*/ 	.word	index@(_Z10add_kernelILx812EEvPfS0_S0_i)
        /*66b0*/ 	.word	0x00000000


	//----- nvinfo : EIATTR_MIN_STACK_SIZE
	.align		4
.L_4381:
        /*66b4*/ 	.byte	0x04, 0x12
        /*66b6*/ 	.short	(.L_4383 - .L_4382)
	.align		4
.L_4382:
        /*66b8*/ 	.word	index@(_Z10add_kernelILx811EEvPfS0_S0_i)
        /*66bc*/ 	.word	0x00000000


	//----- nvinfo : EIATTR_MIN_STACK_SIZE
	.align		4
.L_4383:
        /*66c0*/ 	.byte	0x04, 0x12
        /*66c2*/ 	.short	(.L_4385 - .L_4384)
	.align		4
.L_4384:
        /*66c4*/ 	.word	index@(_Z10add_kernelILx810EEvPfS0_S0_i)
        /*66c8*/ 	.word	0x00000000


	//----- nvinfo : EIATTR_MIN_STACK_SIZE
	.align		4
.L_4385:
        /*66cc*/ 	.byte	0x04, 0x12
        /*66ce*/ 	.short	(.L_4387 - .L_4386)
	.align		4
.L_4386:
        /*66d0*/ 	.word	index@(_Z10add_kernelILx809EEvPfS0_S0_i)
        /*66d4*/ 	.word	0x00000000


	//----- nvinfo : EIATTR_MIN_STACK_SIZE
	.align		4
.L_4387:
        /*66d8*/ 	.byte	0x04, 0x12
        /*66da*/ 	.short	(.L_4389 - .L_4388)
	.align		4
.L_4388:
        /*66dc*/ 	.word	index@(_Z10add_kernelILx808EEvPfS0_S0_i)
        /*66e0*/ 	.word	0x00000000


	//----- nvinfo : EIATTR_MIN_STACK_SIZE
	.align		4
.L_4389:
        /*66e4*/ 	.byte	0x04, 0x12
        /*66e6*/ 	.short	(.L_4391 - .L_4390)
	.align		4
.L_4390:
        /*66e8*/ 	.word	index@(_Z10add_kernelILx807EEvPfS0_S0_i)
        /*66ec*/ 	.word	0x00000000


	//----- nvinfo : EIATTR_MIN_STACK_SIZE
	.align		4
.L_4391:
        /*66f0*/ 	.byte	0x04, 0x12
        /*66f2*/ 	.short	(.L_4393 - .L_4392)
	.align		4
.L_4392:
        /*66f4*/ 	.word	index@(_Z10add_kernelILx806EEvPfS0_S0_i)
        /*66f8*/ 	.word	0x00000000


	//----- nvinfo : EIATTR_MIN_STACK_SIZE
	.align		4
.L_4393:
        /*66fc*/ 	.byte	0x04, 0x12
        /*66fe*/ 	.short	(.L_4395 - .L_4394)
	.align		4
.L_4394:
        /*6700*/ 	.word	index@(_Z10add_kernelILx805EEvPfS0_S0_i)
        /*6704*/ 	.word	0x00000000


	//----- nvinfo : EIATTR_MIN_STACK_SIZE
	.align		4
.L_4395:
        /*6708*/ 	.byte	0x04, 0x12
        /*670a*/ 	.short	(.L_4397 - .L_4396)
	.align		4
.L_4396:
        /*670c*/ 	.word	index@(_Z10add_kernelILx804EEvPfS0_S0_i)
        /*6710*/ 	.word	0x00000000


	//----- nvinfo : EIATTR_MIN_STACK_SIZE
	.align		4
.L_4397:
        /*6714*/ 	.byte	0x04, 0x12
        /*6716*/ 	.short	(.L_4399 - .L_4398)
	.align		4
.L_4398:
        /*6718*/ 	.word	index@(_Z10add_kernelILx803EEvPfS0_S0_i)
        /*671c*/ 	.word	0x00000000


	//----- nvinfo : EIATTR_MIN_STACK_SIZE
	.align		4
.L_4399:
        /*6720*/ 	.byte	0x04, 0x12
        /*6722*/ 	.short	(.L_4401 - .L_4400)
	.align		4
.L_4400:
        /*6724*/ 	.word	index@(_Z10add_kernelILx802EEvPfS0_S0_i)
        /*6728*/ 	.word	0x00000000


	//----- nvinfo : EIATTR_MIN_STACK_SIZE
	.align		4
.L_4401:
        /*672c*/ 	.byte	0x04, 0x12
        /*672e*/ 	.short	(.L_4403 - .L_4402)
	.align		4
.L_4402:
        /*6730*/ 	.word	index@(_Z10add_kernelILx801EEvPfS0_S0_i)
        /*6734*/ 	.word	0x00000000


	//----- nvinfo : EIATTR_MIN_STACK_SIZE
	.align		4
.L_4403:
        /*6738*/ 	.byte	0x04, 0x12
        /*673a*/ 	.short	(.L_4405 - .L_4404)
	.align		4
.L_4404:
        /*673c*/ 	.word	index@(_Z10add_kernelILx800EEvPfS0_S0_i)
        /*6740*/ 	.word	0x00000000


	//----- nvinfo : EIATTR_MIN_STACK_SIZE
	.align		4
.L_4405:
        /*6744*/ 	.byte	0x04, 0x12
        /*6746*/ 	.short	(.L_4407 - .L_4406)
	.align		4
.L_4406:
        /*6748*/ 	.word	index@(_Z10add_kernelILx799EEvPfS0_S0_i)
        /*674c*/ 	.word	0x00000000


	//----- nvinfo : EIATTR_MIN_STACK_SIZE
	.align		4
.L_4407:
        /*6750*/ 	.byte	0x04, 0x12
        /*6752*/ 	.short	(.L_4409 - .L_4408)
	.align		4
.L_4408:
        /*6754*/ 	.word	index@(_Z10add_kernelILx798EEvPfS0_S0_i)
        /*6758*/ 	.word	0x00000000


	//----- nvinfo : EIATTR_MIN_STACK_SIZE
	.align		4
.L_4409:
        /*675c*/ 	.byte	0x04, 0x12
        /*675e*/ 	.short	(.L_4411 - .L_4410)
	.align		4
.L_4410:
        /*6760*/ 	.word	index@(_Z10add_kernelILx797EEvPfS0_S0_i)
        /*6764*/ 	.word	0x00000000


	//----- nvinfo : EIATTR_MIN_STACK_SIZE
	.align		4
.L_4411:
        /*6768*/ 	.byte	0x04, 0x12
        /*676a*/ 	.short	(.L_4413 - .L_4412)
	.align		4
.L_4412:
        /*676c*/ 	.word	index@(_Z10add_kernelILx796EEvPfS0_S0_i)
        /*6770*/ 	.word	0x00000000


	//----- nvinfo : EIATTR_MIN_STACK_SIZE
	.align		4
.L_4413:
        /*6774*/ 	.byte	0x04, 0x12
        /*6776*/ 	.short	(.L_4415 - .L_4414)
	.align		4
.L_4414:
        /*6778*/ 	.word	index@(_Z10add_kernelILx795EEvPfS0_S0_i)
        /*677c*/ 	.word	0x00000000


	//----- nvinfo : EIATTR_MIN_STACK_SIZE
	.align		4
.L_4415:
        /*6780*/ 	.byte	0x04, 0x12
        /*6782*/ 	.short	(.L_4417 - .L_4416)
	.align		4
.L_4416:
        /*6784*/ 	.word	index@(_Z10add_kernelILx794EEvPfS0_S0_i)
        /*6788*/ 	.word	0x00000000


	//----- nvinfo : EIATTR_MIN_STACK_SIZE
	.align		4
.L_4417:
        /*678c*/ 	.byte	0x04, 0x12
        /*678e*/ 	.short	(.L_4419 - .L_4418)
	.align		4
.L_4418:
        /*6790*/ 	.word	index@(_Z10add_kernelILx793EEvPfS0_S0_i)
        /*6794*/ 	.word	0x00000000


	//----- nvinfo : EIATTR_MIN_STACK_SIZE
	.align		4
.L_4419:
        /*6798*/ 	.byte	0x04, 0x12
        /*679a*/ 	.short	(.L_4421 - .L_4420)
	.align		4
.L_4420:
        /*679c*/ 	.word	index@(_Z10add_kernelILx792EEvPfS0_S0_i)
        /*67a0*/ 	.word	0x00000000


	//----- nvinfo : EIATTR_MIN_STACK_SIZE
	.align		4
.L_4421:
        /*67a4*/ 	.byte	0x04, 0x12
        /*67a6*/ 	.short	(.L_4423 - .L_4422)
	.align		4
.L_4422:
        /*67a8*/ 	.word	index@(_Z10add_kernelILx791EEvPfS0_S0_i)
        /*67ac*/ 	.word	0x00000000


	//----- nvinfo : EIATTR_MIN_STACK_SIZE
	.align		4
.L_4423:
        /*67b0*/ 	.byte	0x04, 0x12
        /*67b2*/ 	.short	(.L_4425 - .L_4424)
	.align		4
.L_4424:
        /*67b4*/ 	.word	index@(_Z10add_kernelILx790EEvPfS0_S0_i)
        /*67b8*/ 	.word	0x00000000


	//----- nvinfo : EIATTR_MIN_STACK_SIZE
	.align		4
.L_4425:
        /*67bc*/ 	.byte	0x04, 0x12
        /*67be*/ 	.short	(.L_4427 - .L_4426)
	.align		4
.L_4426:
        /*67c0*/ 	.word	index@(_Z10add_kernelILx789EEvPfS0_S0_i)
        /*67c4*/ 	.word	0x00000000


	//----- nvinfo : EIATTR_MIN_STACK_SIZE
	.align		4
.L_4427:
        /*67c8*/ 	.byte	0x04, 0x12
        /*67ca*/ 	.short	(.L_4429 - .L_4428)
	.align		4
.L_4428:
        /*67cc*/ 	.word	index@(_Z10add_kernelILx788EEvPfS0_S0_i)
        /*67d0*/ 	.word	0x00000000


	//----- nvinfo : EIATTR_MIN_STACK_SIZE
	.align		4
.L_4429:
        /*67d4*/ 	.byte	0x04, 0x12
        /*67d6*/ 	.short	(.L_4431 - .L_4430)
	.align		4
.L_4430:
        /*67d8*/ 	.word	index@(_Z10add_kernelILx787EEvPfS0_S0_i)
        /*67dc*/ 	.word	0x00000000


	//----- nvinfo : EIATTR_MIN_STACK_SIZE
	.align		4
.L_4431:
        /*67e0*/ 	.byte	0x04, 0x12
        /*67e2*/ 	.short	(.L_4433 - .L_4432)
	.align		4
.L_4432:
        /*67e4*/ 	.word	index@(_Z10add_kernelILx786EEvPfS0_S0_i)
        /*67e8*/ 	.word	0x00000000


	//----- nvinfo : EIATTR_MIN_STACK_SIZE
	.align		4
.L_4433:
        /*67ec*/ 	.byte	0x04, 0x12
        /*67ee*/ 	.short	(.L_4435 - .L_4434)
	.align		4
.L_4434:
        /*67f0*/ 	.word	index@(_Z10add_kernelILx785EEvPfS0_S0_i)
        /*67f4*/ 	.word	0x00000000


	//----- nvinfo : EIATTR_MIN_STACK_SIZE
	.align		4
.L_4435:
        /*67f8*/ 	.byte	0x04, 0x12
        /*67fa*/ 	.short	(.L_4437 - .L_4436)
	.align		4
.L_4436:
        /*67fc*/ 	.word	index@(_Z10add_kernelILx784EEvPfS0_S0_i)
        /*6800*/ 	.word	0x00000000


	//----- nvinfo : EIATTR_MIN_STACK_SIZE
	.align		4
.L_4437:
        /*6804*/ 	.byte	0x04, 0x12
        /*6806*/ 	.short	(.L_4439 - .L_4438)
	.align		4
.L_4438:
        /*6808*/ 	.word	index@(_Z10add_kernelILx783EEvPfS0_S0_i)
        /*680c*/ 	.word	0x00000000


	//----- nvinfo : EIATTR_MIN_STACK_SIZE
	.align		4
.L_4439:
        /*6810*/ 	.byte	0x04, 0x12
        /*6812*/ 	.short	(.L_4441 - .L_4440)
	.align		4
.L_4440:
        /*6814*/ 	.word	index@(_Z10add_kernelILx782EEvPfS0_S0_i)
        /*6818*/ 	.word	0x00000000


	//----- nvinfo : EIATTR_MIN_STACK_SIZE
	.align		4
.L_4441:
        /*681c*/ 	.byte	0x04, 0x12
        /*681e*/ 	.short	(.L_4443 - .L_4442)
	.align		4
.L_4442:
        /*6820*/ 	.word	index@(_Z10add_kernelILx781EEvPfS0_S0_i)
        /*6824*/ 	.word	0x00000000


	//----- nvinfo : EIATTR_MIN_STACK_SIZE
	.align		4
.L_4443:
        /*6828*/ 	.byte	0x04, 0x12
        /*682a*/ 	.short	(.L_4445 - .L_4444)
	.align		4
.L_4444:
        /*682c*/ 	.word	index@(_Z10add_kernelILx780EEvPfS0_S0_i)
        /*6830*/ 	.word	0x00000000


	//----- nvinfo : EIATTR_MIN_STACK_SIZE
	.align		4
.L_4445:
        /*6834*/ 	.byte	0x04, 0x12
        /*6836*/ 	.short	(.L_4447 - .L_4446)
	.align		4
.L_4446:
        /*6838*/ 	.word	index@(_Z10add_kernelILx779EEvPfS0_S0_i)
        /*683c*/ 	.word	0x00000000


	//----- nvinfo : EIATTR_MIN_STACK_SIZE
	.align		4
.L_4447:
        /*6840*/ 	.byte	0x04, 0x12
        /*6842*/ 	.short	(.L_4449 - .L_4448)
	.align		4
.L_4448:
        /*6844*/ 	.word	index@(_Z10add_kernelILx778EEvPfS0_S0_i)
        /*6848*/ 	.word	0x00000000


	//----- nvinfo : EIATTR_MIN_STACK_SIZE
	.align		4
.L_4449:
        /*684c*/ 	.byte	0x04, 0x12
        /*684e*/ 	.short	(.L_4451 - .L_4450)
	.align		4
.L_4450:
        /*6850*/ 	.word	index@(_Z10add_kernelILx777EEvPfS0_S0_i)
        /*6854*/ 	.word	0x00000000


	//----- nvinfo : EIATTR_MIN_STACK_SIZE
	.align		4
.L_4451:
        /*6858*/ 	.byte	0x04, 0x12
        /*685a*/ 	.short	(.L_4453 - .L_4452)
	.align		4
.L_4452:
        /*685c*/ 	.word	index@(_Z10add_kernelILx776EEvPfS0_S0_i)
        /*6860*/ 	.word	0x00000000


	//----- nvinfo : EIATTR_MIN_STACK_SIZE
	.align		4
.L_4453:
        /*6864*/ 	.byte	0x04, 0x12
        /*6866*/ 	.short	(.L_4455 - .L_4454)
	.align		4
.L_4454:
        /*6868*/ 	.word	index@(_Z10add_kernelILx775EEvPfS0_S0_i)
        /*686c*/ 	.word	0x00000000


	//----- nvinfo : EIATTR_MIN_STACK_SIZE
	.align		4
.L_4455:
        /*6870*/ 	.byte	0x04, 0x12
        /*6872*/ 	.short	(.L_4457 - .L_4456)
	.align		4
.L_4456:
        /*6874*/ 	.word	index@(_Z10add_kernelILx774EEvPfS0_S0_i)
        /*6878*/ 	.word	0x00000000


	//----- nvinfo : EIATTR_MIN_STACK_SIZE
	.align		4
.L_4457:
        /*687c*/ 	.byte	0x04, 0x12
        /*687e*/ 	.short	(.L_4459 - .L_4458)
	.align		4
.L_4458:
        /*6880*/ 	.word	index@(_Z10add_kernelILx773EEvPfS0_S0_i)
        /*6884*/ 	.word	0x00000000


	//----- nvinfo : EIATTR_MIN_STACK_SIZE
	.align		4
.L_4459:
        /*6888*/ 	.byte	0x04, 0x12
        /*688a*/ 	.short	(.L_4461 - .L_4460)
	.align		4
.L_4460:
        /*688c*/ 	.word	index@(_Z10add_kernelILx772EEvPfS0_S0_i)
        /*6890*/ 	.word	0x00000000


	//----- nvinfo : EIATTR_MIN_STACK_SIZE
	.align		4
.L_4461:
        /*6894*/ 	.byte	0x04, 0x12
        /*6896*/ 	.short	(.L_4463 - .L_4462)
	.align		4
.L_4462:
        /*6898*/ 	.word	index@(_Z10add_kernelILx771EEvPfS0_S0_i)
        /*689c*/ 	.word	0x00000000


	//----- nvinfo : EIATTR_MIN_STACK_SIZE
	.align		4
.L_4463:
        /*68a0*/ 	.byte	0x04, 0x12
        /*68a2*/ 	.short	(.L_4465 - .L_4464)
	.align		4
.L_4464:
        /*68a4*/ 	.word	index@(_Z10add_kernelILx770EEvPfS0_S0_i)
        /*68a8*/ 	.word	0x00000000


	//----- nvinfo : EIATTR_MIN_STACK_SIZE
	.align		4
.L_4465:
        /*68ac*/ 	.byte	0x04, 0x12
        /*68ae*/ 	.short	(.L_4467 - .L_4466)
	.align		4
.L_4466:
        /*68b0*/ 	.word	index@(_Z10add_kernelILx769EEvPfS0_S0_i)
        /*68b4*/ 	.word	0x00000000


	//----- nvinfo : EIATTR_MIN_STACK_SIZE
	.align		4
.L_4467:
        /*68b8*/ 	.byte	0x04, 0x12
        /*68ba*/ 	.short	(.L_4469 - .L_4468)
	.align		4
.L_4468:
        /*68bc*/ 	.word	index@(_Z10add_kernelILx768EEvPfS0_S0_i)
        /*68c0*/ 	.word	0x00000000


	//----- nvinfo : EIATTR_MIN_STACK_SIZE
	.align		4
.L_4469:
        /*68c4*/ 	.byte	0x04, 0x12
        /*68c6*/ 	.short	(.L_4471 - .L_4470)
	.align		4
.L_4470:
        /*68c8*/ 	.word	index@(_Z10add_kernelILx767EEvPfS0_S0_i)
        /*68cc*/ 	.word	0x00000000


	//----- nvinfo : EIATTR_MIN_STACK_SIZE
	.align		4
.L_4471:
        /*68d0*/ 	.byte	0x04, 0x12
        /*68d2*/ 	.short	(.L_4473 - .L_4472)
	.align		4
.L_4472:
        /*68d4*/ 	.word	index@(_Z10add_kernelILx766EEvPfS0_S0_i)
        /*68d8*/ 	.word	0x00000000


	//----- nvinfo : EIATTR_MIN_STACK_SIZE
	.align		4
.L_4473:
        /*68dc*/ 	.byte	0x04, 0x12
        /*68de*/ 	.short	(.L_4475 - .L_4474)
	.align		4
.L_4474:
        /*68e0*/ 	.word	index@(_Z10add_kernelILx765EEvPfS0_S0_i)
        /*68e4*/ 	.word	0x00000000


	//----- nvinfo : EIATTR_MIN_STACK_SIZE
	.align		4
.L_4475:
        /*68e8*/ 	.byte	0x04, 0x12
        /*68ea*/ 	.short	(.L_4477 - .L_4476)
	.align		4
.L_4476:
        /*68ec*/ 	.word	index@(_Z10add_kernelILx764EEvPfS0_S0_i)
        /*68f0*/ 	.word	0x00000000


	//----- nvinfo : EIATTR_MIN_STACK_SIZE
	.align		4
.L_4477:
        /*68f4*/ 	.byte	0x04, 0x12
        /*68f6*/ 	.short	(.L_4479 - .L_4478)
	.align		4
.L_4478:
        /*68f8*/ 	.word	index@(_Z10add_kernelILx763EEvPfS0_S0_i)
        /*68fc*/ 	.word	0x00000000


	//----- nvinfo : EIATTR_MIN_STACK_SIZE
	.align		4
.L_4479:
        /*6900*/ 	.byte	0x04, 0x12
        /*6902*/ 	.short	(.L_4481 - .L_4480)
	.align		4
.L_4480:
        /*6904*/ 	.word	index@(_Z10add_kernelILx762EEvPfS0_S0_i)
        /*6908*/ 	.word	0x00000000


	//----- nvinfo : EIATTR_MIN_STACK_SIZE
	.align		4
.L_4481:
        /*690c*/ 	.byte	0x04, 0x12
        /*690e*/ 	.short	(.L_4483 - .L_4482)
	.align		4
.L_4482:
        /*6910*/ 	.word	index@(_Z10add_kernelILx761EEvPfS0_S0_i)
        /*6914*/ 	.word	0x00000000


	//----- nvinfo : EIATTR_MIN_STACK_SIZE
	.align		4
.L_4483:
        /*6918*/ 	.byte	0x04, 0x12
        /*691a*/ 	.short	(.L_4485 - .L_4484)
	.align		4
.L_4484:
        /*691c*/ 	.word	index@(_Z10add_kernelILx760EEvPfS0_S0_i)
        /*6920*/ 	.word	0x00000000


	//----- nvinfo : EIATTR_MIN_STACK_SIZE
	.align		4
.L_4485:
        /*6924*/ 	.byte	0x04, 0x12
        /*6926*/ 	.short	(.L_4487 - .L_4486)
	.align		4
.L_4486:
        /*6928*/ 	.word	index@(_Z10add_kernelILx759EEvPfS0_S0_i)
        /*692c*/ 	.word	0x00000000


	//----- nvinfo : EIATTR_MIN_STACK_SIZE
	.align		4
.L_4487:
        /*6930*/ 	.byte	0x04, 0x12
        /*6932*/ 	.short	(.L_4489 - .L_4488)
	.align		4
.L_4488:
        /*6934*/ 	.word	index@(_Z10add_kernelILx758EEvPfS0_S0_i)
        /*6938*/ 	.word	0x00000000


	//----- nvinfo : EIATTR_MIN_STACK_SIZE
	.align		4
.L_4489:
        /*693c*/ 	.byte	0x04, 0x12
        /*693e*/ 	.short	(.L_4491 - .L_4490)
	.align		4
.L_4490:
        /*6940*/ 	.word	index@(_Z10add_kernelILx757EEvPfS0_S0_i)
        /*6944*/ 	.word	0x00000000


	//----- nvinfo : EIATTR_MIN_STACK_SIZE
	.align		4
.L_4491:
        /*6948*/ 	.byte	0x04, 0x12
        /*694a*/ 	.short	(.L_4493 - .L_4492)
	.align		4
.L_4492:
        /*694c*/ 	.word	index@(_Z10add_kernelILx756EEvPfS0_S0_i)
        /*6950*/ 	.word	0x00000000


	//----- nvinfo : EIATTR_MIN_STACK_SIZE
	.align		4
.L_4493:
        /*6954*/ 	.byte	0x04, 0x12
        /*6956*/ 	.short	(.L_4495 - .L_4494)
	.align		4
.L_4494:
        /*6958*/ 	.word	index@(_Z10add_kernelILx755EEvPfS0_S0_i)
        /*695c*/ 	.word	0x00000000


	//----- nvinfo : EIATTR_MIN_STACK_SIZE
	.align		4
.L_4495:
        /*6960*/ 	.byte	0x04, 0x12
        /*6962*/ 	.short	(.L_4497 - .L_4496)
	.align		4
.L_4496:
        /*6964*/ 	.word	index@(_Z10add_kernelILx754EEvPfS0_S0_i)
        /*6968*/ 	.word	0x00000000


	//----- nvinfo : EIATTR_MIN_STACK_SIZE
	.align		4
.L_4497:
        /*696c*/ 	.byte	0x04, 0x12
        /*696e*/ 	.short	(.L_4499 - .L_4498)
	.align		4
.L_4498:
        /*6970*/ 	.word	index@(_Z10add_kernelILx753EEvPfS0_S0_i)
        /*6974*/ 	.word	0x00000000


	//----- nvinfo : EIATTR_MIN_STACK_SIZE
	.align		4
.L_4499:
        /*6978*/ 	.byte	0x04, 0x12
        /*697a*/ 	.short	(.L_4501 - .L_4500)
	.align		4
.L_4500:
        /*697c*/ 	.word	index@(_Z10add_kernelILx752EEvPfS0_S0_i)
        /*6980*/ 	.word	0x00000000


	//----- nvinfo : EIATTR_MIN_STACK_SIZE
	.align		4
.L_4501:
        /*6984*/ 	.byte	0x04, 0x12
        /*6986*/ 	.short	(.L_4503 - .L_4502)
	.align		4
.L_4502:
        /*6988*/ 	.word	index@(_Z10add_kernelILx751EEvPfS0_S0_i)
        /*698c*/ 	.word	0x00000000


	//----- nvinfo : EIATTR_MIN_STACK_SIZE
	.align		4
.L_4503:
        /*6990*/ 	.byte	0x04, 0x12
        /*6992*/ 	.short	(.L_4505 - .L_4504)
	.align		4
.L_4504:
        /*6994*/ 	.word	index@(_Z10add_kernelILx750EEvPfS0_S0_i)
        /*6998*/ 	.word	0x00000000


	//----- nvinfo : EIATTR_MIN_STACK_SIZE
	.align		4
.L_4505:
        /*699c*/ 	.byte	0x04, 0x12
        /*699e*/ 	.short	(.L_4507 - .L_4506)
	.align		4
.L_4506:
        /*69a0*/ 	.word	index@(_Z10add_kernelILx749EEvPfS0_S0_i)
        /*69a4*/ 	.word	0x00000000


	//----- nvinfo : EIATTR_MIN_STACK_SIZE
	.align		4
.L_4507:
        /*69a8*/ 	.byte	0x04, 0x12
        /*69aa*/ 	.short	(.L_4509 - .L_4508)
	.align		4
.L_4508:
        /*69ac*/ 	.word	index@(_Z10add_kernelILx748EEvPfS0_S0_i)
        /*69b0*/ 	.word	0x00000000


	//----- nvinfo : EIATTR_MIN_STACK_SIZE
	.align		4
.L_4509:
        /*69b4*/ 	.byte	0x04, 0x12
        /*69b6*/ 	.short	(.L_4511 - .L_4510)
	.align		4
.L_4510:
        /*69b8*/ 	.word	index@(_Z10add_kernelILx747EEvPfS0_S0_i)
        /*69bc*/ 	.word	0x00000000


	//----- nvinfo : EIATTR_MIN_STACK_SIZE
	.align		4
.L_4511:
        /*69c0*/ 	.byte	0x04, 0x12
        /*69c2*/ 	.short	(.L_4513 - .L_4512)
	.align		4
.L_4512:
        /*69c4*/ 	.word	index@(_Z10add_kernelILx746EEvPfS0_S0_i)
        /*69c8*/ 	.word	0x00000000


	//----- nvinfo : EIATTR_MIN_STACK_SIZE
	.align		4
.L_4513:
        /*69cc*/ 	.byte	0x04, 0x12
        /*69ce*/ 	.short	(.L_4515 - .L_4514)
	.align		4
.L_4514:
        /*69d0*/ 	.word	index@(_Z10add_kernelILx745EEvPfS0_S0_i)
        /*69d4*/ 	.word	0x00000000


	//----- nvinfo : EIATTR_MIN_STACK_SIZE
	.align		4
.L_4515:
        /*69d8*/ 	.byte	0x04, 0x12
        /*69da*/ 	.short	(.L_4517 - .L_4516)
	.align		4
.L_4516:
        /*69dc*/ 	.word	index@(_Z10add_kernelILx744EEvPfS0_S0_i)
        /*69e0*/ 	.word	0x00000000


	//----- nvinfo : EIATTR_MIN_STACK_SIZE
	.align		4
.L_4517:
        /*69e4*/ 	.byte	0x04, 0x12
        /*69e6*/ 	.short	(.L_4519 - .L_4518)
	.align		4
.L_4518:
        /*69e8*/ 	.word	index@(_Z10add_kernelILx743EEvPfS0_S0_i)
        /*69ec*/ 	.word	0x00000000


	//----- nvinfo : EIATTR_MIN_STACK_SIZE
	.align		4
.L_4519:
        /*69f0*/ 	.byte	0x04, 0x12
        /*69f2*/ 	.short	(.L_4521 - .L_4520)
	.align		4
.L_4520:
        /*69f4*/ 	.word	index@(_Z10add_kernelILx742EEvPfS0_S0_i)
        /*69f8*/ 	.word	0x00000000


	//----- nvinfo : EIATTR_MIN_STACK_SIZE
	.align		4
.L_4521:
        /*69fc*/ 	.byte	0x04, 0x12
        /*69fe*/ 	.short	(.L_4523 - .L_4522)
	.align		4
.L_4522:
        /*6a00*/ 	.word	index@(_Z10add_kernelILx741EEvPfS0_S0_i)
        /*6a04*/ 	.word	0x00000000


	//----- nvinfo : EIATTR_MIN_STACK_SIZE
	.align		4
.L_4523:
        /*6a08*/ 	.byte	0x04, 0x12
        /*6a0a*/ 	.short	(.L_4525 - .L_4524)
	.align		4
.L_4524:
        /*6a0c*/ 	.word	index@(_Z10add_kernelILx740EEvPfS0_S0_i)
        /*6a10*/ 	.word	0x00000000


	//----- nvinfo : EIATTR_MIN_STACK_SIZE
	.align		4
.L_4525:
        /*6a14*/ 	.byte	0x04, 0x12
        /*6a16*/ 	.short	(.L_4527 - .L_4526)
	.align		4
.L_4526:
        /*6a18*/ 	.word	index@(_Z10add_kernelILx739EEvPfS0_S0_i)
        /*6a1c*/ 	.word	0x00000000


	//----- nvinfo : EIATTR_MIN_STACK_SIZE
	.align		4
.L_4527:
        /*6a20*/ 	.byte	0x04, 0x12
        /*6a22*/ 	.short	(.L_4529 - .L_4528)
	.align		4
.L_4528:
        /*6a24*/ 	.word	index@(_Z10add_kernelILx738EEvPfS0_S0_i)
        /*6a28*/ 	.word	0x00000000


	//----- nvinfo : EIATTR_MIN_STACK_SIZE
	.align		4
.L_4529:
        /*6a2c*/ 	.byte	0x04, 0x12
        /*6a2e*/ 	.short	(.L_4531 - .L_4530)
	.align		4
.L_4530:
        /*6a30*/ 	.word	index@(_Z10add_kernelILx737EEvPfS0_S0_i)
        /*6a34*/ 	.word	0x00000000


	//----- nvinfo : EIATTR_MIN_STACK_SIZE
	.align		4
.L_4531:
        /*6a38*/ 	.byte	0x04, 0x12
        /*6a3a*/ 	.short	(.L_4533 - .L_4532)
	.align		4
.L_4532:
        /*6a3c*/ 	.word	index@(_Z10add_kernelILx736EEvPfS0_S0_i)
        /*6a40*/ 	.word	0x00000000


	//----- nvinfo : EIATTR_MIN_STACK_SIZE
	.align		4
.L_4533:
        /*6a44*/ 	.byte	0x04, 0x12
        /*6a46*/ 	.short	(.L_4535 - .L_4534)
	.align		4
.L_4534:
        /*6a48*/ 	.word	index@(_Z10add_kernelILx735EEvPfS0_S0_i)
        /*6a4c*/ 	.word	0x00000000


	//----- nvinfo : EIATTR_MIN_STACK_SIZE
	.align		4
.L_4535:
        /*6a50*/ 	.byte	0x04, 0x12
        /*6a52*/ 	.short	(.L_4537 - .L_4536)
	.align		4
.L_4536:
        /*6a54*/ 	.word	index@(_Z10add_kernelILx734EEvPfS0_S0_i)
        /*6a58*/ 	.word	0x00000000


	//----- nvinfo : EIATTR_MIN_STACK_SIZE
	.align		4
.L_4537:
        /*6a5c*/ 	.byte	0x04, 0x12
        /*6a5e*/ 	.short	(.L_4539 - .L_4538)
	.align		4
.L_4538:
        /*6a60*/ 	.word	index@(_Z10add_kernelILx733EEvPfS0_S0_i)
        /*6a64*/ 	.word	0x00000000


	//----- nvinfo : EIATTR_MIN_STACK_SIZE
	.align		4
.L_4539:
        /*6a68*/ 	.byte	0x04, 0x12
        /*6a6a*/ 	.short	(.L_4541 - .L_4540)
	.align		4
.L_4540:
        /*6a6c*/ 	.word	index@(_Z10add_kernelILx732EEvPfS0_S0_i)
        /*6a70*/ 	.word	0x00000000


	//----- nvinfo : EIATTR_MIN_STACK_SIZE
	.align		4
.L_4541:
        /*6a74*/ 	.byte	0x04, 0x12
        /*6a76*/ 	.short	(.L_4543 - .L_4542)
	.align		4
.L_4542:
        /*6a78*/ 	.word	index@(_Z10add_kernelILx731EEvPfS0_S0_i)
        /*6a7c*/ 	.word	0x00000000


	//----- nvinfo : EIATTR_MIN_STACK_SIZE
	.align		4
.L_4543:
        /*6a80*/ 	.byte	0x04, 0x12
        /*6a82*/ 	.short	(.L_4545 - .L_4544)
	.align		4
.L_4544:
        /*6a84*/ 	.word	index@(_Z10add_kernelILx730EEvPfS0_S0_i)
        /*6a88*/ 	.word	0x00000000


	//----- nvinfo : EIATTR_MIN_STACK_SIZE
	.align		4
.L_4545:
        /*6a8c*/ 	.byte	0x04, 0x12
        /*6a8e*/ 	.short	(.L_4547 - .L_4546)
	.align		4
.L_4546:
        /*6a90*/ 	.word	index@(_Z10add_kernelILx729EEvPfS0_S0_i)
        /*6a94*/ 	.word	0x00000000


	//----- nvinfo : EIATTR_MIN_STACK_SIZE
	.align		4
.L_4547:
        /*6a98*/ 	.byte	0x04, 0x12
        /*6a9a*/ 	.short	(.L_4549 - .L_4548)
	.align		4
.L_4548:
        /*6a9c*/ 	.word	index@(_Z10add_kernelILx728EEvPfS0_S0_i)
        /*6aa0*/ 	.word	0x00000000


	//----- nvinfo : EIATTR_MIN_STACK_SIZE
	.align		4
.L_4549:
        /*6aa4*/ 	.byte	0x04, 0x12
        /*6aa6*/ 	.short	(.L_4551 - .L_4550)
	.align		4
.L_4550:
        /*6aa8*/ 	.word	index@(_Z10add_kernelILx727EEvPfS0_S0_i)
        /*6aac*/ 	.word	0x00000000


	//----- nvinfo : EIATTR_MIN_STACK_SIZE
	.align		4
.L_4551:
        /*6ab0*/ 	.byte	0x04, 0x12
        /*6ab2*/ 	.short	(.L_4553 - .L_4552)
	.align		4
.L_4552:
        /*6ab4*/ 	.word	index@(_Z10add_kernelILx726EEvPfS0_S0_i)
        /*6ab8*/ 	.word	0x00000000


	//----- nvinfo : EIATTR_MIN_STACK_SIZE
	.align		4
.L_4553:
        /*6abc*/ 	.byte	0x04, 0x12
        /*6abe*/ 	.short	(.L_4555 - .L_4554)
	.align		4
.L_4554:
        /*6ac0*/ 	.word	index@(_Z10add_kernelILx725EEvPfS0_S0_i)
        /*6ac4*/ 	.word	0x00000000


	//----- nvinfo : EIATTR_MIN_STACK_SIZE
	.align		4
.L_4555:
        /*6ac8*/ 	.byte	0x04, 0x12
        /*6aca*/ 	.short	(.L_4557 - .L_4556)
	.align		4
.L_4556:
        /*6acc*/ 	.word	index@(_Z10add_kernelILx724EEvPfS0_S0_i)
        /*6ad0*/ 	.word	0x00000000


	//----- nvinfo : EIATTR_MIN_STACK_SIZE
	.align		4
.L_4557:
        /*6ad4*/ 	.byte	0x04, 0x12
        /*6ad6*/ 	.short	(.L_4559 - .L_4558)
	.align		4
.L_4558:
        /*6ad8*/ 	.word	index@(_Z10add_kernelILx723EEvPfS0_S0_i)
        /*6adc*/ 	.word	0x00000000


	//----- nvinfo : EIATTR_MIN_STACK_SIZE
	.align		4
.L_4559:
        /*6ae0*/ 	.byte	0x04, 0x12
        /*6ae2*/ 	.short	(.L_4561 - .L_4560)
	.align		4
.L_4560:
        /*6ae4*/ 	.word	index@(_Z10add_kernelILx722EEvPfS0_S0_i)
        /*6ae8*/ 	.word	0x00000000


	//----- nvinfo : EIATTR_MIN_STACK_SIZE
	.align		4
.L_4561:
        /*6aec*/ 	.byte	0x04, 0x12
        /*6aee*/ 	.short	(.L_4563 - .L_4562)
	.align		4
.L_4562:
        /*6af0*/ 	.word	index@(_Z10add_kernelILx721EEvPfS0_S0_i)
        /*6af4*/ 	.word	0x00000000


	//----- nvinfo : EIATTR_MIN_STACK_SIZE
	.align		4
.L_4563:
        /*6af8*/ 	.byte	0x04, 0x12
        /*6afa*/ 	.short	(.L_4565 - .L_4564)
	.align		4
.L_4564:
        /*6afc*/ 	.word	index@(_Z10add_kernelILx720EEvPfS0_S0_i)
        /*6b00*/ 	.word	0x00000000


	//----- nvinfo : EIATTR_MIN_STACK_SIZE
	.align		4
.L_4565:
        /*6b04*/ 	.byte	0x04, 0x12
        /*6b06*/ 	.short	(.L_4567 - .L_4566)
	.align		4
.L_4566:
        /*6b08*/ 	.word	index@(_Z10add_kernelILx719EEvPfS0_S0_i)
        /*6b0c*/ 	.word	0x00000000


	//----- nvinfo : EIATTR_MIN_STACK_SIZE
	.align		4
.L_4567:
        /*6b10*/ 	.byte	0x04, 0x12
        /*6b12*/ 	.short	(.L_4569 - .L_4568)
	.align		4
.L_4568:
        /*6b14*/ 	.word	index@(_Z10add_kernelILx718EEvPfS0_S0_i)
        /*6b18*/ 	.word	0x00000000


	//----- nvinfo : EIATTR_MIN_STACK_SIZE
	.align		4
.L_4569:
        /*6b1c*/ 	.byte	0x04, 0x12
        /*6b1e*/ 	.short	(.L_4571 - .L_4570)
	.align		4
.L_4570:
        /*6b20*/ 	.word	index@(_Z10add_kernelILx717EEvPfS0_S0_i)
        /*6b24*/ 	.word	0x00000000


	//----- nvinfo : EIATTR_MIN_STACK_SIZE
	.align		4
.L_4571:
        /*6b28*/ 	.byte	0x04, 0x12
        /*6b2a*/ 	.short	(.L_4573 - .L_4572)
	.align		4
.L_4572:
        /*6b2c*/ 	.word	index@(_Z10add_kernelILx716EEvPfS0_S0_i)
        /*6b30*/ 	.word	0x00000000


	//----- nvinfo : EIATTR_MIN_STACK_SIZE
	.align		4
.L_4573:
        /*6b34*/ 	.byte	0x04, 0x12
        /*6b36*/ 	.short	(.L_4575 - .L_4574)
	.align		4
.L_4574:
        /*6b38*/ 	.word	index@(_Z10add_kernelILx715EEvPfS0_S0_i)
        /*6b3c*/ 	.word	0x00000000


	//----- nvinfo : EIATTR_MIN_STACK_SIZE
	.align		4
.L_4575:
        /*6b40*/ 	.byte	0x04, 0x12
        /*6b42*/ 	.short	(.L_4577 - .L_4576)
	.align		4
.L_4576:
        /*6b44*/ 	.word	index@(_Z10add_kernelILx714EEvPfS0_S0_i)
        /*6b48*/ 	.word	0x00000000


	//----- nvinfo : EIATTR_MIN_STACK_SIZE
	.align		4
.L_4577:
        /*6b4c*/ 	.byte	0x04, 0x12
        /*6b4e*/ 	.short	(.L_4579 - .L_4578)
	.align		4
.L_4578:
        /*6b50*/ 	.word	index@(_Z10add_kernelILx713EEvPfS0_S0_i)
        /*6b54*/ 	.word	0x00000000


	//----- nvinfo : EIATTR_MIN_STACK_SIZE
	.align		4
.L_4579:
        /*6b58*/ 	.byte	0x04, 0x12
        /*6b5a*/ 	.short	(.L_4581 - .L_4580)
	.align		4
.L_4580:
        /*6b5c*/ 	.word	index@(_Z10add_kernelILx712EEvPfS0_S0_i)
        /*6b60*/ 	.word	0x00000000


	//----- nvinfo : EIATTR_MIN_STACK_SIZE
	.align		4
.L_4581:
        /*6b64*/ 	.byte	0x04, 0x12
        /*6b66*/ 	.short	(.L_4583 - .L_4582)
	.align		4
.L_4582:
        /*6b68*/ 	.word	index@(_Z10add_kernelILx711EEvPfS0_S0_i)
        /*6b6c*/ 	.word	0x00000000


	//----- nvinfo : EIATTR_MIN_STACK_SIZE
	.align		4
.L_4583:
        /*6b70*/ 	.byte	0x04, 0x12
        /*6b72*/ 	.short	(.L_4585 - .L_4584)
	.align		4
.L_4584:
        /*6b74*/ 	.word	index@(_Z10add_kernelILx710EEvPfS0_S0_i)
        /*6b78*/ 	.word	0x00000000


	//----- nvinfo : EIATTR_MIN_STACK_SIZE
	.align		4
.L_4585:
        /*6b7c*/ 	.byte	0x04, 0x12
        /*6b7e*/ 	.short	(.L_4587 - .L_4586)
	.align		4
.L_4586:
        /*6b80*/ 	.word	index@(_Z10add_kernelILx709EEvPfS0_S0_i)
        /*6b84*/ 	.word	0x00000000


	//----- nvinfo : EIATTR_MIN_STACK_SIZE
	.align		4
.L_4587:
        /*6b88*/ 	.byte	0x04, 0x12
        /*6b8a*/ 	.short	(.L_4589 - .L_4588)
	.align		4
.L_4588:
        /*6b8c*/ 	.word	index@(_Z10add_kernelILx708EEvPfS0_S0_i)
        /*6b90*/ 	.word	0x00000000


	//----- nvinfo : EIATTR_MIN_STACK_SIZE
	.align		4
.L_4589:
        /*6b94*/ 	.byte	0x04, 0x12
        /*6b96*/ 	.short	(.L_4591 - .L_4590)
	.align		4
.L_4590:
        /*6b98*/ 	.word	index@(_Z10add_kernelILx707EEvPfS0_S0_i)
        /*6b9c*/ 	.word	0x00000000


	//----- nvinfo : EIATTR_MIN_STACK_SIZE
	.align		4
.L_4591:
        /*6ba0*/ 	.byte	0x04, 0x12
        /*6ba2*/ 	.short	(.L_4593 - .L_4592)
	.align		4
.L_4592:
        /*6ba4*/ 	.word	index@(_Z10add_kernelILx706EEvPfS0_S0_i)
        /*6ba8*/ 	.word	0x00000000


	//----- nvinfo : EIATTR_MIN_STACK_SIZE
	.align		4
.L_4593:
        /*6bac*/ 	.byte	0x04, 0x12
        /*6bae*/ 	.short	(.L_4595 - .L_4594)
	.align		4
.L_4594:
        /*6bb0*/ 	.word	index@(_Z10add_kernelILx705EEvPfS0_S0_i)
        /*6bb4*/ 	.word	0x00000000


	//----- nvinfo : EIATTR_MIN_STACK_SIZE
	.align		4
.L_4595:
        /*6bb8*/ 	.byte	0x04, 0x12
        /*6bba*/ 	.short	(.L_4597 - .L_4596)
	.align		4
.L_4596:
        /*6bbc*/ 	.word	index@(_Z10add_kernelILx704EEvPfS0_S0_i)
        /*6bc0*/ 	.word	0x00000000


	//----- nvinfo : EIATTR_MIN_STACK_SIZE
	.align		4
.L_4597:
        /*6bc4*/ 	.byte	0x04, 0x12
        /*6bc6*/ 	.short	(.L_4599 - .L_4598)
	.align		4
.L_4598:
        /*6bc8*/ 	.word	index@(_Z10add_kernelILx703EEvPfS0_S0_i)
        /*6bcc*/ 	.word	0x00000000


	//----- nvinfo : EIATTR_MIN_STACK_SIZE
	.align		4
.L_4599:
        /*6bd0*/ 	.byte	0x04, 0x12
        /*6bd2*/ 	.short	(.L_4601 - .L_4600)
	.align		4
.L_4600:
        /*6bd4*/ 	.word	index@(_Z10add_kernelILx702EEvPfS0_S0_i)
        /*6bd8*/ 	.word	0x00000000


	//----- nvinfo : EIATTR_MIN_STACK_SIZE
	.align		4
.L_4601:
        /*6bdc*/ 	.byte	0x04, 0x12
        /*6bde*/ 	.short	(.L_4603 - .L_4602)
	.align		4
.L_4602:
        /*6be0*/ 	.word	index@(_Z10add_kernelILx701EEvPfS0_S0_i)
        /*6be4*/ 	.word	0x00000000


	//----- nvinfo : EIATTR_MIN_STACK_SIZE
	.align		4
.L_4603:
        /*6be8*/ 	.byte	0x04, 0x12
        /*6bea*/ 	.short	(.L_4605 - .L_4604)
	.align		4
.L_4604:
        /*6bec*/ 	.word	index@(_Z10add_kernelILx700EEvPfS0_S0_i)
        /*6bf0*/ 	.word	0x00000000


	//----- nvinfo : EIATTR_MIN_STACK_SIZE
	.align		4
.L_4605:
        /*6bf4*/ 	.byte	0x04, 0x12
        /*6bf6*/ 	.short	(.L_4607 - .L_4606)
	.align		4
.L_4606:
        /*6bf8*/ 	.word	index@(_Z10add_kernelILx699EEvPfS0_S0_i)
        /*6bfc*/ 	.word	0x00000000


	//----- nvinfo : EIATTR_MIN_STACK_SIZE
	.align		4
.L_4607:
        /*6c00*/ 	.byte	0x04, 0x12
        /*6c02*/ 	.short	(.L_4609 - .L_4608)
	.align		4
.L_4608:
        /*6c04*/ 	.word	index@(_Z10add_kernelILx698EEvPfS0_S0_i)
        /*6c08*/ 	.word	0x00000000


	//----- nvinfo : EIATTR_MIN_STACK_SIZE
	.align		4
.L_4609:
        /*6c0c*/ 	.byte	0x04, 0x12
        /*6c0e*/ 	.short	(.L_4611 - .L_4610)
	.align		4
.L_4610:
        /*6c10*/ 	.word	index@(_Z10add_kernelILx697EEvPfS0_S0_i)
        /*6c14*/ 	.word	0x00000000


	//----- nvinfo : EIATTR_MIN_STACK_SIZE
	.align		4
.L_4611:
        /*6c18*/ 	.byte	0x04, 0x12
        /*6c1a*/ 	.short	(.L_4613 - .L_4612)
	.align		4
.L_4612:
        /*6c1c*/ 	.word	index@(_Z10add_kernelILx696EEvPfS0_S0_i)
        /*6c20*/ 	.word	0x00000000


	//----- nvinfo : EIATTR_MIN_STACK_SIZE
	.align		4
.L_4613:
        /*6c24*/ 	.byte	0x04, 0x12
        /*6c26*/ 	.short	(.L_4615 - .L_4614)
	.align		4
.L_4614:
        /*6c28*/ 	.word	index@(_Z10add_kernelILx695EEvPfS0_S0_i)
        /*6c2c*/ 	.word	0x00000000


	//----- nvinfo : EIATTR_MIN_STACK_SIZE
	.align		4
.L_4615:
        /*6c30*/ 	.byte	0x04, 0x12
        /*6c32*/ 	.short	(.L_4617 - .L_4616)
	.align		4
.L_4616:
        /*6c34*/ 	.word	index@(_Z10add_kernelILx694EEvPfS0_S0_i)
        /*6c38*/ 	.word	0x00000000


	//----- nvinfo : EIATTR_MIN_STACK_SIZE
	.align		4
.L_4617:
        /*6c3c*/ 	.byte	0x04, 0x12
        /*6c3e*/ 	.short	(.L_4619 - .L_4618)
	.align		4
.L_4618:
        /*6c40*/ 	.word	index@(_Z10add_kernelILx693EEvPfS0_S0_i)
        /*6c44*/ 	.word	0x00000000


	//----- nvinfo : EIATTR_MIN_STACK_SIZE
	.align		4
.L_4619:
        /*6c48*/ 	.byte	0x04, 0x12
        /*6c4a*/ 	.short	(.L_4621 - .L_4620)
	.align		4
.L_4620:
        /*6c4c*/ 	.word	index@(_Z10add_kernelILx692EEvPfS0_S0_i)
        /*6c50*/ 	.word	0x00000000


	//----- nvinfo : EIATTR_MIN_STACK_SIZE
	.align		4
.L_4621:
        /*6c54*/ 	.byte	0x04, 0x12
        /*6c56*/ 	.short	(.L_4623 - .L_4622)
	.align		4
.L_4622:
        /*6c58*/ 	.word	index@(_Z10add_kernelILx691EEvPfS0_S0_i)
        /*6c5c*/ 	.word	0x00000000


	//----- nvinfo : EIATTR_MIN_STACK_SIZE
	.align		4
.L_4623:
        /*6c60*/ 	.byte	0x04, 0x12
        /*6c62*/ 	.short	(.L_4625 - .L_4624)
	.align		4
.L_4624:
        /*6c64*/ 	.word	index@(_Z10add_kernelILx690EEvPfS0_S0_i)
        /*6c68*/ 	.word	0x00000000


	//----- nvinfo : EIATTR_MIN_STACK_SIZE
	.align		4
.L_4625:
        /*6c6c*/ 	.byte	0x04, 0x12
        /*6c6e*/ 	.short	(.L_4627 - .L_4626)
	.align		4
.L_4626:
        /*6c70*/ 	.word	index@(_Z10add_kernelILx689EEvPfS0_S0_i)
        /*6c74*/ 	.word	0x00000000


	//----- nvinfo : EIATTR_MIN_STACK_SIZE
	.align		4
.L_4627:
        /*6c78*/ 	.byte	0x04, 0x12
        /*6c7a*/ 	.short	(.L_4629 - .L_4628)
	.align		4
.L_4628:
        /*6c7c*/ 	.word	index@(_Z10add_kernelILx688EEvPfS0_S0_i)
        /*6c80*/ 	.word	0x00000000


	//----- nvinfo : EIATTR_MIN_STACK_SIZE
	.align		4
.L_4629:
        /*6c84*/ 	.byte	0x04, 0x12
        /*6c86*/ 	.short	(.L_4631 - .L_4630)
	.align		4
.L_4630:
        /*6c88*/ 	.word	index@(_Z10add_kernelILx687EEvPfS0_S0_i)
        /*6c8c*/ 	.word	0x00000000


	//----- nvinfo : EIATTR_MIN_STACK_SIZE
	.align		4
.L_4631:
        /*6c90*/ 	.byte	0x04, 0x12
        /*6c92*/ 	.short	(.L_4633 - .L_4632)
	.align		4
.L_4632:
        /*6c94*/ 	.word	index@(_Z10add_kernelILx686EEvPfS0_S0_i)
        /*6c98*/ 	.word	0x00000000


	//----- nvinfo : EIATTR_MIN_STACK_SIZE
	.align		4
.L_4633:
        /*6c9c*/ 	.byte	0x04, 0x12
        /*6c9e*/ 	.short	(.L_4635 - .L_4634)
	.align		4
.L_4634:
        /*6ca0*/ 	.word	index@(_Z10add_kernelILx685EEvPfS0_S0_i)
        /*6ca4*/ 	.word	0x00000000


	//----- nvinfo : EIATTR_MIN_STACK_SIZE
	.align		4
.L_4635:
        /*6ca8*/ 	.byte	0x04, 0x12
        /*6caa*/ 	.short	(.L_4637 - .L_4636)
	.align		4
.L_4636:
        /*6cac*/ 	.word	index@(_Z10add_kernelILx684EEvPfS0_S0_i)
        /*6cb0*/ 	.word	0x00000000


	//----- nvinfo : EIATTR_MIN_STACK_SIZE
	.align		4
.L_4637:
        /*6cb4*/ 	.byte	0x04, 0x12
        /*6cb6*/ 	.short	(.L_4639 - .L_4638)
	.align		4
.L_4638:
        /*6cb8*/ 	.word	index@(_Z10add_kernelILx683EEvPfS0_S0_i)
        /*6cbc*/ 	.word	0x00000000


	//----- nvinfo : EIATTR_MIN_STACK_SIZE
	.align		4
.L_4639:
        /*6cc0*/ 	.byte	0x04, 0x12
        /*6cc2*/ 	.short	(.L_4641 - .L_4640)
	.align		4
.L_4640:
        /*6cc4*/ 	.word	index@(_Z10add_kernelILx682EEvPfS0_S0_i)
        /*6cc8*/ 	.word	0x00000000


	//----- nvinfo : EIATTR_MIN_STACK_SIZE
	.align		4
.L_4641:
        /*6ccc*/ 	.byte	0x04, 0x12
        /*6cce*/ 	.short	(.L_4643 - .L_4642)
	.align		4
.L_4642:
        /*6cd0*/ 	.word	index@(_Z10add_kernelILx681EEvPfS0_S0_i)
        /*6cd4*/ 	.word	0x00000000


	//----- nvinfo : EIATTR_MIN_STACK_SIZE
	.align		4
.L_4643:
        /*6cd8*/ 	.byte	0x04, 0x12
        /*6cda*/ 	.short	(.L_4645 - .L_4644)
	.align		4
.L_4644:
        /*6cdc*/ 	.word	index@(_Z10add_kernelILx680EEvPfS0_S0_i)
        /*6ce0*/ 	.word	0x00000000


	//----- nvinfo : EIATTR_MIN_STACK_SIZE
	.align		4
.L_4645:
        /*6ce4*/ 	.byte	0x04, 0x12
        /*6ce6*/ 	.short	(.L_4647 - .L_4646)
	.align		4
.L_4646:
        /*6ce8*/ 	.word	index@(_Z10add_kernelILx679EEvPfS0_S0_i)
        /*6cec*/ 	.word	0x00000000


	//----- nvinfo : EIATTR_MIN_STACK_SIZE
	.align		4
.L_4647:
        /*6cf0*/ 	.byte	0x04, 0x12
        /*6cf2*/ 	.short	(.L_4649 - .L_4648)
	.align		4
.L_4648:
        /*6cf4*/ 	.word	index@(_Z10add_kernelILx678EEvPfS0_S0_i)
        /*6cf8*/ 	.word	0x00000000


	//----- nvinfo : EIATTR_MIN_STACK_SIZE
	.align		4
.L_4649:
        /*6cfc*/ 	.byte	0x04, 0x12
        /*6cfe*/ 	.short	(.L_4651 - .L_4650)
	.align		4
.L_4650:
        /*6d00*/ 	.word	index@(_Z10add_kernelILx677EEvPfS0_S0_i)
        /*6d04*/ 	.word	0x00000000


	//----- nvinfo : EIATTR_MIN_STACK_SIZE
	.align		4
.L_4651:
        /*6d08*/ 	.byte	0x04, 0x12
        /*6d0a*/ 	.short	(.L_4653 - .L_4652)
	.align		4
.L_4652:
        /*6d0c*/ 	.word	index@(_Z10add_kernelILx676EEvPfS0_S0_i)
        /*6d10*/ 	.word	0x00000000


	//----- nvinfo : EIATTR_MIN_STACK_SIZE
	.align		4
.L_4653:
        /*6d14*/ 	.byte	0x04, 0x12
        /*6d16*/ 	.short	(.L_4655 - .L_4654)
	.align		4
.L_4654:
        /*6d18*/ 	.word	index@(_Z10add_kernelILx675EEvPfS0_S0_i)
        /*6d1c*/ 	.word	0x00000000


	//----- nvinfo : EIATTR_MIN_STACK_SIZE
	.align		4
.L_4655:
        /*6d20*/ 	.byte	0x04, 0x12
        /*6d22*/ 	.short	(.L_4657 - .L_4656)
	.align		4
.L_4656:
        /*6d24*/ 	.word	index@(_Z10add_kernelILx674EEvPfS0_S0_i)
        /*6d28*/ 	.word	0x00000000


	//----- nvinfo : EIATTR_MIN_STACK_SIZE
	.align		4
.L_4657:
        /*6d2c*/ 	.byte	0x04, 0x12
        /*6d2e*/ 	.short	(.L_4659 - .L_4658)
	.align		4
.L_4658:
        /*6d30*/ 	.word	index@(_Z10add_kernelILx673EEvPfS0_S0_i)
        /*6d34*/ 	.word	0x00000000


	//----- nvinfo : EIATTR_MIN_STACK_SIZE
	.align		4
.L_4659:
        /*6d38*/ 	.byte	0x04, 0x12
        /*6d3a*/ 	.short	(.L_4661 - .L_4660)
	.align		4
.L_4660:
        /*6d3c*/ 	.word	index@(_Z10add_kernelILx672EEvPfS0_S0_i)
        /*6d40*/ 	.word	0x00000000


	//----- nvinfo : EIATTR_MIN_STACK_SIZE
	.align		4
.L_4661:
        /*6d44*/ 	.byte	0x04, 0x12
        /*6d46*/ 	.short	(.L_4663 - .L_4662)
	.align		4
.L_4662:
        /*6d48*/ 	.word	index@(_Z10add_kernelILx671EEvPfS0_S0_i)
        /*6d4c*/ 	.word	0x00000000


	//----- nvinfo : EIATTR_MIN_STACK_SIZE
	.align		4
.L_4663:
        /*6d50*/ 	.byte	0x04, 0x12
        /*6d52*/ 	.short	(.L_4665 - .L_4664)
	.align		4
.L_4664:
        /*6d54*/ 	.word	index@(_Z10add_kernelILx670EEvPfS0_S0_i)
        /*6d58*/ 	.word	0x00000000


	//----- nvinfo : EIATTR_MIN_STACK_SIZE
	.align		4
.L_4665:
        /*6d5c*/ 	.byte	0x04, 0x12
        /*6d5e*/ 	.short	(.L_4667 - .L_4666)
	.align		4
.L_4666:
        /*6d60*/ 	.word	index@(_Z10add_kernelILx669EEvPfS0_S0_i)
        /*6d64*/ 	.word	0x00000000


	//----- nvinfo : EIATTR_MIN_STACK_SIZE
	.align		4
.L_4667:
        /*6d68*/ 	.byte	0x04, 0x12
        /*6d6a*/ 	.short	(.L_4669 - .L_4668)
	.align		4
.L_4668:
        /*6d6c*/ 	.word	index@(_Z10add_kernelILx668EEvPfS0_S0_i)
        /*6d70*/ 	.word	0x00000000


	//----- nvinfo : EIATTR_MIN_STACK_SIZE
	.align		4
.L_4669:
        /*6d74*/ 	.byte	0x04, 0x12
        /*6d76*/ 	.short	(.L_4671 - .L_4670)
	.align		4
.L_4670:
        /*6d78*/ 	.word	index@(_Z10add_kernelILx667EEvPfS0_S0_i)
        /*6d7c*/ 	.word	0x00000000


	//----- nvinfo : EIATTR_MIN_STACK_SIZE
	.align		4
.L_4671:
        /*6d80*/ 	.byte	0x04, 0x12
        /*6d82*/ 	.short	(.L_4673 - .L_4672)
	.align		4
.L_4672:
        /*6d84*/ 	.word	index@(_Z10add_kernelILx666EEvPfS0_S0_i)
        /*6d88*/ 	.word	0x00000000


	//----- nvinfo : EIATTR_MIN_STACK_SIZE
	.align		4
.L_4673:
        /*6d8c*/ 	.byte	0x04, 0x12
        /*6d8e*/ 	.short	(.L_4675 - .L_4674)
	.align		4
.L_4674:
        /*6d90*/ 	.word	index@(_Z10add_kernelILx665EEvPfS0_S0_i)
        /*6d94*/ 	.word	0x00000000


	//----- nvinfo : EIATTR_MIN_STACK_SIZE
	.align		4
.L_4675:
        /*6d98*/ 	.byte	0x04, 0x12
        /*6d9a*/ 	.short	(.L_4677 - .L_4676)
	.align		4
.L_4676:
        /*6d9c*/ 	.word	index@(_Z10add_kernelILx664EEvPfS0_S0_i)
        /*6da0*/ 	.word	0x00000000


	//----- nvinfo : EIATTR_MIN_STACK_SIZE
	.align		4
.L_4677:
        /*6da4*/ 	.byte	0x04, 0x12
        /*6da6*/ 	.short	(.L_4679 - .L_4678)
	.align		4
.L_4678:
        /*6da8*/ 	.word	index@(_Z10add_kernelILx663EEvPfS0_S0_i)
        /*6dac*/ 	.word	0x00000000


	//----- nvinfo : EIATTR_MIN_STACK_SIZE
	.align		4
.L_4679:
        /*6db0*/ 	.byte	0x04, 0x12
        /*6db2*/ 	.short	(.L_4681 - .L_4680)
	.align		4
.L_4680:
        /*6db4*/ 	.word	index@(_Z10add_kernelILx662EEvPfS0_S0_i)
        /*6db8*/ 	.word	0x00000000


	//----- nvinfo : EIATTR_MIN_STACK_SIZE
	.align		4
.L_4681:
        /*6dbc*/ 	.byte	0x04, 0x12
        /*6dbe*/ 	.short	(.L_4683 - .L_4682)
	.align		4
.L_4682:
        /*6dc0*/ 	.word	index@(_Z10add_kernelILx661EEvPfS0_S0_i)
        /*6dc4*/ 	.word	0x00000000


	//----- nvinfo : EIATTR_MIN_STACK_SIZE
	.align		4
.L_4683:
        /*6dc8*/ 	.byte	0x04, 0x12
        /*6dca*/ 	.short	(.L_4685 - .L_4684)
	.align		4
.L_4684:
        /*6dcc*/ 	.word	index@(_Z10add_kernelILx660EEvPfS0_S0_i)
        /*6dd0*/ 	.word	0x00000000


	//----- nvinfo : EIATTR_MIN_STACK_SIZE
	.align		4
.L_4685:
        /*6dd4*/ 	.byte	0x04, 0x12
        /*6dd6*/ 	.short	(.L_4687 - .L_4686)
	.align		4
.L_4686:
        /*6dd8*/ 	.word	index@(_Z10add_kernelILx659EEvPfS0_S0_i)
        /*6ddc*/ 	.word	0x00000000


	//----- nvinfo : EIATTR_MIN_STACK_SIZE
	.align		4
.L_4687:
        /*6de0*/ 	.byte	0x04, 0x12
        /*6de2*/ 	.short	(.L_4689 - .L_4688)
	.align		4
.L_4688:
        /*6de4*/ 	.word	index@(_Z10add_kernelILx658EEvPfS0_S0_i)
        /*6de8*/ 	.word	0x00000000


	//----- nvinfo : EIATTR_MIN_STACK_SIZE
	.align		4
.L_4689:
        /*6dec*/ 	.byte	0x04, 0x12
        /*6dee*/ 	.short	(.L_4691 - .L_4690)
	.align		4
.L_4690:
        /*6df0*/ 	.word	index@(_Z10add_kernelILx657EEvPfS0_S0_i)
        /*6df4*/ 	.word	0x00000000


	//----- nvinfo : EIATTR_MIN_STACK_SIZE
	.align		4
.L_4691:
        /*6df8*/ 	.byte	0x04, 0x12
        /*6dfa*/ 	.short	(.L_4693 - .L_4692)
	.align		4
.L_4692:
        /*6dfc*/ 	.word	index@(_Z10add_kernelILx656EEvPfS0_S0_i)
        /*6e00*/ 	.word	0x00000000


	//----- nvinfo : EIATTR_MIN_STACK_SIZE
	.align		4
.L_4693:
        /*6e04*/ 	.byte	0x04, 0x12
        /*6e06*/ 	.short	(.L_4695 - .L_4694)
	.align		4
.L_4694:
        /*6e08*/ 	.word	index@(_Z10add_kernelILx655EEvPfS0_S0_i)
        /*6e0c*/ 	.word	0x00000000


	//----- nvinfo : EIATTR_MIN_STACK_SIZE
	.align		4
.L_4695:
        /*6e10*/ 	.byte	0x04, 0x12
        /*6e12*/ 	.short	(.L_4697 - .L_4696)
	.align		4
.L_4696:
        /*6e14*/ 	.word	index@(_Z10add_kernelILx654EEvPfS0_S0_i)
        /*6e18*/ 	.word	0x00000000


	//----- nvinfo : EIATTR_MIN_STACK_SIZE
	.align		4
.L_4697:
        /*6e1c*/ 	.byte	0x04, 0x12
        /*6e1e*/ 	.short	(.L_4699 - .L_4698)
	.align		4
.L_4698:
        /*6e20*/ 	.word	index@(_Z10add_kernelILx653EEvPfS0_S0_i)
        /*6e24*/ 	.word	0x00000000


	//----- nvinfo : EIATTR_MIN_STACK_SIZE
	.align		4
.L_4699:
        /*6e28*/ 	.byte	0x04, 0x12
        /*6e2a*/ 	.short	(.L_4701 - .L_4700)
	.align		4
.L_4700:
        /*6e2c*/ 	.word	index@(_Z10add_kernelILx652EEvPfS0_S0_i)
        /*6e30*/ 	.word	0x00000000


	//----- nvinfo : EIATTR_MIN_STACK_SIZE
	.align		4
.L_4701:
        /*6e34*/ 	.byte	0x04, 0x12
        /*6e36*/ 	.short	(.L_4703 - .L_4702)
	.align		4
.L_4702:
        /*6e38*/ 	.word	index@(_Z10add_kernelILx651EEvPfS0_S0_i)
        /*6e3c*/ 	.word	0x00000000


	//----- nvinfo : EIATTR_MIN_STACK_SIZE
	.align		4
.L_4703:
        /*6e40*/ 	.byte	0x04, 0x12
        /*6e42*/ 	.short	(.L_4705 - .L_4704)
	.align		4
.L_4704:
        /*6e44*/ 	.word	index@(_Z10add_kernelILx650EEvPfS0_S0_i)
        /*6e48*/ 	.word	0x00000000


	//----- nvinfo : EIATTR_MIN_STACK_SIZE
	.align		4
.L_4705:
        /*6e4c*/ 	.byte	0x04, 0x12
        /*6e4e*/ 	.short	(.L_4707 - .L_4706)
	.align		4
.L_4706:
        /*6e50*/ 	.word	index@(_Z10add_kernelILx649EEvPfS0_S0_i)
        /*6e54*/ 	.word	0x00000000


	//----- nvinfo : EIATTR_MIN_STACK_SIZE
	.align		4
.L_4707:
        /*6e58*/ 	.byte	0x04, 0x12
        /*6e5a*/ 	.short	(.L_4709 - .L_4708)
	.align		4
.L_4708:
        /*6e5c*/ 	.word	index@(_Z10add_kernelILx648EEvPfS0_S0_i)
        /*6e60*/ 	.word	0x00000000


	//----- nvinfo : EIATTR_MIN_STACK_SIZE
	.align		4
.L_4709:
        /*6e64*/ 	.byte	0x04, 0x12
        /*6e66*/ 	.short	(.L_4711 - .L_4710)
	.align		4
.L_4710:
        /*6e68*/ 	.word	index@(_Z10add_kernelILx647EEvPfS0_S0_i)
        /*6e6c*/ 	.word	0x00000000


	//----- nvinfo : EIATTR_MIN_STACK_SIZE
	.align		4
.L_4711:
        /*6e70*/ 	.byte	0x04, 0x12
        /*6e72*/ 	.short	(.L_4713 - .L_4712)
	.align		4
.L_4712:
        /*6e74*/ 	.word	index@(_Z10add_kernelILx646EEvPfS0_S0_i)
        /*6e78*/ 	.word	0x00000000


	//----- nvinfo : EIATTR_MIN_STACK_SIZE
	.align		4
.L_4713:
        /*6e7c*/ 	.byte	0x04, 0x12
        /*6e7e*/ 	.short	(.L_4715 - .L_4714)
	.align		4
.L_4714:
        /*6e80*/ 	.word	index@(_Z10add_kernelILx645EEvPfS0_S0_i)
        /*6e84*/ 	.word	0x00000000


	//----- nvinfo : EIATTR_MIN_STACK_SIZE
	.align		4
.L_4715:
        /*6e88*/ 	.byte	0x04, 0x12
        /*6e8a*/ 	.short	(.L_4717 - .L_4716)
	.align		4
.L_4716:
        /*6e8c*/ 	.word	index@(_Z10add_kernelILx644EEvPfS0_S0_i)
        /*6e90*/ 	.word	0x00000000


	//----- nvinfo : EIATTR_MIN_STACK_SIZE
	.align		4
.L_4717:
        /*6e94*/ 	.byte	0x04, 0x12
        /*6e96*/ 	.short	(.L_4719 - .L_4718)
	.align		4
.L_4718:
        /*6e98*/ 	.word	index@(_Z10add_kernelILx643EEvPfS0_S0_i)
        /*6e9c*/ 	.word	0x00000000


	//----- nvinfo : EIATTR_MIN_STACK_SIZE
	.align		4
.L_4719:
        /*6ea0*/ 	.byte	0x04, 0x12
        /*6ea2*/ 	.short	(.L_4721 - .L_4720)
	.align		4
.L_4720:
        /*6ea4*/ 	.word	index@(_Z10add_kernelILx642EEvPfS0_S0_i)
        /*6ea8*/ 	.word	0x00000000


	//----- nvinfo : EIATTR_MIN_STACK_SIZE
	.align		4
.L_4721:
        /*6eac*/ 	.byte	0x04, 0x12
        /*6eae*/ 	.short	(.L_4723 - .L_4722)
	.align		4
.L_4722:
        /*6eb0*/ 	.word	index@(_Z10add_kernelILx641EEvPfS0_S0_i)
        /*6eb4*/ 	.word	0x00000000


	//----- nvinfo : EIATTR_MIN_STACK_SIZE
	.align		4
.L_4723:
        /*6eb8*/ 	.byte	0x04, 0x12
        /*6eba*/ 	.short	(.L_4725 - .L_4724)
	.align		4
.L_4724:
        /*6ebc*/ 	.word	index@(_Z10add_kernelILx640EEvPfS0_S0_i)
        /*6ec0*/ 	.word	0x00000000


	//----- nvinfo : EIATTR_MIN_STACK_SIZE
	.align		4
.L_4725:
        /*6ec4*/ 	.byte	0x04, 0x12
        /*6ec6*/ 	.short	(.L_4727 - .L_4726)
	.align		4
.L_4726:
        /*6ec8*/ 	.word	index@(_Z10add_kernelILx639EEvPfS0_S0_i)
        /*6ecc*/ 	.word	0x00000000


	//----- nvinfo : EIATTR_MIN_STACK_SIZE
	.align		4
.L_4727:
        /*6ed0*/ 	.byte	0x04, 0x12
        /*6ed2*/ 	.short	(.L_4729 - .L_4728)
	.align		4
.L_4728:
        /*6ed4*/ 	.word	index@(_Z10add_kernelILx638EEvPfS0_S0_i)
        /*6ed8*/ 	.word	0x00000000


	//----- nvinfo : EIATTR_MIN_STACK_SIZE
	.align		4
.L_4729:
        /*6edc*/ 	.byte	0x04, 0x12
        /*6ede*/ 	.short	(.L_4731 - .L_4730)
	.align		4
.L_4730:
        /*6ee0*/ 	.word	index@(_Z10add_kernelILx637EEvPfS0_S0_i)
        /*6ee4*/ 	.word	0x00000000


	//----- nvinfo : EIATTR_MIN_STACK_SIZE
	.align		4
.L_4731:
        /*6ee8*/ 	.byte	0x04, 0x12
        /*6eea*/ 	.short	(.L_4733 - .L_4732)
	.align		4
.L_4732:
        /*6eec*/ 	.word	index@(_Z10add_kernelILx636EEvPfS0_S0_i)
        /*6ef0*/ 	.word	0x00000000


	//----- nvinfo : EIATTR_MIN_STACK_SIZE
	.align		4
.L_4733:
        /*6ef4*/ 	.byte	0x04, 0x12
        /*6ef6*/ 	.short	(.L_4735 - .L_4734)
	.align		4
.L_4734:
        /*6ef8*/ 	.word	index@(_Z10add_kernelILx635EEvPfS0_S0_i)
        /*6efc*/ 	.word	0x00000000


	//----- nvinfo : EIATTR_MIN_STACK_SIZE
	.align		4
.L_4735:
        /*6f00*/ 	.byte	0x04, 0x12
        /*6f02*/ 	.short	(.L_4737 - .L_4736)
	.align		4
.L_4736:
        /*6f04*/ 	.word	index@(_Z10add_kernelILx634EEvPfS0_S0_i)
        /*6f08*/ 	.word	0x00000000


	//----- nvinfo : EIATTR_MIN_STACK_SIZE
	.align		4
.L_4737:
        /*6f0c*/ 	.byte	0x04, 0x12
        /*6f0e*/ 	.short	(.L_4739 - .L_4738)
	.align		4
.L_4738:
        /*6f10*/ 	.word	index@(_Z10add_kernelILx633EEvPfS0_S0_i)
        /*6f14*/ 	.word	0x00000000


	//----- nvinfo : EIATTR_MIN_STACK_SIZE
	.align		4
.L_4739:
        /*6f18*/ 	.byte	0x04, 0x12
        /*6f1a*/ 	.short	(.L_4741 - .L_4740)
	.align		4
.L_4740:
        /*6f1c*/ 	.word	index@(_Z10add_kernelILx632EEvPfS0_S0_i)
        /*6f20*/ 	.word	0x00000000


	//----- nvinfo : EIATTR_MIN_STACK_SIZE
	.align		4
.L_4741:
        /*6f24*/ 	.byte	0x04, 0x12
        /*6f26*/ 	.short	(.L_4743 - .L_4742)
	.align		4
.L_4742:
        /*6f28*/ 	.word	index@(_Z10add_kernelILx631EEvPfS0_S0_i)
        /*6f2c*/ 	.word	0x00000000


	//----- nvinfo : EIATTR_MIN_STACK_SIZE
	.align		4
.L_4743:
        /*6f30*/ 	.byte	0x04, 0x12
        /*6f32*/ 	.short	(.L_4745 - .L_4744)
	.align		4
.L_4744:
        /*6f34*/ 	.word	index@(_Z10add_kernelILx630EEvPfS0_S0_i)
        /*6f38*/ 	.word	0x00000000


	//----- nvinfo : EIATTR_MIN_STACK_SIZE
	.align		4
.L_4745:
        /*6f3c*/ 	.byte	0x04, 0x12
        /*6f3e*/ 	.short	(.L_4747 - .L_4746)
	.align		4
.L_4746:
        /*6f40*/ 	.word	index@(_Z10add_kernelILx629EEvPfS0_S0_i)
        /*6f44*/ 	.word	0x00000000


	//----- nvinfo : EIATTR_MIN_STACK_SIZE
	.align		4
.L_4747:
        /*6f48*/ 	.byte	0x04, 0x12
        /*6f4a*/ 	.short	(.L_4749 - .L_4748)
	.align		4
.L_4748:
        /*6f4c*/ 	.word	index@(_Z10add_kernelILx628EEvPfS0_S0_i)
        /*6f50*/ 	.word	0x00000000


	//----- nvinfo : EIATTR_MIN_STACK_SIZE
	.align		4
.L_4749:
        /*6f54*/ 	.byte	0x04, 0x12
        /*6f56*/ 	.short	(.L_4751 - .L_4750)
	.align		4
.L_4750:
        /*6f58*/ 	.word	index@(_Z10add_kernelILx627EEvPfS0_S0_i)
        /*6f5c*/ 	.word	0x00000000


	//----- nvinfo : EIATTR_MIN_STACK_SIZE
	.align		4
.L_4751:
        /*6f60*/ 	.byte	0x04, 0x12
        /*6f62*/ 	.short	(.L_4753 - .L_4752)
	.align		4
.L_4752:
        /*6f64*/ 	.word	index@(_Z10add_kernelILx626EEvPfS0_S0_i)
        /*6f68*/ 	.word	0x00000000


	//----- nvinfo : EIATTR_MIN_STACK_SIZE
	.align		4
.L_4753:
        /*6f6c*/ 	.byte	0x04, 0x12
        /*6f6e*/ 	.short	(.L_4755 - .L_4754)
	.align		4
.L_4754:
        /*6f70*/ 	.word	index@(_Z10add_kernelILx625EEvPfS0_S0_i)
        /*6f74*/ 	.word	0x00000000


	//----- nvinfo : EIATTR_MIN_STACK_SIZE
	.align		4
.L_4755:
        /*6f78*/ 	.byte	0x04, 0x12
        /*6f7a*/ 	.short	(.L_4757 - .L_4756)
	.align		4
.L_4756:
        /*6f7c*/ 	.word	index@(_Z10add_kernelILx624EEvPfS0_S0_i)
        /*6f80*/ 	.word	0x00000000


	//----- nvinfo : EIATTR_MIN_STACK_SIZE
	.align		4
.L_4757:
        /*6f84*/ 	.byte	0x04, 0x12
        /*6f86*/ 	.short	(.L_4759 - .L_4758)
	.align		4
.L_4758:
        /*6f88*/ 	.word	index@(_Z10add_kernelILx623EEvPfS0_S0_i)
        /*6f8c*/ 	.word	0x00000000


	//----- nvinfo : EIATTR_MIN_STACK_SIZE
	.align		4
.L_4759:
        /*6f90*/ 	.byte	0x04, 0x12
        /*6f92*/ 	.short	(.L_4761 - .L_4760)
	.align		4
.L_4760:
        /*6f94*/ 	.word	index@(_Z10add_kernelILx622EEvPfS0_S0_i)
        /*6f98*/ 	.word	0x00000000


	//----- nvinfo : EIATTR_MIN_STACK_SIZE
	.align		4
.L_4761:
        /*6f9c*/ 	.byte	0x04, 0x12
        /*6f9e*/ 	.short	(.L_4763 - .L_4762)
	.align		4
.L_4762:
        /*6fa0*/ 	.word	index@(_Z10add_kernelILx621EEvPfS0_S0_i)
        /*6fa4*/ 	.word	0x00000000


	//----- nvinfo : EIATTR_MIN_STACK_SIZE
	.align		4
.L_4763:
        /*6fa8*/ 	.byte	0x04, 0x12
        /*6faa*/ 	.short	(.L_4765 - .L_4764)
	.align		4
.L_4764:
        /*6fac*/ 	.word	index@(_Z10add_kernelILx620EEvPfS0_S0_i)
        /*6fb0*/ 	.word	0x00000000


	//----- nvinfo : EIATTR_MIN_STACK_SIZE
	.align		4
.L_4765:
        /*6fb4*/ 	.byte	0x04, 0x12
        /*6fb6*/ 	.short	(.L_4767 - .L_4766)
	.align		4
.L_4766:
        /*6fb8*/ 	.word	index@(_Z10add_kernelILx619EEvPfS0_S0_i)
        /*6fbc*/ 	.word	0x00000000


	//----- nvinfo : EIATTR_MIN_STACK_SIZE
	.align		4
.L_4767:
        /*6fc0*/ 	.byte	0x04, 0x12
        /*6fc2*/ 	.short	(.L_4769 - .L_4768)
	.align		4
.L_4768:
        /*6fc4*/ 	.word	index@(_Z10add_kernelILx618EEvPfS0_S0_i)
        /*6fc8*/ 	.word	0x00000000


	//----- nvinfo : EIATTR_MIN_STACK_SIZE
	.align		4
.L_4769:
        /*6fcc*/ 	.byte	0x04, 0x12
        /*6fce*/ 	.short	(.L_4771 - .L_4770)
	.align		4
.L_4770:
        /*6fd0*/ 	.word	index@(_Z10add_kernelILx617EEvPfS0_S0_i)
        /*6fd4*/ 	.word	0x00000000


	//----- nvinfo : EIATTR_MIN_STACK_SIZE
	.align		4
.L_4771:
        /*6fd8*/ 	.byte	0x04, 0x12
        /*6fda*/ 	.short	(.L_4773 - .L_4772)
	.align		4
.L_4772:
        /*6fdc*/ 	.word	index@(_Z10add_kernelILx616EEvPfS0_S0_i)
        /*6fe0*/ 	.word	0x00000000


	//----- nvinfo : EIATTR_MIN_STACK_SIZE
	.align		4
.L_4773:
        /*6fe4*/ 	.byte	0x04, 0x12
        /*6fe6*/ 	.short	(.L_4775 - .L_4774)
	.align		4
.L_4774:
        /*6fe8*/ 	.word	index@(_Z10add_kernelILx615EEvPfS0_S0_i)
        /*6fec*/ 	.word	0x00000000


	//----- nvinfo : EIATTR_MIN_STACK_SIZE
	.align		4
.L_4775:
        /*6ff0*/ 	.byte	0x04, 0x12
        /*6ff2*/ 	.short	(.L_4777 - .L_4776)
	.align		4
.L_4776:
        /*6ff4*/ 	.word	index@(_Z10add_kernelILx614EEvPfS0_S0_i)
        /*6ff8*/ 	.word	0x00000000


	//----- nvinfo : EIATTR_MIN_STACK_SIZE
	.align		4
.L_4777:
        /*6ffc*/ 	.byte	0x04, 0x12
        /*6ffe*/ 	.short	(.L_4779 - .L_4778)
	.align		4
.L_4778:
        /*7000*/ 	.word	index@(_Z10add_kernelILx613EEvPfS0_S0_i)
        /*7004*/ 	.word	0x00000000


	//----- nvinfo : EIATTR_MIN_STACK_SIZE
	.align		4
.L_4779:
        /*7008*/ 	.byte	0x04, 0x12
        /*700a*/ 	.short	(.L_4781 - .L_4780)
	.align		4
.L_4780:
        /*700c*/ 	.word	index@(_Z10add_kernelILx612EEvPfS0_S0_i)
        /*7010*/ 	.word	0x00000000


	//----- nvinfo : EIATTR_MIN_STACK_SIZE
	.align		4
.L_4781:
        /*7014*/ 	.byte	0x04, 0x12
        /*7016*/ 	.short	(.L_4783 - .L_4782)
	.align		4
.L_4782:
        /*7018*/ 	.word	index@(_Z10add_kernelILx611EEvPfS0_S0_i)
        /*701c*/ 	.word	0x00000000


	//----- nvinfo : EIATTR_MIN_STACK_SIZE
	.align		4
.L_4783:
        /*7020*/ 	.byte	0x04, 0x12
        /*7022*/ 	.short	(.L_4785 - .L_4784)
	.align		4
.L_4784:
        /*7024*/ 	.word	index@(_Z10add_kernelILx610EEvPfS0_S0_i)
        /*7028*/ 	.word	0x00000000


	//----- nvinfo : EIATTR_MIN_STACK_SIZE
	.align		4
.L_4785:
        /*702c*/ 	.byte	0x04, 0x12
        /*702e*/ 	.short	(.L_4787 - .L_4786)
	.align		4
.L_4786:
        /*7030*/ 	.word	index@(_Z10add_kernelILx609EEvPfS0_S0_i)
        /*7034*/ 	.word	0x00000000


	//----- nvinfo : EIATTR_MIN_STACK_SIZE
	.align		4
.L_4787:
        /*7038*/ 	.byte	0x04, 0x12
        /*703a*/ 	.short	(.L_4789 - .L_4788)
	.align		4
.L_4788:
        /*703c*/ 	.word	index@(_Z10add_kernelILx608EEvPfS0_S0_i)
        /*7040*/ 	.word	0x00000000


	//----- nvinfo : EIATTR_MIN_STACK_SIZE
	.align		4
.L_4789:
        /*7044*/ 	.byte	0x04, 0x12
        /*7046*/ 	.short	(.L_4791 - .L_4790)
	.align		4
.L_4790:
        /*7048*/ 	.word	index@(_Z10add_kernelILx607EEvPfS0_S0_i)
        /*704c*/ 	.word	0x00000000


	//----- nvinfo : EIATTR_MIN_STACK_SIZE
	.align		4
.L_4791:
        /*7050*/ 	.byte	0x04, 0x12
        /*7052*/ 	.short	(.L_4793 - .L_4792)
	.align		4
.L_4792:
        /*7054*/ 	.word	index@(_Z10add_kernelILx606EEvPfS0_S0_i)
        /*7058*/ 	.word	0x00000000


	//----- nvinfo : EIATTR_MIN_STACK_SIZE
	.align		4
.L_4793:
        /*705c*/ 	.byte	0x04, 0x12
        /*705e*/ 	.short	(.L_4795 - .L_4794)
	.align		4
.L_4794:
        /*7060*/ 	.word	index@(_Z10add_kernelILx605EEvPfS0_S0_i)
        /*7064*/ 	.word	0x00000000


	//----- nvinfo : EIATTR_MIN_STACK_SIZE
	.align		4
.L_4795:
        /*7068*/ 	.byte	0x04, 0x12
        /*706a*/ 	.short	(.L_4797 - .L_4796)
	.align		4
.L_4796:
        /*706c*/ 	.word	index@(_Z10add_kernelILx604EEvPfS0_S0_i)
        /*7070*/ 	.word	0x00000000


	//----- nvinfo : EIATTR_MIN_STACK_SIZE
	.align		4
.L_4797:
        /*7074*/ 	.byte	0x04, 0x12
        /*7076*/ 	.short	(.L_4799 - .L_4798)
	.align		4
.L_4798:
        /*7078*/ 	.word	index@(_Z10add_kernelILx603EEvPfS0_S0_i)
        /*707c*/ 	.word	0x00000000


	//----- nvinfo : EIATTR_MIN_STACK_SIZE
	.align		4
.L_4799:
        /*7080*/ 	.byte	0x04, 0x12
        /*7082*/ 	.short	(.L_4801 - .L_4800)
	.align		4
.L_4800:
        /*7084*/ 	.word	index@(_Z10add_kernelILx602EEvPfS0_S0_i)
        /*7088*/ 	.word	0x00000000


	//----- nvinfo : EIATTR_MIN_STACK_SIZE
	.align		4
.L_4801:
        /*708c*/ 	.byte	0x04, 0x12
        /*708e*/ 	.short	(.L_4803 - .L_4802)
	.align		4
.L_4802:
        /*7090*/ 	.word	index@(_Z10add_kernelILx601EEvPfS0_S0_i)
        /*7094*/ 	.word	0x00000000


	//----- nvinfo : EIATTR_MIN_STACK_SIZE
	.align		4
.L_4803:
        /*7098*/ 	.byte	0x04, 0x12
        /*709a*/ 	.short	(.L_4805 - .L_4804)
	.align		4
.L_4804:
        /*709c*/ 	.word	index@(_Z10add_kernelILx600EEvPfS0_S0_i)
        /*70a0*/ 	.word	0x00000000


	//----- nvinfo : EIATTR_MIN_STACK_SIZE
	.align		4
.L_4805:
        /*70a4*/ 	.byte	0x04, 0x12
        /*70a6*/ 	.short	(.L_4807 - .L_4806)
	.align		4
.L_4806:
        /*70a8*/ 	.word	index@(_Z10add_kernelILx599EEvPfS0_S0_i)
        /*70ac*/ 	.word	0x00000000


	//----- nvinfo : EIATTR_MIN_STACK_SIZE
	.align		4
.L_4807:
        /*70b0*/ 	.byte	0x04, 0x12
        /*70b2*/ 	.short	(.L_4809 - .L_4808)
	.align		4
.L_4808:
        /*70b4*/ 	.word	index@(_Z10add_kernelILx598EEvPfS0_S0_i)
        /*70b8*/ 	.word	0x00000000


	//----- nvinfo : EIATTR_MIN_STACK_SIZE
	.align		4
.L_4809:
        /*70bc*/ 	.byte	0x04, 0x12
        /*70be*/ 	.short	(.L_4811 - .L_4810)
	.align		4
.L_4810:
        /*70c0*/ 	.word	index@(_Z10add_kernelILx597EEvPfS0_S0_i)
        /*70c4*/ 	.word	0x00000000


	//----- nvinfo : EIATTR_MIN_STACK_SIZE
	.align		4
.L_4811:
        /*70c8*/ 	.byte	0x04, 0x12
        /*70ca*/ 	.short	(.L_4813 - .L_4812)
	.align		4
.L_4812:
        /*70cc*/ 	.word	index@(_Z10add_kernelILx596EEvPfS0_S0_i)
        /*70d0*/ 	.word	0x00000000


	//----- nvinfo : EIATTR_MIN_STACK_SIZE
	.align		4
.L_4813:
        /*70d4*/ 	.byte	0x04, 0x12
        /*70d6*/ 	.short	(.L_4815 - .L_4814)
	.align		4
.L_4814:
        /*70d8*/ 	.word	index@(_Z10add_kernelILx595EEvPfS0_S0_i)
        /*70dc*/ 	.word	0x00000000


	//----- nvinfo : EIATTR_MIN_STACK_SIZE
	.align		4
.L_4815:
        /*70e0*/ 	.byte	0x04, 0x12
        /*70e2*/ 	.short	(.L_4817 - .L_4816)
	.align		4
.L_4816:
        /*70e4*/ 	.word	index@(_Z10add_kernelILx594EEvPfS0_S0_i)
        /*70e8*/ 	.word	0x00000000


	//----- nvinfo : EIATTR_MIN_STACK_SIZE
	.align		4
.L_4817:
        /*70ec*/ 	.byte	0x04, 0x12
        /*70ee*/ 	.short	(.L_4819 - .L_4818)
	.align		4
.L_4818:
        /*70f0*/ 	.word	index@(_Z10add_kernelILx593EEvPfS0_S0_i)
        /*70f4*/ 	.word	0x00000000


	//----- nvinfo : EIATTR_MIN_STACK_SIZE
	.align		4
.L_4819:
        /*70f8*/ 	.byte	0x04, 0x12
        /*70fa*/ 	.short	(.L_4821 - .L_4820)
	.align		4
.L_4820:
        /*70fc*/ 	.word	index@(_Z10add_kernelILx592EEvPfS0_S0_i)
        /*7100*/ 	.word	0x00000000


	//----- nvinfo : EIATTR_MIN_STACK_SIZE
	.align		4
.L_4821:
        /*7104*/ 	.byte	0x04, 0x12
        /*7106*/ 	.short	(.L_4823 - .L_4822)
	.align		4
.L_4822:
        /*7108*/ 	.word	index@(_Z10add_kernelILx591EEvPfS0_S0_i)
        /*710c*/ 	.word	0x00000000


	//----- nvinfo : EIATTR_MIN_STACK_SIZE
	.align		4
.L_4823:
        /*7110*/ 	.byte	0x04, 0x12
        /*7112*/ 	.short	(.L_4825 - .L_4824)
	.align		4
.L_4824:
        /*7114*/ 	.word	index@(_Z10add_kernelILx590EEvPfS0_S0_i)
        /*7118*/ 	.word	0x00000000


	//----- nvinfo : EIATTR_MIN_STACK_SIZE
	.align		4
.L_4825:
        /*711c*/ 	.byte	0x04, 0x12
        /*711e*/ 	.short	(.L_4827 - .L_4826)
	.align		4
.L_4826:
        /*7120*/ 	.word	index@(_Z10add_kernelILx589EEvPfS0_S0_i)
        /*7124*/ 	.word	0x00000000


	//----- nvinfo : EIATTR_MIN_STACK_SIZE
	.align		4
.L_4827:
        /*7128*/ 	.byte	0x04, 0x12
        /*712a*/ 	.short	(.L_4829 - .L_4828)
	.align		4
.L_4828:
        /*712c*/ 	.word	index@(_Z10add_kernelILx588EEvPfS0_S0_i)
        /*7130*/ 	.word	0x00000000


	//----- nvinfo : EIATTR_MIN_STACK_SIZE
	.align		4
.L_4829:
        /*7134*/ 	.byte	0x04, 0x12
        /*7136*/ 	.short	(.L_4831 - .L_4830)
	.align		4
.L_4830:
        /*7138*/ 	.word	index@(_Z10add_kernelILx587EEvPfS0_S0_i)
        /*713c*/ 	.word	0x00000000


	//----- nvinfo : EIATTR_MIN_STACK_SIZE
	.align		4
.L_4831:
        /*7140*/ 	.byte	0x04, 0x12
        /*7142*/ 	.short	(.L_4833 - .L_4832)
	.align		4
.L_4832:
        /*7144*/ 	.word	index@(_Z10add_kernelILx586EEvPfS0_S0_i)
        /*7148*/ 	.word	0x00000000


	//----- nvinfo : EIATTR_MIN_STACK_SIZE
	.align		4
.L_4833:
        /*714c*/ 	.byte	0x04, 0x12
        /*714e*/ 	.short	(.L_4835 - .L_4834)
	.align		4
.L_4834:
        /*7150*/ 	.word	index@(_Z10add_kernelILx585EEvPfS0_S0_i)
        /*7154*/ 	.word	0x00000000


	//----- nvinfo : EIATTR_MIN_STACK_SIZE
	.align		4
.L_4835:
        /*7158*/ 	.byte	0x04, 0x12
        /*715a*/ 	.short	(.L_4837 - .L_4836)
	.align		4
.L_4836:
        /*715c*/ 	.word	index@(_Z10add_kernelILx584EEvPfS0_S0_i)
        /*7160*/ 	.word	0x00000000


	//----- nvinfo : EIATTR_MIN_STACK_SIZE
	.align		4
.L_4837:
        /*7164*/ 	.byte	0x04, 0x12
        /*7166*/ 	.short	(.L_4839 - .L_4838)
	.align		4
.L_4838:
        /*7168*/ 	.word	index@(_Z10add_kernelILx583EEvPfS0_S0_i)
        /*716c*/ 	.word	0x00000000


	//----- nvinfo : EIATTR_MIN_STACK_SIZE
	.align		4
.L_4839:
        /*7170*/ 	.byte	0x04, 0x12
        /*7172*/ 	.short	(.L_4841 - .L_4840)
	.align		4
.L_4840:
        /*7174*/ 	.word	index@(_Z10add_kernelILx582EEvPfS0_S0_i)
        /*7178*/ 	.word	0x00000000


	//----- nvinfo : EIATTR_MIN_STACK_SIZE
	.align		4
.L_4841:
        /*717c*/ 	.byte	0x04, 0x12
        /*717e*/ 	.short	(.L_4843 - .L_4842)
	.align		4
.L_4842:
        /*7180*/ 	.word	index@(_Z10add_kernelILx581EEvPfS0_S0_i)
        /*7184*/ 	.word	0x00000000


	//----- nvinfo : EIATTR_MIN_STACK_SIZE
	.align		4
.L_4843:
        /*7188*/ 	.byte	0x04, 0x12
        /*718a*/ 	.short	(.L_4845 - .L_4844)
	.align		4
.L_4844:
        /*718c*/ 	.word	index@(_Z10add_kernelILx580EEvPfS0_S0_i)
        /*7190*/ 	.word	0x00000000


	//----- nvinfo : EIATTR_MIN_STACK_SIZE
	.align		4
.L_4845:
        /*7194*/ 	.byte	0x04, 0x12
        /*7196*/ 	.short	(.L_4847 - .L_4846)
	.align		4
.L_4846:
        /*7198*/ 	.word	index@(_Z10add_kernelILx579EEvPfS0_S0_i)
        /*719c*/ 	.word	0x00000000


	//----- nvinfo : EIATTR_MIN_STACK_SIZE
	.align		4
.L_4847:
        /*71a0*/ 	.byte	0x04, 0x12
        /*71a2*/ 	.short	(.L_4849 - .L_4848)
	.align		4
.L_4848:
        /*71a4*/ 	.word	index@(_Z10add_kernelILx578EEvPfS0_S0_i)
        /*71a8*/ 	.word	0x00000000


	//----- nvinfo : EIATTR_MIN_STACK_SIZE
	.align		4
.L_4849:
        /*71ac*/ 	.byte	0x04, 0x12
        /*71ae*/ 	.short	(.L_4851 - .L_4850)
	.align		4
.L_4850:
        /*71b0*/ 	.word	index@(_Z10add_kernelILx577EEvPfS0_S0_i)
        /*71b4*/ 	.word	0x00000000


	//----- nvinfo : EIATTR_MIN_STACK_SIZE
	.align		4
.L_4851:
        /*71b8*/ 	.byte	0x04, 0x12
        /*71ba*/ 	.short	(.L_4853 - .L_4852)
	.align		4
.L_4852:
        /*71bc*/ 	.word	index@(_Z10add_kernelILx576EEvPfS0_S0_i)
        /*71c0*/ 	.word	0x00000000


	//----- nvinfo : EIATTR_MIN_STACK_SIZE
	.align		4
.L_4853:
        /*71c4*/ 	.byte	0x04, 0x12
        /*71c6*/ 	.short	(.L_4855 - .L_4854)
	.align		4
.L_4854:
        /*71c8*/ 	.word	index@(_Z10add_kernelILx575EEvPfS0_S0_i)
        /*71cc*/ 	.word	0x00000000


	//----- nvinfo : EIATTR_MIN_STACK_SIZE
	.align		4
.L_4855:
        /*71d0*/ 	.byte	0x04, 0x12
        /*71d2*/ 	.short	(.L_4857 - .L_4856)
	.align		4
.L_4856:
        /*71d4*/ 	.word	index@(_Z10add_kernelILx574EEvPfS0_S0_i)
        /*71d8*/ 	.word	0x00000000


	//----- nvinfo : EIATTR_MIN_STACK_SIZE
	.align		4
.L_4857:
        /*71dc*/ 	.byte	0x04, 0x12
        /*71de*/ 	.short	(.L_4859 - .L_4858)
	.align		4
.L_4858:
        /*71e0*/ 	.word	index@(_Z10add_kernelILx573EEvPfS0_S0_i)
        /*71e4*/ 	.word	0x00000000


	//----- nvinfo : EIATTR_MIN_STACK_SIZE
	.align		4
.L_4859:
        /*71e8*/ 	.byte	0x04, 0x12
        /*71ea*/ 	.short	(.L_4861 - .L_4860)
	.align		4
.L_4860:
        /*71ec*/ 	.word	index@(_Z10add_kernelILx572EEvPfS0_S0_i)
        /*71f0*/ 	.word	0x00000000


	//----- nvinfo : EIATTR_MIN_STACK_SIZE
	.align		4
.L_4861:
        /*71f4*/ 	.byte	0x04, 0x12
        /*71f6*/ 	.short	(.L_4863 - .L_4862)
	.align		4
.L_4862:
        /*71f8*/ 	.word	index@(_Z10add_kernelILx571EEvPfS0_S0_i)
        /*71fc*/ 	.word	0x00000000


	//----- nvinfo : EIATTR_MIN_STACK_SIZE
	.align		4
.L_4863:
        /*7200*/ 	.byte	0x04, 0x12
        /*7202*/ 	.short	(.L_4865 - .L_4864)
	.align		4
.L_4864:
        /*7204*/ 	.word	index@(_Z10add_kernelILx570EEvPfS0_S0_i)
        /*7208*/ 	.word	0x00000000


	//----- nvinfo : EIATTR_MIN_STACK_SIZE
	.align		4
.L_4865:
        /*720c*/ 	.byte	0x04, 0x12
        /*720e*/ 	.short	(.L_4867 - .L_4866)
	.align		4
.L_4866:
        /*7210*/ 	.word	index@(_Z10add_kernelILx569EEvPfS0_S0_i)
        /*7214*/ 	.word	0x00000000


	//----- nvinfo : EIATTR_MIN_STACK_SIZE
	.align		4
.L_4867:
        /*7218*/ 	.byte	0x04, 0x12
        /*721a*/ 	.short	(.L_4869 - .L_4868)
	.align		4
.L_4868:
        /*721c*/ 	.word	index@(_Z10add_kernelILx568EEvPfS0_S0_i)
        /*7220*/ 	.word	0x00000000


	//----- nvinfo : EIATTR_MIN_STACK_SIZE
	.align		4
.L_4869:
        /*7224*/ 	.byte	0x04, 0x12
        /*7226*/ 	.short	(.L_4871 - .L_4870)
	.align		4
.L_4870:
        /*7228*/ 	.word	index@(_Z10add_kernelILx567EEvPfS0_S0_i)
        /*722c*/ 	.word	0x00000000


	//----- nvinfo : EIATTR_MIN_STACK_SIZE
	.align		4
.L_4871:
        /*7230*/ 	.byte	0x04, 0x12
        /*7232*/ 	.short	(.L_4873 - .L_4872)
	.align		4
.L_4872:
        /*7234*/ 	.word	index@(_Z10add_kernelILx566EEvPfS0_S0_i)
        /*7238*/ 	.word	0x00000000


	//----- nvinfo : EIATTR_MIN_STACK_SIZE
	.align		4
.L_4873:
        /*723c*/ 	.byte	0x04, 0x12
        /*723e*/ 	.short	(.L_4875 - .L_4874)
	.align		4
.L_4874:
        /*7240*/ 	.word	index@(_Z10add_kernelILx565EEvPfS0_S0_i)
        /*7244*/ 	.word	0x00000000


	//----- nvinfo : EIATTR_MIN_STACK_SIZE
	.align		4
.L_4875:
        /*7248*/ 	.byte	0x04, 0x12
        /*724a*/ 	.short	(.L_4877 - .L_4876)
	.align		4
.L_4876:
        /*724c*/ 	.word	index@(_Z10add_kernelILx564EEvPfS0_S0_i)
        /*7250*/ 	.word	0x00000000


	//----- nvinfo : EIATTR_MIN_STACK_SIZE
	.align		4
.L_4877:
        /*7254*/ 	.byte	0x04, 0x12
        /*7256*/ 	.short	(.L_4879 - .L_4878)
	.align		4
.L_4878:
        /*7258*/ 	.word	index@(_Z10add_kernelILx563EEvPfS0_S0_i)
        /*725c*/ 	.word	0x00000000


	//----- nvinfo : EIATTR_MIN_STACK_SIZE
	.align		4
.L_4879:
        /*7260*/ 	.byte	0x04, 0x12
        /*7262*/ 	.short	(.L_4881 - .L_4880)
	.align		4
.L_4880:
        /*7264*/ 	.word	index@(_Z10add_kernelILx562EEvPfS0_S0_i)
        /*7268*/ 	.word	0x00000000


	//----- nvinfo : EIATTR_MIN_STACK_SIZE
	.align		4
.L_4881:
        /*726c*/ 	.byte	0x04, 0x12
        /*726e*/ 	.short	(.L_4883 - .L_4882)
	.align		4
.L_4882:
        /*7270*/ 	.word	index@(_Z10add_kernelILx561EEvPfS0_S0_i)
        /*7274*/ 	.word	0x00000000


	//----- nvinfo : EIATTR_MIN_STACK_SIZE
	.align		4
.L_4883:
        /*7278*/ 	.byte	0x04, 0x12
        /*727a*/ 	.short	(.L_4885 - .L_4884)
	.align		4
.L_4884:
        /*727c*/ 	.word	index@(_Z10add_kernelILx560EEvPfS0_S0_i)
        /*7280*/ 	.word	0x00000000


	//----- nvinfo : EIATTR_MIN_STACK_SIZE
	.align		4
.L_4885:
        /*7284*/ 	.byte	0x04, 0x12
        /*7286*/ 	.short	(.L_4887 - .L_4886)
	.align		4
.L_4886:
        /*7288*/ 	.word	index@(_Z10add_kernelILx559EEvPfS0_S0_i)
        /*728c*/ 	.word	0x00000000


	//----- nvinfo : EIATTR_MIN_STACK_SIZE
	.align		4
.L_4887:
        /*7290*/ 	.byte	0x04, 0x12
        /*7292*/ 	.short	(.L_4889 - .L_4888)
	.align		4
.L_4888:
        /*7294*/ 	.word	index@(_Z10add_kernelILx558EEvPfS0_S0_i)
        /*7298*/ 	.word	0x00000000


	//----- nvinfo : EIATTR_MIN_STACK_SIZE
	.align		4
.L_4889:
        /*729c*/ 	.byte	0x04, 0x12
        /*729e*/ 	.short	(.L_4891 - .L_4890)
	.align		4
.L_4890:
        /*72a0*/ 	.word	index@(_Z10add_kernelILx557EEvPfS0_S0_i)
        /*72a4*/ 	.word	0x00000000


	//----- nvinfo : EIATTR_MIN_STACK_SIZE
	.align		4
.L_4891:
        /*72a8*/ 	.byte	0x04, 0x12
        /*72aa*/ 	.short	(.L_4893 - .L_4892)
	.align		4
.L_4892:
        /*72ac*/ 	.word	index@(_Z10add_kernelILx556EEvPfS0_S0_i)
        /*72b0*/ 	.word	0x00000000


	//----- nvinfo : EIATTR_MIN_STACK_SIZE
	.align		4
.L_4893:
        /*72b4*/ 	.byte	0x04, 0x12
        /*72b6*/ 	.short	(.L_4895 - .L_4894)
	.align		4
.L_4894:
        /*72b8*/ 	.word	index@(_Z10add_kernelILx555EEvPfS0_S0_i)
        /*72bc*/ 	.word	0x00000000


	//----- nvinfo : EIATTR_MIN_STACK_SIZE
	.align		4
.L_4895:
        /*72c0*/ 	.byte	0x04, 0x12
        /*72c2*/ 	.short	(.L_4897 - .L_4896)
	.align		4
.L_4896:
        /*72c4*/ 	.word	index@(_Z10add_kernelILx554EEvPfS0_S0_i)
        /*72c8*/ 	.word	0x00000000


	//----- nvinfo : EIATTR_MIN_STACK_SIZE
	.align		4
.L_4897:
        /*72cc*/ 	.byte	0x04, 0x12
        /*72ce*/ 	.short	(.L_4899 - .L_4898)
	.align		4
.L_4898:
        /*72d0*/ 	.word	index@(_Z10add_kernelILx553EEvPfS0_S0_i)
        /*72d4*/ 	.word	0x00000000


	//----- nvinfo : EIATTR_MIN_STACK_SIZE
	.align		4
.L_4899:
        /*72d8*/ 	.byte	0x04, 0x12
        /*72da*/ 	.short	(.L_4901 - .L_4900)
	.align		4
.L_4900:
        /*72dc*/ 	.word	index@(_Z10add_kernelILx552EEvPfS0_S0_i)
        /*72e0*/ 	.word	0x00000000


	//----- nvinfo : EIATTR_MIN_STACK_SIZE
	.align		4
.L_4901:
        /*72e4*/ 	.byte	0x04, 0x12
        /*72e6*/ 	.short	(.L_4903 - .L_4902)
	.align		4
.L_4902:
        /*72e8*/ 	.word	index@(_Z10add_kernelILx551EEvPfS0_S0_i)
        /*72ec*/ 	.word	0x00000000


	//----- nvinfo : EIATTR_MIN_STACK_SIZE
	.align		4
.L_4903:
        /*72f0*/ 	.byte	0x04, 0x12
        /*72f2*/ 	.short	(.L_4905 - .L_4904)
	.align		4
.L_4904:
        /*72f4*/ 	.word	index@(_Z10add_kernelILx550EEvPfS0_S0_i)
        /*72f8*/ 	.word	0x00000000


	//----- nvinfo : EIATTR_MIN_STACK_SIZE
	.align		4
.L_4905:
        /*72fc*/ 	.byte	0x04, 0x12
        /*72fe*/ 	.short	(.L_4907 - .L_4906)
	.align		4
.L_4906:
        /*7300*/ 	.word	index@(_Z10add_kernelILx549EEvPfS0_S0_i)
        /*7304*/ 	.word	0x00000000


	//----- nvinfo : EIATTR_MIN_STACK_SIZE
	.align		4
.L_4907:
        /*7308*/ 	.byte	0x04, 0x12
        /*730a*/ 	.short	(.L_4909 - .L_4908)
	.align		4
.L_4908:
        /*730c*/ 	.word	index@(_Z10add_kernelILx548EEvPfS0_S0_i)
        /*7310*/ 	.word	0x00000000


	//----- nvinfo : EIATTR_MIN_STACK_SIZE
	.align		4
.L_4909:
        /*7314*/ 	.byte	0x04, 0x12
        /*7316*/ 	.short	(.L_4911 - .L_4910)
	.align		4
.L_4910:
        /*7318*/ 	.word	index@(_Z10add_kernelILx547EEvPfS0_S0_i)
        /*731c*/ 	.word	0x00000000


	//----- nvinfo : EIATTR_MIN_STACK_SIZE
	.align		4
.L_4911:
        /*7320*/ 	.byte	0x04, 0x12
        /*7322*/ 	.short	(.L_4913 - .L_4912)
	.align		4
.L_4912:
        /*7324*/ 	.word	index@(_Z10add_kernelILx546EEvPfS0_S0_i)
        /*7328*/ 	.word	0x00000000


	//----- nvinfo : EIATTR_MIN_STACK_SIZE
	.align		4
.L_4913:
        /*732c*/ 	.byte	0x04, 0x12
        /*732e*/ 	.short	(.L_4915 - .L_4914)
	.align		4
.L_4914:
        /*7330*/ 	.word	index@(_Z10add_kernelILx545EEvPfS0_S0_i)
        /*7334*/ 	.word	0x00000000


	//----- nvinfo : EIATTR_MIN_STACK_SIZE
	.align		4
.L_4915:
        /*7338*/ 	.byte	0x04, 0x12
        /*733a*/ 	.short	(.L_4917 - .L_4916)
	.align		4
.L_4916:
        /*733c*/ 	.word	index@(_Z10add_kernelILx544EEvPfS0_S0_i)
        /*7340*/ 	.word	0x00000000


	//----- nvinfo : EIATTR_MIN_STACK_SIZE
	.align		4
.L_4917:
        /*7344*/ 	.byte	0x04, 0x12
        /*7346*/ 	.short	(.L_4919 - .L_4918)
	.align		4
.L_4918:
        /*7348*/ 	.word	index@(_Z10add_kernelILx543EEvPfS0_S0_i)
        /*734c*/ 	.word	0x00000000


	//----- nvinfo : EIATTR_MIN_STACK_SIZE
	.align		4
.L_4919:
        /*7350*/ 	.byte	0x04, 0x12
        /*7352*/ 	.short	(.L_4921 - .L_4920)
	.align		4
.L_4920:
        /*7354*/ 	.word	index@(_Z10add_kernelILx542EEvPfS0_S0_i)
        /*7358*/ 	.word	0x00000000


	//----- nvinfo : EIATTR_MIN_STACK_SIZE
	.align		4
.L_4921:
        /*735c*/ 	.byte	0x04, 0x12
        /*735e*/ 	.short	(.L_4923 - .L_4922)
	.align		4
.L_4922:
        /*7360*/ 	.word	index@(_Z10add_kernelILx541EEvPfS0_S0_i)
        /*7364*/ 	.word	0x00000000


	//----- nvinfo : EIATTR_MIN_STACK_SIZE
	.align		4
.L_4923:
        /*7368*/ 	.byte	0x04, 0x12
        /*736a*/ 	.short	(.L_4925 - .L_4924)
	.align		4
.L_4924:
        /*736c*/ 	.word	index@(_Z10add_kernelILx540EEvPfS0_S0_i)
        /*7370*/ 	.word	0x00000000


	//----- nvinfo : EIATTR_MIN_STACK_SIZE
	.align		4
.L_4925:
        /*7374*/ 	.byte	0x04, 0x12
        /*7376*/ 	.short	(.L_4927 - .L_4926)
	.align		4
.L_4926:
        /*7378*/ 	.word	index@(_Z10add_kernelILx539EEvPfS0_S0_i)
        /*737c*/ 	.word	0x00000000


	//----- nvinfo : EIATTR_MIN_STACK_SIZE
	.align		4
.L_4927:
        /*7380*/ 	.byte	0x04, 0x12
        /*7382*/ 	.short	(.L_4929 - .L_4928)
	.align		4
.L_4928:
        /*7384*/ 	.word	index@(_Z10add_kernelILx538EEvPfS0_S0_i)
        /*7388*/ 	.word	0x00000000


	//----- nvinfo : EIATTR_MIN_STACK_SIZE
	.align		4
.L_4929:
        /*738c*/ 	.byte	0x04, 0x12
        /*738e*/ 	.short	(.L_4931 - .L_4930)
	.align		4
.L_4930:
        /*7390*/ 	.word	index@(_Z10add_kernelILx537EEvPfS0_S0_i)
        /*7394*/ 	.word	0x00000000


	//----- nvinfo : EIATTR_MIN_STACK_SIZE
	.align		4
.L_4931:
        /*7398*/ 	.byte	0x04, 0x12
        /*739a*/ 	.short	(.L_4933 - .L_4932)
	.align		4
.L_4932:
        /*739c*/ 	.word	index@(_Z10add_kernelILx536EEvPfS0_S0_i)
        /*73a0*/ 	.word	0x00000000


	//----- nvinfo : EIATTR_MIN_STACK_SIZE
	.align		4
.L_4933:
        /*73a4*/ 	.byte	0x04, 0x12
        /*73a6*/ 	.short	(.L_4935 - .L_4934)
	.align		4
.L_4934:
        /*73a8*/ 	.word	index@(_Z10add_kernelILx535EEvPfS0_S0_i)
        /*73ac*/ 	.word	0x00000000


	//----- nvinfo : EIATTR_MIN_STACK_SIZE
	.align		4
.L_4935:
        /*73b0*/ 	.byte	0x04, 0x12
        /*73b2*/ 	.short	(.L_4937 - .L_4936)
	.align		4
.L_4936:
        /*73b4*/ 	.word	index@(_Z10add_kernelILx534EEvPfS0_S0_i)
        /*73b8*/ 	.word	0x00000000


	//----- nvinfo : EIATTR_MIN_STACK_SIZE
	.align		4
.L_4937:
        /*73bc*/ 	.byte	0x04, 0x12
        /*73be*/ 	.short	(.L_4939 - .L_4938)
	.align		4
.L_4938:
        /*73c0*/ 	.word	index@(_Z10add_kernelILx533EEvPfS0_S0_i)
        /*73c4*/ 	.word	0x00000000


	//----- nvinfo : EIATTR_MIN_STACK_SIZE
	.align		4
.L_4939:
        /*73c8*/ 	.byte	0x04, 0x12
        /*73ca*/ 	.short	(.L_4941 - .L_4940)
	.align		4
.L_4940:
        /*73cc*/ 	.word	index@(_Z10add_kernelILx532EEvPfS0_S0_i)
        /*73d0*/ 	.word	0x00000000


	//----- nvinfo : EIATTR_MIN_STACK_SIZE
	.align		4
.L_4941:
        /*73d4*/ 	.byte	0x04, 0x12
        /*73d6*/ 	.short	(.L_4943 - .L_4942)
	.align		4
.L_4942:
        /*73d8*/ 	.word	index@(_Z10add_kernelILx531EEvPfS0_S0_i)
        /*73dc*/ 	.word	0x00000000


	//----- nvinfo : EIATTR_MIN_STACK_SIZE
	.align		4
.L_4943:
        /*73e0*/ 	.byte	0x04, 0x12
        /*73e2*/ 	.short	(.L_4945 - .L_4944)
	.align		4
.L_4944:
        /*73e4*/ 	.word	index@(_Z10add_kernelILx530EEvPfS0_S0_i)
        /*73e8*/ 	.word	0x00000000


	//----- nvinfo : EIATTR_MIN_STACK_SIZE
	.align		4
.L_4945:
        /*73ec*/ 	.byte	0x04, 0x12
        /*73ee*/ 	.short	(.L_4947 - .L_4946)
	.align		4
.L_4946:
        /*73f0*/ 	.word	index@(_Z10add_kernelILx529EEvPfS0_S0_i)
        /*73f4*/ 	.word	0x00000000


	//----- nvinfo : EIATTR_MIN_STACK_SIZE
	.align		4
.L_4947:
        /*73f8*/ 	.byte	0x04, 0x12
        /*73fa*/ 	.short	(.L_4949 - .L_4948)
	.align		4
.L_4948:
        /*73fc*/ 	.word	index@(_Z10add_kernelILx528EEvPfS0_S0_i)
        /*7400*/ 	.word	0x00000000


	//----- nvinfo : EIATTR_MIN_STACK_SIZE
	.align		4
.L_4949:
        /*7404*/ 	.byte	0x04, 0x12
        /*7406*/ 	.short	(.L_4951 - .L_4950)
	.align		4
.L_4950:
        /*7408*/ 	.word	index@(_Z10add_kernelILx527EEvPfS0_S0_i)
        /*740c*/ 	.word	0x00000000


	//----- nvinfo : EIATTR_MIN_STACK_SIZE
	.align		4
.L_4951:
        /*7410*/ 	.byte	0x04, 0x12
        /*7412*/ 	.short	(.L_4953 - .L_4952)
	.align		4
.L_4952:
        /*7414*/ 	.word	index@(_Z10add_kernelILx526EEvPfS0_S0_i)
        /*7418*/ 	.word	0x00000000


	//----- nvinfo : EIATTR_MIN_STACK_SIZE
	.align		4
.L_4953:
        /*741c*/ 	.byte	0x04, 0x12
        /*741e*/ 	.short	(.L_4955 - .L_4954)
	.align		4
.L_4954:
        /*7420*/ 	.word	index@(_Z10add_kernelILx525EEvPfS0_S0_i)
        /*7424*/ 	.word	0x00000000


	//----- nvinfo : EIATTR_MIN_STACK_SIZE
	.align		4
.L_4955:
        /*7428*/ 	.byte	0x04, 0x12
        /*742a*/ 	.short	(.L_4957 - .L_4956)
	.align		4
.L_4956:
        /*742c*/ 	.word	index@(_Z10add_kernelILx524EEvPfS0_S0_i)
        /*7430*/ 	.word	0x00000000


	//----- nvinfo : EIATTR_MIN_STACK_SIZE
	.align		4
.L_4957:
        /*7434*/ 	.byte	0x04, 0x12
        /*7436*/ 	.short	(.L_4959 - .L_4958)
	.align		4
.L_4958:
        /*7438*/ 	.word	index@(_Z10add_kernelILx523EEvPfS0_S0_i)
        /*743c*/ 	.word	0x00000000


	//----- nvinfo : EIATTR_MIN_STACK_SIZE
	.align		4
.L_4959:
        /*7440*/ 	.byte	0x04, 0x12
        /*7442*/ 	.short	(.L_4961 - .L_4960)
	.align		4
.L_4960:
        /*7444*/ 	.word	index@(_Z10add_kernelILx522EEvPfS0_S0_i)
        /*7448*/ 	.word	0x00000000


	//----- nvinfo : EIATTR_MIN_STACK_SIZE
	.align		4
.L_4961:
        /*744c*/ 	.byte	0x04, 0x12
        /*744e*/ 	.short	(.L_4963 - .L_4962)
	.align		4
.L_4962:
        /*7450*/ 	.word	index@(_Z10add_kernelILx521EEvPfS0_S0_i)
        /*7454*/ 	.word	0x00000000


	//----- nvinfo : EIATTR_MIN_STACK_SIZE
	.align		4
.L_4963:
        /*7458*/ 	.byte	0x04, 0x12
        /*745a*/ 	.short	(.L_4965 - .L_4964)
	.align		4
.L_4964:
        /*745c*/ 	.word	index@(_Z10add_kernelILx520EEvPfS0_S0_i)
        /*7460*/ 	.word	0x00000000


	//----- nvinfo : EIATTR_MIN_STACK_SIZE
	.align		4
.L_4965:
        /*7464*/ 	.byte	0x04, 0x12
        /*7466*/ 	.short	(.L_4967 - .L_4966)
	.align		4
.L_4966:
        /*7468*/ 	.word	index@(_Z10add_kernelILx519EEvPfS0_S0_i)
        /*746c*/ 	.word	0x00000000


	//----- nvinfo : EIATTR_MIN_STACK_SIZE
	.align		4
.L_4967:
        /*7470*/ 	.byte	0x04, 0x12
        /*7472*/ 	.short	(.L_4969 - .L_4968)
	.align		4
.L_4968:
        /*7474*/ 	.word	index@(_Z10add_kernelILx518EEvPfS0_S0_i)
        /*7478*/ 	.word	0x00000000


	//----- nvinfo : EIATTR_MIN_STACK_SIZE
	.align		4
.L_4969:
        /*747c*/ 	.byte	0x04, 0x12
        /*747e*/ 	.short	(.L_4971 - .L_4970)
	.align		4
.L_4970:
        /*7480*/ 	.word	index@(_Z10add_kernelILx517EEvPfS0_S0_i)
        /*7484*/ 	.word	0x00000000


	//----- nvinfo : EIATTR_MIN_STACK_SIZE
	.align		4
.L_4971:
        /*7488*/ 	.byte	0x04, 0x12
        /*748a*/ 	.short	(.L_4973 - .L_4972)
	.align		4
.L_4972:
        /*748c*/ 	.word	index@(_Z10add_kernelILx516EEvPfS0_S0_i)
        /*7490*/ 	.word	0x00000000


	//----- nvinfo : EIATTR_MIN_STACK_SIZE
	.align		4
.L_4973:
        /*7494*/ 	.byte	0x04, 0x12
        /*7496*/ 	.short	(.L_4975 - .L_4974)
	.align		4
.L_4974:
        /*7498*/ 	.word	index@(_Z10add_kernelILx515EEvPfS0_S0_i)
        /*749c*/ 	.word	0x00000000


	//----- nvinfo : EIATTR_MIN_STACK_SIZE
	.align		4
.L_4975:
        /*74a0*/ 	.byte	0x04, 0x12
        /*74a2*/ 	.short	(.L_4977 - .L_4976)
	.align		4
.L_4976:
        /*74a4*/ 	.word	index@(_Z10add_kernelILx514EEvPfS0_S0_i)
        /*74a8*/ 	.word	0x00000000


	//----- nvinfo : EIATTR_MIN_STACK_SIZE
	.align		4
.L_4977:
        /*74ac*/ 	.byte	0x04, 0x12
        /*74ae*/ 	.short	(.L_4979 - .L_4978)
	.align		4
.L_4978:
        /*74b0*/ 	.word	index@(_Z10add_kernelILx513EEvPfS0_S0_i)
        /*74b4*/ 	.word	0x00000000


	//----- nvinfo : EIATTR_MIN_STACK_SIZE
	.align		4
.L_4979:
        /*74b8*/ 	.byte	0x04, 0x12
        /*74ba*/ 	.short	(.L_4981 - .L_4980)
	.align		4
.L_4980:
        /*74bc*/ 	.word	index@(_Z10add_kernelILx512EEvPfS0_S0_i)
        /*74c0*/ 	.word	0x00000000


	//----- nvinfo : EIATTR_MIN_STACK_SIZE
	.align		4
.L_4981:
        /*74c4*/ 	.byte	0x04, 0x12
        /*74c6*/ 	.short	(.L_4983 - .L_4982)
	.align		4
.L_4982:
        /*74c8*/ 	.word	index@(_Z10add_kernelILx511EEvPfS0_S0_i)
        /*74cc*/ 	.word	0x00000000


	//----- nvinfo : EIATTR_MIN_STACK_SIZE
	.align		4
.L_4983:
        /*74d0*/ 	.byte	0x04, 0x12
        /*74d2*/ 	.short	(.L_4985 - .L_4984)
	.align		4
.L_4984:
        /*74d4*/ 	.word	index@(_Z10add_kernelILx510EEvPfS0_S0_i)
        /*74d8*/ 	.word	0x00000000


	//----- nvinfo : EIATTR_MIN_STACK_SIZE
	.align		4
.L_4985:
        /*74dc*/ 	.byte	0x04, 0x12
        /*74de*/ 	.short	(.L_4987 - .L_4986)
	.align		4
.L_4986:
        /*74e0*/ 	.word	index@(_Z10add_kernelILx509EEvPfS0_S0_i)
        /*74e4*/ 	.word	0x00000000


	//----- nvinfo : EIATTR_MIN_STACK_SIZE
	.align		4
.L_4987:
        /*74e8*/ 	.byte	0x04, 0x12
        /*74ea*/ 	.short	(.L_4989 - .L_4988)
	.align		4
.L_4988:
        /*74ec*/ 	.word	index@(_Z10add_kernelILx508EEvPfS0_S0_i)
        /*74f0*/ 	.word	0x00000000


	//----- nvinfo : EIATTR_MIN_STACK_SIZE
	.align		4
.L_4989:
        /*74f4*/ 	.byte	0x04, 0x12
        /*74f6*/ 	.short	(.L_4991 - .L_4990)
	.align		4
.L_4990:
        /*74f8*/ 	.word	index@(_Z10add_kernelILx507EEvPfS0_S0_i)
        /*74fc*/ 	.word	0x00000000


	//----- nvinfo : EIATTR_MIN_STACK_SIZE
	.align		4
.L_4991:
        /*7500*/ 	.byte	0x04, 0x12
        /*7502*/ 	.short	(.L_4993 - .L_4992)
	.align		4
.L_4992:
        /*7504*/ 	.word	index@(_Z10add_kernelILx506EEvPfS0_S0_i)
        /*7508*/ 	.word	0x00000000


	//----- nvinfo : EIATTR_MIN_STACK_SIZE
	.align		4
.L_4993:
        /*750c*/ 	.byte	0x04, 0x12
        /*750e*/ 	.short	(.L_4995 - .L_4994)
	.align		4
.L_4994:
        /*7510*/ 	.word	index@(_Z10add_kernelILx505EEvPfS0_S0_i)
        /*7514*/ 	.word	0x00000000


	//----- nvinfo : EIATTR_MIN_STACK_SIZE
	.align		4
.L_4995:
        /*7518*/ 	.byte	0x04, 0x12
        /*751a*/ 	.short	(.L_4997 - .L_4996)
	.align		4
.L_4996:
        /*751c*/ 	.word	index@(_Z10add_kernelILx504EEvPfS0_S0_i)
        /*7520*/ 	.word	0x00000000


	//----- nvinfo : EIATTR_MIN_STACK_SIZE
	.align		4
.L_4997:
        /*7524*/ 	.byte	0x04, 0x12
        /*7526*/ 	.short	(.L_4999 - .L_4998)
	.align		4
.L_4998:
        /*7528*/ 	.word	index@(_Z10add_kernelILx503EEvPfS0_S0_i)
        /*752c*/ 	.word	0x00000000


	//----- nvinfo : EIATTR_MIN_STACK_SIZE
	.align		4
.L_4999:
        /*7530*/ 	.byte	0x04, 0x12
        /*7532*/ 	.short	(.L_5001 - .L_5000)
	.align		4
.L_5000:
        /*7534*/ 	.word	index@(_Z10add_kernelILx502EEvPfS0_S0_i)
        /*7538*/ 	.word	0x00000000


	//----- nvinfo : EIATTR_MIN_STACK_SIZE
	.align		4
.L_5001:
        /*753c*/ 	.byte	0x04, 0x12
        /*753e*/ 	.short	(.L_5003 - .L_5002)
	.align		4
.L_5002:
        /*7540*/ 	.word	index@(_Z10add_kernelILx501EEvPfS0_S0_i)
        /*7544*/ 	.word	0x00000000


	//----- nvinfo : EIATTR_MIN_STACK_SIZE
	.align		4
.L_5003:
        /*7548*/ 	.byte	0x04, 0x12
        /*754a*/ 	.short	(.L_5005 - .L_5004)
	.align		4
.L_5004:
        /*754c*/ 	.word	index@(_Z10add_kernelILx500EEvPfS0_S0_i)
        /*7550*/ 	.word	0x00000000


	//----- nvinfo : EIATTR_MIN_STACK_SIZE
	.align		4
.L_5005:
        /*7554*/ 	.byte	0x04, 0x12
        /*7556*/ 	.short	(.L_5007 - .L_5006)
	.align		4
.L_5006:
        /*7558*/ 	.word	index@(_Z10add_kernelILx499EEvPfS0_S0_i)
        /*755c*/ 	.word	0x00000000


	//----- nvinfo : EIATTR_MIN_STACK_SIZE
	.align		4
.L_5007:
        /*7560*/ 	.byte	0x04, 0x12
        /*7562*/ 	.short	(.L_5009 - .L_5008)
	.align		4
.L_5008:
        /*7564*/ 	.word	index@(_Z10add_kernelILx498EEvPfS0_S0_i)
        /*7568*/ 	.word	0x00000000


	//----- nvinfo : EIATTR_MIN_STACK_SIZE
	.align		4
.L_5009:
        /*756c*/ 	.byte	0x04, 0x12
        /*756e*/ 	.short	(.L_5011 - .L_5010)
	.align		4
.L_5010:
        /*7570*/ 	.word	index@(_Z10add_kernelILx497EEvPfS0_S0_i)
        /*7574*/ 	.word	0x00000000


	//----- nvinfo : EIATTR_MIN_STACK_SIZE
	.align		4
.L_5011:
        /*7578*/ 	.byte	0x04, 0x12
        /*757a*/ 	.short	(.L_5013 - .L_5012)
	.align		4
.L_5012:
        /*757c*/ 	.word	index@(_Z10add_kernelILx496EEvPfS0_S0_i)
        /*7580*/ 	.word	0x00000000


	//----- nvinfo : EIATTR_MIN_STACK_SIZE
	.align		4
.L_5013:
        /*7584*/ 	.byte	0x04, 0x12
        /*7586*/ 	.short	(.L_5015 - .L_5014)
	.align		4
.L_5014:
        /*7588*/ 	.word	index@(_Z10add_kernelILx495EEvPfS0_S0_i)
        /*758c*/ 	.word	0x00000000


	//----- nvinfo : EIATTR_MIN_STACK_SIZE
	.align		4
.L_5015:
        /*7590*/ 	.byte	0x04, 0x12
        /*7592*/ 	.short	(.L_5017 - .L_5016)
	.align		4
.L_5016:
        /*7594*/ 	.word	index@(_Z10add_kernelILx494EEvPfS0_S0_i)
        /*7598*/ 	.word	0x00000000


	//----- nvinfo : EIATTR_MIN_STACK_SIZE
	.align		4
.L_5017:
        /*759c*/ 	.byte	0x04, 0x12
        /*759e*/ 	.short	(.L_5019 - .L_5018)
	.align		4
.L_5018:
        /*75a0*/ 	.word	index@(_Z10add_kernelILx493EEvPfS0_S0_i)
        /*75a4*/ 	.word	0x00000000


	//----- nvinfo : EIATTR_MIN_STACK_SIZE
	.align		4
.L_5019:
        /*75a8*/ 	.byte	0x04, 0x12
        /*75aa*/ 	.short	(.L_5021 - .L_5020)
	.align		4
.L_5020:
        /*75ac*/ 	.word	index@(_Z10add_kernelILx492EEvPfS0_S0_i)
        /*75b0*/ 	.word	0x00000000


	//----- nvinfo : EIATTR_MIN_STACK_SIZE
	.align		4
.L_5021:
        /*75b4*/ 	.byte	0x04, 0x12
        /*75b6*/ 	.short	(.L_5023 - .L_5022)
	.align		4
.L_5022:
        /*75b8*/ 	.word	index@(_Z10add_kernelILx491EEvPfS0_S0_i)
        /*75bc*/ 	.word	0x00000000


	//----- nvinfo : EIATTR_MIN_STACK_SIZE
	.align		4
.L_5023:
        /*75c0*/ 	.byte	0x04, 0x12
        /*75c2*/ 	.short	(.L_5025 - .L_5024)
	.align		4
.L_5024:
        /*75c4*/ 	.word	index@(_Z10add_kernelILx490EEvPfS0_S0_i)
        /*75c8*/ 	.word	0x00000000


	//----- nvinfo : EIATTR_MIN_STACK_SIZE
	.align		4
.L_5025:
        /*75cc*/ 	.byte	0x04, 0x12
        /*75ce*/ 	.short	(.L_5027 - .L_5026)
	.align		4
.L_5026:
        /*75d0*/ 	.word	index@(_Z10add_kernelILx489EEvPfS0_S0_i)
        /*75d4*/ 	.word	0x00000000


	//----- nvinfo : EIATTR_MIN_STACK_SIZE
	.align		4
.L_5027:
        /*75d8*/ 	.byte	0x04, 0x12
        /*75da*/ 	.short	(.L_5029 - .L_5028)
	.align		4
.L_5028:
        /*75dc*/ 	.word	index@(_Z10add_kernelILx488EEvPfS0_S0_i)
        /*75e0*/ 	.word	0x00000000


	//----- nvinfo : EIATTR_MIN_STACK_SIZE
	.align		4
.L_5029:
        /*75e4*/ 	.byte	0x04, 0x12
        /*75e6*/ 	.short	(.L_5031 - .L_5030)
	.align		4
.L_5030:
        /*75e8*/ 	.word	index@(_Z10add_kernelILx487EEvPfS0_S0_i)
        /*75ec*/ 	.word	0x00000000


	//----- nvinfo : EIATTR_MIN_STACK_SIZE
	.align		4
.L_5031:
        /*75f0*/ 	.byte	0x04, 0x12
        /*75f2*/ 	.short	(.L_5033 - .L_5032)
	.align		4
.L_5032:
        /*75f4*/ 	.word	index@(_Z10add_kernelILx486EEvPfS0_S0_i)
        /*75f8*/ 	.word	0x00000000


	//----- nvinfo : EIATTR_MIN_STACK_SIZE
	.align		4
.L_5033:
        /*75fc*/ 	.byte	0x04, 0x12
        /*75fe*/ 	.short	(.L_5035 - .L_5034)
	.align		4
.L_5034:
        /*7600*/ 	.word	index@(_Z10add_kernelILx485EEvPfS0_S0_i)
        /*7604*/ 	.word	0x00000000


	//----- nvinfo : EIATTR_MIN_STACK_SIZE
	.align		4
.L_5035:
        /*7608*/ 	.byte	0x04, 0x12
        /*760a*/ 	.short	(.L_5037 - .L_5036)
	.align		4
.L_5036:
        /*760c*/ 	.word	index@(_Z10add_kernelILx484EEvPfS0_S0_i)
        /*7610*/ 	.word	0x00000000


	//----- nvinfo : EIATTR_MIN_STACK_SIZE
	.align		4
.L_5037:
        /*7614*/ 	.byte	0x04, 0x12
        /*7616*/ 	.short	(.L_5039 - .L_5038)
	.align		4
.L_5038:
        /*7618*/ 	.word	index@(_Z10add_kernelILx483EEvPfS0_S0_i)
        /*761c*/ 	.word	0x00000000


	//----- nvinfo : EIATTR_MIN_STACK_SIZE
	.align		4
.L_5039:
        /*7620*/ 	.byte	0x04, 0x12
        /*7622*/ 	.short	(.L_5041 - .L_5040)
	.align		4
.L_5040:
        /*7624*/ 	.word	index@(_Z10add_kernelILx482EEvPfS0_S0_i)
        /*7628*/ 	.word	0x00000000


	//----- nvinfo : EIATTR_MIN_STACK_SIZE
	.align		4
.L_5041:
        /*762c*/ 	.byte	0x04, 0x12
        /*762e*/ 	.short	(.L_5043 - .L_5042)
	.align		4
.L_5042:
        /*7630*/ 	.word	index@(_Z10add_kernelILx481EEvPfS0_S0_i)
        /*7634*/ 	.word	0x00000000


	//----- nvinfo : EIATTR_MIN_STACK_SIZE
	.align		4
.L_5043:
        /*7638*/ 	.byte	0x04, 0x12
        /*763a*/ 	.short	(.L_5045 - .L_5044)
	.align		4
.L_5044:
        /*763c*/ 	.word	index@(_Z10add_kernelILx480EEvPfS0_S0_i)
        /*7640*/ 	.word	0x00000000


	//----- nvinfo : EIATTR_MIN_STACK_SIZE
	.align		4
.L_5045:
        /*7644*/ 	.byte	0x04, 0x12
        /*7646*/ 	.short	(.L_5047 - .L_5046)
	.align		4
.L_5046:
        /*7648*/ 	.word	index@(_Z10add_kernelILx479EEvPfS0_S0_i)
        /*764c*/ 	.word	0x00000000


	//----- nvinfo : EIATTR_MIN_STACK_SIZE
	.align		4
.L_5047:
        /*7650*/ 	.byte	0x04, 0x12
        /*7652*/ 	.short	(.L_5049 - .L_5048)
	.align		4
.L_5048:
        /*7654*/ 	.word	index@(_Z10add_kernelILx478EEvPfS0_S0_i)
        /*7658*/ 	.word	0x00000000


	//----- nvinfo : EIATTR_MIN_STACK_SIZE
	.align		4
.L_5049:
        /*765c*/ 	.byte	0x04, 0x12
        /*765e*/ 	.short	(.L_5051 - .L_5050)
	.align		4
.L_5050:
        /*7660*/ 	.word	index@(_Z10add_kernelILx477EEvPfS0_S0_i)
        /*7664*/ 	.word	0x00000000


	//----- nvinfo : EIATTR_MIN_STACK_SIZE
	.align		4
.L_5051:
        /*7668*/ 	.byte	0x04, 0x12
        /*766a*/ 	.short	(.L_5053 - .L_5052)
	.align		4
.L_5052:
        /*766c*/ 	.word	index@(_Z10add_kernelILx476EEvPfS0_S0_i)
        /*7670*/ 	.word	0x00000000


	//----- nvinfo : EIATTR_MIN_STACK_SIZE
	.align		4
.L_5053:
        /*7674*/ 	.byte	0x04, 0x12
        /*7676*/ 	.short	(.L_5055 - .L_5054)
	.align		4
.L_5054:
        /*7678*/ 	.word	index@(_Z10add_kernelILx475EEvPfS0_S0_i)
        /*767c*/ 	.word	0x00000000


	//----- nvinfo : EIATTR_MIN_STACK_SIZE
	.align		4
.L_5055:
        /*7680*/ 	.byte	0x04, 0x12
        /*7682*/ 	.short	(.L_5057 - .L_5056)
	.align		4
.L_5056:
        /*7684*/ 	.word	index@(_Z10add_kernelILx474EEvPfS0_S0_i)
        /*7688*/ 	.word	0x00000000


	//----- nvinfo : EIATTR_MIN_STACK_SIZE
	.align		4
.L_5057:
        /*768c*/ 	.byte	0x04, 0x12
        /*768e*/ 	.short	(.L_5059 - .L_5058)
	.align		4
.L_5058:
        /*7690*/ 	.word	index@(_Z10add_kernelILx473EEvPfS0_S0_i)
        /*7694*/ 	.word	0x00000000


	//----- nvinfo : EIATTR_MIN_STACK_SIZE
	.align		4
.L_5059:
        /*7698*/ 	.byte	0x04, 0x12
        /*769a*/ 	.short	(.L_5061 - .L_5060)
	.align		4
.L_5060:
        /*769c*/ 	.word	index@(_Z10add_kernelILx472EEvPfS0_S0_i)
        /*76a0*/ 	.word	0x00000000


	//----- nvinfo : EIATTR_MIN_STACK_SIZE
	.align		4
.L_5061:
        /*76a4*/ 	.byte	0x04, 0x12
        /*76a6*/ 	.short	(.L_5063 - .L_5062)
	.align		4
.L_5062:
        /*76a8*/ 	.word	index@(_Z10add_kernelILx471EEvPfS0_S0_i)
        /*76ac*/ 	.word	0x00000000


	//----- nvinfo : EIATTR_MIN_STACK_SIZE
	.align		4
.L_5063:
        /*76b0*/ 	.byte	0x04, 0x12
        /*76b2*/ 	.short	(.L_5065 - .L_5064)
	.align		4
.L_5064:
        /*76b4*/ 	.word	index@(_Z10add_kernelILx470EEvPfS0_S0_i)
        /*76b8*/ 	.word	0x00000000


	//----- nvinfo : EIATTR_MIN_STACK_SIZE
	.align		4
.L_5065:
        /*76bc*/ 	.byte	0x04, 0x12
        /*76be*/ 	.short	(.L_5067 - .L_5066)
	.align		4
.L_5066:
        /*76c0*/ 	.word	index@(_Z10add_kernelILx469EEvPfS0_S0_i)
        /*76c4*/ 	.word	0x00000000


	//----- nvinfo : EIATTR_MIN_STACK_SIZE
	.align		4
.L_5067:
        /*76c8*/ 	.byte	0x04, 0x12
        /*76ca*/ 	.short	(.L_5069 - .L_5068)
	.align		4
.L_5068:
        /*76cc*/ 	.word	index@(_Z10add_kernelILx468EEvPfS0_S0_i)
        /*76d0*/ 	.word	0x00000000


	//----- nvinfo : EIATTR_MIN_STACK_SIZE
	.align		4
.L_5069:
        /*76d4*/ 	.byte	0x04, 0x12
        /*76d6*/ 	.short	(.L_5071 - .L_5070)
	.align		4
.L_5070:
        /*76d8*/ 	.word	index@(_Z10add_kernelILx467EEvPfS0_S0_i)
        /*76dc*/ 	.word	0x00000000


	//----- nvinfo : EIATTR_MIN_STACK_SIZE
	.align		4
.L_5071:
        /*76e0*/ 	.byte	0x04, 0x12
        /*76e2*/ 	.short	(.L_5073 - .L_5072)
	.align		4
.L_5072:
        /*76e4*/ 	.word	index@(_Z10add_kernelILx466EEvPfS0_S0_i)
        /*76e8*/ 	.word	0x00000000


	//----- nvinfo : EIATTR_MIN_STACK_SIZE
	.align		4
.L_5073:
        /*76ec*/ 	.byte	0x04, 0x12
        /*76ee*/ 	.short	(.L_5075 - .L_5074)
	.align		4
.L_5074:
        /*76f0*/ 	.word	index@(_Z10add_kernelILx465EEvPfS0_S0_i)
        /*76f4*/ 	.word	0x00000000


	//----- nvinfo : EIATTR_MIN_STACK_SIZE
	.align		4
.L_5075:
        /*76f8*/ 	.byte	0x04, 0x12
        /*76fa*/ 	.short	(.L_5077 - .L_5076)
	.align		4
.L_5076:
        /*76fc*/ 	.word	index@(_Z10add_kernelILx464EEvPfS0_S0_i)
        /*7700*/ 	.word	0x00000000


	//----- nvinfo : EIATTR_MIN_STACK_SIZE
	.align		4
.L_5077:
        /*7704*/ 	.byte	0x04, 0x12
        /*7706*/ 	.short	(.L_5079 - .L_5078)
	.align		4
.L_5078:
        /*7708*/ 	.word	index@(_Z10add_kernelILx463EEvPfS0_S0_i)
        /*770c*/ 	.word	0x00000000


	//----- nvinfo : EIATTR_MIN_STACK_SIZE
	.align		4
.L_5079:
        /*7710*/ 	.byte	0x04, 0x12
        /*7712*/ 	.short	(.L_5081 - .L_5080)
	.align		4
.L_5080:
        /*7714*/ 	.word	index@(_Z10add_kernelILx462EEvPfS0_S0_i)
        /*7718*/ 	.word	0x00000000


	//----- nvinfo : EIATTR_MIN_STACK_SIZE
	.align		4
.L_5081:
        /*771c*/ 	.byte	0x04, 0x12
        /*771e*/ 	.short	(.L_5083 - .L_5082)
	.align		4
.L_5082:
        /*7720*/ 	.word	index@(_Z10add_kernelILx461EEvPfS0_S0_i)
        /*7724*/ 	.word	0x00000000


	//----- nvinfo : EIATTR_MIN_STACK_SIZE
	.align		4
.L_5083:
        /*7728*/ 	.byte	0x04, 0x12
        /*772a*/ 	.short	(.L_5085 - .L_5084)
	.align		4
.L_5084:
        /*772c*/ 	.word	index@(_Z10add_kernelILx460EEvPfS0_S0_i)
        /*7730*/ 	.word	0x00000000


	//----- nvinfo : EIATTR_MIN_STACK_SIZE
	.align		4
.L_5085:
        /*7734*/ 	.byte	0x04, 0x12
        /*7736*/ 	.short	(.L_5087 - .L_5086)
	.align		4
.L_5086:
        /*7738*/ 	.word	index@(_Z10add_kernelILx459EEvPfS0_S0_i)
        /*773c*/ 	.word	0x00000000


	//----- nvinfo : EIATTR_MIN_STACK_SIZE
	.align		4
.L_5087:
        /*7740*/ 	.byte	0x04, 0x12
        /*7742*/ 	.short	(.L_5089 - .L_5088)
	.align		4
.L_5088:
        /*7744*/ 	.word	index@(_Z10add_kernelILx458EEvPfS0_S0_i)
        /*7748*/ 	.word	0x00000000


	//----- nvinfo : EIATTR_MIN_STACK_SIZE
	.align		4
.L_5089:
        /*774c*/ 	.byte	0x04, 0x12
        /*774e*/ 	.short	(.L_5091 - .L_5090)
	.align		4
.L_5090:
        /*7750*/ 	.word	index@(_Z10add_kernelILx457EEvPfS0_S0_i)
        /*7754*/ 	.word	0x00000000


	//----- nvinfo : EIATTR_MIN_STACK_SIZE
	.align		4
.L_5091:
        /*7758*/ 	.byte	0x04, 0x12
        /*775a*/ 	.short	(.L_5093 - .L_5092)
	.align		4
.L_5092:
        /*775c*/ 	.word	index@(_Z10add_kernelILx456EEvPfS0_S0_i)
        /*7760*/ 	.word	0x00000000


	//----- nvinfo : EIATTR_MIN_STACK_SIZE
	.align		4
.L_5093:
        /*7764*/ 	.byte	0x04, 0x12
        /*7766*/ 	.short	(.L_5095 - .L_5094)
	.align		4
.L_5094:
        /*7768*/ 	.word	index@(_Z10add_kernelILx455EEvPfS0_S0_i)
        /*776c*/ 	.word	0x00000000


	//----- nvinfo : EIATTR_MIN_STACK_SIZE
	.align		4
.L_5095:
        /*7770*/ 	.byte	0x04, 0x12
        /*7772*/ 	.short	(.L_5097 - .L_5096)
	.align		4
.L_5096:
        /*7774*/ 	.word	index@(_Z10add_kernelILx454EEvPfS0_S0_i)
        /*7778*/ 	.word	0x00000000


	//----- nvinfo : EIATTR_MIN_STACK_SIZE
	.align		4
.L_5097:
        /*777c*/ 	.byte	0x04, 0x12
        /*777e*/ 	.short	(.L_5099 - .L_5098)
	.align		4
.L_5098:
        /*7780*/ 	.word	index@(_Z10add_kernelILx453EEvPfS0_S0_i)
        /*7784*/ 	.word	0x00000000


	//----- nvinfo : EIATTR_MIN_STACK_SIZE
	.align		4
.L_5099:
        /*7788*/ 	.byte	0x04, 0x12
        /*778a*/ 	.short	(.L_5101 - .L_5100)
	.align		4
.L_5100:
        /*778c*/ 	.word	index@(_Z10add_kernelILx452EEvPfS0_S0_i)
        /*7790*/ 	.word	0x00000000


	//----- nvinfo : EIATTR_MIN_STACK_SIZE
	.align		4
.L_5101:
        /*7794*/ 	.byte	0x04, 0x12
        /*7796*/ 	.short	(.L_5103 - .L_5102)
	.align		4
.L_5102:
        /*7798*/ 	.word	index@(_Z10add_kernelILx451EEvPfS0_S0_i)
        /*779c*/ 	.word	0x00000000


	//----- nvinfo : EIATTR_MIN_STACK_SIZE
	.align		4
.L_5103:
        /*77a0*/ 	.byte	0x04, 0x12
        /*77a2*/ 	.short	(.L_5105 - .L_5104)
	.align		4
.L_5104:
        /*77a4*/ 	.word	index@(_Z10add_kernelILx450EEvPfS0_S0_i)
        /*77a8*/ 	.word	0x00000000


	//----- nvinfo : EIATTR_MIN_STACK_SIZE
	.align		4
.L_5105:
        /*77ac*/ 	.byte	0x04, 0x12
        /*77ae*/ 	.short	(.L_5107 - .L_5106)
	.align		4
.L_5106:
        /*77b0*/ 	.word	index@(_Z10add_kernelILx449EEvPfS0_S0_i)
        /*77b4*/ 	.word	0x00000000


	//----- nvinfo : EIATTR_MIN_STACK_SIZE
	.align		4
.L_5107:
        /*77b8*/ 	.byte	0x04, 0x12
        /*77ba*/ 	.short	(.L_5109 - .L_5108)
	.align		4
.L_5108:
        /*77bc*/ 	.word	index@(_Z10add_kernelILx448EEvPfS0_S0_i)
        /*77c0*/ 	.word	0x00000000


	//----- nvinfo : EIATTR_MIN_STACK_SIZE
	.align		4
.L_5109:
        /*77c4*/ 	.byte	0x04, 0x12
        /*77c6*/ 	.short	(.L_5111 - .L_5110)
	.align		4
.L_5110:
        /*77c8*/ 	.word	index@(_Z10add_kernelILx447EEvPfS0_S0_i)
        /*77cc*/ 	.word	0x00000000


	//----- nvinfo : EIATTR_MIN_STACK_SIZE
	.align		4
.L_5111:
        /*77d0*/ 	.byte	0x04, 0x12
        /*77d2*/ 	.short	(.L_5113 - .L_5112)
	.align		4
.L_5112:
        /*77d4*/ 	.word	index@(_Z10add_kernelILx446EEvPfS0_S0_i)
        /*77d8*/ 	.word	0x00000000


	//----- nvinfo : EIATTR_MIN_STACK_SIZE
	.align		4
.L_5113:
        /*77dc*/ 	.byte	0x04, 0x12
        /*77de*/ 	.short	(.L_5115 - .L_5114)
	.align		4
.L_5114:
        /*77e0*/ 	.word	index@(_Z10add_kernelILx445EEvPfS0_S0_i)
        /*77e4*/ 	.word	0x00000000


	//----- nvinfo : EIATTR_MIN_STACK_SIZE
	.align		4
.L_5115:
        /*77e8*/ 	.byte	0x04, 0x12
        /*77ea*/ 	.short	(.L_5117 - .L_5116)
	.align		4
.L_5116:
        /*77ec*/ 	.word	index@(_Z10add_kernelILx444EEvPfS0_S0_i)
        /*77f0*/ 	.word	0x00000000


	//----- nvinfo : EIATTR_MIN_STACK_SIZE
	.align		4
.L_5117:
        /*77f4*/ 	.byte	0x04, 0x12
        /*77f6*/ 	.short	(.L_5119 - .L_5118)
	.align		4
.L_5118:
        /*77f8*/ 	.word	index@(_Z10add_kernelILx443EEvPfS0_S0_i)
        /*77fc*/ 	.word	0x00000000


	//----- nvinfo : EIATTR_MIN_STACK_SIZE
	.align		4
.L_5119:
        /*7800*/ 	.byte	0x04, 0x12
        /*7802*/ 	.short	(.L_5121 - .L_5120)
	.align		4
.L_5120:
        /*7804*/ 	.word	index@(_Z10add_kernelILx442EEvPfS0_S0_i)
        /*7808*/ 	.word	0x00000000


	//----- nvinfo : EIATTR_MIN_STACK_SIZE
	.align		4
.L_5121:
        /*780c*/ 	.byte	0x04, 0x12
        /*780e*/ 	.short	(.L_5123 - .L_5122)
	.align		4
.L_5122:
        /*7810*/ 	.word	index@(_Z10add_kernelILx441EEvPfS0_S0_i)
        /*7814*/ 	.word	0x00000000


	//----- nvinfo : EIATTR_MIN_STACK_SIZE
	.align		4
.L_5123:
        /*7818*/ 	.byte	0x04, 0x12
        /*781a*/ 	.short	(.L_5125 - .L_5124)
	.align		4
.L_5124:
        /*781c*/ 	.word	index@(_Z10add_kernelILx440EEvPfS0_S0_i)
        /*7820*/ 	.word	0x00000000


	//----- nvinfo : EIATTR_MIN_STACK_SIZE
	.align		4
.L_5125:
        /*7824*/ 	.byte	0x04, 0x12
        /*7826*/ 	.short	(.L_5127 - .L_5126)
	.align		4
.L_5126:
        /*7828*/ 	.word	index@(_Z10add_kernelILx439EEvPfS0_S0_i)
        /*782c*/ 	.word	0x00000000


	//----- nvinfo : EIATTR_MIN_STACK_SIZE
	.align		4
.L_5127:
        /*7830*/ 	.byte	0x04, 0x12
        /*7832*/ 	.short	(.L_5129 - .L_5128)
	.align		4
.L_5128:
        /*7834*/ 	.word	index@(_Z10add_kernelILx438EEvPfS0_S0_i)
        /*7838*/ 	.word	0x00000000


	//----- nvinfo : EIATTR_MIN_STACK_SIZE
	.align		4
.L_5129:
        /*783c*/ 	.byte	0x04, 0x12
        /*783e*/ 	.short	(.L_5131 - .L_5130)
	.align		4
.L_5130:
        /*7840*/ 	.word	index@(_Z10add_kernelILx437EEvPfS0_S0_i)
        /*7844*/ 	.word	0x00000000


	//----- nvinfo : EIATTR_MIN_STACK_SIZE
	.align		4
.L_5131:
        /*7848*/ 	.byte	0x04, 0x12
        /*784a*/ 	.short	(.L_5133 - .L_5132)
	.align		4
.L_5132:
        /*784c*/ 	.word	index@(_Z10add_kernelILx436EEvPfS0_S0_i)
        /*7850*/ 	.word	0x00000000


	//----- nvinfo : EIATTR_MIN_STACK_SIZE
	.align		4
.L_5133:
        /*7854*/ 	.byte	0x04, 0x12
        /*7856*/ 	.short	(.L_5135 - .L_5134)
	.align		4
.L_5134:
        /*7858*/ 	.word	index@(_Z10add_kernelILx435EEvPfS0_S0_i)
        /*785c*/ 	.word	0x00000000


	//----- nvinfo : EIATTR_MIN_STACK_SIZE
	.align		4
.L_5135:
        /*7860*/ 	.byte	0x04, 0x12
        /*7862*/ 	.short	(.L_5137 - .L_5136)
	.align		4
.L_5136:
        /*7864*/ 	.word	index@(_Z10add_kernelILx434EEvPfS0_S0_i)
        /*7868*/ 	.word	0x00000000


	//----- nvinfo : EIATTR_MIN_STACK_SIZE
	.align		4
.L_5137:
        /*786c*/ 	.byte	0x04, 0x12
        /*786e*/ 	.short	(.L_5139 - .L_5138)
	.align		4
.L_5138:
        /*7870*/ 	.word	index@(_Z10add_kernelILx433EEvPfS0_S0_i)
        /*7874*/ 	.word	0x00000000


	//----- nvinfo : EIATTR_MIN_STACK_SIZE
	.align		4
.L_5139:
        /*7878*/ 	.byte	0x04, 0x12
        /*787a*/ 	.short	(.L_5141 - .L_5140)
	.align		4
.L_5140:
        /*787c*/ 	.word	index@(_Z10add_kernelILx432EEvPfS0_S0_i)
        /*7880*/ 	.word	0x00000000


	//----- nvinfo : EIATTR_MIN_STACK_SIZE
	.align		4
.L_5141:
        /*7884*/ 	.byte	0x04, 0x12
        /*7886*/ 	.short	(.L_5143 - .L_5142)
	.align		4
.L_5142:
        /*7888*/ 	.word	index@(_Z10add_kernelILx431EEvPfS0_S0_i)
        /*788c*/ 	.word	0x00000000


	//----- nvinfo : EIATTR_MIN_STACK_SIZE
	.align		4
.L_5143:
        /*7890*/ 	.byte	0x04, 0x12
        /*7892*/ 	.short	(.L_5145 - .L_5144)
	.align		4
.L_5144:
        /*7894*/ 	.word	index@(_Z10add_kernelILx430EEvPfS0_S0_i)
        /*7898*/ 	.word	0x00000000


	//----- nvinfo : EIATTR_MIN_STACK_SIZE
	.align		4
.L_5145:
        /*789c*/ 	.byte	0x04, 0x12
        /*789e*/ 	.short	(.L_5147 - .L_5146)
	.align		4
.L_5146:
        /*78a0*/ 	.word	index@(_Z10add_kernelILx429EEvPfS0_S0_i)
        /*78a4*/ 	.word	0x00000000


	//----- nvinfo : EIATTR_MIN_STACK_SIZE
	.align		4
.L_5147:
        /*78a8*/ 	.byte	0x04, 0x12
        /*78aa*/ 	.short	(.L_5149 - .L_5148)
	.align		4
.L_5148:
        /*78ac*/ 	.word	index@(_Z10add_kernelILx428EEvPfS0_S0_i)
        /*78b0*/ 	.word	0x00000000


	//----- nvinfo : EIATTR_MIN_STACK_SIZE
	.align		4
.L_5149:
        /*78b4*/ 	.byte	0x04, 0x12
        /*78b6*/ 	.short	(.L_5151 - .L_5150)
	.align		4
.L_5150:
        /*78b8*/ 	.word	index@(_Z10add_kernelILx427EEvPfS0_S0_i)
        /*78bc*/ 	.word	0x00000000


	//----- nvinfo : EIATTR_MIN_STACK_SIZE
	.align		4
.L_5151:
        /*78c0*/ 	.byte	0x04, 0x12
        /*78c2*/ 	.short	(.L_5153 - .L_5152)
	.align		4
.L_5152:
        /*78c4*/ 	.word	index@(_Z10add_kernelILx426EEvPfS0_S0_i)
        /*78c8*/ 	.word	0x00000000


	//----- nvinfo : EIATTR_MIN_STACK_SIZE
	.align		4
.L_5153:
        /*78cc*/ 	.byte	0x04, 0x12
        /*78ce*/ 	.short	(.L_5155 - .L_5154)
	.align		4
.L_5154:
        /*78d0*/ 	.word	index@(_Z10add_kernelILx425EEvPfS0_S0_i)
        /*78d4*/ 	.word	0x00000000


	//----- nvinfo : EIATTR_MIN_STACK_SIZE
	.align		4
.L_5155:
        /*78d8*/ 	.byte	0x04, 0x12
        /*78da*/ 	.short	(.L_5157 - .L_5156)
	.align		4
.L_5156:
        /*78dc*/ 	.word	index@(_Z10add_kernelILx424EEvPfS0_S0_i)
        /*78e0*/ 	.word	0x00000000


	//----- nvinfo : EIATTR_MIN_STACK_SIZE
	.align		4
.L_5157:
        /*78e4*/ 	.byte	0x04, 0x12
        /*78e6*/ 	.short	(.L_5159 - .L_5158)
	.align		4
.L_5158:
        /*78e8*/ 	.word	index@(_Z10add_kernelILx423EEvPfS0_S0_i)
        /*78ec*/ 	.word	0x00000000


	//----- nvinfo : EIATTR_MIN_STACK_SIZE
	.align		4
.L_5159:
        /*78f0*/ 	.byte	0x04, 0x12
        /*78f2*/ 	.short	(.L_5161 - .L_5160)
	.align		4
.L_5160:
        /*78f4*/ 	.word	index@(_Z10add_kernelILx422EEvPfS0_S0_i)
        /*78f8*/ 	.word	0x00000000


	//----- nvinfo : EIATTR_MIN_STACK_SIZE
	.align		4
.L_5161:
        /*78fc*/ 	.byte	0x04, 0x12
        /*78fe*/ 	.short	(.L_5163 - .L_5162)
	.align		4
.L_5162:
        /*7900*/ 	.word	index@(_Z10add_kernelILx421EEvPfS0_S0_i)
        /*7904*/ 	.word	0x00000000


	//----- nvinfo : EIATTR_MIN_STACK_SIZE
	.align		4
.L_5163:
        /*7908*/ 	.byte	0x04, 0x12
        /*790a*/ 	.short	(.L_5165 - .L_5164)
	.align		4
.L_5164:
        /*790c*/ 	.word	index@(_Z10add_kernelILx420EEvPfS0_S0_i)
        /*7910*/ 	.word	0x00000000


	//----- nvinfo : EIATTR_MIN_STACK_SIZE
	.align		4
.L_5165:
        /*7914*/ 	.byte	0x04, 0x12
        /*7916*/ 	.short	(.L_5167 - .L_5166)
	.align		4
.L_5166:
        /*7918*/ 	.word	index@(_Z10add_kernelILx419EEvPfS0_S0_i)
        /*791c*/ 	.word	0x00000000


	//----- nvinfo : EIATTR_MIN_STACK_SIZE
	.align		4
.L_5167:
        /*7920*/ 	.byte	0x04, 0x12
        /*7922*/ 	.short	(.L_5169 - .L_5168)
	.align		4
.L_5168:
        /*7924*/ 	.word	index@(_Z10add_kernelILx418EEvPfS0_S0_i)
        /*7928*/ 	.word	0x00000000


	//----- nvinfo : EIATTR_MIN_STACK_SIZE
	.align		4
.L_5169:
        /*792c*/ 	.byte	0x04, 0x12
        /*792e*/ 	.short	(.L_5171 - .L_5170)
	.align		4
.L_5170:
        /*7930*/ 	.word	index@(_Z10add_kernelILx417EEvPfS0_S0_i)
        /*7934*/ 	.word	0x00000000


	//----- nvinfo : EIATTR_MIN_STACK_SIZE
	.align		4
.L_5171:
        /*7938*/ 	.byte	0x04, 0x12
        /*793a*/ 	.short	(.L_5173 - .L_5172)
	.align		4
.L_5172:
        /*793c*/ 	.word	index@(_Z10add_kernelILx416EEvPfS0_S0_i)
        /*7940*/ 	.word	0x00000000


	//----- nvinfo : EIATTR_MIN_STACK_SIZE
	.align		4
.L_5173:
        /*7944*/ 	.byte	0x04, 0x12
        /*7946*/ 	.short	(.L_5175 - .L_5174)
	.align		4
.L_5174:
        /*7948*/ 	.word	index@(_Z10add_kernelILx415EEvPfS0_S0_i)
        /*794c*/ 	.word	0x00000000


	//----- nvinfo : EIATTR_MIN_STACK_SIZE
	.align		4
.L_5175:
        /*7950*/ 	.byte	0x04, 0x12
        /*7952*/ 	.short	(.L_5177 - .L_5176)
	.align		4
.L_5176:
        /*7954*/ 	.word	index@(_Z10add_kernelILx414EEvPfS0_S0_i)
        /*7958*/ 	.word	0x00000000


	//----- nvinfo : EIATTR_MIN_STACK_SIZE
	.align		4
.L_5177:
        /*795c*/ 	.byte	0x04, 0x12
        /*795e*/ 	.short	(.L_5179 - .L_5178)
	.align		4
.L_5178:
        /*7960*/ 	.word	index@(_Z10add_kernelILx413EEvPfS0_S0_i)
        /*7964*/ 	.word	0x00000000


	//----- nvinfo : EIATTR_MIN_STACK_SIZE
	.align		4
.L_5179:
        /*7968*/ 	.byte	0x04, 0x12
        /*796a*/ 	.short	(.L_5181 - .L_5180)
	.align		4
.L_5180:
        /*796c*/ 	.word	index@(_Z10add_kernelILx412EEvPfS0_S0_i)
        /*7970*/ 	.word	0x00000000


	//----- nvinfo : EIATTR_MIN_STACK_SIZE
	.align		4
.L_5181:
        /*7974*/ 	.byte	0x04, 0x12
        /*7976*/ 	.short	(.L_5183 - .L_5182)
	.align		4
.L_5182:
        /*7978*/ 	.word	index@(_Z10add_kernelILx411EEvPfS0_S0_i)
        /*797c*/ 	.word	0x00000000


	//----- nvinfo : EIATTR_MIN_STACK_SIZE
	.align		4
.L_5183:
        /*7980*/ 	.byte	0x04, 0x12
        /*7982*/ 	.short	(.L_5185 - .L_5184)
	.align		4
.L_5184:
        /*7984*/ 	.word	index@(_Z10add_kernelILx410EEvPfS0_S0_i)
        /*7988*/ 	.word	0x00000000


	//----- nvinfo : EIATTR_MIN_STACK_SIZE
	.align		4
.L_5185:
        /*798c*/ 	.byte	0x04, 0x12
        /*798e*/ 	.short	(.L_5187 - .L_5186)
	.align		4
.L_5186:
        /*7990*/ 	.word	index@(_Z10add_kernelILx409EEvPfS0_S0_i)
        /*7994*/ 	.word	0x00000000


	//----- nvinfo : EIATTR_MIN_STACK_SIZE
	.align		4
.L_5187:
        /*7998*/ 	.byte	0x04, 0x12
        /*799a*/ 	.short	(.L_5189 - .L_5188)
	.align		4
.L_5188:
        /*799c*/ 	.word	index@(_Z10add_kernelILx408EEvPfS0_S0_i)
        /*79a0*/ 	.word	0x00000000


	//----- nvinfo : EIATTR_MIN_STACK_SIZE
	.align		4
.L_5189:
        /*79a4*/ 	.byte	0x04, 0x12
        /*79a6*/ 	.short	(.L_5191 - .L_5190)
	.align		4
.L_5190:
        /*79a8*/ 	.word	index@(_Z10add_kernelILx407EEvPfS0_S0_i)
        /*79ac*/ 	.word	0x00000000


	//----- nvinfo : EIATTR_MIN_STACK_SIZE
	.align		4
.L_5191:
        /*79b0*/ 	.byte	0x04, 0x12
        /*79b2*/ 	.short	(.L_5193 - .L_5192)
	.align		4
.L_5192:
        /*79b4*/ 	.word	index@(_Z10add_kernelILx406EEvPfS0_S0_i)
        /*79b8*/ 	.word	0x00000000


	//----- nvinfo : EIATTR_MIN_STACK_SIZE
	.align		4
.L_5193:
        /*79bc*/ 	.byte	0x04, 0x12
        /*79be*/ 	.short	(.L_5195 - .L_5194)
	.align		4
.L_5194:
        /*79c0*/ 	.word	index@(_Z10add_kernelILx405EEvPfS0_S0_i)
        /*79c4*/ 	.word	0x00000000


	//----- nvinfo : EIATTR_MIN_STACK_SIZE
	.align		4
.L_5195:
        /*79c8*/ 	.byte	0x04, 0x12
        /*79ca*/ 	.short	(.L_5197 - .L_5196)
	.align		4
.L_5196:
        /*79cc*/ 	.word	index@(_Z10add_kernelILx404EEvPfS0_S0_i)
        /*79d0*/ 	.word	0x00000000


	//----- nvinfo : EIATTR_MIN_STACK_SIZE
	.align		4
.L_5197:
        /*79d4*/ 	.byte	0x04, 0x12
        /*79d6*/ 	.short	(.L_5199 - .L_5198)
	.align		4
.L_5198:
        /*79d8*/ 	.word	index@(_Z10add_kernelILx403EEvPfS0_S0_i)
        /*79dc*/ 	.word	0x00000000


	//----- nvinfo : EIATTR_MIN_STACK_SIZE
	.align		4
.L_5199:
        /*79e0*/ 	.byte	0x04, 0x12
        /*79e2*/ 	.short	(.L_5201 - .L_5200)
	.align		4
.L_5200:
        /*79e4*/ 	.word	index@(_Z10add_kernelILx402EEvPfS0_S0_i)
        /*79e8*/ 	.word	0x00000000


	//----- nvinfo : EIATTR_MIN_STACK_SIZE
	.align		4
.L_5201:
        /*79ec*/ 	.byte	0x04, 0x12
        /*79ee*/ 	.short	(.L_5203 - .L_5202)
	.align		4
.L_5202:
        /*79f0*/ 	.word	index@(_Z10add_kernelILx401EEvPfS0_S0_i)
        /*79f4*/ 	.word	0x00000000


	//----- nvinfo : EIATTR_MIN_STACK_SIZE
	.align		4
.L_5203:
        /*79f8*/ 	.byte	0x04, 0x12
        /*79fa*/ 	.short	(.L_5205 - .L_5204)
	.align		4
.L_5204:
        /*79fc*/ 	.word	index@(_Z10add_kernelILx400EEvPfS0_S0_i)
        /*7a00*/ 	.word	0x00000000


	//----- nvinfo : EIATTR_MIN_STACK_SIZE
	.align		4
.L_5205:
        /*7a04*/ 	.byte	0x04, 0x12
        /*7a06*/ 	.short	(.L_5207 - .L_5206)
	.align		4
.L_5206:
        /*7a08*/ 	.word	index@(_Z10add_kernelILx399EEvPfS0_S0_i)
        /*7a0c*/ 	.word	0x00000000


	//----- nvinfo : EIATTR_MIN_STACK_SIZE
	.align		4
.L_5207:
        /*7a10*/ 	.byte	0x04, 0x12
        /*7a12*/ 	.short	(.L_5209 - .L_5208)
	.align		4
.L_5208:
        /*7a14*/ 	.word	index@(_Z10add_kernelILx398EEvPfS0_S0_i)
        /*7a18*/ 	.word	0x00000000


	//----- nvinfo : EIATTR_MIN_STACK_SIZE
	.align		4
.L_5209:
        /*7a1c*/ 	.byte	0x04, 0x12
        /*7a1e*/ 	.short	(.L_5211 - .L_5210)
	.align		4
.L_5210:
        /*7a20*/ 	.word	index@(_Z10add_kernelILx397EEvPfS0_S0_i)
        /*7a24*/ 	.word	0x00000000


	//----- nvinfo : EIATTR_MIN_STACK_SIZE
	.align		4
.L_5211:
        /*7a28*/ 	.byte	0x04, 0x12
        /*7a2a*/ 	.short	(.L_5213 - .L_5212)
	.align		4
.L_5212:
        /*7a2c*/ 	.word	index@(_Z10add_kernelILx396EEvPfS0_S0_i)
        /*7a30*/ 	.word	0x00000000


	//----- nvinfo : EIATTR_MIN_STACK_SIZE
	.align		4
.L_5213:
        /*7a34*/ 	.byte	0x04, 0x12
        /*7a36*/ 	.short	(.L_5215 - .L_5214)
	.align		4
.L_5214:
        /*7a38*/ 	.word	index@(_Z10add_kernelILx395EEvPfS0_S0_i)
        /*7a3c*/ 	.word	0x00000000


	//----- nvinfo : EIATTR_MIN_STACK_SIZE
	.align		4
.L_5215:
        /*7a40*/ 	.byte	0x04, 0x12
        /*7a42*/ 	.short	(.L_5217 - .L_5216)
	.align		4
.L_5216:
        /*7a44*/ 	.word	index@(_Z10add_kernelILx394EEvPfS0_S0_i)
        /*7a48*/ 	.word	0x00000000


	//----- nvinfo : EIATTR_MIN_STACK_SIZE
	.align		4
.L_5217:
        /*7a4c*/ 	.byte	0x04, 0x12
        /*7a4e*/ 	.short	(.L_5219 - .L_5218)
	.align		4
.L_5218:
        /*7a50*/ 	.word	index@(_Z10add_kernelILx393EEvPfS0_S0_i)
        /*7a54*/ 	.word	0x00000000


	//----- nvinfo : EIATTR_MIN_STACK_SIZE
	.align		4
.L_5219:
        /*7a58*/ 	.byte	0x04, 0x12
        /*7a5a*/ 	.short	(.L_5221 - .L_5220)
	.align		4
.L_5220:
        /*7a5c*/ 	.word	index@(_Z10add_kernelILx392EEvPfS0_S0_i)
        /*7a60*/ 	.word	0x00000000


	//----- nvinfo : EIATTR_MIN_STACK_SIZE
	.align		4
.L_5221:
        /*7a64*/ 	.byte	0x04, 0x12
        /*7a66*/ 	.short	(.L_5223 - .L_5222)
	.align		4
.L_5222:
        /*7a68*/ 	.word	index@(_Z10add_kernelILx391EEvPfS0_S0_i)
        /*7a6c*/ 	.word	0x00000000


	//----- nvinfo : EIATTR_MIN_STACK_SIZE
	.align		4
.L_5223:
        /*7a70*/ 	.byte	0x04, 0x12
        /*7a72*/ 	.short	(.L_5225 - .L_5224)
	.align		4
.L_5224:
        /*7a74*/ 	.word	index@(_Z10add_kernelILx390EEvPfS0_S0_i)
        /*7a78*/ 	.word	0x00000000


	//----- nvinfo : EIATTR_MIN_STACK_SIZE
	.align		4
.L_5225:
        /*7a7c*/ 	.byte	0x04, 0x12
        /*7a7e*/ 	.short	(.L_5227 - .L_5226)
	.align		4
.L_5226:
        /*7a80*/ 	.word	index@(_Z10add_kernelILx389EEvPfS0_S0_i)
        /*7a84*/ 	.word	0x00000000


	//----- nvinfo : EIATTR_MIN_STACK_SIZE
	.align		4
.L_5227:
        /*7a88*/ 	.byte	0x04, 0x12
        /*7a8a*/ 	.short	(.L_5229 - .L_5228)
	.align		4
.L_5228:
        /*7a8c*/ 	.word	index@(_Z10add_kernelILx388EEvPfS0_S0_i)
        /*7a90*/ 	.word	0x00000000


	//----- nvinfo : EIATTR_MIN_STACK_SIZE
	.align		4
.L_5229:
        /*7a94*/ 	.byte	0x04, 0x12
        /*7a96*/ 	.short	(.L_5231 - .L_5230)
	.align		4
.L_5230:
        /*7a98*/ 	.word	index@(_Z10add_kernelILx387EEvPfS0_S0_i)
        /*7a9c*/ 	.word	0x00000000


	//----- nvinfo : EIATTR_MIN_STACK_SIZE
	.align		4
.L_5231:
        /*7aa0*/ 	.byte	0x04, 0x12
        /*7aa2*/ 	.short	(.L_5233 - .L_5232)
	.align		4
.L_5232:
        /*7aa4*/ 	.word	index@(_Z10add_kernelILx386EEvPfS0_S0_i)
        /*7aa8*/ 	.word	0x00000000


	//----- nvinfo : EIATTR_MIN_STACK_SIZE
	.align		4
.L_5233:
        /*7aac*/ 	.byte	0x04, 0x12
        /*7aae*/ 	.short	(.L_5235 - .L_5234)
	.align		4
.L_5234:
        /*7ab0*/ 	.word	index@(_Z10add_kernelILx385EEvPfS0_S0_i)
        /*7ab4*/ 	.word	0x00000000


	//----- nvinfo : EIATTR_MIN_STACK_SIZE
	.align		4
.L_5235:
        /*7ab8*/ 	.byte	0x04, 0x12
        /*7aba*/ 	.short	(.L_5237 - .L_5236)
	.align		4
.L_5236:
        /*7abc*/ 	.word	index@(_Z10add_kernelILx384EEvPfS0_S0_i)
        /*7ac0*/ 	.word	0x00000000


	//----- nvinfo : EIATTR_MIN_STACK_SIZE
	.align		4
.L_5237:
        /*7ac4*/ 	.byte	0x04, 0x12
        /*7ac6*/ 	.short	(.L_5239 - .L_5238)
	.align		4
.L_5238:
        /*7ac8*/ 	.word	index@(_Z10add_kernelILx383EEvPfS0_S0_i)
        /*7acc*/ 	.word	0x00000000


	//----- nvinfo : EIATTR_MIN_STACK_SIZE
	.align		4
.L_5239:
        /*7ad0*/ 	.byte	0x04, 0x12
        /*7ad2*/ 	.short	(.L_5241 - .L_5240)
	.align		4
.L_5240:
        /*7ad4*/ 	.word	index@(_Z10add_kernelILx382EEvPfS0_S0_i)
        /*7ad8*/ 	.word	0x00000000


	//----- nvinfo : EIATTR_MIN_STACK_SIZE
	.align		4
.L_5241:
        /*7adc*/ 	.byte	0x04, 0x12
        /*7ade*/ 	.short	(.L_5243 - .L_5242)
	.align		4
.L_5242:
        /*7ae0*/ 	.word	index@(_Z10add_kernelILx381EEvPfS0_S0_i)
        /*7ae4*/ 	.word	0x00000000


	//----- nvinfo : EIATTR_MIN_STACK_SIZE
	.align		4
.L_5243:
        /*7ae8*/ 	.byte	0x04, 0x12
        /*7aea*/ 	.short	(.L_5245 - .L_5244)
	.align		4
.L_5244:
        /*7aec*/ 	.word	index@(_Z10add_kernelILx380EEvPfS0_S0_i)
        /*7af0*/ 	.word	0x00000000


	//----- nvinfo : EIATTR_MIN_STACK_SIZE
	.align		4
.L_5245:
        /*7af4*/ 	.byte	0x04, 0x12
        /*7af6*/ 	.short	(.L_5247 - .L_5246)
	.align		4
.L_5246:
        /*7af8*/ 	.word	index@(_Z10add_kernelILx379EEvPfS0_S0_i)
        /*7afc*/ 	.word	0x00000000


	//----- nvinfo : EIATTR_MIN_STACK_SIZE
	.align		4
.L_5247:
        /*7b00*/ 	.byte	0x04, 0x12
        /*7b02*/ 	.short	(.L_5249 - .L_5248)
	.align		4
.L_5248:
        /*7b04*/ 	.word	index@(_Z10add_kernelILx378EEvPfS0_S0_i)
        /*7b08*/ 	.word	0x00000000


	//----- nvinfo : EIATTR_MIN_STACK_SIZE
	.align		4
.L_5249:
        /*7b0c*/ 	.byte	0x04, 0x12
        /*7b0e*/ 	.short	(.L_5251 - .L_5250)
	.align		4
.L_5250:
        /*7b10*/ 	.word	index@(_Z10add_kernelILx377EEvPfS0_S0_i)
        /*7b14*/ 	.word	0x00000000


	//----- nvinfo : EIATTR_MIN_STACK_SIZE
	.align		4
.L_5251:
        /*7b18*/ 	.byte	0x04, 0x12
        /*7b1a*/ 	.short	(.L_5253 - .L_5252)
	.align		4
.L_5252:
        /*7b1c*/ 	.word	index@(_Z10add_kernelILx376EEvPfS0_S0_i)
        /*7b20*/ 	.word	0x00000000


	//----- nvinfo : EIATTR_MIN_STACK_SIZE
	.align		4
.L_5253:
        /*7b24*/ 	.byte	0x04, 0x12
        /*7b26*/ 	.short	(.L_5255 - .L_5254)
	.align		4
.L_5254:
        /*7b28*/ 	.word	index@(_Z10add_kernelILx375EEvPfS0_S0_i)
        /*7b2c*/ 	.word	0x00000000


	//----- nvinfo : EIATTR_MIN_STACK_SIZE
	.align		4
.L_5255:
        /*7b30*/ 	.byte	0x04, 0x12
        /*7b32*/ 	.short	(.L_5257 - .L_5256)
	.align		4
.L_5256:
        /*7b34*/ 	.word	index@(_Z10add_kernelILx374EEvPfS0_S0_i)
        /*7b38*/ 	.word	0x00000000


	//----- nvinfo : EIATTR_MIN_STACK_SIZE
	.align		4
.L_5257:
        /*7b3c*/ 	.byte	0x04, 0x12
        /*7b3e*/ 	.short	(.L_5259 - .L_5258)
	.align		4
.L_5258:
        /*7b40*/ 	.word	index@(_Z10add_kernelILx373EEvPfS0_S0_i)
        /*7b44*/ 	.word	0x00000000


	//----- nvinfo : EIATTR_MIN_STACK_SIZE
	.align		4
.L_5259:
        /*7b48*/ 	.byte	0x04, 0x12
        /*7b4a*/ 	.short	(.L_5261 - .L_5260)
	.align		4
.L_5260:
        /*7b4c*/ 	.word	index@(_Z10add_kernelILx372EEvPfS0_S0_i)
        /*7b50*/ 	.word	0x00000000


	//----- nvinfo : EIATTR_MIN_STACK_SIZE
	.align		4
.L_5261:
        /*7b54*/ 	.byte	0x04, 0x12
        /*7b56*/ 	.short	(.L_5263 - .L_5262)
	.align		4
.L_5262:
        /*7b58*/ 	.word	index@(_Z10add_kernelILx371EEvPfS0_S0_i)
        /*7b5c*/ 	.word	0x00000000


	//----- nvinfo : EIATTR_MIN_STACK_SIZE
	.align		4
.L_5263:
        /*7b60*/ 	.byte	0x04, 0x12
        /*7b62*/ 	.short	(.L_5265 - .L_5264)
	.align		4
.L_5264:
        /*7b64*/ 	.word	index@(_Z10add_kernelILx370EEvPfS0_S0_i)
        /*7b68*/ 	.word	0x00000000


	//----- nvinfo : EIATTR_MIN_STACK_SIZE
	.align		4
.L_5265:
        /*7b6c*/ 	.byte	0x04, 0x12
        /*7b6e*/ 	.short	(.L_5267 - .L_5266)
	.align		4
.L_5266:
        /*7b70*/ 	.word	index@(_Z10add_kernelILx369EEvPfS0_S0_i)
        /*7b74*/ 	.word	0x00000000


	//----- nvinfo : EIATTR_MIN_STACK_SIZE
	.align		4
.L_5267:
        /*7b78*/ 	.byte	0x04, 0x12
        /*7b7a*/ 	.short	(.L_5269 - .L_5268)
	.align		4
.L_5268:
        /*7b7c*/ 	.word	index@(_Z10add_kernelILx368EEvPfS0_S0_i)
        /*7b80*/ 	.word	0x00000000


	//----- nvinfo : EIATTR_MIN_STACK_SIZE
	.align		4
.L_5269:
        /*7b84*/ 	.byte	0x04, 0x12
        /*7b86*/ 	.short	(.L_5271 - .L_5270)
	.align		4
.L_5270:
        /*7b88*/ 	.word	index@(_Z10add_kernelILx367EEvPfS0_S0_i)
        /*7b8c*/ 	.word	0x00000000


	//----- nvinfo : EIATTR_MIN_STACK_SIZE
	.align		4
.L_5271:
        /*7b90*/ 	.byte	0x04, 0x12
        /*7b92*/ 	.short	(.L_5273 - .L_5272)
	.align		4
.L_5272:
        /*7b94*/ 	.word	index@(_Z10add_kernelILx366EEvPfS0_S0_i)
        /*7b98*/ 	.word	0x00000000


	//----- nvinfo : EIATTR_MIN_STACK_SIZE
	.align		4
.L_5273:
        /*7b9c*/ 	.byte	0x04, 0x12
        /*7b9e*/ 	.short	(.L_5275 - .L_5274)
	.align		4
.L_5274:
        /*7ba0*/ 	.word	index@(_Z10add_kernelILx365EEvPfS0_S0_i)
        /*7ba4*/ 	.word	0x00000000


	//----- nvinfo : EIATTR_MIN_STACK_SIZE
	.align		4
.L_5275:
        /*7ba8*/ 	.byte	0x04, 0x12
        /*7baa*/ 	.short	(.L_5277 - .L_5276)
	.align		4
.L_5276:
        /*7bac*/ 	.word	index@(_Z10add_kernelILx364EEvPfS0_S0_i)
        /*7bb0*/ 	.word	0x00000000


	//----- nvinfo : EIATTR_MIN_STACK_SIZE
	.align		4
.L_5277:
        /*7bb4*/ 	.byte	0x04, 0x12
        /*7bb6*/ 	.short	(.L_5279 - .L_5278)
	.align		4
.L_5278:
        /*7bb8*/ 	.word	index@(_Z10add_kernelILx363EEvPfS0_S0_i)
        /*7bbc*/ 	.word	0x00000000


	//----- nvinfo : EIATTR_MIN_STACK_SIZE
	.align		4
.L_5279:
        /*7bc0*/ 	.byte	0x04, 0x12
        /*7bc2*/ 	.short	(.L_5281 - .L_5280)
	.align		4
.L_5280:
        /*7bc4*/ 	.word	index@(_Z10add_kernelILx362EEvPfS0_S0_i)
        /*7bc8*/ 	.word	0x00000000


	//----- nvinfo : EIATTR_MIN_STACK_SIZE
	.align		4
.L_5281:
        /*7bcc*/ 	.byte	0x04, 0x12
        /*7bce*/ 	.short	(.L_5283 - .L_5282)
	.align		4
.L_5282:
        /*7bd0*/ 	.word	index@(_Z10add_kernelILx361EEvPfS0_S0_i)
        /*7bd4*/ 	.word	0x00000000


	//----- nvinfo : EIATTR_MIN_STACK_SIZE
	.align		4
.L_5283:
        /*7bd8*/ 	.byte	0x04, 0x12
        /*7bda*/ 	.short	(.L_5285 - .L_5284)
	.align		4
.L_5284:
        /*7bdc*/ 	.word	index@(_Z10add_kernelILx360EEvPfS0_S0_i)
        /*7be0*/ 	.word	0x00000000


	//----- nvinfo : EIATTR_MIN_STACK_SIZE
	.align		4
.L_5285:
        /*7be4*/ 	.byte	0x04, 0x12
        /*7be6*/ 	.short	(.L_5287 - .L_5286)
	.align		4
.L_5286:
        /*7be8*/ 	.word	index@(_Z10add_kernelILx359EEvPfS0_S0_i)
        /*7bec*/ 	.word	0x00000000


	//----- nvinfo : EIATTR_MIN_STACK_SIZE
	.align		4
.L_5287:
        /*7bf0*/ 	.byte	0x04, 0x12
        /*7bf2*/ 	.short	(.L_5289 - .L_5288)
	.align		4
.L_5288:
        /*7bf4*/ 	.word	index@(_Z10add_kernelILx358EEvPfS0_S0_i)
        /*7bf8*/ 	.word	0x00000000


	//----- nvinfo : EIATTR_MIN_STACK_SIZE
	.align		4
.L_5289:
        /*7bfc*/ 	.byte	0x04, 0x12
        /*7bfe*/ 	.short	(.L_5291 - .L_5290)
	.align		4
.L_5290:
        /*7c00*/ 	.word	index@(_Z10add_kernelILx357EEvPfS0_S0_i)
        /*7c04*/ 	.word	0x00000000


	//----- nvinfo : EIATTR_MIN_STACK_SIZE
	.align		4
.L_5291:
        /*7c08*/ 	.byte	0x04, 0x12
        /*7c0a*/ 	.short	(.L_5293 - .L_5292)
	.align		4
.L_5292:
        /*7c0c*/ 	.word	index@(_Z10add_kernelILx356EEvPfS0_S0_i)
        /*7c10*/ 	.word	0x00000000


	//----- nvinfo : EIATTR_MIN_STACK_SIZE
	.align		4
.L_5293:
        /*7c14*/ 	.byte	0x04, 0x12
        /*7c16*/ 	.short	(.L_5295 - .L_5294)
	.align		4
.L_5294:
        /*7c18*/ 	.word	index@(_Z10add_kernelILx355EEvPfS0_S0_i)
        /*7c1c*/ 	.word	0x00000000


	//----- nvinfo : EIATTR_MIN_STACK_SIZE
	.align		4
.L_5295:
        /*7c20*/ 	.byte	0x04, 0x12
        /*7c22*/ 	.short	(.L_5297 - .L_5296)
	.align		4
.L_5296:
        /*7c24*/ 	.word	index@(_Z10add_kernelILx354EEvPfS0_S0_i)
        /*7c28*/ 	.word	0x00000000


	//----- nvinfo : EIATTR_MIN_STACK_SIZE
	.align		4
.L_5297:
        /*7c2c*/ 	.byte	0x04, 0x12
        /*7c2e*/ 	.short	(.L_5299 - .L_5298)
	.align		4
.L_5298:
        /*7c30*/ 	.word	index@(_Z10add_kernelILx353EEvPfS0_S0_i)
        /*7c34*/ 	.word	0x00000000


	//----- nvinfo : EIATTR_MIN_STACK_SIZE
	.align		4
.L_5299:
        /*7c38*/ 	.byte	0x04, 0x12
        /*7c3a*/ 	.short	(.L_5301 - .L_5300)
	.align		4
.L_5300:
        /*7c3c*/ 	.word	index@(_Z10add_kernelILx352EEvPfS0_S0_i)
        /*7c40*/ 	.word	0x00000000


	//----- nvinfo : EIATTR_MIN_STACK_SIZE
	.align		4
.L_5301:
        /*7c44*/ 	.byte	0x04, 0x12
        /*7c46*/ 	.short	(.L_5303 - .L_5302)
	.align		4
.L_5302:
        /*7c48*/ 	.word	index@(_Z10add_kernelILx351EEvPfS0_S0_i)
        /*7c4c*/ 	.word	0x00000000


	//----- nvinfo : EIATTR_MIN_STACK_SIZE
	.align		4
.L_5303:
        /*7c50*/ 	.byte	0x04, 0x12
        /*7c52*/ 	.short	(.L_5305 - .L_5304)
	.align		4
.L_5304:
        /*7c54*/ 	.word	index@(_Z10add_kernelILx350EEvPfS0_S0_i)
        /*7c58*/ 	.word	0x00000000


	//----- nvinfo : EIATTR_MIN_STACK_SIZE
	.align		4
.L_5305:
        /*7c5c*/ 	.byte	0x04, 0x12
        /*7c5e*/ 	.short	(.L_5307 - .L_5306)
	.align		4
.L_5306:
        /*7c60*/ 	.word	index@(_Z10add_kernelILx349EEvPfS0_S0_i)
        /*7c64*/ 	.word	0x00000000


	//----- nvinfo : EIATTR_MIN_STACK_SIZE
	.align		4
.L_5307:
        /*7c68*/ 	.byte	0x04, 0x12
        /*7c6a*/ 	.short	(.L_5309 - .L_5308)
	.align		4
.L_5308:
        /*7c6c*/ 	.word	index@(_Z10add_kernelILx348EEvPfS0_S0_i)
        /*7c70*/ 	.word	0x00000000


	//----- nvinfo : EIATTR_MIN_STACK_SIZE
	.align		4
.L_5309:
        /*7c74*/ 	.byte	0x04, 0x12
        /*7c76*/ 	.short	(.L_5311 - .L_5310)
	.align		4
.L_5310:
        /*7c78*/ 	.word	index@(_Z10add_kernelILx347EEvPfS0_S0_i)
        /*7c7c*/ 	.word	0x00000000


	//----- nvinfo : EIATTR_MIN_STACK_SIZE
	.align		4
.L_5311:
        /*7c80*/ 	.byte	0x04, 0x12
        /*7c82*/ 	.short	(.L_5313 - .L_5312)
	.align		4
.L_5312:
        /*7c84*/ 	.word	index@(_Z10add_kernelILx346EEvPfS0_S0_i)
        /*7c88*/ 	.word	0x00000000


	//----- nvinfo : EIATTR_MIN_STACK_SIZE
	.align		4
.L_5313:
        /*7c8c*/ 	.byte	0x04, 0x12
        /*7c8e*/ 	.short	(.L_5315 - .L_5314)
	.align		4
.L_5314:
        /*7c90*/ 	.word	index@(_Z10add_kernelILx345EEvPfS0_S0_i)
        /*7c94*/ 	.word	0x00000000


	//----- nvinfo : EIATTR_MIN_STACK_SIZE
	.align		4
.L_5315:
        /*7c98*/ 	.byte	0x04, 0x12
        /*7c9a*/ 	.short	(.L_5317 - .L_5316)
	.align		4
.L_5316:
        /*7c9c*/ 	.word	index@(_Z10add_kernelILx344EEvPfS0_S0_i)
        /*7ca0*/ 	.word	0x00000000


	//----- nvinfo : EIATTR_MIN_STACK_SIZE
	.align		4
.L_5317:
        /*7ca4*/ 	.byte	0x04, 0x12
        /*7ca6*/ 	.short	(.L_5319 - .L_5318)
	.align		4
.L_5318:
        /*7ca8*/ 	.word	index@(_Z10add_kernelILx343EEvPfS0_S0_i)
        /*7cac*/ 	.word	0x00000000


	//----- nvinfo : EIATTR_MIN_STACK_SIZE
	.align		4
.L_5319:
        /*7cb0*/ 	.byte	0x04, 0x12
        /*7cb2*/ 	.short	(.L_5321 - .L_5320)
	.align		4
.L_5320:
        /*7cb4*/ 	.word	index@(_Z10add_kernelILx342EEvPfS0_S0_i)
        /*7cb8*/ 	.word	0x00000000


	//----- nvinfo : EIATTR_MIN_STACK_SIZE
	.align		4
.L_5321:
        /*7cbc*/ 	.byte	0x04, 0x12
        /*7cbe*/ 	.short	(.L_5323 - .L_5322)
	.align		4
.L_5322:
        /*7cc0*/ 	.word	index@(_Z10add_kernelILx341EEvPfS0_S0_i)
        /*7cc4*/ 	.word	0x00000000


	//----- nvinfo : EIATTR_MIN_STACK_SIZE
	.align		4
.L_5323:
        /*7cc8*/ 	.byte	0x04, 0x12
        /*7cca*/ 	.short	(.L_5325 - .L_5324)
	.align		4
.L_5324:
        /*7ccc*/ 	.word	index@(_Z10add_kernelILx340EEvPfS0_S0_i)
        /*7cd0*/ 	.word	0x00000000


	//----- nvinfo : EIATTR_MIN_STACK_SIZE
	.align		4
.L_5325:
        /*7cd4*/ 	.byte	0x04, 0x12
        /*7cd6*/ 	.short	(.L_5327 - .L_5326)
	.align		4
.L_5326:
        /*7cd8*/ 	.word	index@(_Z10add_kernelILx339EEvPfS0_S0_i)
        /*7cdc*/ 	.word	0x00000000


	//----- nvinfo : EIATTR_MIN_STACK_SIZE
	.align		4
.L_5327:
        /*7ce0*/ 	.byte	0x04, 0x12
        /*7ce2*/ 	.short	(.L_5329 - .L_5328)
	.align		4
.L_5328:
        /*7ce4*/ 	.word	index@(_Z10add_kernelILx338EEvPfS0_S0_i)
        /*7ce8*/ 	.word	0x00000000


	//----- nvinfo : EIATTR_MIN_STACK_SIZE
	.align		4
.L_5329:
        /*7cec*/ 	.byte	0x04, 0x12
        /*7cee*/ 	.short	(.L_5331 - .L_5330)
	.align		4
.L_5330:
        /*7cf0*/ 	.word	index@(_Z10add_kernelILx337EEvPfS0_S0_i)
        /*7cf4*/ 	.word	0x00000000


	//----- nvinfo : EIATTR_MIN_STACK_SIZE
	.align		4
.L_5331:
        /*7cf8*/ 	.byte	0x04, 0x12
        /*7cfa*/ 	.short	(.L_5333 - .L_5332)
	.align		4
.L_5332:
        /*7cfc*/ 	.word	index@(_Z10add_kernelILx336EEvPfS0_S0_i)
        /*7d00*/ 	.word	0x00000000


	//----- nvinfo : EIATTR_MIN_STACK_SIZE
	.align		4
.L_5333:
        /*7d04*/ 	.byte	0x04, 0x12
        /*7d06*/ 	.short	(.L_5335 - .L_5334)
	.align		4
.L_5334:
        /*7d08*/ 	.word	index@(_Z10add_kernelILx335EEvPfS0_S0_i)
        /*7d0c*/ 	.word	0x00000000


	//----- nvinfo : EIATTR_MIN_STACK_SIZE
	.align		4
.L_5335:
        /*7d10*/ 	.byte	0x04, 0x12
        /*7d12*/ 	.short	(.L_5337 - .L_5336)
	.align		4
.L_5336:
        /*7d14*/ 	.word	index@(_Z10add_kernelILx334EEvPfS0_S0_i)
        /*7d18*/ 	.word	0x00000000


	//----- nvinfo : EIATTR_MIN_STACK_SIZE
	.align		4
.L_5337:
        /*7d1c*/ 	.byte	0x04, 0x12
        /*7d1e*/ 	.short	(.L_5339 - .L_5338)
	.align		4
.L_5338:
        /*7d20*/ 	.word	index@(_Z10add_kernelILx333EEvPfS0_S0_i)
        /*7d24*/ 	.word	0x00000000


	//----- nvinfo : EIATTR_MIN_STACK_SIZE
	.align		4
.L_5339:
        /*7d28*/ 	.byte	0x04, 0x12
        /*7d2a*/ 	.short	(.L_5341 - .L_5340)
	.align		4
.L_5340:
        /*7d2c*/ 	.word	index@(_Z10add_kernelILx332EEvPfS0_S0_i)
        /*7d30*/ 	.word	0x00000000


	//----- nvinfo : EIATTR_MIN_STACK_SIZE
	.align		4
.L_5341:
        /*7d34*/ 	.byte	0x04, 0x12
        /*7d36*/ 	.short	(.L_5343 - .L_5342)
	.align		4
.L_5342:
        /*7d38*/ 	.word	index@(_Z10add_kernelILx331EEvPfS0_S0_i)
        /*7d3c*/ 	.word	0x00000000


	//----- nvinfo : EIATTR_MIN_STACK_SIZE
	.align		4
.L_5343:
        /*7d40*/ 	.byte	0x04, 0x12
        /*7d42*/ 	.short	(.L_5345 - .L_5344)
	.align		4
.L_5344:
        /*7d44*/ 	.word	index@(_Z10add_kernelILx330EEvPfS0_S0_i)
        /*7d48*/ 	.word	0x00000000


	//----- nvinfo : EIATTR_MIN_STACK_SIZE
	.align		4
.L_5345:
        /*7d4c*/ 	.byte	0x04, 0x12
        /*7d4e*/ 	.short	(.L_5347 - .L_5346)
	.align		4
.L_5346:
        /*7d50*/ 	.word	index@(_Z10add_kernelILx329EEvPfS0_S0_i)
        /*7d54*/ 	.word	0x00000000


	//----- nvinfo : EIATTR_MIN_STACK_SIZE
	.align		4
.L_5347:
        /*7d58*/ 	.byte	0x04, 0x12
        /*7d5a*/ 	.short	(.L_5349 - .L_5348)
	.align		4
.L_5348:
        /*7d5c*/ 	.word	index@(_Z10add_kernelILx328EEvPfS0_S0_i)
        /*7d60*/ 	.word	0x00000000


	//----- nvinfo : EIATTR_MIN_STACK_SIZE
	.align		4
.L_5349:
        /*7d64*/ 	.byte	0x04, 0x12
        /*7d66*/ 	.short	(.L_5351 - .L_5350)
	.align		4
.L_5350:
        /*7d68*/ 	.word	index@(_Z10add_kernelILx327EEvPfS0_S0_i)
        /*7d6c*/ 	.word	0x00000000


	//----- nvinfo : EIATTR_MIN_STACK_SIZE
	.align		4
.L_5351:
        /*7d70*/ 	.byte	0x04, 0x12
        /*7d72*/ 	.short	(.L_5353 - .L_5352)
	.align		4
.L_5352:
        /*7d74*/ 	.word	index@(_Z10add_kernelILx326EEvPfS0_S0_i)
        /*7d78*/ 	.word	0x00000000


	//----- nvinfo : EIATTR_MIN_STACK_SIZE
	.align		4
.L_5353:
        /*7d7c*/ 	.byte	0x04, 0x12
        /*7d7e*/ 	.short	(.L_5355 - .L_5354)
	.align		4
.L_5354:
        /*7d80*/ 	.word	index@(_Z10add_kernelILx325EEvPfS0_S0_i)
        /*7d84*/ 	.word	0x00000000


	//----- nvinfo : EIATTR_MIN_STACK_SIZE
	.align		4
.L_5355:
        /*7d88*/ 	.byte	0x04, 0x12
        /*7d8a*/ 	.short	(.L_5357 - .L_5356)
	.align		4
.L_5356:
        /*7d8c*/ 	.word	index@(_Z10add_kernelILx324EEvPfS0_S0_i)
        /*7d90*/ 	.word	0x00000000


	//----- nvinfo : EIATTR_MIN_STACK_SIZE
	.align		4
.L_5357:
        /*7d94*/ 	.byte	0x04, 0x12
        /*7d96*/ 	.short	(.L_5359 - .L_5358)
	.align		4
.L_5358:
        /*7d98*/ 	.word	index@(_Z10add_kernelILx323EEvPfS0_S0_i)
        /*7d9c*/ 	.word	0x00000000


	//----- nvinfo : EIATTR_MIN_STACK_SIZE
	.align		4
.L_5359:
        /*7da0*/ 	.byte	0x04, 0x12
        /*7da2*/ 	.short	(.L_5361 - .L_5360)
	.align		4
.L_5360:
        /*7da4*/ 	.word	index@(_Z10add_kernelILx322EEvPfS0_S0_i)
        /*7da8*/ 	.word	0x00000000


	//----- nvinfo : EIATTR_MIN_STACK_SIZE
	.align		4
.L_5361:
        /*7dac*/ 	.byte	0x04, 0x12
        /*7dae*/ 	.short	(.L_5363 - .L_5362)
	.align		4
.L_5362:
        /*7db0*/ 	.word	index@(_Z10add_kernelILx321EEvPfS0_S0_i)
        /*7db4*/ 	.word	0x00000000


	//----- nvinfo : EIATTR_MIN_STACK_SIZE
	.align		4
.L_5363:
        /*7db8*/ 	.byte	0x04, 0x12
        /*7dba*/ 	.short	(.L_5365 - .L_5364)
	.align		4
.L_5364:
        /*7dbc*/ 	.word	index@(_Z10add_kernelILx320EEvPfS0_S0_i)
        /*7dc0*/ 	.word	0x00000000


	//----- nvinfo : EIATTR_MIN_STACK_SIZE
	.align		4
.L_5365:
        /*7dc4*/ 	.byte	0x04, 0x12
        /*7dc6*/ 	.short	(.L_5367 - .L_5366)
	.align		4
.L_5366:
        /*7dc8*/ 	.word	index@(_Z10add_kernelILx319EEvPfS0_S0_i)
        /*7dcc*/ 	.word	0x00000000


	//----- nvinfo : EIATTR_MIN_STACK_SIZE
	.align		4
.L_5367:
        /*7dd0*/ 	.byte	0x04, 0x12
        /*7dd2*/ 	.short	(.L_5369 - .L_5368)
	.align		4
.L_5368:
        /*7dd4*/ 	.word	index@(_Z10add_kernelILx318EEvPfS0_S0_i)
        /*7dd8*/ 	.word	0x00000000


	//----- nvinfo : EIATTR_MIN_STACK_SIZE
	.align		4
.L_5369:
        /*7ddc*/ 	.byte	0x04, 0x12
        /*7dde*/ 	.short	(.L_5371 - .L_5370)
	.align		4
.L_5370:
        /*7de0*/ 	.word	index@(_Z10add_kernelILx317EEvPfS0_S0_i)
        /*7de4*/ 	.word	0x00000000


	//----- nvinfo : EIATTR_MIN_STACK_SIZE
	.align		4
.L_5371:
        /*7de8*/ 	.byte	0x04, 0x12
        /*7dea*/ 	.short	(.L_5373 - .L_5372)
	.align		4
.L_5372:
        /*7dec*/ 	.word	index@(_Z10add_kernelILx316EEvPfS0_S0_i)
        /*7df0*/ 	.word	0x00000000


	//----- nvinfo : EIATTR_MIN_STACK_SIZE
	.align		4
.L_5373:
        /*7df4*/ 	.byte	0x04, 0x12
        /*7df6*/ 	.short	(.L_5375 - .L_5374)
	.align		4
.L_5374:
        /*7df8*/ 	.word	index@(_Z10add_kernelILx315EEvPfS0_S0_i)
        /*7dfc*/ 	.word	0x00000000


	//----- nvinfo : EIATTR_MIN_STACK_SIZE
	.align		4
.L_5375:
        /*7e00*/ 	.byte	0x04, 0x12
        /*7e02*/ 	.short	(.L_5377 - .L_5376)
	.align		4
.L_5376:
        /*7e04*/ 	.word	index@(_Z10add_kernelILx314EEvPfS0_S0_i)
        /*7e08*/ 	.word	0x00000000


	//----- nvinfo : EIATTR_MIN_STACK_SIZE
	.align		4
.L_5377:
        /*7e0c*/ 	.byte	0x04, 0x12
        /*7e0e*/ 	.short	(.L_5379 - .L_5378)
	.align		4
.L_5378:
        /*7e10*/ 	.word	index@(_Z10add_kernelILx313EEvPfS0_S0_i)
        /*7e14*/ 	.word	0x00000000


	//----- nvinfo : EIATTR_MIN_STACK_SIZE
	.align		4
.L_5379:
        /*7e18*/ 	.byte	0x04, 0x12
        /*7e1a*/ 	.short	(.L_5381 - .L_5380)
	.align		4
.L_5380:
        /*7e1c*/ 	.word	index@(_Z10add_kernelILx312EEvPfS0_S0_i)
        /*7e20*/ 	.word	0x00000000


	//----- nvinfo : EIATTR_MIN_STACK_SIZE
	.align		4
.L_5381:
        /*7e24*/ 	.byte	0x04, 0x12
        /*7e26*/ 	.short	(.L_5383 - .L_5382)
	.align		4
.L_5382:
        /*7e28*/ 	.word	index@(_Z10add_kernelILx311EEvPfS0_S0_i)
        /*7e2c*/ 	.word	0x00000000


	//----- nvinfo : EIATTR_MIN_STACK_SIZE
	.align		4
.L_5383:
        /*7e30*/ 	.byte	0x04, 0x12
        /*7e32*/ 	.short	(.L_5385 - .L_5384)
	.align		4
.L_5384:
        /*7e34*/ 	.word	index@(_Z10add_kernelILx310EEvPfS0_S0_i)
        /*7e38*/ 	.word	0x00000000


	//----- nvinfo : EIATTR_MIN_STACK_SIZE
	.align		4
.L_5385:
        /*7e3c*/ 	.byte	0x04, 0x12
        /*7e3e*/ 	.short	(.L_5387 - .L_5386)
	.align		4
.L_5386:
        /*7e40*/ 	.word	index@(_Z10add_kernelILx309EEvPfS0_S0_i)
        /*7e44*/ 	.word	0x00000000


	//----- nvinfo : EIATTR_MIN_STACK_SIZE
	.align		4
.L_5387:
        /*7e48*/ 	.byte	0x04, 0x12
        /*7e4a*/ 	.short	(.L_5389 - .L_5388)
	.align		4
.L_5388:
        /*7e4c*/ 	.word	index@(_Z10add_kernelILx308EEvPfS0_S0_i)
        /*7e50*/ 	.word	0x00000000


	//----- nvinfo : EIATTR_MIN_STACK_SIZE
	.align		4
.L_5389:
        /*7e54*/ 	.byte	0x04, 0x12
        /*7e56*/ 	.short	(.L_5391 - .L_5390)
	.align		4
.L_5390:
        /*7e58*/ 	.word	index@(_Z10add_kernelILx307EEvPfS0_S0_i)
        /*7e5c*/ 	.word	0x00000000


	//----- nvinfo : EIATTR_MIN_STACK_SIZE
	.align		4
.L_5391:
        /*7e60*/ 	.byte	0x04, 0x12
        /*7e62*/ 	.short	(.L_5393 - .L_5392)
	.align		4
.L_5392:
        /*7e64*/ 	.word	index@(_Z10add_kernelILx306EEvPfS0_S0_i)
        /*7e68*/ 	.word	0x00000000


	//----- nvinfo : EIATTR_MIN_STACK_SIZE
	.align		4
.L_5393:
        /*7e6c*/ 	.byte	0x04, 0x12
        /*7e6e*/ 	.short	(.L_5395 - .L_5394)
	.align		4
.L_5394:
        /*7e70*/ 	.word	index@(_Z10add_kernelILx305EEvPfS0_S0_i)
        /*7e74*/ 	.word	0x00000000


	//----- nvinfo : EIATTR_MIN_STACK_SIZE
	.align		4
.L_5395:
        /*7e78*/ 	.byte	0x04, 0x12
        /*7e7a*/ 	.short	(.L_5397 - .L_5396)
	.align		4
.L_5396:
        /*7e7c*/ 	.word	index@(_Z10add_kernelILx304EEvPfS0_S0_i)
        /*7e80*/ 	.word	0x00000000


	//----- nvinfo : EIATTR_MIN_STACK_SIZE
	.align		4
.L_5397:
        /*7e84*/ 	.byte	0x04, 0x12
        /*7e86*/ 	.short	(.L_5399 - .L_5398)
	.align		4
.L_5398:
        /*7e88*/ 	.word	index@(_Z10add_kernelILx303EEvPfS0_S0_i)
        /*7e8c*/ 	.word	0x00000000


	//----- nvinfo : EIATTR_MIN_STACK_SIZE
	.align		4
.L_5399:
        /*7e90*/ 	.byte	0x04, 0x12
        /*7e92*/ 	.short	(.L_5401 - .L_5400)
	.align		4
.L_5400:
        /*7e94*/ 	.word	index@(_Z10add_kernelILx302EEvPfS0_S0_i)
        /*7e98*/ 	.word	0x00000000


	//----- nvinfo : EIATTR_MIN_STACK_SIZE
	.align		4
.L_5401:
        /*7e9c*/ 	.byte	0x04, 0x12
        /*7e9e*/ 	.short	(.L_5403 - .L_5402)
	.align		4
.L_5402:
        /*7ea0*/ 	.word	index@(_Z10add_kernelILx301EEvPfS0_S0_i)
        /*7ea4*/ 	.word	0x00000000


	//----- nvinfo : EIATTR_MIN_STACK_SIZE
	.align		4
.L_5403:
        /*7ea8*/ 	.byte	0x04, 0x12
        /*7eaa*/ 	.short	(.L_5405 - .L_5404)
	.align		4
.L_5404:
        /*7eac*/ 	.word	index@(_Z10add_kernelILx300EEvPfS0_S0_i)
        /*7eb0*/ 	.word	0x00000000


	//----- nvinfo : EIATTR_MIN_STACK_SIZE
	.align		4
.L_5405:
        /*7eb4*/ 	.byte	0x04, 0x12
        /*7eb6*/ 	.short	(.L_5407 - .L_5406)
	.align		4
.L_5406:
        /*7eb8*/ 	.word	index@(_Z10add_kernelILx299EEvPfS0_S0_i)
        /*7ebc*/ 	.word	0x00000000


	//----- nvinfo : EIATTR_MIN_STACK_SIZE
	.align		4
.L_5407:
        /*7ec0*/ 	.byte	0x04, 0x12
        /*7ec2*/ 	.short	(.L_5409 - .L_5408)
	.align		4
.L_5408:
        /*7ec4*/ 	.word	index@(_Z10add_kernelILx298EEvPfS0_S0_i)
        /*7ec8*/ 	.word	0x00000000


	//----- nvinfo : EIATTR_MIN_STACK_SIZE
	.align		4
.L_5409:
        /*7ecc*/ 	.byte	0x04, 0x12
        /*7ece*/ 	.short	(.L_5411 - .L_5410)
	.align		4
.L_5410:
        /*7ed0*/ 	.word	index@(_Z10add_kernelILx297EEvPfS0_S0_i)
        /*7ed4*/ 	.word	0x00000000


	//----- nvinfo : EIATTR_MIN_STACK_SIZE
	.align		4
.L_5411:
        /*7ed8*/ 	.byte	0x04, 0x12
        /*7eda*/ 	.short	(.L_5413 - .L_5412)
	.align		4
.L_5412:
        /*7edc*/ 	.word	index@(_Z10add_kernelILx296EEvPfS0_S0_i)
        /*7ee0*/ 	.word	0x00000000


	//----- nvinfo : EIATTR_MIN_STACK_SIZE
	.align		4
.L_5413:
        /*7ee4*/ 	.byte	0x04, 0x12
        /*7ee6*/ 	.short	(.L_5415 - .L_5414)
	.align		4
.L_5414:
        /*7ee8*/ 	.word	index@(_Z10add_kernelILx295EEvPfS0_S0_i)
        /*7eec*/ 	.word	0x00000000


	//----- nvinfo : EIATTR_MIN_STACK_SIZE
	.align		4
.L_5415:
        /*7ef0*/ 	.byte	0x04, 0x12
        /*7ef2*/ 	.short	(.L_5417 - .L_5416)
	.align		4
.L_5416:
        /*7ef4*/ 	.word	index@(_Z10add_kernelILx294EEvPfS0_S0_i)
        /*7ef8*/ 	.word	0x00000000


	//----- nvinfo : EIATTR_MIN_STACK_SIZE
	.align		4
.L_5417:
        /*7efc*/ 	.byte	0x04, 0x12
        /*7efe*/ 	.short	(.L_5419 - .L_5418)
	.align		4
.L_5418:
        /*7f00*/ 	.word	index@(_Z10add_kernelILx293EEvPfS0_S0_i)
        /*7f04*/ 	.word	0x00000000


	//----- nvinfo : EIATTR_MIN_STACK_SIZE
	.align		4
.L_5419:
        /*7f08*/ 	.byte	0x04, 0x12
        /*7f0a*/ 	.short	(.L_5421 - .L_5420)
	.align		4
.L_5420:
        /*7f0c*/ 	.word	index@(_Z10add_kernelILx292EEvPfS0_S0_i)
        /*7f10*/ 	.word	0x00000000


	//----- nvinfo : EIATTR_MIN_STACK_SIZE
	.align		4
.L_5421:
        /*7f14*/ 	.byte	0x04, 0x12
        /*7f16*/ 	.short	(.L_5423 - .L_5422)
	.align		4
.L_5422:
        /*7f18*/ 	.word	index@(_Z10add_kernelILx291EEvPfS0_S0_i)
        /*7f1c*/ 	.word	0x00000000


	//----- nvinfo : EIATTR_MIN_STACK_SIZE
	.align		4
.L_5423:
        /*7f20*/ 	.byte	0x04, 0x12
        /*7f22*/ 	.short	(.L_5425 - .L_5424)
	.align		4
.L_5424:
        /*7f24*/ 	.word	index@(_Z10add_kernelILx290EEvPfS0_S0_i)
        /*7f28*/ 	.word	0x00000000


	//----- nvinfo : EIATTR_MIN_STACK_SIZE
	.align		4
.L_5425:
        /*7f2c*/ 	.byte	0x04, 0x12
        /*7f2e*/ 	.short	(.L_5427 - .L_5426)
	.align		4
.L_5426:
        /*7f30*/ 	.word	index@(_Z10add_kernelILx289EEvPfS0_S0_i)
        /*7f34*/ 	.word	0x00000000


	//----- nvinfo : EIATTR_MIN_STACK_SIZE
	.align		4
.L_5427:
        /*7f38*/ 	.byte	0x04, 0x12
        /*7f3a*/ 	.short	(.L_5429 - .L_5428)
	.align		4
.L_5428:
        /*7f3c*/ 	.word	index@(_Z10add_kernelILx288EEvPfS0_S0_i)
        /*7f40*/ 	.word	0x00000000


	//----- nvinfo : EIATTR_MIN_STACK_SIZE
	.align		4
.L_5429:
        /*7f44*/ 	.byte	0x04, 0x12
        /*7f46*/ 	.short	(.L_5431 - .L_5430)
	.align		4
.L_5430:
        /*7f48*/ 	.word	index@(_Z10add_kernelILx287EEvPfS0_S0_i)
        /*7f4c*/ 	.word	0x00000000


	//----- nvinfo : EIATTR_MIN_STACK_SIZE
	.align		4
.L_5431:
        /*7f50*/ 	.byte	0x04, 0x12
        /*7f52*/ 	.short	(.L_5433 - .L_5432)
	.align		4
.L_5432:
        /*7f54*/ 	.word	index@(_Z10add_kernelILx286EEvPfS0_S0_i)
        /*7f58*/ 	.word	0x00000000


	//----- nvinfo : EIATTR_MIN_STACK_SIZE
	.align		4
.L_5433:
        /*7f5c*/ 	.byte	0x04, 0x12
        /*7f5e*/ 	.short	(.L_5435 - .L_5434)
	.align		4
.L_5434:
        /*7f60*/ 	.word	index@(_Z10add_kernelILx285EEvPfS0_S0_i)
        /*7f64*/ 	.word	0x00000000


	//----- nvinfo : EIATTR_MIN_STACK_SIZE
	.align		4
.L_5435:
        /*7f68*/ 	.byte	0x04, 0x12
        /*7f6a*/ 	.short	(.L_5437 - .L_5436)
	.align		4
.L_5436:
        /*7f6c*/ 	.word	index@(_Z10add_kernelILx284EEvPfS0_S0_i)
        /*7f70*/ 	.word	0x00000000


	//----- nvinfo : EIATTR_MIN_STACK_SIZE
	.align		4
.L_5437:
        /*7f74*/ 	.byte	0x04, 0x12
        /*7f76*/ 	.short	(.L_5439 - .L_5438)
	.align		4
.L_5438:
        /*7f78*/ 	.word	index@(_Z10add_kernelILx283EEvPfS0_S0_i)
        /*7f7c*/ 	.word	0x00000000


	//----- nvinfo : EIATTR_MIN_STACK_SIZE
	.align		4
.L_5439:
        /*7f80*/ 	.byte	0x04, 0x12
        /*7f82*/ 	.short	(.L_5441 - .L_5440)
	.align		4
.L_5440:
        /*7f84*/ 	.word	index@(_Z10add_kernelILx282EEvPfS0_S0_i)
        /*7f88*/ 	.word	0x00000000


	//----- nvinfo : EIATTR_MIN_STACK_SIZE
	.align		4
.L_5441:
        /*7f8c*/ 	.byte	0x04, 0x12
        /*7f8e*/ 	.short	(.L_5443 - .L_5442)
	.align		4
.L_5442:
        /*7f90*/ 	.word	index@(_Z10add_kernelILx281EEvPfS0_S0_i)
        /*7f94*/ 	.word	0x00000000


	//----- nvinfo : EIATTR_MIN_STACK_SIZE
	.align		4
.L_5443:
        /*7f98*/ 	.byte	0x04, 0x12
        /*7f9a*/ 	.short	(.L_5445 - .L_5444)
	.align		4
.L_5444:
        /*7f9c*/ 	.word	index@(_Z10add_kernelILx280EEvPfS0_S0_i)
        /*7fa0*/ 	.word	0x00000000


	//----- nvinfo : EIATTR_MIN_STACK_SIZE
	.align		4
.L_5445:
        /*7fa4*/ 	.byte	0x04, 0x12
        /*7fa6*/ 	.short	(.L_5447 - .L_5446)
	.align		4
.L_5446:
        /*7fa8*/ 	.word	index@(_Z10add_kernelILx279EEvPfS0_S0_i)
        /*7fac*/ 	.word	0x00000000


	//----- nvinfo : EIATTR_MIN_STACK_SIZE
	.align		4
.L_5447:
        /*7fb0*/ 	.byte	0x04, 0x12
        /*7fb2*/ 	.short	(.L_5449 - .L_5448)
	.align		4
.L_5448:
        /*7fb4*/ 	.word	index@(_Z10add_kernelILx278EEvPfS0_S0_i)
        /*7fb8*/ 	.word	0x00000000


	//----- nvinfo : EIATTR_MIN_STACK_SIZE
	.align		4
.L_5449:
        /*7fbc*/ 	.byte	0x04, 0x12
        /*7fbe*/ 	.short	(.L_5451 - .L_5450)
	.align		4
.L_5450:
        /*7fc0*/ 	.word	index@(_Z10add_kernelILx277EEvPfS0_S0_i)
        /*7fc4*/ 	.word	0x00000000


	//----- nvinfo : EIATTR_MIN_STACK_SIZE
	.align		4
.L_5451:
        /*7fc8*/ 	.byte	0x04, 0x12
        /*7fca*/ 	.short	(.L_5453 - .L_5452)
	.align		4
.L_5452:
        /*7fcc*/ 	.word	index@(_Z10add_kernelILx276EEvPfS0_S0_i)
        /*7fd0*/ 	.word	0x00000000


	//----- nvinfo : EIATTR_MIN_STACK_SIZE
	.align		4
.L_5453:
        /*7fd4*/ 	.byte	0x04, 0x12
        /*7fd6*/ 	.short	(.L_5455 - .L_5454)
	.align		4
.L_5454:
        /*7fd8*/ 	.word	index@(_Z10add_kernelILx275EEvPfS0_S0_i)
        /*7fdc*/ 	.word	0x00000000


	//----- nvinfo : EIATTR_MIN_STACK_SIZE
	.align		4
.L_5455:
        /*7fe0*/ 	.byte	0x04, 0x12
        /*7fe2*/ 	.short	(.L_5457 - .L_5456)
	.align		4
.L_5456:
        /*7fe4*/ 	.word	index@(_Z10add_kernelILx274EEvPfS0_S0_i)
        /*7fe8*/ 	.word	0x00000000


	//----- nvinfo : EIATTR_MIN_STACK_SIZE
	.align		4
.L_5457:
        /*7fec*/ 	.byte	0x04, 0x12
        /*7fee*/ 	.short	(.L_5459 - .L_5458)
	.align		4
.L_5458:
        /*7ff0*/ 	.word	index@(_Z10add_kernelILx273EEvPfS0_S0_i)
        /*7ff4*/ 	.word	0x00000000


	//----- nvinfo : EIATTR_MIN_STACK_SIZE
	.align		4
.L_5459:
        /*7ff8*/ 	.byte	0x04, 0x12
        /*7ffa*/ 	.short	(.L_5461 - .L_5460)
	.align		4
.L_5460:
        /*7ffc*/ 	.word	index@(_Z10add_kernelILx272EEvPfS0_S0_i)
        /*8000*/ 	.word	0x00000000


	//----- nvinfo : EIATTR_MIN_STACK_SIZE
	.align		4
.L_5461:
        /*8004*/ 	.byte	0x04, 0x12
        /*8006*/ 	.short	(.L_5463 - .L_5462)
	.align		4
.L_5462:
        /*8008*/ 	.word	index@(_Z10add_kernelILx271EEvPfS0_S0_i)
        /*800c*/ 	.word	0x00000000


	//----- nvinfo : EIATTR_MIN_STACK_SIZE
	.align		4
.L_5463:
        /*8010*/ 	.byte	0x04, 0x12
        /*8012*/ 	.short	(.L_5465 - .L_5464)
	.align		4
.L_5464:
        /*8014*/ 	.word	index@(_Z10add_kernelILx270EEvPfS0_S0_i)
        /*8018*/ 	.word	0x00000000


	//----- nvinfo : EIATTR_MIN_STACK_SIZE
	.align		4
.L_5465:
        /*801c*/ 	.byte	0x04, 0x12
        /*801e*/ 	.short	(.L_5467 - .L_5466)
	.align		4
.L_5466:
        /*8020*/ 	.word	index@(_Z10add_kernelILx269EEvPfS0_S0_i)
        /*8024*/ 	.word	0x00000000


	//----- nvinfo : EIATTR_MIN_STACK_SIZE
	.align		4
.L_5467:
        /*8028*/ 	.byte	0x04, 0x12
        /*802a*/ 	.short	(.L_5469 - .L_5468)
	.align		4
.L_5468:
        /*802c*/ 	.word	index@(_Z10add_kernelILx268EEvPfS0_S0_i)
        /*8030*/ 	.word	0x00000000


	//----- nvinfo : EIATTR_MIN_STACK_SIZE
	.align		4
.L_5469:
        /*8034*/ 	.byte	0x04, 0x12
        /*8036*/ 	.short	(.L_5471 - .L_5470)
	.align		4
.L_5470:
        /*8038*/ 	.word	index@(_Z10add_kernelILx267EEvPfS0_S0_i)
        /*803c*/ 	.word	0x00000000


	//----- nvinfo : EIATTR_MIN_STACK_SIZE
	.align		4
.L_5471:
        /*8040*/ 	.byte	0x04, 0x12
        /*8042*/ 	.short	(.L_5473 - .L_5472)
	.align		4
.L_5472:
        /*8044*/ 	.word	index@(_Z10add_kernelILx266EEvPfS0_S0_i)
        /*8048*/ 	.word	0x00000000


	//----- nvinfo : EIATTR_MIN_STACK_SIZE
	.align		4
.L_5473:
        /*804c*/ 	.byte	0x04, 0x12
        /*804e*/ 	.short	(.L_5475 - .L_5474)
	.align		4
.L_5474:
        /*8050*/ 	.word	index@(_Z10add_kernelILx265EEvPfS0_S0_i)
        /*8054*/ 	.word	0x00000000


	//----- nvinfo : EIATTR_MIN_STACK_SIZE
	.align		4
.L_5475:
        /*8058*/ 	.byte	0x04, 0x12
        /*805a*/ 	.short	(.L_5477 - .L_5476)
	.align		4
.L_5476:
        /*805c*/ 	.word	index@(_Z10add_kernelILx264EEvPfS0_S0_i)
        /*8060*/ 	.word	0x00000000


	//----- nvinfo : EIATTR_MIN_STACK_SIZE
	.align		4
.L_5477:
        /*8064*/ 	.byte	0x04, 0x12
        /*8066*/ 	.short	(.L_5479 - .L_5478)
	.align		4
.L_5478:
        /*8068*/ 	.word	index@(_Z10add_kernelILx263EEvPfS0_S0_i)
        /*806c*/ 	.word	0x00000000


	//----- nvinfo : EIATTR_MIN_STACK_SIZE
	.align		4
.L_5479:
        /*8070*/ 	.byte	0x04, 0x12
        /*8072*/ 	.short	(.L_5481 - .L_5480)
	.align		4
.L_5480:
        /*8074*/ 	.word	index@(_Z10add_kernelILx262EEvPfS0_S0_i)
        /*8078*/ 	.word	0x00000000


	//----- nvinfo : EIATTR_MIN_STACK_SIZE
	.align		4
.L_5481:
        /*807c*/ 	.byte	0x04, 0x12
        /*807e*/ 	.short	(.L_5483 - .L_5482)
	.align		4
.L_5482:
        /*8080*/ 	.word	index@(_Z10add_kernelILx261EEvPfS0_S0_i)
        /*8084*/ 	.word	0x00000000


	//----- nvinfo : EIATTR_MIN_STACK_SIZE
	.align		4
.L_5483:
        /*8088*/ 	.byte	0x04, 0x12
        /*808a*/ 	.short	(.L_5485 - .L_5484)
	.align		4
.L_5484:
        /*808c*/ 	.word	index@(_Z10add_kernelILx260EEvPfS0_S0_i)
        /*8090*/ 	.word	0x00000000


	//----- nvinfo : EIATTR_MIN_STACK_SIZE
	.align		4
.L_5485:
        /*8094*/ 	.byte	0x04, 0x12
        /*8096*/ 	.short	(.L_5487 - .L_5486)
	.align		4
.L_5486:
        /*8098*/ 	.word	index@(_Z10add_kernelILx259EEvPfS0_S0_i)
        /*809c*/ 	.word	0x00000000


	//----- nvinfo : EIATTR_MIN_STACK_SIZE
	.align		4
.L_5487:
        /*80a0*/ 	.byte	0x04, 0x12
        /*80a2*/ 	.short	(.L_5489 - .L_5488)
	.align		4
.L_5488:
        /*80a4*/ 	.word	index@(_Z10add_kernelILx258EEvPfS0_S0_i)
        /*80a8*/ 	.word	0x00000000


	//----- nvinfo : EIATTR_MIN_STACK_SIZE
	.align		4
.L_5489:
        /*80ac*/ 	.byte	0x04, 0x12
        /*80ae*/ 	.short	(.L_5491 - .L_5490)
	.align		4
.L_5490:
        /*80b0*/ 	.word	index@(_Z10add_kernelILx257EEvPfS0_S0_i)
        /*80b4*/ 	.word	0x00000000


	//----- nvinfo : EIATTR_MIN_STACK_SIZE
	.align		4
.L_5491:
        /*80b8*/ 	.byte	0x04, 0x12
        /*80ba*/ 	.short	(.L_5493 - .L_5492)
	.align		4
.L_5492:
        /*80bc*/ 	.word	index@(_Z10add_kernelILx256EEvPfS0_S0_i)
        /*80c0*/ 	.word	0x00000000


	//----- nvinfo : EIATTR_MIN_STACK_SIZE
	.align		4
.L_5493:
        /*80c4*/ 	.byte	0x04, 0x12
        /*80c6*/ 	.short	(.L_5495 - .L_5494)
	.align		4
.L_5494:
        /*80c8*/ 	.word	index@(_Z10add_kernelILx255EEvPfS0_S0_i)
        /*80cc*/ 	.word	0x00000000


	//----- nvinfo : EIATTR_MIN_STACK_SIZE
	.align		4
.L_5495:
        /*80d0*/ 	.byte	0x04, 0x12
        /*80d2*/ 	.short	(.L_5497 - .L_5496)
	.align		4
.L_5496:
        /*80d4*/ 	.word	index@(_Z10add_kernelILx254EEvPfS0_S0_i)
        /*80d8*/ 	.word	0x00000000


	//----- nvinfo : EIATTR_MIN_STACK_SIZE
	.align		4
.L_5497:
        /*80dc*/ 	.byte	0x04, 0x12
        /*80de*/ 	.short	(.L_5499 - .L_5498)
	.align		4
.L_5498:
        /*80e0*/ 	.word	index@(_Z10add_kernelILx253EEvPfS0_S0_i)
        /*80e4*/ 	.word	0x00000000


	//----- nvinfo : EIATTR_MIN_STACK_SIZE
	.align		4
.L_5499:
        /*80e8*/ 	.byte	0x04, 0x12
        /*80ea*/ 	.short	(.L_5501 - .L_5500)
	.align		4
.L_5500:
        /*80ec*/ 	.word	index@(_Z10add_kernelILx252EEvPfS0_S0_i)
        /*80f0*/ 	.word	0x00000000


	//----- nvinfo : EIATTR_MIN_STACK_SIZE
	.align		4
.L_5501:
        /*80f4*/ 	.byte	0x04, 0x12
        /*80f6*/ 	.short	(.L_5503 - .L_5502)
	.align		4
.L_5502:
        /*80f8*/ 	.word	index@(_Z10add_kernelILx251EEvPfS0_S0_i)
        /*80fc*/ 	.word	0x00000000


	//----- nvinfo : EIATTR_MIN_STACK_SIZE
	.align		4
.L_5503:
        /*8100*/ 	.byte	0x04, 0x12
        /*8102*/ 	.short	(.L_5505 - .L_5504)
	.align		4
.L_5504:
        /*8104*/ 	.word	index@(_Z10add_kernelILx250EEvPfS0_S0_i)
        /*8108*/ 	.word	0x00000000


	//----- nvinfo : EIATTR_MIN_STACK_SIZE
	.align		4
.L_5505:
        /*810c*/ 	.byte	0x04, 0x12
        /*810e*/ 	.short	(.L_5507 - .L_5506)
	.align		4
.L_5506:
        /*8110*/ 	.word	index@(_Z10add_kernelILx249EEvPfS0_S0_i)
        /*8114*/ 	.word	0x00000000


	//----- nvinfo : EIATTR_MIN_STACK_SIZE
	.align		4
.L_5507:
        /*8118*/ 	.byte	0x04, 0x12
        /*811a*/ 	.short	(.L_5509 - .L_5508)
	.align		4
.L_5508:
        /*811c*/ 	.word	index@(_Z10add_kernelILx248EEvPfS0_S0_i)
        /*8120*/ 	.word	0x00000000


	//----- nvinfo : EIATTR_MIN_STACK_SIZE
	.align		4
.L_5509:
        /*8124*/ 	.byte	0x04, 0x12
        /*8126*/ 	.short	(.L_5511 - .L_5510)
	.align		4
.L_5510:
        /*8128*/ 	.word	index@(_Z10add_kernelILx247EEvPfS0_S0_i)
        /*812c*/ 	.word	0x00000000


	//----- nvinfo : EIATTR_MIN_STACK_SIZE
	.align		4
.L_5511:
        /*8130*/ 	.byte	0x04, 0x12
        /*8132*/ 	.short	(.L_5513 - .L_5512)
	.align		4
.L_5512:
        /*8134*/ 	.word	index@(_Z10add_kernelILx246EEvPfS0_S0_i)
        /*8138*/ 	.word	0x00000000


	//----- nvinfo : EIATTR_MIN_STACK_SIZE
	.align		4
.L_5513:
        /*813c*/ 	.byte	0x04, 0x12
        /*813e*/ 	.short	(.L_5515 - .L_5514)
	.align		4
.L_5514:
        /*8140*/ 	.word	index@(_Z10add_kernelILx245EEvPfS0_S0_i)
        /*8144*/ 	.word	0x00000000


	//----- nvinfo : EIATTR_MIN_STACK_SIZE
	.align		4
.L_5515:
        /*8148*/ 	.byte	0x04, 0x12
        /*814a*/ 	.short	(.L_5517 - .L_5516)
	.align		4
.L_5516:
        /*814c*/ 	.word	index@(_Z10add_kernelILx244EEvPfS0_S0_i)
        /*8150*/ 	.word	0x00000000


	//----- nvinfo : EIATTR_MIN_STACK_SIZE
	.align		4
.L_5517:
        /*8154*/ 	.byte	0x04, 0x12
        /*8156*/ 	.short	(.L_5519 - .L_5518)
	.align		4
.L_5518:
        /*8158*/ 	.word	index@(_Z10add_kernelILx243EEvPfS0_S0_i)
        /*815c*/ 	.word	0x00000000


	//----- nvinfo : EIATTR_MIN_STACK_SIZE
	.align		4
.L_5519:
        /*8160*/ 	.byte	0x04, 0x12
        /*8162*/ 	.short	(.L_5521 - .L_5520)
	.align		4
.L_5520:
        /*8164*/ 	.word	index@(_Z10add_kernelILx242EEvPfS0_S0_i)
        /*8168*/ 	.word	0x00000000


	//----- nvinfo : EIATTR_MIN_STACK_SIZE
	.align		4
.L_5521:
        /*816c*/ 	.byte	0x04, 0x12
        /*816e*/ 	.short	(.L_5523 - .L_5522)
	.align		4
.L_5522:
        /*8170*/ 	.word	index@(_Z10add_kernelILx241EEvPfS0_S0_i)
        /*8174*/ 	.word	0x00000000


	//----- nvinfo : EIATTR_MIN_STACK_SIZE
	.align		4
.L_5523:
        /*8178*/ 	.byte	0x04, 0x12
        /*817a*/ 	.short	(.L_5525 - .L_5524)
	.align		4
.L_5524:
        /*817c*/ 	.word	index@(_Z10add_kernelILx240EEvPfS0_S0_i)
        /*8180*/ 	.word	0x00000000


	//----- nvinfo : EIATTR_MIN_STACK_SIZE
	.align		4
.L_5525:
        /*8184*/ 	.byte	0x04, 0x12
        /*8186*/ 	.short	(.L_5527 - .L_5526)
	.align		4
.L_5526:
        /*8188*/ 	.word	index@(_Z10add_kernelILx239EEvPfS0_S0_i)
        /*818c*/ 	.word	0x00000000


	//----- nvinfo : EIATTR_MIN_STACK_SIZE
	.align		4
.L_5527:
        /*8190*/ 	.byte	0x04, 0x12
        /*8192*/ 	.short	(.L_5529 - .L_5528)
	.align		4
.L_5528:
        /*8194*/ 	.word	index@(_Z10add_kernelILx238EEvPfS0_S0_i)
        /*8198*/ 	.word	0x00000000


	//----- nvinfo : EIATTR_MIN_STACK_SIZE
	.align		4
.L_5529:
        /*819c*/ 	.byte	0x04, 0x12
        /*819e*/ 	.short	(.L_5531 - .L_5530)
	.align		4
.L_5530:
        /*81a0*/ 	.word	index@(_Z10add_kernelILx237EEvPfS0_S0_i)
        /*81a4*/ 	.word	0x00000000


	//----- nvinfo : EIATTR_MIN_STACK_SIZE
	.align		4
.L_5531:
        /*81a8*/ 	.byte	0x04, 0x12
        /*81aa*/ 	.short	(.L_5533 - .L_5532)
	.align		4
.L_5532:
        /*81ac*/ 	.word	index@(_Z10add_kernelILx236EEvPfS0_S0_i)
        /*81b0*/ 	.word	0x00000000


	//----- nvinfo : EIATTR_MIN_STACK_SIZE
	.align		4
.L_5533:
        /*81b4*/ 	.byte	0x04, 0x12
        /*81b6*/ 	.short	(.L_5535 - .L_5534)
	.align		4
.L_5534:
        /*81b8*/ 	.word	index@(_Z10add_kernelILx235EEvPfS0_S0_i)
        /*81bc*/ 	.word	0x00000000


	//----- nvinfo : EIATTR_MIN_STACK_SIZE
	.align		4
.L_5535:
        /*81c0*/ 	.byte	0x04, 0x12
        /*81c2*/ 	.short	(.L_5537 - .L_5536)
	.align		4
.L_5536:
        /*81c4*/ 	.word	index@(_Z10add_kernelILx234EEvPfS0_S0_i)
        /*81c8*/ 	.word	0x00000000


	//----- nvinfo : EIATTR_MIN_STACK_SIZE
	.align		4
.L_5537:
        /*81cc*/ 	.byte	0x04, 0x12
        /*81ce*/ 	.short	(.L_5539 - .L_5538)
	.align		4
.L_5538:
        /*81d0*/ 	.word	index@(_Z10add_kernelILx233EEvPfS0_S0_i)
        /*81d4*/ 	.word	0x00000000


	//----- nvinfo : EIATTR_MIN_STACK_SIZE
	.align		4
.L_5539:
        /*81d8*/ 	.byte	0x04, 0x12
        /*81da*/ 	.short	(.L_5541 - .L_5540)
	.align		4
.L_5540:
        /*81dc*/ 	.word	index@(_Z10add_kernelILx232EEvPfS0_S0_i)
        /*81e0*/ 	.word	0x00000000


	//----- nvinfo : EIATTR_MIN_STACK_SIZE
	.align		4
.L_5541:
        /*81e4*/ 	.byte	0x04, 0x12
        /*81e6*/ 	.short	(.L_5543 - .L_5542)
	.align		4
.L_5542:
        /*81e8*/ 	.word	index@(_Z10add_kernelILx231EEvPfS0_S0_i)
        /*81ec*/ 	.word	0x00000000


	//----- nvinfo : EIATTR_MIN_STACK_SIZE
	.align		4
.L_5543:
        /*81f0*/ 	.byte	0x04, 0x12
        /*81f2*/ 	.short	(.L_5545 - .L_5544)
	.align		4
.L_5544:
        /*81f4*/ 	.word	index@(_Z10add_kernelILx230EEvPfS0_S0_i)
        /*81f8*/ 	.word	0x00000000


	//----- nvinfo : EIATTR_MIN_STACK_SIZE
	.align		4
.L_5545:
        /*81fc*/ 	.byte	0x04, 0x12
        /*81fe*/ 	.short	(.L_5547 - .L_5546)
	.align		4
.L_5546:
        /*8200*/ 	.word	index@(_Z10add_kernelILx229EEvPfS0_S0_i)
        /*8204*/ 	.word	0x00000000


	//----- nvinfo : EIATTR_MIN_STACK_SIZE
	.align		4
.L_5547:
        /*8208*/ 	.byte	0x04, 0x12
        /*820a*/ 	.short	(.L_5549 - .L_5548)
	.align		4
.L_5548:
        /*820c*/ 	.word	index@(_Z10add_kernelILx228EEvPfS0_S0_i)
        /*8210*/ 	.word	0x00000000


	//----- nvinfo : EIATTR_MIN_STACK_SIZE
	.align		4
.L_5549:
        /*8214*/ 	.byte	0x04, 0x12
        /*8216*/ 	.short	(.L_5551 - .L_5550)
	.align		4
.L_5550:
        /*8218*/ 	.word	index@(_Z10add_kernelILx227EEvPfS0_S0_i)
        /*821c*/ 	.word	0x00000000


	//----- nvinfo : EIATTR_MIN_STACK_SIZE
	.align		4
.L_5551:
        /*8220*/ 	.byte	0x04, 0x12
        /*8222*/ 	.short	(.L_5553 - .L_5552)
	.align		4
.L_5552:
        /*8224*/ 	.word	index@(_Z10add_kernelILx226EEvPfS0_S0_i)
        /*8228*/ 	.word	0x00000000


	//----- nvinfo : EIATTR_MIN_STACK_SIZE
	.align		4
.L_5553:
        /*822c*/ 	.byte	0x04, 0x12
        /*822e*/ 	.short	(.L_5555 - .L_5554)
	.align		4
.L_5554:
        /*8230*/ 	.word	index@(_Z10add_kernelILx225EEvPfS0_S0_i)
        /*8234*/ 	.word	0x00000000


	//----- nvinfo : EIATTR_MIN_STACK_SIZE
	.align		4
.L_5555:
        /*8238*/ 	.byte	0x04, 0x12
        /*823a*/ 	.short	(.L_5557 - .L_5556)
	.align		4
.L_5556:
        /*823c*/ 	.word	index@(_Z10add_kernelILx224EEvPfS0_S0_i)
        /*8240*/ 	.word	0x00000000


	//----- nvinfo : EIATTR_MIN_STACK_SIZE
	.align		4
.L_5557:
        /*8244*/ 	.byte	0x04, 0x12
        /*8246*/ 	.short	(.L_5559 - .L_5558)
	.align		4
.L_5558:
        /*8248*/ 	.word	index@(_Z10add_kernelILx223EEvPfS0_S0_i)
        /*824c*/ 	.word	0x00000000


	//----- nvinfo : EIATTR_MIN_STACK_SIZE
	.align		4
.L_5559:
        /*8250*/ 	.byte	0x04, 0x12
        /*8252*/ 	.short	(.L_5561 - .L_5560)
	.align		4
.L_5560:
        /*8254*/ 	.word	index@(_Z10add_kernelILx222EEvPfS0_S0_i)
        /*8258*/ 	.word	0x00000000


	//----- nvinfo : EIATTR_MIN_STACK_SIZE
	.align		4
.L_5561:
        /*825c*/ 	.byte	0x04, 0x12
        /*825e*/ 	.short	(.L_5563 - .L_5562)
	.align		4
.L_5562:
        /*8260*/ 	.word	index@(_Z10add_kernelILx221EEvPfS0_S0_i)
        /*8264*/ 	.word	0x00000000


	//----- nvinfo : EIATTR_MIN_STACK_SIZE
	.align		4
.L_5563:
        /*8268*/ 	.byte	0x04, 0x12
        /*826a*/ 	.short	(.L_5565 - .L_5564)
	.align		4
.L_5564:
        /*826c*/ 	.word	index@(_Z10add_kernelILx220EEvPfS0_S0_i)
        /*8270*/ 	.word	0x00000000


	//----- nvinfo : EIATTR_MIN_STACK_SIZE
	.align		4
.L_5565:
        /*8274*/ 	.byte	0x04, 0x12
        /*8276*/ 	.short	(.L_5567 - .L_5566)
	.align		4
.L_5566:
        /*8278*/ 	.word	index@(_Z10add_kernelILx219EEvPfS0_S0_i)
        /*827c*/ 	.word	0x00000000


	//----- nvinfo : EIATTR_MIN_STACK_SIZE
	.align		4
.L_5567:
        /*8280*/ 	.byte	0x04, 0x12
        /*8282*/ 	.short	(.L_5569 - .L_5568)
	.align		4
.L_5568:
        /*8284*/ 	.word	index@(_Z10add_kernelILx218EEvPfS0_S0_i)
        /*8288*/ 	.word	0x00000000


	//----- nvinfo : EIATTR_MIN_STACK_SIZE
	.align		4
.L_5569:
        /*828c*/ 	.byte	0x04, 0x12
        /*828e*/ 	.short	(.L_5571 - .L_5570)
	.align		4
.L_5570:
        /*8290*/ 	.word	index@(_Z10add_kernelILx217EEvPfS0_S0_i)
        /*8294*/ 	.word	0x00000000


	//----- nvinfo : EIATTR_MIN_STACK_SIZE
	.align		4
.L_5571:
        /*8298*/ 	.byte	0x04, 0x12
        /*829a*/ 	.short	(.L_5573 - .L_5572)
	.align		4
.L_5572:
        /*829c*/ 	.word	index@(_Z10add_kernelILx216EEvPfS0_S0_i)
        /*82a0*/ 	.word	0x00000000


	//----- nvinfo : EIATTR_MIN_STACK_SIZE
	.align		4
.L_5573:
        /*82a4*/ 	.byte	0x04, 0x12
        /*82a6*/ 	.short	(.L_5575 - .L_5574)
	.align		4
.L_5574:
        /*82a8*/ 	.word	index@(_Z10add_kernelILx215EEvPfS0_S0_i)
        /*82ac*/ 	.word	0x00000000


	//----- nvinfo : EIATTR_MIN_STACK_SIZE
	.align		4
.L_5575:
        /*82b0*/ 	.byte	0x04, 0x12
        /*82b2*/ 	.short	(.L_5577 - .L_5576)
	.align		4
.L_5576:
        /*82b4*/ 	.word	index@(_Z10add_kernelILx214EEvPfS0_S0_i)
        /*82b8*/ 	.word	0x00000000


	//----- nvinfo : EIATTR_MIN_STACK_SIZE
	.align		4
.L_5577:
        /*82bc*/ 	.byte	0x04, 0x12
        /*82be*/ 	.short	(.L_5579 - .L_5578)
	.align		4
.L_5578:
        /*82c0*/ 	.word	index@(_Z10add_kernelILx213EEvPfS0_S0_i)
        /*82c4*/ 	.word	0x00000000


	//----- nvinfo : EIATTR_MIN_STACK_SIZE
	.align		4
.L_5579:
        /*82c8*/ 	.byte	0x04, 0x12
        /*82ca*/ 	.short	(.L_5581 - .L_5580)
	.align		4
.L_5580:
        /*82cc*/ 	.word	index@(_Z10add_kernelILx212EEvPfS0_S0_i)
        /*82d0*/ 	.word	0x00000000


	//----- nvinfo : EIATTR_MIN_STACK_SIZE
	.align		4
.L_5581:
        /*82d4*/ 	.byte	0x04, 0x12
        /*82d6*/ 	.short	(.L_5583 - .L_5582)
	.align		4
.L_5582:
        /*82d8*/ 	.word	index@(_Z10add_kernelILx211EEvPfS0_S0_i)
        /*82dc*/ 	.word	0x00000000


	//----- nvinfo : EIATTR_MIN_STACK_SIZE
	.align		4
.L_5583:
        /*82e0*/ 	.byte	0x04, 0x12
        /*82e2*/ 	.short	(.L_5585 - .L_5584)
	.align		4
.L_5584:
        /*82e4*/ 	.word	index@(_Z10add_kernelILx210EEvPfS0_S0_i)
        /*82e8*/ 	.word	0x00000000


	//----- nvinfo : EIATTR_MIN_STACK_SIZE
	.align		4
.L_5585:
        /*82ec*/ 	.byte	0x04, 0x12
        /*82ee*/ 	.short	(.L_5587 - .L_5586)
	.align		4
.L_5586:
        /*82f0*/ 	.word	index@(_Z10add_kernelILx209EEvPfS0_S0_i)
        /*82f4*/ 	.word	0x00000000


	//----- nvinfo : EIATTR_MIN_STACK_SIZE
	.align		4
.L_5587:
        /*82f8*/ 	.byte	0x04, 0x12
        /*82fa*/ 	.short	(.L_5589 - .L_5588)
	.align		4
.L_5588:
        /*82fc*/ 	.word	index@(_Z10add_kernelILx208EEvPfS0_S0_i)
        /*8300*/ 	.word	0x00000000


	//----- nvinfo : EIATTR_MIN_STACK_SIZE
	.align		4
.L_5589:
        /*8304*/ 	.byte	0x04, 0x12
        /*8306*/ 	.short	(.L_5591 - .L_5590)
	.align		4
.L_5590:
        /*8308*/ 	.word	index@(_Z10add_kernelILx207EEvPfS0_S0_i)
        /*830c*/ 	.word	0x00000000


	//----- nvinfo : EIATTR_MIN_STACK_SIZE
	.align		4
.L_5591:
        /*8310*/ 	.byte	0x04, 0x12
        /*8312*/ 	.short	(.L_5593 - .L_5592)
	.align		4
.L_5592:
        /*8314*/ 	.word	index@(_Z10add_kernelILx206EEvPfS0_S0_i)
        /*8318*/ 	.word	0x00000000


	//----- nvinfo : EIATTR_MIN_STACK_SIZE
	.align		4
.L_5593:
        /*831c*/ 	.byte	0x04, 0x12
        /*831e*/ 	.short	(.L_5595 - .L_5594)
	.align		4
.L_5594:
        /*8320*/ 	.word	index@(_Z10add_kernelILx205EEvPfS0_S0_i)
        /*8324*/ 	.word	0x00000000


	//----- nvinfo : EIATTR_MIN_STACK_SIZE
	.align		4
.L_5595:
        /*8328*/ 	.byte	0x04, 0x12
        /*832a*/ 	.short	(.L_5597 - .L_5596)
	.align		4
.L_5596:
        /*832c*/ 	.word	index@(_Z10add_kernelILx204EEvPfS0_S0_i)
        /*8330*/ 	.word	0x00000000


	//----- nvinfo : EIATTR_MIN_STACK_SIZE
	.align		4
.L_5597:
        /*8334*/ 	.byte	0x04, 0x12
        /*8336*/ 	.short	(.L_5599 - .L_5598)
	.align		4
.L_5598:
        /*8338*/ 	.word	index@(_Z10add_kernelILx203EEvPfS0_S0_i)
        /*833c*/ 	.word	0x00000000


	//----- nvinfo : EIATTR_MIN_STACK_SIZE
	.align		4
.L_5599:
        /*8340*/ 	.byte	0x04, 0x12
        /*8342*/ 	.short	(.L_5601 - .L_5600)
	.align		4
.L_5600:
        /*8344*/ 	.word	index@(_Z10add_kernelILx202EEvPfS0_S0_i)
        /*8348*/ 	.word	0x00000000


	//----- nvinfo : EIATTR_MIN_STACK_SIZE
	.align		4
.L_5601:
        /*834c*/ 	.byte	0x04, 0x12
        /*834e*/ 	.short	(.L_5603 - .L_5602)
	.align		4
.L_5602:
        /*8350*/ 	.word	index@(_Z10add_kernelILx201EEvPfS0_S0_i)
        /*8354*/ 	.word	0x00000000


	//----- nvinfo : EIATTR_MIN_STACK_SIZE
	.align		4
.L_5603:
        /*8358*/ 	.byte	0x04, 0x12
        /*835a*/ 	.short	(.L_5605 - .L_5604)
	.align		4
.L_5604:
        /*835c*/ 	.word	index@(_Z10add_kernelILx200EEvPfS0_S0_i)
        /*8360*/ 	.word	0x00000000


	//----- nvinfo : EIATTR_MIN_STACK_SIZE
	.align		4
.L_5605:
        /*8364*/ 	.byte	0x04, 0x12
        /*8366*/ 	.short	(.L_5607 - .L_5606)
	.align		4
.L_5606:
        /*8368*/ 	.word	index@(_Z10add_kernelILx199EEvPfS0_S0_i)
        /*836c*/ 	.word	0x00000000


	//----- nvinfo : EIATTR_MIN_STACK_SIZE
	.align		4
.L_5607:
        /*8370*/ 	.byte	0x04, 0x12
        /*8372*/ 	.short	(.L_5609 - .L_5608)
	.align		4
.L_5608:
        /*8374*/ 	.word	index@(_Z10add_kernelILx198EEvPfS0_S0_i)
        /*8378*/ 	.word	0x00000000


	//----- nvinfo : EIATTR_MIN_STACK_SIZE
	.align		4
.L_5609:
        /*837c*/ 	.byte	0x04, 0x12
        /*837e*/ 	.short	(.L_5611 - .L_5610)
	.align		4
.L_5610:
        /*8380*/ 	.word	index@(_Z10add_kernelILx197EEvPfS0_S0_i)
        /*8384*/ 	.word	0x00000000


	//----- nvinfo : EIATTR_MIN_STACK_SIZE
	.align		4
.L_5611:
        /*8388*/ 	.byte	0x04, 0x12
        /*838a*/ 	.short	(.L_5613 - .L_5612)
	.align		4
.L_5612:
        /*838c*/ 	.word	index@(_Z10add_kernelILx196EEvPfS0_S0_i)
        /*8390*/ 	.word	0x00000000


	//----- nvinfo : EIATTR_MIN_STACK_SIZE
	.align		4
.L_5613:
        /*8394*/ 	.byte	0x04, 0x12
        /*8396*/ 	.short	(.L_5615 - .L_5614)
	.align		4
.L_5614:
        /*8398*/ 	.word	index@(_Z10add_kernelILx195EEvPfS0_S0_i)
        /*839c*/ 	.word	0x00000000


	//----- nvinfo : EIATTR_MIN_STACK_SIZE
	.align		4
.L_5615:
        /*83a0*/ 	.byte	0x04, 0x12
        /*83a2*/ 	.short	(.L_5617 - .L_5616)
	.align		4
.L_5616:
        /*83a4*/ 	.word	index@(_Z10add_kernelILx194EEvPfS0_S0_i)
        /*83a8*/ 	.word	0x00000000


	//----- nvinfo : EIATTR_MIN_STACK_SIZE
	.align		4
.L_5617:
        /*83ac*/ 	.byte	0x04, 0x12
        /*83ae*/ 	.short	(.L_5619 - .L_5618)
	.align		4
.L_5618:
        /*83b0*/ 	.word	index@(_Z10add_kernelILx193EEvPfS0_S0_i)
        /*83b4*/ 	.word	0x00000000


	//----- nvinfo : EIATTR_MIN_STACK_SIZE
	.align		4
.L_5619:
        /*83b8*/ 	.byte	0x04, 0x12
        /*83ba*/ 	.short	(.L_5621 - .L_5620)
	.align		4
.L_5620:
        /*83bc*/ 	.word	index@(_Z10add_kernelILx192EEvPfS0_S0_i)
        /*83c0*/ 	.word	0x00000000


	//----- nvinfo : EIATTR_MIN_STACK_SIZE
	.align		4
.L_5621:
        /*83c4*/ 	.byte	0x04, 0x12
        /*83c6*/ 	.short	(.L_5623 - .L_5622)
	.align		4
.L_5622:
        /*83c8*/ 	.word	index@(_Z10add_kernelILx191EEvPfS0_S0_i)
        /*83cc*/ 	.word	0x00000000


	//----- nvinfo : EIATTR_MIN_STACK_SIZE
	.align		4
.L_5623:
        /*83d0*/ 	.byte	0x04, 0x12
        /*83d2*/ 	.short	(.L_5625 - .L_5624)
	.align		4
.L_5624:
        /*83d4*/ 	.word	index@(_Z10add_kernelILx190EEvPfS0_S0_i)
        /*83d8*/ 	.word	0x00000000


	//----- nvinfo : EIATTR_MIN_STACK_SIZE
	.align		4
.L_5625:
        /*83dc*/ 	.byte	0x04, 0x12
        /*83de*/ 	.short	(.L_5627 - .L_5626)
	.align		4
.L_5626:
        /*83e0*/ 	.word	index@(_Z10add_kernelILx189EEvPfS0_S0_i)
        /*83e4*/ 	.word	0x00000000


	//----- nvinfo : EIATTR_MIN_STACK_SIZE
	.align		4
.L_5627:
        /*83e8*/ 	.byte	0x04, 0x12
        /*83ea*/ 	.short	(.L_5629 - .L_5628)
	.align		4
.L_5628:
        /*83ec*/ 	.word	index@(_Z10add_kernelILx188EEvPfS0_S0_i)
        /*83f0*/ 	.word	0x00000000


	//----- nvinfo : EIATTR_MIN_STACK_SIZE
	.align		4
.L_5629:
        /*83f4*/ 	.byte	0x04, 0x12
        /*83f6*/ 	.short	(.L_5631 - .L_5630)
	.align		4
.L_5630:
        /*83f8*/ 	.word	index@(_Z10add_kernelILx187EEvPfS0_S0_i)
        /*83fc*/ 	.word	0x00000000


	//----- nvinfo : EIATTR_MIN_STACK_SIZE
	.align		4
.L_5631:
        /*8400*/ 	.byte	0x04, 0x12
        /*8402*/ 	.short	(.L_5633 - .L_5632)
	.align		4
.L_5632:
        /*8404*/ 	.word	index@(_Z10add_kernelILx186EEvPfS0_S0_i)
        /*8408*/ 	.word	0x00000000


	//----- nvinfo : EIATTR_MIN_STACK_SIZE
	.align		4
.L_5633:
        /*840c*/ 	.byte	0x04, 0x12
        /*840e*/ 	.short	(.L_5635 - .L_5634)
	.align		4
.L_5634:
        /*8410*/ 	.word	index@(_Z10add_kernelILx185EEvPfS0_S0_i)
        /*8414*/ 	.word	0x00000000


	//----- nvinfo : EIATTR_MIN_STACK_SIZE
	.align		4
.L_5635:
        /*8418*/ 	.byte	0x04, 0x12
        /*841a*/ 	.short	(.L_5637 - .L_5636)
	.align		4
.L_5636:
        /*841c*/ 	.word	index@(_Z10add_kernelILx184EEvPfS0_S0_i)
        /*8420*/ 	.word	0x00000000


	//----- nvinfo : EIATTR_MIN_STACK_SIZE
	.align		4
.L_5637:
        /*8424*/ 	.byte	0x04, 0x12
        /*8426*/ 	.short	(.L_5639 - .L_5638)
	.align		4
.L_5638:
        /*8428*/ 	.word	index@(_Z10add_kernelILx183EEvPfS0_S0_i)
        /*842c*/ 	.word	0x00000000


	//----- nvinfo : EIATTR_MIN_STACK_SIZE
	.align		4
.L_5639:
        /*8430*/ 	.byte	0x04, 0x12
        /*8432*/ 	.short	(.L_5641 - .L_5640)
	.align		4
.L_5640:
        /*8434*/ 	.word	index@(_Z10add_kernelILx182EEvPfS0_S0_i)
        /*8438*/ 	.word	0x00000000


	//----- nvinfo : EIATTR_MIN_STACK_SIZE
	.align		4
.L_5641:
        /*843c*/ 	.byte	0x04, 0x12
        /*843e*/ 	.short	(.L_5643 - .L_5642)
	.align		4
.L_5642:
        /*8440*/ 	.word	index@(_Z10add_kernelILx181EEvPfS0_S0_i)
        /*8444*/ 	.word	0x00000000


	//----- nvinfo : EIATTR_MIN_STACK_SIZE
	.align		4
.L_5643:
        /*8448*/ 	.byte	0x04, 0x12
        /*844a*/ 	.short	(.L_5645 - .L_5644)
	.align		4
.L_5644:
        /*844c*/ 	.word	index@(_Z10add_kernelILx180EEvPfS0_S0_i)
        /*8450*/ 	.word	0x00000000


	//----- nvinfo : EIATTR_MIN_STACK_SIZE
	.align		4
.L_5645:
        /*8454*/ 	.byte	0x04, 0x12
        /*8456*/ 	.short	(.L_5647 - .L_5646)
	.align		4
.L_5646:
        /*8458*/ 	.word	index@(_Z10add_kernelILx179EEvPfS0_S0_i)
        /*845c*/ 	.word	0x00000000


	//----- nvinfo : EIATTR_MIN_STACK_SIZE
	.align		4
.L_5647:
        /*8460*/ 	.byte	0x04, 0x12
        /*8462*/ 	.short	(.L_5649 - .L_5648)
	.align		4
.L_5648:
        /*8464*/ 	.word	index@(_Z10add_kernelILx178EEvPfS0_S0_i)
        /*8468*/ 	.word	0x00000000


	//----- nvinfo : EIATTR_MIN_STACK_SIZE
	.align		4
.L_5649:
        /*846c*/ 	.byte	0x04, 0x12
        /*846e*/ 	.short	(.L_5651 - .L_5650)
	.align		4
.L_5650:
        /*8470*/ 	.word	index@(_Z10add_kernelILx177EEvPfS0_S0_i)
        /*8474*/ 	.word	0x00000000


	//----- nvinfo : EIATTR_MIN_STACK_SIZE
	.align		4
.L_5651:
        /*8478*/ 	.byte	0x04, 0x12
        /*847a*/ 	.short	(.L_5653 - .L_5652)
	.align		4
.L_5652:
        /*847c*/ 	.word	index@(_Z10add_kernelILx176EEvPfS0_S0_i)
        /*8480*/ 	.word	0x00000000


	//----- nvinfo : EIATTR_MIN_STACK_SIZE
	.align		4
.L_5653:
        /*8484*/ 	.byte	0x04, 0x12
        /*8486*/ 	.short	(.L_5655 - .L_5654)
	.align		4
.L_5654:
        /*8488*/ 	.word	index@(_Z10add_kernelILx175EEvPfS0_S0_i)
        /*848c*/ 	.word	0x00000000


	//----- nvinfo : EIATTR_MIN_STACK_SIZE
	.align		4
.L_5655:
        /*8490*/ 	.byte	0x04, 0x12
        /*8492*/ 	.short	(.L_5657 - .L_5656)
	.align		4
.L_5656:
        /*8494*/ 	.word	index@(_Z10add_kernelILx174EEvPfS0_S0_i)
        /*8498*/ 	.word	0x00000000


	//----- nvinfo : EIATTR_MIN_STACK_SIZE
	.align		4
.L_5657:
        /*849c*/ 	.byte	0x04, 0x12
        /*849e*/ 	.short	(.L_5659 - .L_5658)
	.align		4
.L_5658:
        /*84a0*/ 	.word	index@(_Z10add_kernelILx173EEvPfS0_S0_i)
        /*84a4*/ 	.word	0x00000000


	//----- nvinfo : EIATTR_MIN_STACK_SIZE
	.align		4
.L_5659:
        /*84a8*/ 	.byte	0x04, 0x12
        /*84aa*/ 	.short	(.L_5661 - .L_5660)
	.align		4
.L_5660:
        /*84ac*/ 	.word	index@(_Z10add_kernelILx172EEvPfS0_S0_i)
        /*84b0*/ 	.word	0x00000000


	//----- nvinfo : EIATTR_MIN_STACK_SIZE
	.align		4
.L_5661:
        /*84b4*/ 	.byte	0x04, 0x12
        /*84b6*/ 	.short	(.L_5663 - .L_5662)
	.align		4
.L_5662:
        /*84b8*/ 	.word	index@(_Z10add_kernelILx171EEvPfS0_S0_i)
        /*84bc*/ 	.word	0x00000000


	//----- nvinfo : EIATTR_MIN_STACK_SIZE
	.align		4
.L_5663:
        /*84c0*/ 	.byte	0x04, 0x12
        /*84c2*/ 	.short	(.L_5665 - .L_5664)
	.align		4
.L_5664:
        /*84c4*/ 	.word	index@(_Z10add_kernelILx170EEvPfS0_S0_i)
        /*84c8*/ 	.word	0x00000000


	//----- nvinfo : EIATTR_MIN_STACK_SIZE
	.align		4
.L_5665:
        /*84cc*/ 	.byte	0x04, 0x12
        /*84ce*/ 	.short	(.L_5667 - .L_5666)
	.align		4
.L_5666:
        /*84d0*/ 	.word	index@(_Z10add_kernelILx169EEvPfS0_S0_i)
        /*84d4*/ 	.word	0x00000000


	//----- nvinfo : EIATTR_MIN_STACK_SIZE
	.align		4
.L_5667:
        /*84d8*/ 	.byte	0x04, 0x12
        /*84da*/ 	.short	(.L_5669 - .L_5668)
	.align		4
.L_5668:
        /*84dc*/ 	.word	index@(_Z10add_kernelILx168EEvPfS0_S0_i)
        /*84e0*/ 	.word	0x00000000


	//----- nvinfo : EIATTR_MIN_STACK_SIZE
	.align		4
.L_5669:
        /*84e4*/ 	.byte	0x04, 0x12
        /*84e6*/ 	.short	(.L_5671 - .L_5670)
	.align		4
.L_5670:
        /*84e8*/ 	.word	index@(_Z10add_kernelILx167EEvPfS0_S0_i)
        /*84ec*/ 	.word	0x00000000


	//----- nvinfo : EIATTR_MIN_STACK_SIZE
	.align		4
.L_5671:
        /*84f0*/ 	.byte	0x04, 0x12
        /*84f2*/ 	.short	(.L_5673 - .L_5672)
	.align		4
.L_5672:
        /*84f4*/ 	.word	index@(_Z10add_kernelILx166EEvPfS0_S0_i)
        /*84f8*/ 	.word	0x00000000


	//----- nvinfo : EIATTR_MIN_STACK_SIZE
	.align		4
.L_5673:
        /*84fc*/ 	.byte	0x04, 0x12
        /*84fe*/ 	.short	(.L_5675 - .L_5674)
	.align		4
.L_5674:
        /*8500*/ 	.word	index@(_Z10add_kernelILx165EEvPfS0_S0_i)
        /*8504*/ 	.word	0x00000000


	//----- nvinfo : EIATTR_MIN_STACK_SIZE
	.align		4
.L_5675:
        /*8508*/ 	.byte	0x04, 0x12
        /*850a*/ 	.short	(.L_5677 - .L_5676)
	.align		4
.L_5676:
        /*850c*/ 	.word	index@(_Z10add_kernelILx164EEvPfS0_S0_i)
        /*8510*/ 	.word	0x00000000


	//----- nvinfo : EIATTR_MIN_STACK_SIZE
	.align		4
.L_5677:
        /*8514*/ 	.byte	0x04, 0x12
        /*8516*/ 	.short	(.L_5679 - .L_5678)
	.align		4
.L_5678:
        /*8518*/ 	.word	index@(_Z10add_kernelILx163EEvPfS0_S0_i)
        /*851c*/ 	.word	0x00000000


	//----- nvinfo : EIATTR_MIN_STACK_SIZE
	.align		4
.L_5679:
        /*8520*/ 	.byte	0x04, 0x12
        /*8522*/ 	.short	(.L_5681 - .L_5680)
	.align		4
.L_5680:
        /*8524*/ 	.word	index@(_Z10add_kernelILx162EEvPfS0_S0_i)
        /*8528*/ 	.word	0x00000000


	//----- nvinfo : EIATTR_MIN_STACK_SIZE
	.align		4
.L_5681:
        /*852c*/ 	.byte	0x04, 0x12
        /*852e*/ 	.short	(.L_5683 - .L_5682)
	.align		4
.L_5682:
        /*8530*/ 	.word	index@(_Z10add_kernelILx161EEvPfS0_S0_i)
        /*8534*/ 	.word	0x00000000


	//----- nvinfo : EIATTR_MIN_STACK_SIZE
	.align		4
.L_5683:
        /*8538*/ 	.byte	0x04, 0x12
        /*853a*/ 	.short	(.L_5685 - .L_5684)
	.align		4
.L_5684:
        /*853c*/ 	.word	index@(_Z10add_kernelILx160EEvPfS0_S0_i)
        /*8540*/ 	.word	0x00000000


	//----- nvinfo : EIATTR_MIN_STACK_SIZE
	.align		4
.L_5685:
        /*8544*/ 	.byte	0x04, 0x12
        /*8546*/ 	.short	(.L_5687 - .L_5686)
	.align		4
.L_5686:
        /*8548*/ 	.word	index@(_Z10add_kernelILx159EEvPfS0_S0_i)
        /*854c*/ 	.word	0x00000000


	//----- nvinfo : EIATTR_MIN_STACK_SIZE
	.align		4
.L_5687:
        /*8550*/ 	.byte	0x04, 0x12
        /*8552*/ 	.short	(.L_5689 - .L_5688)
	.align		4
.L_5688:
        /*8554*/ 	.word	index@(_Z10add_kernelILx158EEvPfS0_S0_i)
        /*8558*/ 	.word	0x00000000


	//----- nvinfo : EIATTR_MIN_STACK_SIZE
	.align		4
.L_5689:
        /*855c*/ 	.byte	0x04, 0x12
        /*855e*/ 	.short	(.L_5691 - .L_5690)
	.align		4
.L_5690:
        /*8560*/ 	.word	index@(_Z10add_kernelILx157EEvPfS0_S0_i)
        /*8564*/ 	.word	0x00000000


	//----- nvinfo : EIATTR_MIN_STACK_SIZE
	.align		4
.L_5691:
        /*8568*/ 	.byte	0x04, 0x12
        /*856a*/ 	.short	(.L_5693 - .L_5692)
	.align		4
.L_5692:
        /*856c*/ 	.word	index@(_Z10add_kernelILx156EEvPfS0_S0_i)
        /*8570*/ 	.word	0x00000000


	//----- nvinfo : EIATTR_MIN_STACK_SIZE
	.align		4
.L_5693:
        /*8574*/ 	.byte	0x04, 0x12
        /*8576*/ 	.short	(.L_5695 - .L_5694)
	.align		4
.L_5694:
        /*8578*/ 	.word	index@(_Z10add_kernelILx155EEvPfS0_S0_i)
        /*857c*/ 	.word	0x00000000


	//----- nvinfo : EIATTR_MIN_STACK_SIZE
	.align		4
.L_5695:
        /*8580*/ 	.byte	0x04, 0x12
        /*8582*/ 	.short	(.L_5697 - .L_5696)
	.align		4
.L_5696:
        /*8584*/ 	.word	index@(_Z10add_kernelILx154EEvPfS0_S0_i)
        /*8588*/ 	.word	0x00000000


	//----- nvinfo : EIATTR_MIN_STACK_SIZE
	.align		4
.L_5697:
        /*858c*/ 	.byte	0x04, 0x12
        /*858e*/ 	.short	(.L_5699 - .L_5698)
	.align		4
.L_5698:
        /*8590*/ 	.word	index@(_Z10add_kernelILx153EEvPfS0_S0_i)
        /*8594*/ 	.word	0x00000000


	//----- nvinfo : EIATTR_MIN_STACK_SIZE
	.align		4
.L_5699:
        /*8598*/ 	.byte	0x04, 0x12
        /*859a*/ 	.short	(.L_5701 - .L_5700)
	.align		4
.L_5700:
        /*859c*/ 	.word	index@(_Z10add_kernelILx152EEvPfS0_S0_i)
        /*85a0*/ 	.word	0x00000000


	//----- nvinfo : EIATTR_MIN_STACK_SIZE
	.align		4
.L_5701:
        /*85a4*/ 	.byte	0x04, 0x12
        /*85a6*/ 	.short	(.L_5703 - .L_5702)
	.align		4
.L_5702:
        /*85a8*/ 	.word	index@(_Z10add_kernelILx151EEvPfS0_S0_i)
        /*85ac*/ 	.word	0x00000000


	//----- nvinfo : EIATTR_MIN_STACK_SIZE
	.align		4
.L_5703:
        /*85b0*/ 	.byte	0x04, 0x12
        /*85b2*/ 	.short	(.L_5705 - .L_5704)
	.align		4
.L_5704:
        /*85b4*/ 	.word	index@(_Z10add_kernelILx150EEvPfS0_S0_i)
        /*85b8*/ 	.word	0x00000000


	//----- nvinfo : EIATTR_MIN_STACK_SIZE
	.align		4
.L_5705:
        /*85bc*/ 	.byte	0x04, 0x12
        /*85be*/ 	.short	(.L_5707 - .L_5706)
	.align		4
.L_5706:
        /*85c0*/ 	.word	index@(_Z10add_kernelILx149EEvPfS0_S0_i)
        /*85c4*/ 	.word	0x00000000


	//----- nvinfo : EIATTR_MIN_STACK_SIZE
	.align		4
.L_5707:
        /*85c8*/ 	.byte	0x04, 0x12
        /*85ca*/ 	.short	(.L_5709 - .L_5708)
	.align		4
.L_5708:
        /*85cc*/ 	.word	index@(_Z10add_kernelILx148EEvPfS0_S0_i)
        /*85d0*/ 	.word	0x00000000


	//----- nvinfo : EIATTR_MIN_STACK_SIZE
	.align		4
.L_5709:
        /*85d4*/ 	.byte	0x04, 0x12
        /*85d6*/ 	.short	(.L_5711 - .L_5710)
	.align		4
.L_5710:
        /*85d8*/ 	.word	index@(_Z10add_kernelILx147EEvPfS0_S0_i)
        /*85dc*/ 	.word	0x00000000


	//----- nvinfo : EIATTR_MIN_STACK_SIZE
	.align		4
.L_5711:
        /*85e0*/ 	.byte	0x04, 0x12
        /*85e2*/ 	.short	(.L_5713 - .L_5712)
	.align		4
.L_5712:
        /*85e4*/ 	.word	index@(_Z10add_kernelILx146EEvPfS0_S0_i)
        /*85e8*/ 	.word	0x00000000


	//----- nvinfo : EIATTR_MIN_STACK_SIZE
	.align		4
.L_5713:
        /*85ec*/ 	.byte	0x04, 0x12
        /*85ee*/ 	.short	(.L_5715 - .L_5714)
	.align		4
.L_5714:
        /*85f0*/ 	.word	index@(_Z10add_kernelILx145EEvPfS0_S0_i)
        /*85f4*/ 	.word	0x00000000


	//----- nvinfo : EIATTR_MIN_STACK_SIZE
	.align		4
.L_5715:
        /*85f8*/ 	.byte	0x04, 0x12
        /*85fa*/ 	.short	(.L_5717 - .L_5716)
	.align		4
.L_5716:
        /*85fc*/ 	.word	index@(_Z10add_kernelILx144EEvPfS0_S0_i)
        /*8600*/ 	.word	0x00000000


	//----- nvinfo : EIATTR_MIN_STACK_SIZE
	.align		4
.L_5717:
        /*8604*/ 	.byte	0x04, 0x12
        /*8606*/ 	.short	(.L_5719 - .L_5718)
	.align		4
.L_5718:
        /*8608*/ 	.word	index@(_Z10add_kernelILx143EEvPfS0_S0_i)
        /*860c*/ 	.word	0x00000000


	//----- nvinfo : EIATTR_MIN_STACK_SIZE
	.align		4
.L_5719:
        /*8610*/ 	.byte	0x04, 0x12
        /*8612*/ 	.short	(.L_5721 - .L_5720)
	.align		4
.L_5720:
        /*8614*/ 	.word	index@(_Z10add_kernelILx142EEvPfS0_S0_i)
        /*8618*/ 	.word	0x00000000


	//----- nvinfo : EIATTR_MIN_STACK_SIZE
	.align		4
.L_5721:
        /*861c*/ 	.byte	0x04, 0x12
        /*861e*/ 	.short	(.L_5723 - .L_5722)
	.align		4
.L_5722:
        /*8620*/ 	.word	index@(_Z10add_kernelILx141EEvPfS0_S0_i)
        /*8624*/ 	.word	0x00000000


	//----- nvinfo : EIATTR_MIN_STACK_SIZE
	.align		4
.L_5723:
        /*8628*/ 	.byte	0x04, 0x12
        /*862a*/ 	.short	(.L_5725 - .L_5724)
	.align		4
.L_5724:
        /*862c*/ 	.word	index@(_Z10add_kernelILx140EEvPfS0_S0_i)
        /*8630*/ 	.word	0x00000000


	//----- nvinfo : EIATTR_MIN_STACK_SIZE
	.align		4
.L_5725:
        /*8634*/ 	.byte	0x04, 0x12
        /*8636*/ 	.short	(.L_5727 - .L_5726)
	.align		4
.L_5726:
        /*8638*/ 	.word	index@(_Z10add_kernelILx139EEvPfS0_S0_i)
        /*863c*/ 	.word	0x00000000


	//----- nvinfo : EIATTR_MIN_STACK_SIZE
	.align		4
.L_5727:
        /*8640*/ 	.byte	0x04, 0x12
        /*8642*/ 	.short	(.L_5729 - .L_5728)
	.align		4
.L_5728:
        /*8644*/ 	.word	index@(_Z10add_kernelILx138EEvPfS0_S0_i)
        /*8648*/ 	.word	0x00000000


	//----- nvinfo : EIATTR_MIN_STACK_SIZE
	.align		4
.L_5729:
        /*864c*/ 	.byte	0x04, 0x12
        /*864e*/ 	.short	(.L_5731 - .L_5730)
	.align		4
.L_5730:
        /*8650*/ 	.word	index@(_Z10add_kernelILx137EEvPfS0_S0_i)
        /*8654*/ 	.word	0x00000000


	//----- nvinfo : EIATTR_MIN_STACK_SIZE
	.align		4
.L_5731:
        /*8658*/ 	.byte	0x04, 0x12
        /*865a*/ 	.short	(.L_5733 - .L_5732)
	.align		4
.L_5732:
        /*865c*/ 	.word	index@(_Z10add_kernelILx136EEvPfS0_S0_i)
        /*8660*/ 	.word	0x00000000


	//----- nvinfo : EIATTR_MIN_STACK_SIZE
	.align		4
.L_5733:
        /*8664*/ 	.byte	0x04, 0x12
        /*8666*/ 	.short	(.L_5735 - .L_5734)
	.align		4
.L_5734:
        /*8668*/ 	.word	index@(_Z10add_kernelILx135EEvPfS0_S0_i)
        /*866c*/ 	.word	0x00000000


	//----- nvinfo : EIATTR_MIN_STACK_SIZE
	.align		4
.L_5735:
        /*8670*/ 	.byte	0x04, 0x12
        /*8672*/ 	.short	(.L_5737 - .L_5736)
	.align		4
.L_5736:
        /*8674*/ 	.word	index@(_Z10add_kernelILx134EEvPfS0_S0_i)
        /*8678*/ 	.word	0x00000000


	//----- nvinfo : EIATTR_MIN_STACK_SIZE
	.align		4
.L_5737:
        /*867c*/ 	.byte	0x04, 0x12
        /*867e*/ 	.short	(.L_5739 - .L_5738)
	.align		4
.L_5738:
        /*8680*/ 	.word	index@(_Z10add_kernelILx133EEvPfS0_S0_i)
        /*8684*/ 	.word	0x00000000


	//----- nvinfo : EIATTR_MIN_STACK_SIZE
	.align		4
.L_5739:
        /*8688*/ 	.byte	0x04, 0x12
        /*868a*/ 	.short	(.L_5741 - .L_5740)
	.align		4
.L_5740:
        /*868c*/ 	.word	index@(_Z10add_kernelILx132EEvPfS0_S0_i)
        /*8690*/ 	.word	0x00000000


	//----- nvinfo : EIATTR_MIN_STACK_SIZE
	.align		4
.L_5741:
        /*8694*/ 	.byte	0x04, 0x12
        /*8696*/ 	.short	(.L_5743 - .L_5742)
	.align		4
.L_5742:
        /*8698*/ 	.word	index@(_Z10add_kernelILx131EEvPfS0_S0_i)
        /*869c*/ 	.word	0x00000000


	//----- nvinfo : EIATTR_MIN_STACK_SIZE
	.align		4
.L_5743:
        /*86a0*/ 	.byte	0x04, 0x12
        /*86a2*/ 	.short	(.L_5745 - .L_5744)
	.align		4
.L_5744:
        /*86a4*/ 	.word	index@(_Z10add_kernelILx130EEvPfS0_S0_i)
        /*86a8*/ 	.word	0x00000000


	//----- nvinfo : EIATTR_MIN_STACK_SIZE
	.align		4
.L_5745:
        /*86ac*/ 	.byte	0x04, 0x12
        /*86ae*/ 	.short	(.L_5747 - .L_5746)
	.align		4
.L_5746:
        /*86b0*/ 	.word	index@(_Z10add_kernelILx129EEvPfS0_S0_i)
        /*86b4*/ 	.word	0x00000000


	//----- nvinfo : EIATTR_MIN_STACK_SIZE
	.align		4
.L_5747:
        /*86b8*/ 	.byte	0x04, 0x12
        /*86ba*/ 	.short	(.L_5749 - .L_5748)
	.align		4
.L_5748:
        /*86bc*/ 	.word	index@(_Z10add_kernelILx128EEvPfS0_S0_i)
        /*86c0*/ 	.word	0x00000000


	//----- nvinfo : EIATTR_MIN_STACK_SIZE
	.align		4
.L_5749:
        /*86c4*/ 	.byte	0x04, 0x12
        /*86c6*/ 	.short	(.L_5751 - .L_5750)
	.align		4
.L_5750:
        /*86c8*/ 	.word	index@(_Z10add_kernelILx127EEvPfS0_S0_i)
        /*86cc*/ 	.word	0x00000000


	//----- nvinfo : EIATTR_MIN_STACK_SIZE
	.align		4
.L_5751:
        /*86d0*/ 	.byte	0x04, 0x12
        /*86d2*/ 	.short	(.L_5753 - .L_5752)
	.align		4
.L_5752:
        /*86d4*/ 	.word	index@(_Z10add_kernelILx126EEvPfS0_S0_i)
        /*86d8*/ 	.word	0x00000000


	//----- nvinfo : EIATTR_MIN_STACK_SIZE
	.align		4
.L_5753:
        /*86dc*/ 	.byte	0x04, 0x12
        /*86de*/ 	.short	(.L_5755 - .L_5754)
	.align		4
.L_5754:
        /*86e0*/ 	.word	index@(_Z10add_kernelILx125EEvPfS0_S0_i)
        /*86e4*/ 	.word	0x00000000


	//----- nvinfo : EIATTR_MIN_STACK_SIZE
	.align		4
.L_5755:
        /*86e8*/ 	.byte	0x04, 0x12
        /*86ea*/ 	.short	(.L_5757 - .L_5756)
	.align		4
.L_5756:
        /*86ec*/ 	.word	index@(_Z10add_kernelILx124EEvPfS0_S0_i)
        /*86f0*/ 	.word	0x00000000


	//----- nvinfo : EIATTR_MIN_STACK_SIZE
	.align		4
.L_5757:
        /*86f4*/ 	.byte	0x04, 0x12
        /*86f6*/ 	.short	(.L_5759 - .L_5758)
	.align		4
.L_5758:
        /*86f8*/ 	.word	index@(_Z10add_kernelILx123EEvPfS0_S0_i)
        /*86fc*/ 	.word	0x00000000


	//----- nvinfo : EIATTR_MIN_STACK_SIZE
	.align		4
.L_5759:
        /*8700*/ 	.byte	0x04, 0x12
        /*8702*/ 	.short	(.L_5761 - .L_5760)
	.align		4
.L_5760:
        /*8704*/ 	.word	index@(_Z10add_kernelILx122EEvPfS0_S0_i)
        /*8708*/ 	.word	0x00000000


	//----- nvinfo : EIATTR_MIN_STACK_SIZE
	.align		4
.L_5761:
        /*870c*/ 	.byte	0x04, 0x12
        /*870e*/ 	.short	(.L_5763 - .L_5762)
	.align		4
.L_5762:
        /*8710*/ 	.word	index@(_Z10add_kernelILx121EEvPfS0_S0_i)
        /*8714*/ 	.word	0x00000000


	//----- nvinfo : EIATTR_MIN_STACK_SIZE
	.align		4
.L_5763:
        /*8718*/ 	.byte	0x04, 0x12
        /*871a*/ 	.short	(.L_5765 - .L_5764)
	.align		4
.L_5764:
        /*871c*/ 	.word	index@(_Z10add_kernelILx120EEvPfS0_S0_i)
        /*8720*/ 	.word	0x00000000


	//----- nvinfo : EIATTR_MIN_STACK_SIZE
	.align		4
.L_5765:
        /*8724*/ 	.byte	0x04, 0x12
        /*8726*/ 	.short	(.L_5767 - .L_5766)
	.align		4
.L_5766:
        /*8728*/ 	.word	index@(_Z10add_kernelILx119EEvPfS0_S0_i)
        /*872c*/ 	.word	0x00000000


	//----- nvinfo : EIATTR_MIN_STACK_SIZE
	.align		4
.L_5767:
        /*8730*/ 	.byte	0x04, 0x12
        /*8732*/ 	.short	(.L_5769 - .L_5768)
	.align		4
.L_5768:
        /*8734*/ 	.word	index@(_Z10add_kernelILx118EEvPfS0_S0_i)
        /*8738*/ 	.word	0x00000000


	//----- nvinfo : EIATTR_MIN_STACK_SIZE
	.align		4
.L_5769:
        /*873c*/ 	.byte	0x04, 0x12
        /*873e*/ 	.short	(.L_5771 - .L_5770)
	.align		4
.L_5770:
        /*8740*/ 	.word	index@(_Z10add_kernelILx117EEvPfS0_S0_i)
        /*8744*/ 	.word	0x00000000


	//----- nvinfo : EIATTR_MIN_STACK_SIZE
	.align		4
.L_5771:
        /*8748*/ 	.byte	0x04, 0x12
        /*874a*/ 	.short	(.L_5773 - .L_5772)
	.align		4
.L_5772:
        /*874c*/ 	.word	index@(_Z10add_kernelILx116EEvPfS0_S0_i)
        /*8750*/ 	.word	0x00000000


	//----- nvinfo : EIATTR_MIN_STACK_SIZE
	.align		4
.L_5773:
        /*8754*/ 	.byte	0x04, 0x12
        /*8756*/ 	.short	(.L_5775 - .L_5774)
	.align		4
.L_5774:
        /*8758*/ 	.word	index@(_Z10add_kernelILx115EEvPfS0_S0_i)
        /*875c*/ 	.word	0x00000000


	//----- nvinfo : EIATTR_MIN_STACK_SIZE
	.align		4
.L_5775:
        /*8760*/ 	.byte	0x04, 0x12
        /*8762*/ 	.short	(.L_5777 - .L_5776)
	.align		4
.L_5776:
        /*8764*/ 	.word	index@(_Z10add_kernelILx114EEvPfS0_S0_i)
        /*8768*/ 	.word	0x00000000


	//----- nvinfo : EIATTR_MIN_STACK_SIZE
	.align		4
.L_5777:
        /*876c*/ 	.byte	0x04, 0x12
        /*876e*/ 	.short	(.L_5779 - .L_5778)
	.align		4
.L_5778:
        /*8770*/ 	.word	index@(_Z10add_kernelILx113EEvPfS0_S0_i)
        /*8774*/ 	.word	0x00000000


	//----- nvinfo : EIATTR_MIN_STACK_SIZE
	.align		4
.L_5779:
        /*8778*/ 	.byte	0x04, 0x12
        /*877a*/ 	.short	(.L_5781 - .L_5780)
	.align		4
.L_5780:
        /*877c*/ 	.word	index@(_Z10add_kernelILx112EEvPfS0_S0_i)
        /*8780*/ 	.word	0x00000000


	//----- nvinfo : EIATTR_MIN_STACK_SIZE
	.align		4
.L_5781:
        /*8784*/ 	.byte	0x04, 0x12
        /*8786*/ 	.short	(.L_5783 - .L_5782)
	.align		4
.L_5782:
        /*8788*/ 	.word	index@(_Z10add_kernelILx111EEvPfS0_S0_i)
        /*878c*/ 	.word	0x00000000


	//----- nvinfo : EIATTR_MIN_STACK_SIZE
	.align		4
.L_5783:
        /*8790*/ 	.byte	0x04, 0x12
        /*8792*/ 	.short	(.L_5785 - .L_5784)
	.align		4
.L_5784:
        /*8794*/ 	.word	index@(_Z10add_kernelILx110EEvPfS0_S0_i)
        /*8798*/ 	.word	0x00000000


	//----- nvinfo : EIATTR_MIN_STACK_SIZE
	.align		4
.L_5785:
        /*879c*/ 	.byte	0x04, 0x12
        /*879e*/ 	.short	(.L_5787 - .L_5786)
	.align		4
.L_5786:
        /*87a0*/ 	.word	index@(_Z10add_kernelILx109EEvPfS0_S0_i)
        /*87a4*/ 	.word	0x00000000


	//----- nvinfo : EIATTR_MIN_STACK_SIZE
	.align		4
.L_5787:
        /*87a8*/ 	.byte	0x04, 0x12
        /*87aa*/ 	.short	(.L_5789 - .L_5788)
	.align		4
.L_5788:
        /*87ac*/ 	.word	index@(_Z10add_kernelILx108EEvPfS0_S0_i)
        /*87b0*/ 	.word	0x00000000


	//----- nvinfo : EIATTR_MIN_STACK_SIZE
	.align		4
.L_5789:
        /*87b4*/ 	.byte	0x04, 0x12
        /*87b6*/ 	.short	(.L_5791 - .L_5790)
	.align		4
.L_5790:
        /*87b8*/ 	.word	index@(_Z10add_kernelILx107EEvPfS0_S0_i)
        /*87bc*/ 	.word	0x00000000


	//----- nvinfo : EIATTR_MIN_STACK_SIZE
	.align		4
.L_5791:
        /*87c0*/ 	.byte	0x04, 0x12
        /*87c2*/ 	.short	(.L_5793 - .L_5792)
	.align		4
.L_5792:
        /*87c4*/ 	.word	index@(_Z10add_kernelILx106EEvPfS0_S0_i)
        /*87c8*/ 	.word	0x00000000


	//----- nvinfo : EIATTR_MIN_STACK_SIZE
	.align		4
.L_5793:
        /*87cc*/ 	.byte	0x04, 0x12
        /*87ce*/ 	.short	(.L_5795 - .L_5794)
	.align		4
.L_5794:
        /*87d0*/ 	.word	index@(_Z10add_kernelILx105EEvPfS0_S0_i)
        /*87d4*/ 	.word	0x00000000


	//----- nvinfo : EIATTR_MIN_STACK_SIZE
	.align		4
.L_5795:
        /*87d8*/ 	.byte	0x04, 0x12
        /*87da*/ 	.short	(.L_5797 - .L_5796)
	.align		4
.L_5796:
        /*87dc*/ 	.word	index@(_Z10add_kernelILx104EEvPfS0_S0_i)
        /*87e0*/ 	.word	0x00000000


	//----- nvinfo : EIATTR_MIN_STACK_SIZE
	.align		4
.L_5797:
        /*87e4*/ 	.byte	0x04, 0x12
        /*87e6*/ 	.short	(.L_5799 - .L_5798)
	.align		4
.L_5798:
        /*87e8*/ 	.word	index@(_Z10add_kernelILx103EEvPfS0_S0_i)
        /*87ec*/ 	.word	0x00000000


	//----- nvinfo : EIATTR_MIN_STACK_SIZE
	.align		4
.L_5799:
        /*87f0*/ 	.byte	0x04, 0x12
        /*87f2*/ 	.short	(.L_5801 - .L_5800)
	.align		4
.L_5800:
        /*87f4*/ 	.word	index@(_Z10add_kernelILx102EEvPfS0_S0_i)
        /*87f8*/ 	.word	0x00000000


	//----- nvinfo : EIATTR_MIN_STACK_SIZE
	.align		4
.L_5801:
        /*87fc*/ 	.byte	0x04, 0x12
        /*87fe*/ 	.short	(.L_5803 - .L_5802)
	.align		4
.L_5802:
        /*8800*/ 	.word	index@(_Z10add_kernelILx101EEvPfS0_S0_i)
        /*8804*/ 	.word	0x00000000


	//----- nvinfo : EIATTR_MIN_STACK_SIZE
	.align		4
.L_5803:
        /*8808*/ 	.byte	0x04, 0x12
        /*880a*/ 	.short	(.L_5805 - .L_5804)
	.align		4
.L_5804:
        /*880c*/ 	.word	index@(_Z10add_kernelILx100EEvPfS0_S0_i)
        /*8810*/ 	.word	0x00000000


	//----- nvinfo : EIATTR_MIN_STACK_SIZE
	.align		4
.L_5805:
        /*8814*/ 	.byte	0x04, 0x12
        /*8816*/ 	.short	(.L_5807 - .L_5806)
	.align		4
.L_5806:
        /*8818*/ 	.word	index@(_Z10add_kernelILx99EEvPfS0_S0_i)
        /*881c*/ 	.word	0x00000000


	//----- nvinfo : EIATTR_MIN_STACK_SIZE
	.align		4
.L_5807:
        /*8820*/ 	.byte	0x04, 0x12
        /*8822*/ 	.short	(.L_5809 - .L_5808)
	.align		4
.L_5808:
        /*8824*/ 	.word	index@(_Z10add_kernelILx98EEvPfS0_S0_i)
        /*8828*/ 	.word	0x00000000


	//----- nvinfo : EIATTR_MIN_STACK_SIZE
	.align		4
.L_5809:
        /*882c*/ 	.byte	0x04, 0x12
        /*882e*/ 	.short	(.L_5811 - .L_5810)
	.align		4
.L_5810:
        /*8830*/ 	.word	index@(_Z10add_kernelILx97EEvPfS0_S0_i)
        /*8834*/ 	.word	0x00000000


	//----- nvinfo : EIATTR_MIN_STACK_SIZE
	.align		4
.L_5811:
        /*8838*/ 	.byte	0x04, 0x12
        /*883a*/ 	.short	(.L_5813 - .L_5812)
	.align		4
.L_5812:
        /*883c*/ 	.word	index@(_Z10add_kernelILx96EEvPfS0_S0_i)
        /*8840*/ 	.word	0x00000000


	//----- nvinfo : EIATTR_MIN_STACK_SIZE
	.align		4
.L_5813:
        /*8844*/ 	.byte	0x04, 0x12
        /*8846*/ 	.short	(.L_5815 - .L_5814)
	.align		4
.L_5814:
        /*8848*/ 	.word	index@(_Z10add_kernelILx95EEvPfS0_S0_i)
        /*884c*/ 	.word	0x00000000


	//----- nvinfo : EIATTR_MIN_STACK_SIZE
	.align		4
.L_5815:
        /*8850*/ 	.byte	0x04, 0x12
        /*8852*/ 	.short	(.L_5817 - .L_5816)
	.align		4
.L_5816:
        /*8854*/ 	.word	index@(_Z10add_kernelILx94EEvPfS0_S0_i)
        /*8858*/ 	.word	0x00000000


	//----- nvinfo : EIATTR_MIN_STACK_SIZE
	.align		4
.L_5817:
        /*885c*/ 	.byte	0x04, 0x12
        /*885e*/ 	.short	(.L_5819 - .L_5818)
	.align		4
.L_5818:
        /*8860*/ 	.word	index@(_Z10add_kernelILx93EEvPfS0_S0_i)
        /*8864*/ 	.word	0x00000000


	//----- nvinfo : EIATTR_MIN_STACK_SIZE
	.align		4
.L_5819:
        /*8868*/ 	.byte	0x04, 0x12
        /*886a*/ 	.short	(.L_5821 - .L_5820)
	.align		4
.L_5820:
        /*886c*/ 	.word	index@(_Z10add_kernelILx92EEvPfS0_S0_i)
        /*8870*/ 	.word	0x00000000


	//----- nvinfo : EIATTR_MIN_STACK_SIZE
	.align		4
.L_5821:
        /*8874*/ 	.byte	0x04, 0x12
        /*8876*/ 	.short	(.L_5823 - .L_5822)
	.align		4
.L_5822:
        /*8878*/ 	.word	index@(_Z10add_kernelILx91EEvPfS0_S0_i)
        /*887c*/ 	.word	0x00000000


	//----- nvinfo : EIATTR_MIN_STACK_SIZE
	.align		4
.L_5823:
        /*8880*/ 	.byte	0x04, 0x12
        /*8882*/ 	.short	(.L_5825 - .L_5824)
	.align		4
.L_5824:
        /*8884*/ 	.word	index@(_Z10add_kernelILx90EEvPfS0_S0_i)
        /*8888*/ 	.word	0x00000000


	//----- nvinfo : EIATTR_MIN_STACK_SIZE
	.align		4
.L_5825:
        /*888c*/ 	.byte	0x04, 0x12
        /*888e*/ 	.short	(.L_5827 - .L_5826)
	.align		4
.L_5826:
        /*8890*/ 	.word	index@(_Z10add_kernelILx89EEvPfS0_S0_i)
        /*8894*/ 	.word	0x00000000


	//----- nvinfo : EIATTR_MIN_STACK_SIZE
	.align		4
.L_5827:
        /*8898*/ 	.byte	0x04, 0x12
        /*889a*/ 	.short	(.L_5829 - .L_5828)
	.align		4
.L_5828:
        /*889c*/ 	.word	index@(_Z10add_kernelILx88EEvPfS0_S0_i)
        /*88a0*/ 	.word	0x00000000


	//----- nvinfo : EIATTR_MIN_STACK_SIZE
	.align		4
.L_5829:
        /*88a4*/ 	.byte	0x04, 0x12
        /*88a6*/ 	.short	(.L_5831 - .L_5830)
	.align		4
.L_5830:
        /*88a8*/ 	.word	index@(_Z10add_kernelILx87EEvPfS0_S0_i)
        /*88ac*/ 	.word	0x00000000


	//----- nvinfo : EIATTR_MIN_STACK_SIZE
	.align		4
.L_5831:
        /*88b0*/ 	.byte	0x04, 0x12
        /*88b2*/ 	.short	(.L_5833 - .L_5832)
	.align		4
.L_5832:
        /*88b4*/ 	.word	index@(_Z10add_kernelILx86EEvPfS0_S0_i)
        /*88b8*/ 	.word	0x00000000


	//----- nvinfo : EIATTR_MIN_STACK_SIZE
	.align		4
.L_5833:
        /*88bc*/ 	.byte	0x04, 0x12
        /*88be*/ 	.short	(.L_5835 - .L_5834)
	.align		4
.L_5834:
        /*88c0*/ 	.word	index@(_Z10add_kernelILx85EEvPfS0_S0_i)
        /*88c4*/ 	.word	0x00000000


	//----- nvinfo : EIATTR_MIN_STACK_SIZE
	.align		4
.L_5835:
        /*88c8*/ 	.byte	0x04, 0x12
        /*88ca*/ 	.short	(.L_5837 - .L_5836)
	.align		4
.L_5836:
        /*88cc*/ 	.word	index@(_Z10add_kernelILx84EEvPfS0_S0_i)
        /*88d0*/ 	.word	0x00000000


	//----- nvinfo : EIATTR_MIN_STACK_SIZE
	.align		4
.L_5837:
        /*88d4*/ 	.byte	0x04, 0x12
        /*88d6*/ 	.short	(.L_5839 - .L_5838)
	.align		4
.L_5838:
        /*88d8*/ 	.word	index@(_Z10add_kernelILx83EEvPfS0_S0_i)
        /*88dc*/ 	.word	0x00000000


	//----- nvinfo : EIATTR_MIN_STACK_SIZE
	.align		4
.L_5839:
        /*88e0*/ 	.byte	0x04, 0x12
        /*88e2*/ 	.short	(.L_5841 - .L_5840)
	.align		4
.L_5840:
        /*88e4*/ 	.word	index@(_Z10add_kernelILx82EEvPfS0_S0_i)
        /*88e8*/ 	.word	0x00000000


	//----- nvinfo : EIATTR_MIN_STACK_SIZE
	.align		4
.L_5841:
        /*88ec*/ 	.byte	0x04, 0x12
        /*88ee*/ 	.short	(.L_5843 - .L_5842)
	.align		4
.L_5842:
        /*88f0*/ 	.word	index@(_Z10add_kernelILx81EEvPfS0_S0_i)
        /*88f4*/ 	.word	0x00000000


	//----- nvinfo : EIATTR_MIN_STACK_SIZE
	.align		4
.L_5843:
        /*88f8*/ 	.byte	0x04, 0x12
        /*88fa*/ 	.short	(.L_5845 - .L_5844)
	.align		4
.L_5844:
        /*88fc*/ 	.word	index@(_Z10add_kernelILx80EEvPfS0_S0_i)
        /*8900*/ 	.word	0x00000000


	//----- nvinfo : EIATTR_MIN_STACK_SIZE
	.align		4
.L_5845:
        /*8904*/ 	.byte	0x04, 0x12
        /*8906*/ 	.short	(.L_5847 - .L_5846)
	.align		4
.L_5846:
        /*8908*/ 	.word	index@(_Z10add_kernelILx79EEvPfS0_S0_i)
        /*890c*/ 	.word	0x00000000


	//----- nvinfo : EIATTR_MIN_STACK_SIZE
	.align		4
.L_5847:
        /*8910*/ 	.byte	0x04, 0x12
        /*8912*/ 	.short	(.L_5849 - .L_5848)
	.align		4
.L_5848:
        /*8914*/ 	.word	index@(_Z10add_kernelILx78EEvPfS0_S0_i)
        /*8918*/ 	.word	0x00000000


	//----- nvinfo : EIATTR_MIN_STACK_SIZE
	.align		4
.L_5849:
        /*891c*/ 	.byte	0x04, 0x12
        /*891e*/ 	.short	(.L_5851 - .L_5850)
	.align		4
.L_5850:
        /*8920*/ 	.word	index@(_Z10add_kernelILx77EEvPfS0_S0_i)
        /*8924*/ 	.word	0x00000000


	//----- nvinfo : EIATTR_MIN_STACK_SIZE
	.align		4
.L_5851:
        /*8928*/ 	.byte	0x04, 0x12
        /*892a*/ 	.short	(.L_5853 - .L_5852)
	.align		4
.L_5852:
        /*892c*/ 	.word	index@(_Z10add_kernelILx76EEvPfS0_S0_i)
        /*8930*/ 	.word	0x00000000


	//----- nvinfo : EIATTR_MIN_STACK_SIZE
	.align		4
.L_5853:
        /*8934*/ 	.byte	0x04, 0x12
        /*8936*/ 	.short	(.L_5855 - .L_5854)
	.align		4
.L_5854:
        /*8938*/ 	.word	index@(_Z10add_kernelILx75EEvPfS0_S0_i)
        /*893c*/ 	.word	0x00000000


	//----- nvinfo : EIATTR_MIN_STACK_SIZE
	.align		4
.L_5855:
        /*8940*/ 	.byte	0x04, 0x12
        /*8942*/ 	.short	(.L_5857 - .L_5856)
	.align		4
.L_5856:
        /*8944*/ 	.word	index@(_Z10add_kernelILx74EEvPfS0_S0_i)
        /*8948*/ 	.word	0x00000000


	//----- nvinfo : EIATTR_MIN_STACK_SIZE
	.align		4
.L_5857:
        /*894c*/ 	.byte	0x04, 0x12
        /*894e*/ 	.short	(.L_5859 - .L_5858)
	.align		4
.L_5858:
        /*8950*/ 	.word	index@(_Z10add_kernelILx73EEvPfS0_S0_i)
        /*8954*/ 	.word	0x00000000


	//----- nvinfo : EIATTR_MIN_STACK_SIZE
	.align		4
.L_5859:
        /*8958*/ 	.byte	0x04, 0x12
        /*895a*/ 	.short	(.L_5861 - .L_5860)
	.align		4
.L_5860:
        /*895c*/ 	.word	index@(_Z10add_kernelILx72EEvPfS0_S0_i)
        /*8960*/ 	.word	0x00000000


	//----- nvinfo : EIATTR_MIN_STACK_SIZE
	.align		4
.L_5861:
        /*8964*/ 	.byte	0x04, 0x12
        /*8966*/ 	.short	(.L_5863 - .L_5862)
	.align		4
.L_5862:
        /*8968*/ 	.word	index@(_Z10add_kernelILx71EEvPfS0_S0_i)
        /*896c*/ 	.word	0x00000000


	//----- nvinfo : EIATTR_MIN_STACK_SIZE
	.align		4
.L_5863:
        /*8970*/ 	.byte	0x04, 0x12
        /*8972*/ 	.short	(.L_5865 - .L_5864)
	.align		4
.L_5864:
        /*8974*/ 	.word	index@(_Z10add_kernelILx70EEvPfS0_S0_i)
        /*8978*/ 	.word	0x00000000


	//----- nvinfo : EIATTR_MIN_STACK_SIZE
	.align		4
.L_5865:
        /*897c*/ 	.byte	0x04, 0x12
        /*897e*/ 	.short	(.L_5867 - .L_5866)
	.align		4
.L_5866:
        /*8980*/ 	.word	index@(_Z10add_kernelILx69EEvPfS0_S0_i)
        /*8984*/ 	.word	0x00000000


	//----- nvinfo : EIATTR_MIN_STACK_SIZE
	.align		4
.L_5867:
        /*8988*/ 	.byte	0x04, 0x12
        /*898a*/ 	.short	(.L_5869 - .L_5868)
	.align		4
.L_5868:
        /*898c*/ 	.word	index@(_Z10add_kernelILx68EEvPfS0_S0_i)
        /*8990*/ 	.word	0x00000000


	//----- nvinfo : EIATTR_MIN_STACK_SIZE
	.align		4
.L_5869:
        /*8994*/ 	.byte	0x04, 0x12
        /*8996*/ 	.short	(.L_5871 - .L_5870)
	.align		4
.L_5870:
        /*8998*/ 	.word	index@(_Z10add_kernelILx67EEvPfS0_S0_i)
        /*899c*/ 	.word	0x00000000


	//----- nvinfo : EIATTR_MIN_STACK_SIZE
	.align		4
.L_5871:
        /*89a0*/ 	.byte	0x04, 0x12
        /*89a2*/ 	.short	(.L_5873 - .L_5872)
	.align		4
.L_5872:
        /*89a4*/ 	.word	index@(_Z10add_kernelILx66EEvPfS0_S0_i)
        /*89a8*/ 	.word	0x00000000


	//----- nvinfo : EIATTR_MIN_STACK_SIZE
	.align		4
.L_5873:
        /*89ac*/ 	.byte	0x04, 0x12
        /*89ae*/ 	.short	(.L_5875 - .L_5874)
	.align		4
.L_5874:
        /*89b0*/ 	.word	index@(_Z10add_kernelILx65EEvPfS0_S0_i)
        /*89b4*/ 	.word	0x00000000


	//----- nvinfo : EIATTR_MIN_STACK_SIZE
	.align		4
.L_5875:
        /*89b8*/ 	.byte	0x04, 0x12
        /*89ba*/ 	.short	(.L_5877 - .L_5876)
	.align		4
.L_5876:
        /*89bc*/ 	.word	index@(_Z10add_kernelILx64EEvPfS0_S0_i)
        /*89c0*/ 	.word	0x00000000


	//----- nvinfo : EIATTR_MIN_STACK_SIZE
	.align		4
.L_5877:
        /*89c4*/ 	.byte	0x04, 0x12
        /*89c6*/ 	.short	(.L_5879 - .L_5878)
	.align		4
.L_5878:
        /*89c8*/ 	.word	index@(_Z10add_kernelILx63EEvPfS0_S0_i)
        /*89cc*/ 	.word	0x00000000


	//----- nvinfo : EIATTR_MIN_STACK_SIZE
	.align		4
.L_5879:
        /*89d0*/ 	.byte	0x04, 0x12
        /*89d2*/ 	.short	(.L_5881 - .L_5880)
	.align		4
.L_5880:
        /*89d4*/ 	.word	index@(_Z10add_kernelILx62EEvPfS0_S0_i)
        /*89d8*/ 	.word	0x00000000


	//----- nvinfo : EIATTR_MIN_STACK_SIZE
	.align		4
.L_5881:
        /*89dc*/ 	.byte	0x04, 0x12
        /*89de*/ 	.short	(.L_5883 - .L_5882)
	.align		4
.L_5882:
        /*89e0*/ 	.word	index@(_Z10add_kernelILx61EEvPfS0_S0_i)
        /*89e4*/ 	.word	0x00000000


	//----- nvinfo : EIATTR_MIN_STACK_SIZE
	.align		4
.L_5883:
        /*89e8*/ 	.byte	0x04, 0x12
        /*89ea*/ 	.short	(.L_5885 - .L_5884)
	.align		4
.L_5884:
        /*89ec*/ 	.word	index@(_Z10add_kernelILx60EEvPfS0_S0_i)
        /*89f0*/ 	.word	0x00000000


	//----- nvinfo : EIATTR_MIN_STACK_SIZE
	.align		4
.L_5885:
        /*89f4*/ 	.byte	0x04, 0x12
        /*89f6*/ 	.short	(.L_5887 - .L_5886)
	.align		4
.L_5886:
        /*89f8*/ 	.word	index@(_Z10add_kernelILx59EEvPfS0_S0_i)
        /*89fc*/ 	.word	0x00000000


	//----- nvinfo : EIATTR_MIN_STACK_SIZE
	.align		4
.L_5887:
        /*8a00*/ 	.byte	0x04, 0x12
        /*8a02*/ 	.short	(.L_5889 - .L_5888)
	.align		4
.L_5888:
        /*8a04*/ 	.word	index@(_Z10add_kernelILx58EEvPfS0_S0_i)
        /*8a08*/ 	.word	0x00000000


	//----- nvinfo : EIATTR_MIN_STACK_SIZE
	.align		4
.L_5889:
        /*8a0c*/ 	.byte	0x04, 0x12
        /*8a0e*/ 	.short	(.L_5891 - .L_5890)
	.align		4
.L_5890:
        /*8a10*/ 	.word	index@(_Z10add_kernelILx57EEvPfS0_S0_i)
        /*8a14*/ 	.word	0x00000000


	//----- nvinfo : EIATTR_MIN_STACK_SIZE
	.align		4
.L_5891:
        /*8a18*/ 	.byte	0x04, 0x12
        /*8a1a*/ 	.short	(.L_5893 - .L_5892)
	.align		4
.L_5892:
        /*8a1c*/ 	.word	index@(_Z10add_kernelILx56EEvPfS0_S0_i)
        /*8a20*/ 	.word	0x00000000


	//----- nvinfo : EIATTR_MIN_STACK_SIZE
	.align		4
.L_5893:
        /*8a24*/ 	.byte	0x04, 0x12
        /*8a26*/ 	.short	(.L_5895 - .L_5894)
	.align		4
.L_5894:
        /*8a28*/ 	.word	index@(_Z10add_kernelILx55EEvPfS0_S0_i)
        /*8a2c*/ 	.word	0x00000000


	//----- nvinfo : EIATTR_MIN_STACK_SIZE
	.align		4
.L_5895:
        /*8a30*/ 	.byte	0x04, 0x12
        /*8a32*/ 	.short	(.L_5897 - .L_5896)
	.align		4
.L_5896:
        /*8a34*/ 	.word	index@(_Z10add_kernelILx54EEvPfS0_S0_i)
        /*8a38*/ 	.word	0x00000000


	//----- nvinfo : EIATTR_MIN_STACK_SIZE
	.align		4
.L_5897:
        /*8a3c*/ 	.byte	0x04, 0x12
        /*8a3e*/ 	.short	(.L_5899 - .L_5898)
	.align		4
.L_5898:
        /*8a40*/ 	.word	index@(_Z10add_kernelILx53EEvPfS0_S0_i)
        /*8a44*/ 	.word	0x00000000


	//----- nvinfo : EIATTR_MIN_STACK_SIZE
	.align		4
.L_5899:
        /*8a48*/ 	.byte	0x04, 0x12
        /*8a4a*/ 	.short	(.L_5901 - .L_5900)
	.align		4
.L_5900:
        /*8a4c*/ 	.word	index@(_Z10add_kernelILx52EEvPfS0_S0_i)
        /*8a50*/ 	.word	0x00000000


	//----- nvinfo : EIATTR_MIN_STACK_SIZE
	.align		4
.L_5901:
        /*8a54*/ 	.byte	0x04, 0x12
        /*8a56*/ 	.short	(.L_5903 - .L_5902)
	.align		4
.L_5902:
        /*8a58*/ 	.word	index@(_Z10add_kernelILx51EEvPfS0_S0_i)
        /*8a5c*/ 	.word	0x00000000


	//----- nvinfo : EIATTR_MIN_STACK_SIZE
	.align		4
.L_5903:
        /*8a60*/ 	.byte	0x04, 0x12
        /*8a62*/ 	.short	(.L_5905 - .L_5904)
	.align		4
.L_5904:
        /*8a64*/ 	.word	index@(_Z10add_kernelILx50EEvPfS0_S0_i)
        /*8a68*/ 	.word	0x00000000


	//----- nvinfo : EIATTR_MIN_STACK_SIZE
	.align		4
.L_5905:
        /*8a6c*/ 	.byte	0x04, 0x12
        /*8a6e*/ 	.short	(.L_5907 - .L_5906)
	.align		4
.L_5906:
        /*8a70*/ 	.word	index@(_Z10add_kernelILx49EEvPfS0_S0_i)
        /*8a74*/ 	.word	0x00000000


	//----- nvinfo : EIATTR_MIN_STACK_SIZE
	.align		4
.L_5907:
        /*8a78*/ 	.byte	0x04, 0x12
        /*8a7a*/ 	.short	(.L_5909 - .L_5908)
	.align		4
.L_5908:
        /*8a7c*/ 	.word	index@(_Z10add_kernelILx48EEvPfS0_S0_i)
        /*8a80*/ 	.word	0x00000000


	//----- nvinfo : EIATTR_MIN_STACK_SIZE
	.align		4
.L_5909:
        /*8a84*/ 	.byte	0x04, 0x12
        /*8a86*/ 	.short	(.L_5911 - .L_5910)
	.align		4
.L_5910:
        /*8a88*/ 	.word	index@(_Z10add_kernelILx47EEvPfS0_S0_i)
        /*8a8c*/ 	.word	0x00000000


	//----- nvinfo : EIATTR_MIN_STACK_SIZE
	.align		4
.L_5911:
        /*8a90*/ 	.byte	0x04, 0x12
        /*8a92*/ 	.short	(.L_5913 - .L_5912)
	.align		4
.L_5912:
        /*8a94*/ 	.word	index@(_Z10add_kernelILx46EEvPfS0_S0_i)
        /*8a98*/ 	.word	0x00000000


	//----- nvinfo : EIATTR_MIN_STACK_SIZE
	.align		4
.L_5913:
        /*8a9c*/ 	.byte	0x04, 0x12
        /*8a9e*/ 	.short	(.L_5915 - .L_5914)
	.align		4
.L_5914:
        /*8aa0*/ 	.word	index@(_Z10add_kernelILx45EEvPfS0_S0_i)
        /*8aa4*/ 	.word	0x00000000


	//----- nvinfo : EIATTR_MIN_STACK_SIZE
	.align		4
.L_5915:
        /*8aa8*/ 	.byte	0x04, 0x12
        /*8aaa*/ 	.short	(.L_5917 - .L_5916)
	.align		4
.L_5916:
        /*8aac*/ 	.word	index@(_Z10add_kernelILx44EEvPfS0_S0_i)
        /*8ab0*/ 	.word	0x00000000


	//----- nvinfo : EIATTR_MIN_STACK_SIZE
	.align		4
.L_5917:
        /*8ab4*/ 	.byte	0x04, 0x12
        /*8ab6*/ 	.short	(.L_5919 - .L_5918)
	.align		4
.L_5918:
        /*8ab8*/ 	.word	index@(_Z10add_kernelILx43EEvPfS0_S0_i)
        /*8abc*/ 	.word	0x00000000


	//----- nvinfo : EIATTR_MIN_STACK_SIZE
	.align		4
.L_5919:
        /*8ac0*/ 	.byte	0x04, 0x12
        /*8ac2*/ 	.short	(.L_5921 - .L_5920)
	.align		4
.L_5920:
        /*8ac4*/ 	.word	index@(_Z10add_kernelILx42EEvPfS0_S0_i)
        /*8ac8*/ 	.word	0x00000000


	//----- nvinfo : EIATTR_MIN_STACK_SIZE
	.align		4
.L_5921:
        /*8acc*/ 	.byte	0x04, 0x12
        /*8ace*/ 	.short	(.L_5923 - .L_5922)
	.align		4
.L_5922:
        /*8ad0*/ 	.word	index@(_Z10add_kernelILx41EEvPfS0_S0_i)
        /*8ad4*/ 	.word	0x00000000


	//----- nvinfo : EIATTR_MIN_STACK_SIZE
	.align		4
.L_5923:
        /*8ad8*/ 	.byte	0x04, 0x12
        /*8ada*/ 	.short	(.L_5925 - .L_5924)
	.align		4
.L_5924:
        /*8adc*/ 	.word	index@(_Z10add_kernelILx40EEvPfS0_S0_i)
        /*8ae0*/ 	.word	0x00000000


	//----- nvinfo : EIATTR_MIN_STACK_SIZE
	.align		4
.L_5925:
        /*8ae4*/ 	.byte	0x04, 0x12
        /*8ae6*/ 	.short	(.L_5927 - .L_5926)
	.align		4
.L_5926:
        /*8ae8*/ 	.word	index@(_Z10add_kernelILx39EEvPfS0_S0_i)
        /*8aec*/ 	.word	0x00000000


	//----- nvinfo : EIATTR_MIN_STACK_SIZE
	.align		4
.L_5927:
        /*8af0*/ 	.byte	0x04, 0x12
        /*8af2*/ 	.short	(.L_5929 - .L_5928)
	.align		4
.L_5928:
        /*8af4*/ 	.word	index@(_Z10add_kernelILx38EEvPfS0_S0_i)
        /*8af8*/ 	.word	0x00000000


	//----- nvinfo : EIATTR_MIN_STACK_SIZE
	.align		4
.L_5929:
        /*8afc*/ 	.byte	0x04, 0x12
        /*8afe*/ 	.short	(.L_5931 - .L_5930)
	.align		4
.L_5930:
        /*8b00*/ 	.word	index@(_Z10add_kernelILx37EEvPfS0_S0_i)
        /*8b04*/ 	.word	0x00000000


	//----- nvinfo : EIATTR_MIN_STACK_SIZE
	.align		4
.L_5931:
        /*8b08*/ 	.byte	0x04, 0x12
        /*8b0a*/ 	.short	(.L_5933 - .L_5932)
	.align		4
.L_5932:
        /*8b0c*/ 	.word	index@(_Z10add_kernelILx36EEvPfS0_S0_i)
        /*8b10*/ 	.word	0x00000000


	//----- nvinfo : EIATTR_MIN_STACK_SIZE
	.align		4
.L_5933:
        /*8b14*/ 	.byte	0x04, 0x12
        /*8b16*/ 	.short	(.L_5935 - .L_5934)
	.align		4
.L_5934:
        /*8b18*/ 	.word	index@(_Z10add_kernelILx35EEvPfS0_S0_i)
        /*8b1c*/ 	.word	0x00000000


	//----- nvinfo : EIATTR_MIN_STACK_SIZE
	.align		4
.L_5935:
        /*8b20*/ 	.byte	0x04, 0x12
        /*8b22*/ 	.short	(.L_5937 - .L_5936)
	.align		4
.L_5936:
        /*8b24*/ 	.word	index@(_Z10add_kernelILx34EEvPfS0_S0_i)
        /*8b28*/ 	.word	0x00000000


	//----- nvinfo : EIATTR_MIN_STACK_SIZE
	.align		4
.L_5937:
        /*8b2c*/ 	.byte	0x04, 0x12
        /*8b2e*/ 	.short	(.L_5939 - .L_5938)
	.align		4
.L_5938:
        /*8b30*/ 	.word	index@(_Z10add_kernelILx33EEvPfS0_S0_i)
        /*8b34*/ 	.word	0x00000000


	//----- nvinfo : EIATTR_MIN_STACK_SIZE
	.align		4
.L_5939:
        /*8b38*/ 	.byte	0x04, 0x12
        /*8b3a*/ 	.short	(.L_5941 - .L_5940)
	.align		4
.L_5940:
        /*8b3c*/ 	.word	index@(_Z10add_kernelILx32EEvPfS0_S0_i)
        /*8b40*/ 	.word	0x00000000


	//----- nvinfo : EIATTR_MIN_STACK_SIZE
	.align		4
.L_5941:
        /*8b44*/ 	.byte	0x04, 0x12
        /*8b46*/ 	.short	(.L_5943 - .L_5942)
	.align		4
.L_5942:
        /*8b48*/ 	.word	index@(_Z10add_kernelILx31EEvPfS0_S0_i)
        /*8b4c*/ 	.word	0x00000000


	//----- nvinfo : EIATTR_MIN_STACK_SIZE
	.align		4
.L_5943:
        /*8b50*/ 	.byte	0x04, 0x12
        /*8b52*/ 	.short	(.L_5945 - .L_5944)
	.align		4
.L_5944:
        /*8b54*/ 	.word	index@(_Z10add_kernelILx30EEvPfS0_S0_i)
        /*8b58*/ 	.word	0x00000000


	//----- nvinfo : EIATTR_MIN_STACK_SIZE
	.align		4
.L_5945:
        /*8b5c*/ 	.byte	0x04, 0x12
        /*8b5e*/ 	.short	(.L_5947 - .L_5946)
	.align		4
.L_5946:
        /*8b60*/ 	.word	index@(_Z10add_kernelILx29EEvPfS0_S0_i)
        /*8b64*/ 	.word	0x00000000


	//----- nvinfo : EIATTR_MIN_STACK_SIZE
	.align		4
.L_5947:
        /*8b68*/ 	.byte	0x04, 0x12
        /*8b6a*/ 	.short	(.L_5949 - .L_5948)
	.align		4
.L_5948:
        /*8b6c*/ 	.word	index@(_Z10add_kernelILx28EEvPfS0_S0_i)
        /*8b70*/ 	.word	0x00000000


	//----- nvinfo : EIATTR_MIN_STACK_SIZE
	.align		4
.L_5949:
        /*8b74*/ 	.byte	0x04, 0x12
        /*8b76*/ 	.short	(.L_5951 - .L_5950)
	.align		4
.L_5950:
        /*8b78*/ 	.word	index@(_Z10add_kernelILx27EEvPfS0_S0_i)
        /*8b7c*/ 	.word	0x00000000


	//----- nvinfo : EIATTR_MIN_STACK_SIZE
	.align		4
.L_5951:
        /*8b80*/ 	.byte	0x04, 0x12
        /*8b82*/ 	.short	(.L_5953 - .L_5952)
	.align		4
.L_5952:
        /*8b84*/ 	.word	index@(_Z10add_kernelILx26EEvPfS0_S0_i)
        /*8b88*/ 	.word	0x00000000


	//----- nvinfo : EIATTR_MIN_STACK_SIZE
	.align		4
.L_5953:
        /*8b8c*/ 	.byte	0x04, 0x12
        /*8b8e*/ 	.short	(.L_5955 - .L_5954)
	.align		4
.L_5954:
        /*8b90*/ 	.word	index@(_Z10add_kernelILx25EEvPfS0_S0_i)
        /*8b94*/ 	.word	0x00000000


	//----- nvinfo : EIATTR_MIN_STACK_SIZE
	.align		4
.L_5955:
        /*8b98*/ 	.byte	0x04, 0x12
        /*8b9a*/ 	.short	(.L_5957 - .L_5956)
	.align		4
.L_5956:
        /*8b9c*/ 	.word	index@(_Z10add_kernelILx24EEvPfS0_S0_i)
        /*8ba0*/ 	.word	0x00000000


	//----- nvinfo : EIATTR_MIN_STACK_SIZE
	.align		4
.L_5957:
        /*8ba4*/ 	.byte	0x04, 0x12
        /*8ba6*/ 	.short	(.L_5959 - .L_5958)
	.align		4
.L_5958:
        /*8ba8*/ 	.word	index@(_Z10add_kernelILx23EEvPfS0_S0_i)
        /*8bac*/ 	.word	0x00000000


	//----- nvinfo : EIATTR_MIN_STACK_SIZE
	.align		4
.L_5959:
        /*8bb0*/ 	.byte	0x04, 0x12
        /*8bb2*/ 	.short	(.L_5961 - .L_5960)
	.align		4
.L_5960:
        /*8bb4*/ 	.word	index@(_Z10add_kernelILx22EEvPfS0_S0_i)
        /*8bb8*/ 	.word	0x00000000


	//----- nvinfo : EIATTR_MIN_STACK_SIZE
	.align		4
.L_5961:
        /*8bbc*/ 	.byte	0x04, 0x12
        /*8bbe*/ 	.short	(.L_5963 - .L_5962)
	.align		4
.L_5962:
        /*8bc0*/ 	.word	index@(_Z10add_kernelILx21EEvPfS0_S0_i)
        /*8bc4*/ 	.word	0x00000000


	//----- nvinfo : EIATTR_MIN_STACK_SIZE
	.align		4
.L_5963:
        /*8bc8*/ 	.byte	0x04, 0x12
        /*8bca*/ 	.short	(.L_5965 - .L_5964)
	.align		4
.L_5964:
        /*8bcc*/ 	.word	index@(_Z10add_kernelILx20EEvPfS0_S0_i)
        /*8bd0*/ 	.word	0x00000000


	//----- nvinfo : EIATTR_MIN_STACK_SIZE
	.align		4
.L_5965:
        /*8bd4*/ 	.byte	0x04, 0x12
        /*8bd6*/ 	.short	(.L_5967 - .L_5966)
	.align		4
.L_5966:
        /*8bd8*/ 	.word	index@(_Z10add_kernelILx19EEvPfS0_S0_i)
        /*8bdc*/ 	.word	0x00000000


	//----- nvinfo : EIATTR_MIN_STACK_SIZE
	.align		4
.L_5967:
        /*8be0*/ 	.byte	0x04, 0x12
        /*8be2*/ 	.short	(.L_5969 - .L_5968)
	.align		4
.L_5968:
        /*8be4*/ 	.word	index@(_Z10add_kernelILx18EEvPfS0_S0_i)
        /*8be8*/ 	.word	0x00000000


	//----- nvinfo : EIATTR_MIN_STACK_SIZE
	.align		4
.L_5969:
        /*8bec*/ 	.byte	0x04, 0x12
        /*8bee*/ 	.short	(.L_5971 - .L_5970)
	.align		4
.L_5970:
        /*8bf0*/ 	.word	index@(_Z10add_kernelILx17EEvPfS0_S0_i)
        /*8bf4*/ 	.word	0x00000000


	//----- nvinfo : EIATTR_MIN_STACK_SIZE
	.align		4
.L_5971:
        /*8bf8*/ 	.byte	0x04, 0x12
        /*8bfa*/ 	.short	(.L_5973 - .L_5972)
	.align		4
.L_5972:
        /*8bfc*/ 	.word	index@(_Z10add_kernelILx16EEvPfS0_S0_i)
        /*8c00*/ 	.word	0x00000000


	//----- nvinfo : EIATTR_MIN_STACK_SIZE
	.align		4
.L_5973:
        /*8c04*/ 	.byte	0x04, 0x12
        /*8c06*/ 	.short	(.L_5975 - .L_5974)
	.align		4
.L_5974:
        /*8c08*/ 	.word	index@(_Z10add_kernelILx15EEvPfS0_S0_i)
        /*8c0c*/ 	.word	0x00000000


	//----- nvinfo : EIATTR_MIN_STACK_SIZE
	.align		4
.L_5975:
        /*8c10*/ 	.byte	0x04, 0x12
        /*8c12*/ 	.short	(.L_5977 - .L_5976)
	.align		4
.L_5976:
        /*8c14*/ 	.word	index@(_Z10add_kernelILx14EEvPfS0_S0_i)
        /*8c18*/ 	.word	0x00000000


	//----- nvinfo : EIATTR_MIN_STACK_SIZE
	.align		4
.L_5977:
        /*8c1c*/ 	.byte	0x04, 0x12
        /*8c1e*/ 	.short	(.L_5979 - .L_5978)
	.align		4
.L_5978:
        /*8c20*/ 	.word	index@(_Z10add_kernelILx13EEvPfS0_S0_i)
        /*8c24*/ 	.word	0x00000000


	//----- nvinfo : EIATTR_MIN_STACK_SIZE
	.align		4
.L_5979:
        /*8c28*/ 	.byte	0x04, 0x12
        /*8c2a*/ 	.short	(.L_5981 - .L_5980)
	.align		4
.L_5980:
        /*8c2c*/ 	.word	index@(_Z10add_kernelILx12EEvPfS0_S0_i)
        /*8c30*/ 	.word	0x00000000


	//----- nvinfo : EIATTR_MIN_STACK_SIZE
	.align		4
.L_5981:
        /*8c34*/ 	.byte	0x04, 0x12
        /*8c36*/ 	.short	(.L_5983 - .L_5982)
	.align		4
.L_5982:
        /*8c38*/ 	.word	index@(_Z10add_kernelILx11EEvPfS0_S0_i)
        /*8c3c*/ 	.word	0x00000000


	//----- nvinfo : EIATTR_MIN_STACK_SIZE
	.align		4
.L_5983:
        /*8c40*/ 	.byte	0x04, 0x12
        /*8c42*/ 	.short	(.L_5985 - .L_5984)
	.align		4
.L_5984:
        /*8c44*/ 	.word	index@(_Z10add_kernelILx10EEvPfS0_S0_i)
        /*8c48*/ 	.word	0x00000000


	//----- nvinfo : EIATTR_MIN_STACK_SIZE
	.align		4
.L_5985:
        /*8c4c*/ 	.byte	0x04, 0x12
        /*8c4e*/ 	.short	(.L_5987 - .L_5986)
	.align		4
.L_5986:
        /*8c50*/ 	.word	index@(_Z10add_kernelILx9EEvPfS0_S0_i)
        /*8c54*/ 	.word	0x00000000


	//----- nvinfo : EIATTR_MIN_STACK_SIZE
	.align		4
.L_5987:
        /*8c58*/ 	.byte	0x04, 0x12
        /*8c5a*/ 	.short	(.L_5989 - .L_5988)
	.align		4
.L_5988:
        /*8c5c*/ 	.word	index@(_Z10add_kernelILx8EEvPfS0_S0_i)
        /*8c60*/ 	.word	0x00000000


	//----- nvinfo : EIATTR_MIN_STACK_SIZE
	.align		4
.L_5989:
        /*8c64*/ 	.byte	0x04, 0x12
        /*8c66*/ 	.short	(.L_5991 - .L_5990)
	.align		4
.L_5990:
        /*8c68*/ 	.word	index@(_Z10add_kernelILx7EEvPfS0_S0_i)
        /*8c6c*/ 	.word	0x00000000


	//----- nvinfo : EIATTR_MIN_STACK_SIZE
	.align		4
.L_5991:
        /*8c70*/ 	.byte	0x04, 0x12
        /*8c72*/ 	.short	(.L_5993 - .L_5992)
	.align		4
.L_5992:
        /*8c74*/ 	.word	index@(_Z10add_kernelILx6EEvPfS0_S0_i)
        /*8c78*/ 	.word	0x00000000


	//----- nvinfo : EIATTR_MIN_STACK_SIZE
	.align		4
.L_5993:
        /*8c7c*/ 	.byte	0x04, 0x12
        /*8c7e*/ 	.short	(.L_5995 - .L_5994)
	.align		4
.L_5994:
        /*8c80*/ 	.word	index@(_Z10add_kernelILx5EEvPfS0_S0_i)
        /*8c84*/ 	.word	0x00000000


	//----- nvinfo : EIATTR_MIN_STACK_SIZE
	.align		4
.L_5995:
        /*8c88*/ 	.byte	0x04, 0x12
        /*8c8a*/ 	.short	(.L_5997 - .L_5996)
	.align		4
.L_5996:
        /*8c8c*/ 	.word	index@(_Z10add_kernelILx4EEvPfS0_S0_i)
        /*8c90*/ 	.word	0x00000000


	//----- nvinfo : EIATTR_MIN_STACK_SIZE
	.align		4
.L_5997:
        /*8c94*/ 	.byte	0x04, 0x12
        /*8c96*/ 	.short	(.L_5999 - .L_5998)
	.align		4
.L_5998:
        /*8c98*/ 	.word	index@(_Z10add_kernelILx3EEvPfS0_S0_i)
        /*8c9c*/ 	.word	0x00000000


	//----- nvinfo : EIATTR_MIN_STACK_SIZE
	.align		4
.L_5999:
        /*8ca0*/ 	.byte	0x04, 0x12
        /*8ca2*/ 	.short	(.L_6001 - .L_6000)
	.align		4
.L_6000:
        /*8ca4*/ 	.word	index@(_Z10add_kernelILx2EEvPfS0_S0_i)
        /*8ca8*/ 	.word	0x00000000


	//----- nvinfo : EIATTR_MIN_STACK_SIZE
	.align		4
.L_6001:
        /*8cac*/ 	.byte	0x04, 0x12
        /*8cae*/ 	.short	(.L_6003 - .L_6002)
	.align		4
.L_6002:
        /*8cb0*/ 	.word	index@(_Z10add_kernelILx1EEvPfS0_S0_i)
        /*8cb4*/ 	.word	0x00000000


	//----- nvinfo : EIATTR_MIN_STACK_SIZE
	.align		4
.L_6003:
        /*8cb8*/ 	.byte	0x04, 0x12
        /*8cba*/ 	.short	(.L_6005 - .L_6004)
	.align		4
.L_6004:
        /*8cbc*/ 	.word	index@(_Z10add_kernelILx0EEvPfS0_S0_i)
        /*8cc0*/ 	.word	0x00000000
.L_6005:


//--------------------- .nv.compat                --------------------------
	.section	.nv.compat,"",@"SHT_CUDA_COMPAT_INFO"
	.align	4
        /*0000*/ 	.byte	0x02, 0x09, 0x00, 0x00, 0x02, 0x02, 0x01, 0x00, 0x02, 0x05, 0x05, 0x00, 0x03, 0x07, 0x01, 0x01
        /*0010*/ 	.byte	0x02, 0x03, 0x00, 0x00, 0x02, 0x06, 0x01, 0x00, 0x04, 0x0b, 0x08, 0x00, 0x09, 0x00, 0x00, 0x00
        /*0020*/ 	.byte	0x00, 0x00, 0x00, 0x00


//--------------------- .nv.info._Z10add_kernelILx1000EEvPfS0_S0_i --------------------------
	.section	.nv.info._Z10add_kernelILx1000EEvPfS0_S0_i,"",@"SHT_CUDA_INFO"
	.sectionflags	@""
	.align	4


	//----- nvinfo : EIATTR_CUDA_API_VERSION
	.align		4
        /*0000*/ 	.byte	0x04, 0x37
        /*0002*/ 	.short	(.L_6007 - .L_6006)
.L_6006:
        /*0004*/ 	.word	0x00000082


	//----- nvinfo : EIATTR_KPARAM_INFO
	.align		4
.L_6007:
        /*0008*/ 	.byte	0x04, 0x17
        /*000a*/ 	.short	(.L_6009 - .L_6008)
.L_6008:
        /*000c*/ 	.word	0x00000000
        /*0010*/ 	.short	0x0003
        /*0012*/ 	.short	0x0018
        /*0014*/ 	.byte	0x00, 0xf0, 0x11, 0x00


	//----- nvinfo : EIATTR_KPARAM_INFO
	.align		4
.L_6009:
        /*0018*/ 	.byte	0x04, 0x17
        /*001a*/ 	.short	(.L_6011 - .L_6010)
.L_6010:
        /*001c*/ 	.word	0x00000000
        /*0020*/ 	.short	0x0002
        /*0022*/ 	.short	0x0010
        /*0024*/ 	.byte	0x00, 0xf5, 0x21, 0x00


	//----- nvinfo : EIATTR_KPARAM_INFO
	.align		4
.L_6011:
        /*0028*/ 	.byte	0x04, 0x17
        /*002a*/ 	.short	(.L_6013 - .L_6012)
.L_6012:
        /*002c*/ 	.word	0x00000000
        /*0030*/ 	.short	0x0001
        /*0032*/ 	.short	0x0008
        /*0034*/ 	.byte	0x00, 0xf5, 0x21, 0x00


	//----- nvinfo : EIATTR_KPARAM_INFO
	.align		4
.L_6013:
        /*0038*/ 	.byte	0x04, 0x17
        /*003a*/ 	.short	(.L_6015 - .L_6014)
.L_6014:
        /*003c*/ 	.word	0x00000000
        /*0040*/ 	.short	0x0000
        /*0042*/ 	.short	0x0000
        /*0044*/ 	.byte	0x00, 0xf5, 0x21, 0x00


	//----- nvinfo : EIATTR_SPARSE_MMA_MASK
	.align		4
.L_6015:
        /*0048*/ 	.byte	0x03, 0x50
        /*004a*/ 	.short	0x0000


	//----- nvinfo : EIATTR_MAXREG_COUNT
	.align		4
        /*004c*/ 	.byte	0x03, 0x1b
        /*004e*/ 	.short	0x00ff


	//----- nvinfo : EIATTR_MERCURY_ISA_VERSION
	.align		4
        /*0050*/ 	.byte	0x03, 0x5f
        /*0052*/ 	.short	0x0101


	//----- nvinfo : EIATTR_VRC_CTA_INIT_COUNT
	.align		4
        /*0054*/ 	.byte	0x02, 0x4a
	.zero		1
	.zero		1


	//----- nvinfo : EIATTR_EXIT_INSTR_OFFSETS
	.align		4
        /*0058*/ 	.byte	0x04, 0x1c
        /*005a*/ 	.short	(.L_6017 - .L_6016)


	//   ....[0]....
.L_6016:
        /*005c*/ 	.word	0x00000070


	//   ....[1]....
        /*0060*/ 	.word	0x00000130


	//----- nvinfo : EIATTR_CBANK_PARAM_SIZE
	.align		4
.L_6017:
        /*0064*/ 	.byte	0x03, 0x19
        /*0066*/ 	.short	0x001c


	//----- nvinfo : EIATTR_PARAM_CBANK
	.align		4
        /*0068*/ 	.byte	0x04, 0x0a
        /*006a*/ 	.short	(.L_6019 - .L_6018)
	.align		4
.L_6018:
        /*006c*/ 	.word	index@(.nv.constant0._Z10add_kernelILx1000EEvPfS0_S0_i)
        /*0070*/ 	.short	0x0380
        /*0072*/ 	.short	0x001c


	//----- nvinfo : EIATTR_SW_WAR
	.align		4
.L_6019:
        /*0074*/ 	.byte	0x04, 0x36
        /*0076*/ 	.short	(.L_6021 - .L_6020)
.L_6020:
        /*0078*/ 	.word	0x00000008
.L_6021:


//--------------------- .nv.info._Z10add_kernelILx999EEvPfS0_S0_i --------------------------
	.section	.nv.info._Z10add_kernelILx999EEvPfS0_S0_i,"",@"SHT_CUDA_INFO"
	.sectionflags	@""
	.align	4


	//----- nvinfo : EIATTR_CUDA_API_VERSION
	.align		4
        /*0000*/ 	.byte	0x04, 0x37
        /*0002*/ 	.short	(.L_6023 - .L_6022)
.L_6022:
        /*0004*/ 	.word	0x00000082


	//----- nvinfo : EIATTR_KPARAM_INFO
	.align		4
.L_6023:
        /*0008*/ 	.byte	0x04, 0x17
        /*000a*/ 	.short	(.L_6025 - .L_6024)
.L_6024:
        /*000c*/ 	.word	0x00000000
        /*0010*/ 	.short	0x0003
        /*0012*/ 	.short	0x0018
        /*0014*/ 	.byte	0x00, 0xf0, 0x11, 0x00


	//----- nvinfo : EIATTR_KPARAM_INFO
	.align		4
.L_6025:
        /*0018*/ 	.byte	0x04, 0x17
        /*001a*/ 	.short	(.L_6027 - .L_6026)
.L_6026:
        /*001c*/ 	.word	0x00000000
        /*0020*/ 	.short	0x0002
        /*0022*/ 	.short	0x0010
        /*0024*/ 	.byte	0x00, 0xf5, 0x21, 0x00


	//----- nvinfo : EIATTR_KPARAM_INFO
	.align		4
.L_6027:
        /*0028*/ 	.byte	0x04, 0x17
        /*002a*/ 	.short	(.L_6029 - .L_6028)
.L_6028:
        /*002c*/ 	.word	0x00000000
        /*0030*/ 	.short	0x0001
        /*0032*/ 	.short	0x0008
        /*0034*/ 	.byte	0x00, 0xf5, 0x21, 0x00


	//----- nvinfo : EIATTR_KPARAM_INFO
	.align		4
.L_6029:
        /*0038*/ 	.byte	0x04, 0x17
        /*003a*/ 	.short	(.L_6031 - .L_6030)
.L_6030:
        /*003c*/ 	.word	0x00000000
        /*0040*/ 	.short	0x0000
        /*0042*/ 	.short	0x0000
        /*0044*/ 	.byte	0x00, 0xf5, 0x21, 0x00


	//----- nvinfo : EIATTR_SPARSE_MMA_MASK
	.align		4
.L_6031:
        /*0048*/ 	.byte	0x03, 0x50
        /*004a*/ 	.short	0x0000


	//----- nvinfo : EIATTR_MAXREG_COUNT
	.align		4
        /*004c*/ 	.byte	0x03, 0x1b
        /*004e*/ 	.short	0x00ff


	//----- nvinfo : EIATTR_MERCURY_ISA_VERSION
	.align		4
        /*0050*/ 	.byte	0x03, 0x5f
        /*0052*/ 	.short	0x0101


	//----- nvinfo : EIATTR_VRC_CTA_INIT_COUNT
	.align		4
        /*0054*/ 	.byte	0x02, 0x4a
	.zero		1
	.zero		1


	//----- nvinfo : EIATTR_EXIT_INSTR_OFFSETS
	.align		4
        /*0058*/ 	.byte	0x04, 0x1c
        /*005a*/ 	.short	(.L_6033 - .L_6032)


	//   ....[0]....
.L_6032:
        /*005c*/ 	.word	0x00000070


	//   ....[1]....
        /*0060*/ 	.word	0x00000130


	//----- nvinfo : EIATTR_CBANK_PARAM_SIZE
	.align		4
.L_6033:
        /*0064*/ 	.byte	0x03, 0x19
        /*0066*/ 	.short	0x001c


	//----- nvinfo : EIATTR_PARAM_CBANK
	.align		4
        /*0068*/ 	.byte	0x04, 0x0a
        /*006a*/ 	.short	(.L_6035 - .L_6034)
	.align		4
.L_6034:
        /*006c*/ 	.word	index@(.nv.constant0._Z10add_kernelILx999EEvPfS0_S0_i)
        /*0070*/ 	.short	0x0380
        /*0072*/ 	.short	0x001c


	//----- nvinfo : EIATTR_SW_WAR
	.align		4
.L_6035:
        /*0074*/ 	.byte	0x04, 0x36
        /*0076*/ 	.short	(.L_6037 - .L_6036)
.L_6036:
        /*0078*/ 	.word	0x00000008
.L_6037:


//--------------------- .nv.info._Z10add_kernelILx998EEvPfS0_S0_i --------------------------
	.section	.nv.info._Z10add_kernelILx998EEvPfS0_S0_i,"",@"SHT_CUDA_INFO"
	.sectionflags	@""
	.align	4


	//----- nvinfo : EIATTR_CUDA_API_VERSION
	.align		4
        /*0000*/ 	.byte	0x04, 0x37
        /*0002*/ 	.short	(.L_6039 - .L_6038)
.L_6038:
        /*0004*/ 	.word	0x00000082


	//----- nvinfo : EIATTR_KPARAM_INFO
	.align		4
.L_6039:
        /*0008*/ 	.byte	0x04, 0x17
        /*000a*/ 	.short	(.L_6041 - .L_6040)
.L_6040:
        /*000c*/ 	.word	0x00000000
        /*0010*/ 	.short	0x0003
        /*0012*/ 	.short	0x0018
        /*0014*/ 	.byte	0x00, 0xf0, 0x11, 0x00


	//----- nvinfo : EIATTR_KPARAM_INFO
	.align		4
.L_6041:
        /*0018*/ 	.byte	0x04, 0x17
        /*001a*/ 	.short	(.L_6043 - .L_6042)
.L_6042:
        /*001c*/ 	.word	0x00000000
        /*0020*/ 	.short	0x0002
        /*0022*/ 	.short	0x0010
        /*0024*/ 	.byte	0x00, 0xf5, 0x21, 0x00


	//----- nvinfo : EIATTR_KPARAM_INFO
	.align		4
.L_6043:
        /*0028*/ 	.byte	0x04, 0x17
        /*002a*/ 	.short	(.L_6045 - .L_6044)
.L_6044:
        /*002c*/ 	.word	0x00000000
        /*0030*/ 	.short	0x0001
        /*0032*/ 	.short	0x0008
        /*0034*/ 	.byte	0x00, 0xf5, 0x21, 0x00


	//----- nvinfo : EIATTR_KPARAM_INFO
	.align		4
.L_6045:
        /*0038*/ 	.byte	0x04, 0x17
        /*003a*/ 	.short	(.L_6047 - .L_6046)
.L_6046:
        /*003c*/ 	.word	0x00000000
        /*0040*/ 	.short	0x0000
        /*0042*/ 	.short	0x0000
        /*0044*/ 	.byte	0x00, 0xf5, 0x21, 0x00


	//----- nvinfo : EIATTR_SPARSE_MMA_MASK
	.align		4
.L_6047:
        /*0048*/ 	.byte	0x03, 0x50
        /*004a*/ 	.short	0x0000


	//----- nvinfo : EIATTR_MAXREG_COUNT
	.align		4
        /*004c*/ 	.byte	0x03, 0x1b
        /*004e*/ 	.short	0x00ff


	//----- nvinfo : EIATTR_MERCURY_ISA_VERSION
	.align		4
        /*0050*/ 	.byte	0x03, 0x5f
        /*0052*/ 	.short	0x0101


	//----- nvinfo : EIATTR_VRC_CTA_INIT_COUNT
	.align		4
        /*0054*/ 	.byte	0x02, 0x4a
	.zero		1
	.zero		1


	//----- nvinfo : EIATTR_EXIT_INSTR_OFFSETS
	.align		4
        /*0058*/ 	.byte	0x04, 0x1c
        /*005a*/ 	.short	(.L_6049 - .L_6048)


	//   ....[0]....
.L_6048:
        /*005c*/ 	.word	0x00000070


	//   ....[1]....
        /*0060*/ 	.word	0x00000130


	//----- nvinfo : EIATTR_CBANK_PARAM_SIZE
	.align		4
.L_6049:
        /*0064*/ 	.byte	0x03, 0x19
        /*0066*/ 	.short	0x001c


	//----- nvinfo : EIATTR_PARAM_CBANK
	.align		4
        /*0068*/ 	.byte	0x04, 0x0a
        /*006a*/ 	.short	(.L_6051 - .L_6050)
	.align		4
.L_6050:
        /*006c*/ 	.word	index@(.nv.constant0._Z10add_kernelILx998EEvPfS0_S0_i)
        /*0070*/ 	.short	0x0380
        /*0072*/ 	.short	0x001c


	//----- nvinfo : EIATTR_SW_WAR
	.align		4
.L_6051:
        /*0074*/ 	.byte	0x04, 0x36
        /*0076*/ 	.short	(.L_6053 - .L_6052)
.L_6052:
        /*0078*/ 	.word	0x00000008
.L_6053:


//--------------------- .nv.info._Z10add_kernelILx997EEvPfS0_S0_i --------------------------
	.section	.nv.info._Z10add_kernelILx997EEvPfS0_S0_i,"",@"SHT_CUDA_INFO"
	.sectionflags	@""
	.align	4


	//----- nvinfo : EIATTR_CUDA_API_VERSION
	.align		4
        /*0000*/ 	.byte	0x04, 0x37
        /*0002*/ 	.short	(.L_6055 - .L_6054)
.L_6054:
        /*0004*/ 	.word	0x00000082


	//----- nvinfo : EIATTR_KPARAM_INFO
	.align		4
.L_6055:
        /*0008*/ 	.byte	0x04, 0x17
        /*000a*/ 	.short	(.L_6057 - .L_6056)
.L_6056:
        /*000c*/ 	.word	0x00000000
        /*0010*/ 	.short	0x0003
        /*0012*/ 	.short	0x0018
        /*0014*/ 	.byte	0x00, 0xf0, 0x11, 0x00


	//----- nvinfo : EIATTR_KPARAM_INFO
	.align		4
.L_6057:
        /*0018*/ 	.byte	0x04, 0x17
        /*001a*/ 	.short	(.L_6059 - .L_6058)
.L_6058:
        /*001c*/ 	.word	0x00000000
        /*0020*/ 	.short	0x0002
        /*0022*/ 	.short	0x0010
        /*0024*/ 	.byte	0x00, 0xf5, 0x21, 0x00


	//----- nvinfo : EIATTR_KPARAM_INFO
	.align		4
.L_6059:
        /*0028*/ 	.byte	0x04, 0x17
        /*002a*/ 	.short	(.L_6061 - .L_6060)
.L_6060:
        /*002c*/ 	.word	0x00000000
        /*0030*/ 	.short	0x0001
        /*0032*/ 	.short	0x0008
        /*0034*/ 	.byte	0x00, 0xf5, 0x21, 0x00


	//----- nvinfo : EIATTR_KPARAM_INFO
	.align		4
.L_6061:
        /*0038*/ 	.byte	0x04, 0x17
        /*003a*/ 	.short	(.L_6063 - .L_6062)
.L_6062:
        /*003c*/ 	.word	0x00000000
        /*0040*/ 	.short	0x0000
        /*0042*/ 	.short	0x0000
        /*0044*/ 	.byte	0x00, 0xf5, 0x21, 0x00


	//----- nvinfo : EIATTR_SPARSE_MMA_MASK
	.align		4
.L_6063:
        /*0048*/ 	.byte	0x03, 0x50
        /*004a*/ 	.short	0x0000


	//----- nvinfo : EIATTR_MAXREG_COUNT
	.align		4
        /*004c*/ 	.byte	0x03, 0x1b
        /*004e*/ 	.short	0x00ff


	//----- nvinfo : EIATTR_MERCURY_ISA_VERSION
	.align		4
        /*0050*/ 	.byte	0x03, 0x5f
        /*0052*/ 	.short	0x0101


	//----- nvinfo : EIATTR_VRC_CTA_INIT_COUNT
	.align		4
        /*0054*/ 	.byte	0x02, 0x4a
	.zero		1
	.zero		1


	//----- nvinfo : EIATTR_EXIT_INSTR_OFFSETS
	.align		4
        /*0058*/ 	.byte	0x04, 0x1c
        /*005a*/ 	.short	(.L_6065 - .L_6064)


	//   ....[0]....
.L_6064:
        /*005c*/ 	.word	0x00000070


	//   ....[1]....
        /*0060*/ 	.word	0x00000130


	//----- nvinfo : EIATTR_CBANK_PARAM_SIZE
	.align		4
.L_6065:
        /*0064*/ 	.byte	0x03, 0x19
        /*0066*/ 	.short	0x001c


	//----- nvinfo : EIATTR_PARAM_CBANK
	.align		4
        /*0068*/ 	.byte	0x04, 0x0a
        /*006a*/ 	.short	(.L_6067 - .L_6066)
	.align		4
.L_6066:
        /*006c*/ 	.word	index@(.nv.constant0._Z10add_kernelILx997EEvPfS0_S0_i)
        /*0070*/ 	.short	0x0380
        /*0072*/ 	.short	0x001c


	//----- nvinfo : EIATTR_SW_WAR
	.align		4
.L_6067:
        /*0074*/ 	.byte	0x04, 0x36
        /*0076*/ 	.short	(.L_6069 - .L_6068)
.L_6068:
        /*0078*/ 	.word	0x00000008
.L_6069:


//--------------------- .nv.info._Z10add_kernelILx996EEvPfS0_S0_i --------------------------
	.section	.nv.info._Z10add_kernelILx996EEvPfS0_S0_i,"",@"SHT_CUDA_INFO"
	.sectionflags	@""
	.align	4


	//----- nvinfo : EIATTR_CUDA_API_VERSION
	.align		4
        /*0000*/ 	.byte	0x04, 0x37
        /*0002*/ 	.short	(.L_6071 - .L_6070)
.L_6070:
        /*0004*/ 	.word	0x00000082


	//----- nvinfo : EIATTR_KPARAM_INFO
	.align		4
.L_6071:
        /*0008*/ 	.byte	0x04, 0x17
        /*000a*/ 	.short	(.L_6073 - .L_6072)
.L_6072:
        /*000c*/ 	.word	0x00000000
        /*0010*/ 	.short	0x0003
        /*0012*/ 	.short	0x0018
        /*0014*/ 	.byte	0x00, 0xf0, 0x11, 0x00


	//----- nvinfo : EIATTR_KPARAM_INFO
	.align		4
.L_6073:
        /*0018*/ 	.byte	0x04, 0x17
        /*001a*/ 	.short	(.L_6075 - .L_6074)
.L_6074:
        /*001c*/ 	.word	0x00000000
        /*0020*/ 	.short	0x0002
        /*0022*/ 	.short	0x0010
        /*0024*/ 	.byte	0x00, 0xf5, 0x21, 0x00


	//----- nvinfo : EIATTR_KPARAM_INFO
	.align		4
.L_6075:
        /*0028*/ 	.byte	0x04, 0x17
        /*002a*/ 	.short	(.L_6077 - .L_6076)
.L_6076:
        /*002c*/ 	.word	0x00000000
        /*0030*/ 	.short	0x0001
        /*0032*/ 	.short	0x0008
        /*0034*/ 	.byte	0x00, 0xf5, 0x21, 0x00


	//----- nvinfo : EIATTR_KPARAM_INFO
	.align		4
.L_6077:
        /*0038*/ 	.byte	0x04, 0x17
        /*003a*/ 	.short	(.L_6079 - .L_6078)
.L_6078:
        /*003c*/ 	.word	0x00000000
        /*0040*/ 	.short	0x0000
        /*0042*/ 	.short	0x0000
        /*0044*/ 	.byte	0x00, 0xf5, 0x21, 0x00


	//----- nvinfo : EIATTR_SPARSE_MMA_MASK
	.align		4
.L_6079:
        /*0048*/ 	.byte	0x03, 0x50
        /*004a*/ 	.short	0x0000


	//----- nvinfo : EIATTR_MAXREG_COUNT
	.align		4
        /*004c*/ 	.byte	0x03, 0x1b
        /*004e*/ 	.short	0x00ff


	//----- nvinfo : EIATTR_MERCURY_ISA_VERSION
	.align		4
        /*0050*/ 	.byte	0x03, 0x5f
        /*0052*/ 	.short	0x0101


	//----- nvinfo : EIATTR_VRC_CTA_INIT_COUNT
	.align		4
        /*0054*/ 	.byte	0x02, 0x4a
	.zero		1
	.zero		1


	//----- nvinfo : EIATTR_EXIT_INSTR_OFFSETS
	.align		4
        /*0058*/ 	.byte	0x04, 0x1c
        /*005a*/ 	.short	(.L_6081 - .L_6080)


	//   ....[0]....
.L_6080:
        /*005c*/ 	.word	0x00000070


	//   ....[1]....
        /*0060*/ 	.word	0x00000130


	//----- nvinfo : EIATTR_CBANK_PARAM_SIZE
	.align		4
.L_6081:
        /*0064*/ 	.byte	0x03, 0x19
        /*0066*/ 	.short	0x001c


	//----- nvinfo : EIATTR_PARAM_CBANK
	.align		4
        /*0068*/ 	.byte	0x04, 0x0a
        /*006a*/ 	.short	(.L_6083 - .L_6082)
	.align		4
.L_6082:
        /*006c*/ 	.word	index@(.nv.constant0._Z10add_kernelILx996EEvPfS0_S0_i)
        /*0070*/ 	.short	0x0380
        /*0072*/ 	.short	0x001c


	//----- nvinfo : EIATTR_SW_WAR
	.align		4
.L_6083:
        /*0074*/ 	.byte	0x04, 0x36
        /*0076*/ 	.short	(.L_6085 - .L_6084)
.L_6084:
        /*0078*/ 	.word	0x00000008
.L_6085:


//--------------------- .nv.info._Z10add_kernelILx995EEvPfS0_S0_i --------------------------
	.section	.nv.info._Z10add_kernelILx995EEvPfS0_S0_i,"",@"SHT_CUDA_INFO"
	.sectionflags	@""
	.align	4


	//----- nvinfo : EIATTR_CUDA_API_VERSION
	.align		4
        /*0000*/ 	.byte	0x04, 0x37
        /*0002*/ 	.short	(.L_6087 - .L_6086)
.L_6086:
        /*0004*/ 	.word	0x00000082


	//----- nvinfo : EIATTR_KPARAM_INFO
	.align		4
.L_6087:
        /*0008*/ 	.byte	0x04, 0x17
        /*000a*/ 	.short	(.L_6089 - .L_6088)
.L_6088:
        /*000c*/ 	.word	0x00000000
        /*0010*/ 	.short	0x0003
        /*0012*/ 	.short	0x0018
        /*0014*/ 	.byte	0x00, 0xf0, 0x11, 0x00


	//----- nvinfo : EIATTR_KPARAM_INFO
	.align		4
.L_6089:
        /*0018*/ 	.byte	0x04, 0x17
        /*001a*/ 	.short	(.L_6091 - .L_6090)
.L_6090:
        /*001c*/ 	.word	0x00000000
        /*0020*/ 	.short	0x0002
        /*0022*/ 	.short	0x0010
        /*0024*/ 	.byte	0x00, 0xf5, 0x21, 0x00


	//----- nvinfo : EIATTR_KPARAM_INFO
	.align		4
.L_6091:
        /*0028*/ 	.byte	0x04, 0x17
        /*002a*/ 	.short	(.L_6093 - .L_6092)
.L_6092:
        /*002c*/ 	.word	0x00000000
        /*0030*/ 	.short	0x0001
        /*0032*/ 	.short	0x0008
        /*0034*/ 	.byte	0x00, 0xf5, 0x21, 0x00


	//----- nvinfo : EIATTR_KPARAM_INFO
	.align		4
.L_6093:
        /*0038*/ 	.byte	0x04, 0x17
        /*003a*/ 	.short	(.L_6095 - .L_6094)
.L_6094:
        /*003c*/ 	.word	0x00000000
        /*0040*/ 	.short	0x0000
        /*0042*/ 	.short	0x0000
        /*0044*/ 	.byte	0x00, 0xf5, 0x21, 0x00


	//----- nvinfo : EIATTR_SPARSE_MMA_MASK
	.align		4
.L_6095:
        /*0048*/ 	.byte	0x03, 0x50
        /*004a*/ 	.short	0x0000


	//----- nvinfo : EIATTR_MAXREG_COUNT
	.align		4
        /*004c*/ 	.byte	0x03, 0x1b
        /*004e*/ 	.short	0x00ff


	//----- nvinfo : EIATTR_MERCURY_ISA_VERSION
	.align		4
        /*0050*/ 	.byte	0x03, 0x5f
        /*0052*/ 	.short	0x0101


	//----- nvinfo : EIATTR_VRC_CTA_INIT_COUNT
	.align		4
        /*0054*/ 	.byte	0x02, 0x4a
	.zero		1
	.zero		1


	//----- nvinfo : EIATTR_EXIT_INSTR_OFFSETS
	.align		4
        /*0058*/ 	.byte	0x04, 0x1c
        /*005a*/ 	.short	(.L_6097 - .L_6096)


	//   ....[0]....
.L_6096:
        /*005c*/ 	.word	0x00000070


	//   ....[1]....
        /*0060*/ 	.word	0x00000130


	//----- nvinfo : EIATTR_CBANK_PARAM_SIZE
	.align		4
.L_6097:
        /*0064*/ 	.byte	0x03, 0x19
        /*0066*/ 	.short	0x001c


	//----- nvinfo : EIATTR_PARAM_CBANK
	.align		4
        /*0068*/ 	.byte	0x04, 0x0a
        /*006a*/ 	.short	(.L_6099 - .L_6098)
	.align		4
.L_6098:
        /*006c*/ 	.word	index@(.nv.constant0._Z10add_kernelILx995EEvPfS0_S0_i)
        /*0070*/ 	.short	0x0380
        /*0072*/ 	.short	0x001c


	//----- nvinfo : EIATTR_SW_WAR
	.align		4
.L_6099:
        /*0074*/ 	.byte	0x04, 0x36
        /*0076*/ 	.short	(.L_6101 - .L_6100)
.L_6100:
        /*0078*/ 	.word	0x00000008
.L_6101:


//--------------------- .nv.info._Z10add_kernelILx994EEvPfS0_S0_i --------------------------
	.section	.nv.info._Z10add_kernelILx994EEvPfS0_S0_i,"",@"SHT_CUDA_INFO"
	.sectionflags	@""
	.align	4


	//----- nvinfo : EIATTR_CUDA_API_VERSION
	.align		4
        /*0000*/ 	.byte	0x04, 0x37
        /*0002*/ 	.short	(.L_6103 - .L_6102)
.L_6102:
        /*0004*/ 	.word	0x00000082


	//----- nvinfo : EIATTR_KPARAM_INFO
	.align		4
.L_6103:
        /*0008*/ 	.byte	0x04, 0x17
        /*000a*/ 	.short	(.L_6105 - .L_6104)
.L_6104:
        /*000c*/ 	.word	0x00000000
        /*0010*/ 	.short	0x0003
        /*0012*/ 	.short	0x0018
        /*0014*/ 	.byte	0x00, 0xf0, 0x11, 0x00


	//----- nvinfo : EIATTR_KPARAM_INFO
	.align		4
.L_6105:
        /*0018*/ 	.byte	0x04, 0x17
        /*001a*/ 	.short	(.L_6107 - .L_6106)
.L_6106:
        /*001c*/ 	.word	0x00000000
        /*0020*/ 	.short	0x0002
        /*0022*/ 	.short	0x0010
        /*0024*/ 	.byte	0x00, 0xf5, 0x21, 0x00


	//----- nvinfo : EIATTR_KPARAM_INFO
	.align		4
.L_6107:
        /*0028*/ 	.byte	0x04, 0x17
        /*002a*/ 	.short	(.L_6109 - .L_6108)
.L_6108:
        /*002c*/ 	.word	0x00000000
        /*0030*/ 	.short	0x0001
        /*0032*/ 	.short	0x0008
        /*0034*/ 	.byte	0x00, 0xf5, 0x21, 0x00


	//----- nvinfo : EIATTR_KPARAM_INFO
	.align		4
.L_6109:
        /*0038*/ 	.byte	0x04, 0x17
        /*003a*/ 	.short	(.L_6111 - .L_6110)
.L_6110:
        /*003c*/ 	.word	0x00000000
        /*0040*/ 	.short	0x0000
        /*0042*/ 	.short	0x0000
        /*0044*/ 	.byte	0x00, 0xf5, 0x21, 0x00


	//----- nvinfo : EIATTR_SPARSE_MMA_MASK
	.align		4
.L_6111:
        /*0048*/ 	.byte	0x03, 0x50
        /*004a*/ 	.short	0x0000


	//----- nvinfo : EIATTR_MAXREG_COUNT
	.align		4
        /*004c*/ 	.byte	0x03, 0x1b
        /*004e*/ 	.short	0x00ff


	//----- nvinfo : EIATTR_MERCURY_ISA_VERSION
	.align		4
        /*0050*/ 	.byte	0x03, 0x5f
        /*0052*/ 	.short	0x0101


	//----- nvinfo : EIATTR_VRC_CTA_INIT_COUNT
	.align		4
        /*0054*/ 	.byte	0x02, 0x4a
	.zero		1
	.zero		1


	//----- nvinfo : EIATTR_EXIT_INSTR_OFFSETS
	.align		4
        /*0058*/ 	.byte	0x04, 0x1c
        /*005a*/ 	.short	(.L_6113 - .L_6112)


	//   ....[0]....
.L_6112:
        /*005c*/ 	.word	0x00000070


	//   ....[1]....
        /*0060*/ 	.word	0x00000130


	//----- nvinfo : EIATTR_CBANK_PARAM_SIZE
	.align		4
.L_6113:
        /*0064*/ 	.byte	0x03, 0x19
        /*0066*/ 	.short	0x001c


	//----- nvinfo : EIATTR_PARAM_CBANK
	.align		4
        /*0068*/ 	.byte	0x04, 0x0a
        /*006a*/ 	.short	(.L_6115 - .L_6114)
	.align		4
.L_6114:
        /*006c*/ 	.word	index@(.nv.constant0._Z10add_kernelILx994EEvPfS0_S0_i)
        /*0070*/ 	.short	0x0380
        /*0072*/ 	.short	0x001c


	//----- nvinfo : EIATTR_SW_WAR
	.align		4
.L_6115:
        /*0074*/ 	.byte	0x04, 0x36
        /*0076*/ 	.short	(.L_6117 - .L_6116)
.L_6116:
        /*0078*/ 	.word	0x00000008
.L_6117:


//--------------------- .nv.info._Z10add_kernelILx993EEvPfS0_S0_i --------------------------
	.section	.nv.info._Z10add_kernelILx993EEvPfS0_S0_i,"",@"SHT_CUDA_INFO"
	.sectionflags	@""
	.align	4


	//----- nvinfo : EIATTR_CUDA_API_VERSION
	.align		4
        /*0000*/ 	.byte	0x04, 0x37
        /*0002*/ 	.short	(.L_6119 - .L_6118)
.L_6118:
        /*0004*/ 	.word	0x00000082


	//----- nvinfo : EIATTR_KPARAM_INFO
	.align		4
.L_6119:
        /*0008*/ 	.byte	0x04, 0x17
        /*000a*/ 	.short	(.L_6121 - .L_6120)
.L_6120:
        /*000c*/ 	.word	0x00000000
        /*0010*/ 	.short	0x0003
        /*0012*/ 	.short	0x0018
        /*0014*/ 	.byte	0x00, 0xf0, 0x11, 0x00


	//----- nvinfo : EIATTR_KPARAM_INFO
	.align		4
.L_6121:
        /*0018*/ 	.byte	0x04, 0x17
        /*001a*/ 	.short	(.L_6123 - .L_6122)
.L_6122:
        /*001c*/ 	.word	0x00000000
        /*0020*/ 	.short	0x0002
        /*0022*/ 	.short	0x0010
        /*0024*/ 	.byte	0x00, 0xf5, 0x21, 0x00


	//----- nvinfo : EIATTR_KPARAM_INFO
	.align		4
.L_6123:
        /*0028*/ 	.byte	0x04, 0x17
        /*002a*/ 	.short	(.L_6125 - .L_6124)
.L_6124:
        /*002c*/ 	.word	0x00000000
        /*0030*/ 	.short	0x0001
        /*0032*/ 	.short	0x0008
        /*0034*/ 	.byte	0x00, 0xf5, 0x21, 0x00


	//----- nvinfo : EIATTR_KPARAM_INFO
	.align		4
.L_6125:
        /*0038*/ 	.byte	0x04, 0x17
        /*003a*/ 	.short	(.L_6127 - .L_6126)
.L_6126:
        /*003c*/ 	.word	0x00000000
        /*0040*/ 	.short	0x0000
        /*0042*/ 	.short	0x0000
        /*0044*/ 	.byte	0x00, 0xf5, 0x21, 0x00


	//----- nvinfo : EIATTR_SPARSE_MMA_MASK
	.align		4
.L_6127:
        /*0048*/ 	.byte	0x03, 0x50
        /*004a*/ 	.short	0x0000


	//----- nvinfo : EIATTR_MAXREG_COUNT
	.align		4
        /*004c*/ 	.byte	0x03, 0x1b
        /*004e*/ 	.short	0x00ff


	//----- nvinfo : EIATTR_MERCURY_ISA_VERSION
	.align		4
        /*0050*/ 	.byte	0x03, 0x5f
        /*0052*/ 	.short	0x0101


	//----- nvinfo : EIATTR_VRC_CTA_INIT_COUNT
	.align		4
        /*0054*/ 	.byte	0x02, 0x4a
	.zero		1
	.zero		1


	//----- nvinfo : EIATTR_EXIT_INSTR_OFFSETS
	.align		4
        /*0058*/ 	.byte	0x04, 0x1c
        /*005a*/ 	.short	(.L_6129 - .L_6128)


	//   ....[0]....
.L_6128:
        /*005c*/ 	.word	0x00000070


	//   ....[1]....
        /*0060*/ 	.word	0x00000130


	//----- nvinfo : EIATTR_CBANK_PARAM_SIZE
	.align		4
.L_6129:
        /*0064*/ 	.byte	0x03, 0x19
        /*0066*/ 	.short	0x001c


	//----- nvinfo : EIATTR_PARAM_CBANK
	.align		4
        /*0068*/ 	.byte	0x04, 0x0a
        /*006a*/ 	.short	(.L_6131 - .L_6130)
	.align		4
.L_6130:
        /*006c*/ 	.word	index@(.nv.constant0._Z10add_kernelILx993EEvPfS0_S0_i)
        /*0070*/ 	.short	0x0380
        /*0072*/ 	.short	0x001c


	//----- nvinfo : EIATTR_SW_WAR
	.align		4
.L_6131:
        /*0074*/ 	.byte	0x04, 0x36
        /*0076*/ 	.short	(.L_6133 - .L_6132)
.L_6132:
        /*0078*/ 	.word	0x00000008
.L_6133:


//--------------------- .nv.info._Z10add_kernelILx992EEvPfS0_S0_i --------------------------
	.section	.nv.info._Z10add_kernelILx992EEvPfS0_S0_i,"",@"SHT_CUDA_INFO"
	.sectionflags	@""
	.align	4


	//----- nvinfo : EIATTR_CUDA_API_VERSION
	.align		4
        /*0000*/ 	.byte	0x04, 0x37
        /*0002*/ 	.short	(.L_6135 - .L_6134)
.L_6134:
        /*0004*/ 	.word	0x00000082


	//----- nvinfo : EIATTR_KPARAM_INFO
	.align		4
.L_6135:
        /*0008*/ 	.byte	0x04, 0x17
        /*000a*/ 	.short	(.L_6137 - .L_6136)
.L_6136:
        /*000c*/ 	.word	0x00000000
        /*0010*/ 	.short	0x0003
        /*0012*/ 	.short	0x0018
        /*0014*/ 	.byte	0x00, 0xf0, 0x11, 0x00


	//----- nvinfo : EIATTR_KPARAM_INFO
	.align		4
.L_6137:
        /*0018*/ 	.byte	0x04, 0x17
        /*001a*/ 	.short	(.L_6139 - .L_6138)
.L_6138:
        /*001c*/ 	.word	0x00000000
        /*0020*/ 	.short	0x0002
        /*0022*/ 	.short	0x0010
        /*0024*/ 	.byte	0x00, 0xf5, 0x21, 0x00


	//----- nvinfo : EIATTR_KPARAM_INFO
	.align		4
.L_6139:
        /*0028*/ 	.byte	0x04, 0x17
        /*002a*/ 	.short	(.L_6141 - .L_6140)
.L_6140:
        /*002c*/ 	.word	0x00000000
        /*0030*/ 	.short	0x0001
        /*0032*/ 	.short	0x0008
        /*0034*/ 	.byte	0x00, 0xf5, 0x21, 0x00


	//----- nvinfo : EIATTR_KPARAM_INFO
	.align		4
.L_6141:
        /*0038*/ 	.byte	0x04, 0x17
        /*003a*/ 	.short	(.L_6143 - .L_6142)
.L_6142:
        /*003c*/ 	.word	0x00000000
        /*0040*/ 	.short	0x0000
        /*0042*/ 	.short	0x0000
        /*0044*/ 	.byte	0x00, 0xf5, 0x21, 0x00


	//----- nvinfo : EIATTR_SPARSE_MMA_MASK
	.align		4
.L_6143:
        /*0048*/ 	.byte	0x03, 0x50
        /*004a*/ 	.short	0x0000


	//----- nvinfo : EIATTR_MAXREG_COUNT
	.align		4
        /*004c*/ 	.byte	0x03, 0x1b
        /*004e*/ 	.short	0x00ff


	//----- nvinfo : EIATTR_MERCURY_ISA_VERSION
	.align		4
        /*0050*/ 	.byte	0x03, 0x5f
        /*0052*/ 	.short	0x0101


	//----- nvinfo : EIATTR_VRC_CTA_INIT_COUNT
	.align		4
        /*0054*/ 	.byte	0x02, 0x4a
	.zero		1
	.zero		1


	//----- nvinfo : EIATTR_EXIT_INSTR_OFFSETS
	.align		4
        /*0058*/ 	.byte	0x04, 0x1c
        /*005a*/ 	.short	(.L_6145 - .L_6144)


	//   ....[0]....
.L_6144:
        /*005c*/ 	.word	0x00000070


	//   ....[1]....
        /*0060*/ 	.word	0x00000130


	//----- nvinfo : EIATTR_CBANK_PARAM_SIZE
	.align		4
.L_6145:
        /*0064*/ 	.byte	0x03, 0x19
        /*0066*/ 	.short	0x001c


	//----- nvinfo : EIATTR_PARAM_CBANK
	.align		4
        /*0068*/ 	.byte	0x04, 0x0a
        /*006a*/ 	.short	(.L_6147 - .L_6146)
	.align		4
.L_6146:
        /*006c*/ 	.word	index@(.nv.constant0._Z10add_kernelILx992EEvPfS0_S0_i)
        /*0070*/ 	.short	0x0380
        /*0072*/ 	.short	0x001c


	//----- nvinfo : EIATTR_SW_WAR
	.align		4
.L_6147:
        /*0074*/ 	.byte	0x04, 0x36
        /*0076*/ 	.short	(.L_6149 - .L_6148)
.L_6148:
        /*0078*/ 	.word	0x00000008
.L_6149:


//--------------------- .nv.info._Z10add_kernelILx991EEvPfS0_S0_i --------------------------
	.section	.nv.info._Z10add_kernelILx991EEvPfS0_S0_i,"",@"SHT_CUDA_INFO"
	.sectionflags	@""
	.align	4


	//----- nvinfo : EIATTR_CUDA_API_VERSION
	.align		4
        /*0000*/ 	.byte	0x04, 0x37
        /*0002*/ 	.short	(.L_6151 - .L_6150)
.L_6150:
        /*0004*/ 	.word	0x00000082


	//----- nvinfo : EIATTR_KPARAM_INFO
	.align		4
.L_6151:
        /*0008*/ 	.byte	0x04, 0x17
        /*000a*/ 	.short	(.L_6153 - .L_6152)
.L_6152:
        /*000c*/ 	.word	0x00000000
        /*0010*/ 	.short	0x0003
        /*0012*/ 	.short	0x0018
        /*0014*/ 	.byte	0x00, 0xf0, 0x11, 0x00


	//----- nvinfo : EIATTR_KPARAM_INFO
	.align		4
.L_6153:
        /*0018*/ 	.byte	0x04, 0x17
        /*001a*/ 	.short	(.L_6155 - .L_6154)
.L_6154:
        /*001c*/ 	.word	0x00000000
        /*0020*/ 	.short	0x0002
        /*0022*/ 	.short	0x0010
        /*0024*/ 	.byte	0x00, 0xf5, 0x21, 0x00


	//----- nvinfo : EIATTR_KPARAM_INFO
	.align		4
.L_6155:
        /*0028*/ 	.byte	0x04, 0x17
        /*002a*/ 	.short	(.L_6157 - .L_6156)
.L_6156:
        /*002c*/ 	.word	0x00000000
        /*0030*/ 	.short	0x0001
        /*0032*/ 	.short	0x0008
        /*0034*/ 	.byte	0x00, 0xf5, 0x21, 0x00


	//----- nvinfo : EIATTR_KPARAM_INFO
	.align		4
.L_6157:
        /*0038*/ 	.byte	0x04, 0x17
        /*003a*/ 	.short	(.L_6159 - .L_6158)
.L_6158:
        /*003c*/ 	.word	0x00000000
        /*0040*/ 	.short	0x0000
        /*0042*/ 	.short	0x0000
        /*0044*/ 	.byte	0x00, 0xf5, 0x21, 0x00


	//----- nvinfo : EIATTR_SPARSE_MMA_MASK
	.align		4
.L_6159:
        /*0048*/ 	.byte	0x03, 0x50
        /*004a*/ 	.short	0x0000


	//----- nvinfo : EIATTR_MAXREG_COUNT
	.align		4
        /*004c*/ 	.byte	0x03, 0x1b
        /*004e*/ 	.short	0x00ff


	//----- nvinfo : EIATTR_MERCURY_ISA_VERSION
	.align		4
        /*0050*/ 	.byte	0x03, 0x5f
        /*0052*/ 	.short	0x0101


	//----- nvinfo : EIATTR_VRC_CTA_INIT_COUNT
	.align		4
        /*0054*/ 	.byte	0x02, 0x4a
	.zero		1
	.zero		1


	//----- nvinfo : EIATTR_EXIT_INSTR_OFFSETS
	.align		4
        /*0058*/ 	.byte	0x04, 0x1c
        /*005a*/ 	.short	(.L_6161 - .L_6160)


	//   ....[0]....
.L_6160:
        /*005c*/ 	.word	0x00000070


	//   ....[1]....
        /*0060*/ 	.word	0x00000130


	//----- nvinfo : EIATTR_CBANK_PARAM_SIZE
	.align		4
.L_6161:
        /*0064*/ 	.byte	0x03, 0x19
        /*0066*/ 	.short	0x001c


	//----- nvinfo : EIATTR_PARAM_CBANK
	.align		4
        /*0068*/ 	.byte	0x04, 0x0a
        /*006a*/ 	.short	(.L_6163 - .L_6162)
	.align		4
.L_6162:
        /*006c*/ 	.word	index@(.nv.constant0._Z10add_kernelILx991EEvPfS0_S0_i)
        /*0070*/ 	.short	0x0380
        /*0072*/ 	.short	0x001c


	//----- nvinfo : EIATTR_SW_WAR
	.align		4
.L_6163:
        /*0074*/ 	.byte	0x04, 0x36
        /*0076*/ 	.short	(.L_6165 - .L_6164)
.L_6164:
        /*0078*/ 	.word	0x00000008
.L_6165:


//--------------------- .nv.info._Z10add_kernelILx990EEvPfS0_S0_i --------------------------
	.section	.nv.info._Z10add_kernelILx990EEvPfS0_S0_i,"",@"SHT_CUDA_INFO"
	.sectionflags	@""
	.align	4


	//----- nvinfo : EIATTR_CUDA_API_VERSION
	.align		4
        /*0000*/ 	.byte	0x04, 0x37
        /*0002*/ 	.short	(.L_6167 - .L_6166)
.L_6166:
        /*0004*/ 	.word	0x00000082


	//----- nvinfo : EIATTR_KPARAM_INFO
	.align		4
.L_6167:
        /*0008*/ 	.byte	0x04, 0x17
        /*000a*/ 	.short	(.L_6169 - .L_6168)
.L_6168:
        /*000c*/ 	.word	0x00000000
        /*0010*/ 	.short	0x0003
        /*0012*/ 	.short	0x0018
        /*0014*/ 	.byte	0x00, 0xf0, 0x11, 0x00


	//----- nvinfo : EIATTR_KPARAM_INFO
	.align		4
.L_6169:
        /*0018*/ 	.byte	0x04, 0x17
        /*001a*/ 	.short	(.L_6171 - .L_6170)
.L_6170:
        /*001c*/ 	.word	0x00000000
        /*0020*/ 	.short	0x0002
        /*0022*/ 	.short	0x0010
        /*0024*/ 	.byte	0x00, 0xf5, 0x21, 0x00


	//----- nvinfo : EIATTR_KPARAM_INFO
	.align		4
.L_6171:
        /*0028*/ 	.byte	0x04, 0x17
        /*002a*/ 	.short	(.L_6173 - .L_6172)
.L_6172:
        /*002c*/ 	.word	0x00000000
        /*0030*/ 	.short	0x0001
        /*0032*/ 	.short	0x0008
        /*0034*/ 	.byte	0x00, 0xf5, 0x21, 0x00


	//----- nvinfo : EIATTR_KPARAM_INFO
	.align		4
.L_6173:
        /*0038*/ 	.byte	0x04, 0x17
        /*003a*/ 	.short	(.L_6175 - .L_6174)
.L_6174:
        /*003c*/ 	.word	0x00000000
        /*0040*/ 	.short	0x0000
        /*0042*/ 	.short	0x0000
        /*0044*/ 	.byte	0x00, 0xf5, 0x21, 0x00


	//----- nvinfo : EIATTR_SPARSE_MMA_MASK
	.align		4
.L_6175:
        /*0048*/ 	.byte	0x03, 0x50
        /*004a*/ 	.short	0x0000


	//----- nvinfo : EIATTR_MAXREG_COUNT
	.align		4
        /*004c*/ 	.byte	0x03, 0x1b
        /*004e*/ 	.short	0x00ff


	//----- nvinfo : EIATTR_MERCURY_ISA_VERSION
	.align		4
        /*0050*/ 	.byte	0x03, 0x5f
        /*0052*/ 	.short	0x0101


	//----- nvinfo : EIATTR_VRC_CTA_INIT_COUNT
	.align		4
        /*0054*/ 	.byte	0x02, 0x4a
	.zero		1
	.zero		1


	//----- nvinfo : EIATTR_EXIT_INSTR_OFFSETS
	.align		4
        /*0058*/ 	.byte	0x04, 0x1c
        /*005a*/ 	.short	(.L_6177 - .L_6176)


	//   ....[0]....
.L_6176:
        /*005c*/ 	.word	0x00000070


	//   ....[1]....
        /*0060*/ 	.word	0x00000130


	//----- nvinfo : EIATTR_CBANK_PARAM_SIZE
	.align		4
.L_6177:
        /*0064*/ 	.byte	0x03, 0x19
        /*0066*/ 	.short	0x001c


	//----- nvinfo : EIATTR_PARAM_CBANK
	.align		4
        /*0068*/ 	.byte	0x04, 0x0a
        /*006a*/ 	.short	(.L_6179 - .L_6178)
	.align		4
.L_6178:
        /*006c*/ 	.word	index@(.nv.constant0._Z10add_kernelILx990EEvPfS0_S0_i)
        /*0070*/ 	.short	0x0380
        /*0072*/ 	.short	0x001c


	//----- nvinfo : EIATTR_SW_WAR
	.align		4
.L_6179:
        /*0074*/ 	.byte	0x04, 0x36
        /*0076*/ 	.short	(.L_6181 - .L_6180)
.L_6180:
        /*0078*/ 	.word	0x00000008
.L_6181:


//--------------------- .nv.info._Z10add_kernelILx989EEvPfS0_S0_i --------------------------
	.section	.nv.info._Z10add_kernelILx989EEvPfS0_S0_i,"",@"SHT_CUDA_INFO"
	.sectionflags	@""
	.align	4


	//----- nvinfo : EIATTR_CUDA_API_VERSION
	.align		4
        /*0000*/ 	.byte	0x04, 0x37
        /*0002*/ 	.short	(.L_6183 - .L_6182)
.L_6182:
        /*0004*/ 	.word	0x00000082


	//----- nvinfo : EIATTR_KPARAM_INFO
	.align		4
.L_6183:
        /*0008*/ 	.byte	0x04, 0x17
        /*000a*/ 	.short	(.L_6185 - .L_6184)
.L_6184:
        /*000c*/ 	.word	0x00000000
        /*0010*/ 	.short	0x0003
        /*0012*/ 	.short	0x0018
        /*0014*/ 	.byte	0x00, 0xf0, 0x11, 0x00


	//----- nvinfo : EIATTR_KPARAM_INFO
	.align		4
.L_6185:
        /*0018*/ 	.byte	0x04, 0x17
        /*001a*/ 	.short	(.L_6187 - .L_6186)
.L_6186:
        /*001c*/ 	.word	0x00000000
        /*0020*/ 	.short	0x0002
        /*0022*/ 	.short	0x0010
        /*0024*/ 	.byte	0x00, 0xf5, 0x21, 0x00


	//----- nvinfo : EIATTR_KPARAM_INFO
	.align		4
.L_6187:
        /*0028*/ 	.byte	0x04, 0x17
        /*002a*/ 	.short	(.L_6189 - .L_6188)
.L_6188:
        /*002c*/ 	.word	0x00000000
        /*0030*/ 	.short	0x0001
        /*0032*/ 	.short	0x0008
        /*0034*/ 	.byte	0x00, 0xf5, 0x21, 0x00


	//----- nvinfo : EIATTR_KPARAM_INFO
	.align		4
.L_6189:
        /*0038*/ 	.byte	0x04, 0x17
        /*003a*/ 	.short	(.L_6191 - .L_6190)
.L_6190:
        /*003c*/ 	.word	0x00000000
        /*0040*/ 	.short	0x0000
        /*0042*/ 	.short	0x0000
        /*0044*/ 	.byte	0x00, 0xf5, 0x21, 0x00


	//----- nvinfo : EIATTR_SPARSE_MMA_MASK
	.align		4
.L_6191:
        /*0048*/ 	.byte	0x03, 0x50
        /*004a*/ 	.short	0x0000


	//----- nvinfo : EIATTR_MAXREG_COUNT
	.align		4
        /*004c*/ 	.byte	0x03, 0x1b
        /*004e*/ 	.short	0x00ff


	//----- nvinfo : EIATTR_MERCURY_ISA_VERSION
	.align		4
        /*0050*/ 	.byte	0x03, 0x5f
        /*0052*/ 	.short	0x0101


	//----- nvinfo : EIATTR_VRC_CTA_INIT_COUNT
	.align		4
        /*0054*/ 	.byte	0x02, 0x4a
	.zero		1
	.zero		1


	//----- nvinfo : EIATTR_EXIT_INSTR_OFFSETS
	.align		4
        /*0058*/ 	.byte	0x04, 0x1c
        /*005a*/ 	.short	(.L_6193 - .L_6192)


	//   ....[0]....
.L_6192:
        /*005c*/ 	.word	0x00000070


	//   ....[1]....
        /*0060*/ 	.word	0x00000130


	//----- nvinfo : EIATTR_CBANK_PARAM_SIZE
	.align		4
.L_6193:
        /*0064*/ 	.byte	0x03, 0x19
        /*0066*/ 	.short	0x001c


	//----- nvinfo : EIATTR_PARAM_CBANK
	.align		4
        /*0068*/ 	.byte	0x04, 0x0a
        /*006a*/ 	.short	(.L_6195 - .L_6194)
	.align		4
.L_6194:
        /*006c*/ 	.word	index@(.nv.constant0._Z10add_kernelILx989EEvPfS0_S0_i)
        /*0070*/ 	.short	0x0380
        /*0072*/ 	.short	0x001c


	//----- nvinfo : EIATTR_SW_WAR
	.align		4
.L_6195:
        /*0074*/ 	.byte	0x04, 0x36
        /*0076*/ 	.short	(.L_6197 - .L_6196)
.L_6196:
        /*0078*/ 	.word	0x00000008
.L_6197:


//--------------------- .nv.info._Z10add_kernelILx988EEvPfS0_S0_i --------------------------
	.section	.nv.info._Z10add_kernelILx988EEvPfS0_S0_i,"",@"SHT_CUDA_INFO"
	.sectionflags	@""
	.align	4


	//----- nvinfo : EIATTR_CUDA_API_VERSION
	.align		4
        /*0000*/ 	.byte	0x04, 0x37
        /*0002*/ 	.short	(.L_6199 - .L_6198)
.L_6198:
        /*0004*/ 	.word	0x00000082


	//----- nvinfo : EIATTR_KPARAM_INFO
	.align		4
.L_6199:
        /*0008*/ 	.byte	0x04, 0x17
        /*000a*/ 	.short	(.L_6201 - .L_6200)
.L_6200:
        /*000c*/ 	.word	0x00000000
        /*0010*/ 	.short	0x0003
        /*0012*/ 	.short	0x0018
        /*0014*/ 	.byte	0x00, 0xf0, 0x11, 0x00


	//----- nvinfo : EIATTR_KPARAM_INFO
	.align		4
.L_6201:
        /*0018*/ 	.byte	0x04, 0x17
        /*001a*/ 	.short	(.L_6203 - .L_6202)
.L_6202:
        /*001c*/ 	.word	0x00000000
        /*0020*/ 	.short	0x0002
        /*0022*/ 	.short	0x0010
        /*0024*/ 	.byte	0x00, 0xf5, 0x21, 0x00


	//----- nvinfo : EIATTR_KPARAM_INFO
	.align		4
.L_6203:
        /*0028*/ 	.byte	0x04, 0x17
        /*002a*/ 	.short	(.L_6205 - .L_6204)
.L_6204:
        /*002c*/ 	.word	0x00000000
        /*0030*/ 	.short	0x0001
        /*0032*/ 	.short	0x0008
        /*0034*/ 	.byte	0x00, 0xf5, 0x21, 0x00


	//----- nvinfo : EIATTR_KPARAM_INFO
	.align		4
.L_6205:
        /*0038*/ 	.byte	0x04, 0x17
        /*003a*/ 	.short	(.L_6207 - .L_6206)
.L_6206:
        /*003c*/ 	.word	0x00000000
        /*0040*/ 	.short	0x0000
        /*0042*/ 	.short	0x0000
        /*0044*/ 	.byte	0x00, 0xf5, 0x21, 0x00


	//----- nvinfo : EIATTR_SPARSE_MMA_MASK
	.align		4
.L_6207:
        /*0048*/ 	.byte	0x03, 0x50
        /*004a*/ 	.short	0x0000


	//----- nvinfo : EIATTR_MAXREG_COUNT
	.align		4
        /*004c*/ 	.byte	0x03, 0x1b
        /*004e*/ 	.short	0x00ff


	//----- nvinfo : EIATTR_MERCURY_ISA_VERSION
	.align		4
        /*0050*/ 	.byte	0x03, 0x5f
        /*0052*/ 	.short	0x0101


	//----- nvinfo : EIATTR_VRC_CTA_INIT_COUNT
	.align		4
        /*0054*/ 	.byte	0x02, 0x4a
	.zero		1
	.zero		1


	//----- nvinfo : EIATTR_EXIT_INSTR_OFFSETS
	.align		4
        /*0058*/ 	.byte	0x04, 0x1c
        /*005a*/ 	.short	(.L_6209 - .L_6208)


	//   ....[0]....
.L_6208:
        /*005c*/ 	.word	0x00000070


	//   ....[1]....
        /*0060*/ 	.word	0x00000130


	//----- nvinfo : EIATTR_CBANK_PARAM_SIZE
	.align		4
.L_6209:
        /*0064*/ 	.byte	0x03, 0x19
        /*0066*/ 	.short	0x001c


	//----- nvinfo : EIATTR_PARAM_CBANK
	.align		4
        /*0068*/ 	.byte	0x04, 0x0a
        /*006a*/ 	.short	(.L_6211 - .L_6210)
	.align		4
.L_6210:
        /*006c*/ 	.word	index@(.nv.constant0._Z10add_kernelILx988EEvPfS0_S0_i)
        /*0070*/ 	.short	0x0380
        /*0072*/ 	.short	0x001c


	//----- nvinfo : EIATTR_SW_WAR
	.align		4
.L_6211:
        /*0074*/ 	.byte	0x04, 0x36
        /*0076*/ 	.short	(.L_6213 - .L_6212)
.L_6212:
        /*0078*/ 	.word	0x00000008
.L_6213:


//--------------------- .nv.info._Z10add_kernelILx987EEvPfS0_S0_i --------------------------
	.section	.nv.info._Z10add_kernelILx987EEvPfS0_S0_i,"",@"SHT_CUDA_INFO"
	.sectionflags	@""
	.align	4


	//----- nvinfo : EIATTR_CUDA_API_VERSION
	.align		4
        /*0000*/ 	.byte	0x04, 0x37
        /*0002*/ 	.short	(.L_6215 - .L_6214)
.L_6214:
        /*0004*/ 	.word	0x00000082


	//----- nvinfo : EIATTR_KPARAM_INFO
	.align		4
.L_6215:
        /*0008*/ 	.byte	0x04, 0x17
        /*000a*/ 	.short	(.L_6217 - .L_6216)
.L_6216:
        /*000c*/ 	.word	0x00000000
        /*0010*/ 	.short	0x0003
        /*0012*/ 	.short	0x0018
        /*0014*/ 	.byte	0x00, 0xf0, 0x11, 0x00


	//----- nvinfo : EIATTR_KPARAM_INFO
	.align		4
.L_6217:
        /*0018*/ 	.byte	0x04, 0x17
        /*001a*/ 	.short	(.L_6219 - .L_6218)
.L_6218:
        /*001c*/ 	.word	0x00000000
        /*0020*/ 	.short	0x0002
        /*0022*/ 	.short	0x0010
        /*0024*/ 	.byte	0x00, 0xf5, 0x21, 0x00


	//----- nvinfo : EIATTR_KPARAM_INFO
	.align		4
.L_6219:
        /*0028*/ 	.byte	0x04, 0x17
        /*002a*/ 	.short	(.L_6221 - .L_6220)
.L_6220:
        /*002c*/ 	.word	0x00000000
        /*0030*/ 	.short	0x0001
        /*0032*/ 	.short	0x0008
        /*0034*/ 	.byte	0x00, 0xf5, 0x21, 0x00


	//----- nvinfo : EIATTR_KPARAM_INFO
	.align		4
.L_6221:
        /*0038*/ 	.byte	0x04, 0x17
        /*003a*/ 	.short	(.L_6223 - .L_6222)
.L_6222:
        /*003c*/ 	.word	0x00000000
        /*0040*/ 	.short	0x0000
        /*0042*/ 	.short	0x0000
        /*0044*/ 	.byte	0x00, 0xf5, 0x21, 0x00


	//----- nvinfo : EIATTR_SPARSE_MMA_MASK
	.align		4
.L_6223:
        /*0048*/ 	.byte	0x03, 0x50
        /*004a*/ 	.short	0x0000


	//----- nvinfo : EIATTR_MAXREG_COUNT
	.align		4
        /*004c*/ 	.byte	0x03, 0x1b
        /*004e*/ 	.short	0x00ff


	//----- nvinfo : EIATTR_MERCURY_ISA_VERSION
	.align		4
        /*0050*/ 	.byte	0x03, 0x5f
        /*0052*/ 	.short	0x0101


	//----- nvinfo : EIATTR_VRC_CTA_INIT_COUNT
	.align		4
        /*0054*/ 	.byte	0x02, 0x4a
	.zero		1
	.zero		1


	//----- nvinfo : EIATTR_EXIT_INSTR_OFFSETS
	.align		4
        /*0058*/ 	.byte	0x04, 0x1c
        /*005a*/ 	.short	(.L_6225 - .L_6224)


	//   ....[0]....
.L_6224:
        /*005c*/ 	.word	0x00000070


	//   ....[1]....
        /*0060*/ 	.word	0x00000130


	//----- nvinfo : EIATTR_CBANK_PARAM_SIZE
	.align		4
.L_6225:
        /*0064*/ 	.byte	0x03, 0x19
        /*0066*/ 	.short	0x001c


	//----- nvinfo : EIATTR_PARAM_CBANK
	.align		4
        /*0068*/ 	.byte	0x04, 0x0a
        /*006a*/ 	.short	(.L_6227 - .L_6226)
	.align		4
.L_6226:
        /*006c*/ 	.word	index@(.nv.constant0._Z10add_kernelILx987EEvPfS0_S0_i)
        /*0070*/ 	.short	0x0380
        /*0072*/ 	.short	0x001c


	//----- nvinfo : EIATTR_SW_WAR
	.align		4
.L_6227:
        /*0074*/ 	.byte	0x04, 0x36
        /*0076*/ 	.short	(.L_6229 - .L_6228)
.L_6228:
        /*0078*/ 	.word	0x00000008
.L_6229:


//--------------------- .nv.info._Z10add_kernelILx986EEvPfS0_S0_i --------------------------
	.section	.nv.info._Z10add_kernelILx986EEvPfS0_S0_i,"",@"SHT_CUDA_INFO"
	.sectionflags	@""
	.align	4


	//----- nvinfo : EIATTR_CUDA_API_VERSION
	.align		4
        /*0000*/ 	.byte	0x04, 0x37
        /*0002*/ 	.short	(.L_6231 - .L_6230)
.L_6230:
        /*0004*/ 	.word	0x00000082


	//----- nvinfo : EIATTR_KPARAM_INFO
	.align		4
.L_6231:
        /*0008*/ 	.byte	0x04, 0x17
        /*000a*/ 	.short	(.L_6233 - .L_6232)
.L_6232:
        /*000c*/ 	.word	0x00000000
        /*0010*/ 	.short	0x0003
        /*0012*/ 	.short	0x0018
        /*0014*/ 	.byte	0x00, 0xf0, 0x11, 0x00


	//----- nvinfo : EIATTR_KPARAM_INFO
	.align		4
.L_6233:
        /*0018*/ 	.byte	0x04, 0x17
        /*001a*/ 	.short	(.L_6235 - .L_6234)
.L_6234:
        /*001c*/ 	.word	0x00000000
        /*0020*/ 	.short	0x0002
        /*0022*/ 	.short	0x0010
        /*0024*/ 	.byte	0x00, 0xf5, 0x21, 0x00


	//----- nvinfo : EIATTR_KPARAM_INFO
	.align		4
.L_6235:
        /*0028*/ 	.byte	0x04, 0x17
        /*002a*/ 	.short	(.L_6237 - .L_6236)
.L_6236:
        /*002c*/ 	.word	0x00000000
        /*0030*/ 	.short	0x0001
        /*0032*/ 	.short	0x0008
        /*0034*/ 	.byte	0x00, 0xf5, 0x21, 0x00


	//----- nvinfo : EIATTR_KPARAM_INFO
	.align		4
.L_6237:
        /*0038*/ 	.byte	0x04, 0x17
        /*003a*/ 	.short	(.L_6239 - .L_6238)
.L_6238:
        /*003c*/ 	.word	0x00000000
        /*0040*/ 	.short	0x0000
        /*0042*/ 	.short	0x0000
        /*0044*/ 	.byte	0x00, 0xf5, 0x21, 0x00


	//----- nvinfo : EIATTR_SPARSE_MMA_MASK
	.align		4
.L_6239:
        /*0048*/ 	.byte	0x03, 0x50
        /*004a*/ 	.short	0x0000


	//----- nvinfo : EIATTR_MAXREG_COUNT
	.align		4
        /*004c*/ 	.byte	0x03, 0x1b
        /*004e*/ 	.short	0x00ff


	//----- nvinfo : EIATTR_MERCURY_ISA_VERSION
	.align		4
        /*0050*/ 	.byte	0x03, 0x5f
        /*0052*/ 	.short	0x0101


	//----- nvinfo : EIATTR_VRC_CTA_INIT_COUNT
	.align		4
        /*0054*/ 	.byte	0x02, 0x4a
	.zero		1
	.zero		1


	//----- nvinfo : EIATTR_EXIT_INSTR_OFFSETS
	.align		4
        /*0058*/ 	.byte	0x04, 0x1c
        /*005a*/ 	.short	(.L_6241 - .L_6240)


	//   ....[0]....
.L_6240:
        /*005c*/ 	.word	0x00000070


	//   ....[1]....
        /*0060*/ 	.word	0x00000130


	//----- nvinfo : EIATTR_CBANK_PARAM_SIZE
	.align		4
.L_6241:
        /*0064*/ 	.byte	0x03, 0x19
        /*0066*/ 	.short	0x001c


	//----- nvinfo : EIATTR_PARAM_CBANK
	.align		4
        /*0068*/ 	.byte	0x04, 0x0a
        /*006a*/ 	.short	(.L_6243 - .L_6242)
	.align		4
.L_6242:
        /*006c*/ 	.word	index@(.nv.constant0._Z10add_kernelILx986EEvPfS0_S0_i)
        /*0070*/ 	.short	0x0380
        /*0072*/ 	.short	0x001c


	//----- nvinfo : EIATTR_SW_WAR
	.align		4
.L_6243:
        /*0074*/ 	.byte	0x04, 0x36
        /*0076*/ 	.short	(.L_6245 - .L_6244)
.L_6244:
        /*0078*/ 	.word	0x00000008
.L_6245:


//--------------------- .nv.info._Z10add_kernelILx985EEvPfS0_S0_i --------------------------
	.section	.nv.info._Z10add_kernelILx985EEvPfS0_S0_i,"",@"SHT_CUDA_INFO"
	.sectionflags	@""
	.align	4


	//----- nvinfo : EIATTR_CUDA_API_VERSION
	.align		4
        /*0000*/ 	.byte	0x04, 0x37
        /*0002*/ 	.short	(.L_6247 - .L_6246)
.L_6246:
        /*0004*/ 	.word	0x00000082


	//----- nvinfo : EIATTR_KPARAM_INFO
	.align		4
.L_6247:
        /*0008*/ 	.byte	0x04, 0x17
        /*000a*/ 	.short	(.L_6249 - .L_6248)
.L_6248:
        /*000c*/ 	.word	0x00000000
        /*0010*/ 	.short	0x0003
        /*0012*/ 	.short	0x0018
        /*0014*/ 	.byte	0x00, 0xf0, 0x11, 0x00


	//----- nvinfo : EIATTR_KPARAM_INFO
	.align		4
.L_6249:
        /*0018*/ 	.byte	0x04, 0x17
        /*001a*/ 	.short	(.L_6251 - .L_6250)
.L_6250:
        /*001c*/ 	.word	0x00000000
        /*0020*/ 	.short	0x0002
        /*0022*/ 	.short	0x0010
        /*0024*/ 	.byte	0x00, 0xf5, 0x21, 0x00


	//----- nvinfo : EIATTR_KPARAM_INFO
	.align		4
.L_6251:
        /*0028*/ 	.byte	0x04, 0x17
        /*002a*/ 	.short	(.L_6253 - .L_6252)
.L_6252:
        /*002c*/ 	.word	0x00000000
        /*0030*/ 	.short	0x0001
        /*0032*/ 	.short	0x0008
        /*0034*/ 	.byte	0x00, 0xf5, 0x21, 0x00


	//----- nvinfo : EIATTR_KPARAM_INFO
	.align		4
.L_6253:
        /*0038*/ 	.byte	0x04, 0x17
        /*003a*/ 	.short	(.L_6255 - .L_6254)
.L_6254:
        /*003c*/ 	.word	0x00000000
        /*0040*/ 	.short	0x0000
        /*0042*/ 	.short	0x0000
        /*0044*/ 	.byte	0x00, 0xf5, 0x21, 0x00


	//----- nvinfo : EIATTR_SPARSE_MMA_MASK
	.align		4
.L_6255:
        /*0048*/ 	.byte	0x03, 0x50
        /*004a*/ 	.short	0x0000


	//----- nvinfo : EIATTR_MAXREG_COUNT
	.align		4
        /*004c*/ 	.byte	0x03, 0x1b
        /*004e*/ 	.short	0x00ff


	//----- nvinfo : EIATTR_MERCURY_ISA_VERSION
	.align		4
        /*0050*/ 	.byte	0x03, 0x5f
        /*0052*/ 	.short	0x0101


	//----- nvinfo : EIATTR_VRC_CTA_INIT_COUNT
	.align		4
        /*0054*/ 	.byte	0x02, 0x4a
	.zero		1
	.zero		1


	//----- nvinfo : EIATTR_EXIT_INSTR_OFFSETS
	.align		4
        /*0058*/ 	.byte	0x04, 0x1c
        /*005a*/ 	.short	(.L_6257 - .L_6256)


	//   ....[0]....
.L_6256:
        /*005c*/ 	.word	0x00000070


	//   ....[1]....
        /*0060*/ 	.word	0x00000130


	//----- nvinfo : EIATTR_CBANK_PARAM_SIZE
	.align		4
.L_6257:
        /*0064*/ 	.byte	0x03, 0x19
        /*0066*/ 	.short	0x001c


	//----- nvinfo : EIATTR_PARAM_CBANK
	.align		4
        /*0068*/ 	.byte	0x04, 0x0a
        /*006a*/ 	.short	(.L_6259 - .L_6258)
	.align		4
.L_6258:
        /*006c*/ 	.word	index@(.nv.constant0._Z10add_kernelILx985EEvPfS0_S0_i)
        /*0070*/ 	.short	0x0380
        /*0072*/ 	.short	0x001c


	//----- nvinfo : EIATTR_SW_WAR
	.align		4
.L_6259:
        /*0074*/ 	.byte	0x04, 0x36
        /*0076*/ 	.short	(.L_6261 - .L_6260)
.L_6260:
        /*0078*/ 	.word	0x00000008
.L_6261:


//--------------------- .nv.info._Z10add_kernelILx984EEvPfS0_S0_i --------------------------
	.section	.nv.info._Z10add_kernelILx984EEvPfS0_S0_i,"",@"SHT_CUDA_INFO"
	.sectionflags	@""
	.align	4


	//----- nvinfo : EIATTR_CUDA_API_VERSION
	.align		4
        /*0000*/ 	.byte	0x04, 0x37
        /*0002*/ 	.short	(.L_6263 - .L_6262)
.L_6262:
        /*0004*/ 	.word	0x00000082


	//----- nvinfo : EIATTR_KPARAM_INFO
	.align		4
.L_6263:
        /*0008*/ 	.byte	0x04, 0x17
        /*000a*/ 	.short	(.L_6265 - .L_6264)
.L_6264:
        /*000c*/ 	.word	0x00000000
        /*0010*/ 	.short	0x0003
        /*0012*/ 	.short	0x0018
        /*0014*/ 	.byte	0x00, 0xf0, 0x11, 0x00


	//----- nvinfo : EIATTR_KPARAM_INFO
	.align		4
.L_6265:
        /*0018*/ 	.byte	0x04, 0x17
        /*001a*/ 	.short	(.L_6267 - .L_6266)
.L_6266:
        /*001c*/ 	.word	0x00000000
        /*0020*/ 	.short	0x0002
        /*0022*/ 	.short	0x0010
        /*0024*/ 	.byte	0x00, 0xf5, 0x21, 0x00


	//----- nvinfo : EIATTR_KPARAM_INFO
	.align		4
.L_6267:
        /*0028*/ 	.byte	0x04, 0x17
        /*002a*/ 	.short	(.L_6269 - .L_6268)
.L_6268:
        /*002c*/ 	.word	0x00000000
        /*0030*/ 	.short	0x0001
        /*0032*/ 	.short	0x0008
        /*0034*/ 	.byte	0x00, 0xf5, 0x21, 0x00


	//----- nvinfo : EIATTR_KPARAM_INFO
	.align		4
.L_6269:
        /*0038*/ 	.byte	0x04, 0x17
        /*003a*/ 	.short	(.L_6271 - .L_6270)
.L_6270:
        /*003c*/ 	.word	0x00000000
        /*0040*/ 	.short	0x0000
        /*0042*/ 	.short	0x0000
        /*0044*/ 	.byte	0x00, 0xf5, 0x21, 0x00


	//----- nvinfo : EIATTR_SPARSE_MMA_MASK
	.align		4
.L_6271:
        /*0048*/ 	.byte	0x03, 0x50
        /*004a*/ 	.short	0x0000


	//----- nvinfo : EIATTR_MAXREG_COUNT
	.align		4
        /*004c*/ 	.byte	0x03, 0x1b
        /*004e*/ 	.short	0x00ff


	//----- nvinfo : EIATTR_MERCURY_ISA_VERSION
	.align		4
        /*0050*/ 	.byte	0x03, 0x5f
        /*0052*/ 	.short	0x0101


	//----- nvinfo : EIATTR_VRC_CTA_INIT_COUNT
	.align		4
        /*0054*/ 	.byte	0x02, 0x4a
	.zero		1
	.zero		1


	//----- nvinfo : EIATTR_EXIT_INSTR_OFFSETS
	.align		4
        /*0058*/ 	.byte	0x04, 0x1c
        /*005a*/ 	.short	(.L_6273 - .L_6272)


	//   ....[0]....
.L_6272:
        /*005c*/ 	.word	0x00000070


	//   ....[1]....
        /*0060*/ 	.word	0x00000130


	//----- nvinfo : EIATTR_CBANK_PARAM_SIZE
	.align		4
.L_6273:
        /*0064*/ 	.byte	0x03, 0x19
        /*0066*/ 	.short	0x001c


	//----- nvinfo : EIATTR_PARAM_CBANK
	.align		4
        /*0068*/ 	.byte	0x04, 0x0a
        /*006a*/ 	.short	(.L_6275 - .L_6274)
	.align		4
.L_6274:
        /*006c*/ 	.word	index@(.nv.constant0._Z10add_kernelILx984EEvPfS0_S0_i)
        /*0070*/ 	.short	0x0380
        /*0072*/ 	.short	0x001c


	//----- nvinfo : EIATTR_SW_WAR
	.align		4
.L_6275:
        /*0074*/ 	.byte	0x04, 0x36
        /*0076*/ 	.short	(.L_6277 - .L_6276)
.L_6276:
        /*0078*/ 	.word	0x00000008
.L_6277:


//--------------------- .nv.info._Z10add_kernelILx983EEvPfS0_S0_i --------------------------
	.section	.nv.info._Z10add_kernelILx983EEvPfS0_S0_i,"",@"SHT_CUDA_INFO"
	.sectionflags	@""
	.align	4


	//----- nvinfo : EIATTR_CUDA_API_VERSION
	.align		4
        /*0000*/ 	.byte	0x04, 0x37
        /*0002*/ 	.short	(.L_6279 - .L_6278)
.L_6278:
        /*0004*/ 	.word	0x00000082


	//----- nvinfo : EIATTR_KPARAM_INFO
	.align		4
.L_6279:
        /*0008*/ 	.byte	0x04, 0x17
        /*000a*/ 	.short	(.L_6281 - .L_6280)
.L_6280:
        /*000c*/ 	.word	0x00000000
        /*0010*/ 	.short	0x0003
        /*0012*/ 	.short	0x0018
        /*0014*/ 	.byte	0x00, 0xf0, 0x11, 0x00


	//----- nvinfo : EIATTR_KPARAM_INFO
	.align		4
.L_6281:
        /*0018*/ 	.byte	0x04, 0x17
        /*001a*/ 	.short	(.L_6283 - .L_6282)
.L_6282:
        /*001c*/ 	.word	0x00000000
        /*0020*/ 	.short	0x0002
        /*0022*/ 	.short	0x0010
        /*0024*/ 	.byte	0x00, 0xf5, 0x21, 0x00


	//----- nvinfo : EIATTR_KPARAM_INFO
	.align		4
.L_6283:
        /*0028*/ 	.byte	0x04, 0x17
        /*002a*/ 	.short	(.L_6285 - .L_6284)
.L_6284:
        /*002c*/ 	.word	0x00000000
        /*0030*/ 	.short	0x0001
        /*0032*/ 	.short	0x0008
        /*0034*/ 	.byte	0x00, 0xf5, 0x21, 0x00


	//----- nvinfo : EIATTR_KPARAM_INFO
	.align		4
.L_6285:
        /*0038*/ 	.byte	0x04, 0x17
        /*003a*/ 	.short	(.L_6287 - .L_6286)
.L_6286:
        /*003c*/ 	.word	0x00000000
        /*0040*/ 	.short	0x0000
        /*0042*/ 	.short	0x0000
        /*0044*/ 	.byte	0x00, 0xf5, 0x21, 0x00


	//----- nvinfo : EIATTR_SPARSE_MMA_MASK
	.align		4
.L_6287:
        /*0048*/ 	.byte	0x03, 0x50
        /*004a*/ 	.short	0x0000


	//----- nvinfo : EIATTR_MAXREG_COUNT
	.align		4
        /*004c*/ 	.byte	0x03, 0x1b
        /*004e*/ 	.short	0x00ff


	//----- nvinfo : EIATTR_MERCURY_ISA_VERSION
	.align		4
        /*0050*/ 	.byte	0x03, 0x5f
        /*0052*/ 	.short	0x0101


	//----- nvinfo : EIATTR_VRC_CTA_INIT_COUNT
	.align		4
        /*0054*/ 	.byte	0x02, 0x4a
	.zero		1
	.zero		1


	//----- nvinfo : EIATTR_EXIT_INSTR_OFFSETS
	.align		4
        /*0058*/ 	.byte	0x04, 0x1c
        /*005a*/ 	.short	(.L_6289 - .L_6288)


	//   ....[0]....
.L_6288:
        /*005c*/ 	.word	0x00000070


	//   ....[1]....
        /*0060*/ 	.word	0x00000130


	//----- nvinfo : EIATTR_CBANK_PARAM_SIZE
	.align		4
.L_6289:
        /*0064*/ 	.byte	0x03, 0x19
        /*0066*/ 	.short	0x001c


	//----- nvinfo : EIATTR_PARAM_CBANK
	.align		4
        /*0068*/ 	.byte	0x04, 0x0a
        /*006a*/ 	.short	(.L_6291 - .L_6290)
	.align		4
.L_6290:
        /*006c*/ 	.word	index@(.nv.constant0._Z10add_kernelILx983EEvPfS0_S0_i)
        /*0070*/ 	.short	0x0380
        /*0072*/ 	.short	0x001c


	//----- nvinfo : EIATTR_SW_WAR
	.align		4
.L_6291:
        /*0074*/ 	.byte	0x04, 0x36
        /*0076*/ 	.short	(.L_6293 - .L_6292)
.L_6292:
        /*0078*/ 	.word	0x00000008
.L_6293:


//--------------------- .nv.info._Z10add_kernelILx982EEvPfS0_S0_i --------------------------
	.section	.nv.info._Z10add_kernelILx982EEvPfS0_S0_i,"",@"SHT_CUDA_INFO"
	.sectionflags	@""
	.align	4


	//----- nvinfo : EIATTR_CUDA_API_VERSION
	.align		4
        /*0000*/ 	.byte	0x04, 0x37
        /*0002*/ 	.short	(.L_6295 - .L_6294)
.L_6294:
        /*0004*/ 	.word	0x00000082


	//----- nvinfo : EIATTR_KPARAM_INFO
	.align		4
.L_6295:
        /*0008*/ 	.byte	0x04, 0x17
        /*000a*/ 	.short	(.L_6297 - .L_6296)
.L_6296:
        /*000c*/ 	.word	0x00000000
        /*0010*/ 	.short	0x0003
        /*0012*/ 	.short	0x0018
        /*0014*/ 	.byte	0x00, 0xf0, 0x11, 0x00


	//----- nvinfo : EIATTR_KPARAM_INFO
	.align		4
.L_6297:
        /*0018*/ 	.byte	0x04, 0x17
        /*001a*/ 	.short	(.L_6299 - .L_6298)
.L_6298:
        /*001c*/ 	.word	0x00000000
        /*0020*/ 	.short	0x0002
        /*0022*/ 	.short	0x0010
        /*0024*/ 	.byte	0x00, 0xf5, 0x21, 0x00


	//----- nvinfo : EIATTR_KPARAM_INFO
	.align		4
.L_6299:
        /*0028*/ 	.byte	0x04, 0x17
        /*002a*/ 	.short	(.L_6301 - .L_6300)
.L_6300:
        /*002c*/ 	.word	0x00000000
        /*0030*/ 	.short	0x0001
        /*0032*/ 	.short	0x0008
        /*0034*/ 	.byte	0x00, 0xf5, 0x21, 0x00


	//----- nvinfo : EIATTR_KPARAM_INFO
	.align		4
.L_6301:
        /*0038*/ 	.byte	0x04, 0x17
        /*003a*/ 	.short	(.L_6303 - .L_6302)
.L_6302:
        /*003c*/ 	.word	0x00000000
        /*0040*/ 	.short	0x0000
        /*0042*/ 	.short	0x0000
        /*0044*/ 	.byte	0x00, 0xf5, 0x21, 0x00


	//----- nvinfo : EIATTR_SPARSE_MMA_MASK
	.align		4
.L_6303:
        /*0048*/ 	.byte	0x03, 0x50
        /*004a*/ 	.short	0x0000


	//----- nvinfo : EIATTR_MAXREG_COUNT
	.align		4
        /*004c*/ 	.byte	0x03, 0x1b
        /*004e*/ 	.short	0x00ff


	//----- nvinfo : EIATTR_MERCURY_ISA_VERSION
	.align		4
        /*0050*/ 	.byte	0x03, 0x5f
        /*0052*/ 	.short	0x0101


	//----- nvinfo : EIATTR_VRC_CTA_INIT_COUNT
	.align		4
        /*0054*/ 	.byte	0x02, 0x4a
	.zero		1
	.zero		1


	//----- nvinfo : EIATTR_EXIT_INSTR_OFFSETS
	.align		4
        /*0058*/ 	.byte	0x04, 0x1c
        /*005a*/ 	.short	(.L_6305 - .L_6304)


	//   ....[0]....
.L_6304:
        /*005c*/ 	.word	0x00000070


	//   ....[1]....
        /*0060*/ 	.word	0x00000130


	//----- nvinfo : EIATTR_CBANK_PARAM_SIZE
	.align		4
.L_6305:
        /*0064*/ 	.byte	0x03, 0x19
        /*0066*/ 	.short	0x001c


	//----- nvinfo : EIATTR_PARAM_CBANK
	.align		4
        /*0068*/ 	.byte	0x04, 0x0a
        /*006a*/ 	.short	(.L_6307 - .L_6306)
	.align		4
.L_6306:
        /*006c*/ 	.word	index@(.nv.constant0._Z10add_kernelILx982EEvPfS0_S0_i)
        /*0070*/ 	.short	0x0380
        /*0072*/ 	.short	0x001c


	//----- nvinfo : EIATTR_SW_WAR
	.align		4
.L_6307:
        /*0074*/ 	.byte	0x04, 0x36
        /*0076*/ 	.short	(.L_6309 - .L_6308)
.L_6308:
        /*0078*/ 	.word	0x00000008
.L_6309:


//--------------------- .nv.info._Z10add_kernelILx981EEvPfS0_S0_i --------------------------
	.section	.nv.info._Z10add_kernelILx981EEvPfS0_S0_i,"",@"SHT_CUDA_INFO"
	.sectionflags	@""
	.align	4


	//----- nvinfo : EIATTR_CUDA_API_VERSION
	.align		4
        /*0000*/ 	.byte	0x04, 0x37
        /*0002*/ 	.short	(.L_6311 - .L_6310)
.L_6310:
        /*0004*/ 	.word	0x00000082


	//----- nvinfo : EIATTR_KPARAM_INFO
	.align		4
.L_6311:
        /*0008*/ 	.byte	0x04, 0x17
        /*000a*/ 	.short	(.L_6313 - .L_6312)
.L_6312:
        /*000c*/ 	.word	0x00000000
        /*0010*/ 	.short	0x0003
        /*0012*/ 	.short	0x0018
        /*0014*/ 	.byte	0x00, 0xf0, 0x11, 0x00


	//----- nvinfo : EIATTR_KPARAM_INFO
	.align		4
.L_6313:
        /*0018*/ 	.byte	0x04, 0x17
        /*001a*/ 	.short	(.L_6315 - .L_6314)
.L_6314:
        /*001c*/ 	.word	0x00000000
        /*0020*/ 	.short	0x0002
        /*0022*/ 	.short	0x0010
        /*0024*/ 	.byte	0x00, 0xf5, 0x21, 0x00


	//----- nvinfo : EIATTR_KPARAM_INFO
	.align		4
.L_6315:
        /*0028*/ 	.byte	0x04, 0x17
        /*002a*/ 	.short	(.L_6317 - .L_6316)
.L_6316:
        /*002c*/ 	.word	0x00000000
        /*0030*/ 	.short	0x0001
        /*0032*/ 	.short	0x0008
        /*0034*/ 	.byte	0x00, 0xf5, 0x21, 0x00


	//----- nvinfo : EIATTR_KPARAM_INFO
	.align		4
.L_6317:
        /*0038*/ 	.byte	0x04, 0x17
        /*003a*/ 	.short	(.L_6319 - .L_6318)
.L_6318:
        /*003c*/ 	.word	0x00000000
        /*0040*/ 	.short	0x0000
        /*0042*/ 	.short	0x0000
        /*0044*/ 	.byte	0x00, 0xf5, 0x21, 0x00


	//----- nvinfo : EIATTR_SPARSE_MMA_MASK
	.align		4
.L_6319:
        /*0048*/ 	.byte	0x03, 0x50
        /*004a*/ 	.short	0x0000


	//----- nvinfo : EIATTR_MAXREG_COUNT
	.align		4
        /*004c*/ 	.byte	0x03, 0x1b
        /*004e*/ 	.short	0x00ff


	//----- nvinfo : EIATTR_MERCURY_ISA_VERSION
	.align		4
        /*0050*/ 	.byte	0x03, 0x5f
        /*0052*/ 	.short	0x0101


	//----- nvinfo : EIATTR_VRC_CTA_INIT_COUNT
	.align		4
        /*0054*/ 	.byte	0x02, 0x4a
	.zero		1
	.zero		1


	//----- nvinfo : EIATTR_EXIT_INSTR_OFFSETS
	.align		4
        /*0058*/ 	.byte	0x04, 0x1c
        /*005a*/ 	.short	(.L_6321 - .L_6320)


	//   ....[0]....
.L_6320:
        /*005c*/ 	.word	0x00000070


	//   ....[1]....
        /*0060*/ 	.word	0x00000130


	//----- nvinfo : EIATTR_CBANK_PARAM_SIZE
	.align		4
.L_6321:
        /*0064*/ 	.byte	0x03, 0x19
        /*0066*/ 	.short	0x001c


	//----- nvinfo : EIATTR_PARAM_CBANK
	.align		4
        /*0068*/ 	.byte	0x04, 0x0a
        /*006a*/ 	.short	(.L_6323 - .L_6322)
	.align		4
.L_6322:
        /*006c*/ 	.word	index@(.nv.constant0._Z10add_kernelILx981EEvPfS0_S0_i)
        /*0070*/ 	.short	0x0380
        /*0072*/ 	.short	0x001c


	//----- nvinfo : EIATTR_SW_WAR
	.align		4
.L_6323:
        /*0074*/ 	.byte	0x04, 0x36
        /*0076*/ 	.short	(.L_6325 - .L_6324)
.L_6324:
        /*0078*/ 	.word	0x00000008
.L_6325:


//--------------------- .nv.info._Z10add_kernelILx980EEvPfS0_S0_i --------------------------
	.section	.nv.info._Z10add_kernelILx980EEvPfS0_S0_i,"",@"SHT_CUDA_INFO"
	.sectionflags	@""
	.align	4


	//----- nvinfo : EIATTR_CUDA_API_VERSION
	.align		4
        /*0000*/ 	.byte	0x04, 0x37
        /*0002*/ 	.short	(.L_6327 - .L_6326)
.L_6326:
        /*0004*/ 	.word	0x00000082


	//----- nvinfo : EIATTR_KPARAM_INFO
	.align		4
.L_6327:
        /*0008*/ 	.byte	0x04, 0x17
        /*000a*/ 	.short	(.L_6329 - .L_6328)
.L_6328:
        /*000c*/ 	.word	0x00000000
        /*0010*/ 	.short	0x0003
        /*0012*/ 	.short	0x0018
        /*0014*/ 	.byte	0x00, 0xf0, 0x11, 0x00


	//----- nvinfo : EIATTR_KPARAM_INFO
	.align		4
.L_6329:
        /*0018*/ 	.byte	0x04, 0x17
        /*001a*/ 	.short	(.L_6331 - .L_6330)
.L_6330:
        /*001c*/ 	.word	0x00000000
        /*0020*/ 	.short	0x0002
        /*0022*/ 	.short	0x0010
        /*0024*/ 	.byte	0x00, 0xf5, 0x21, 0x00


	//----- nvinfo : EIATTR_KPARAM_INFO
	.align		4
.L_6331:
        /*0028*/ 	.byte	0x04, 0x17
        /*002a*/ 	.short	(.L_6333 - .L_6332)
.L_6332:
        /*002c*/ 	.word	0x00000000
        /*0030*/ 	.short	0x0001
        /*0032*/ 	.short	0x0008
        /*0034*/ 	.byte	0x00, 0xf5, 0x21, 0x00


	//----- nvinfo : EIATTR_KPARAM_INFO
	.align		4
.L_6333:
        /*0038*/ 	.byte	0x04, 0x17
        /*003a*/ 	.short	(.L_6335 - .L_6334)
.L_6334:
        /*003c*/ 	.word	0x00000000
        /*0040*/ 	.short	0x0000
        /*0042*/ 	.short	0x0000
        /*0044*/ 	.byte	0x00, 0xf5, 0x21, 0x00


	//----- nvinfo : EIATTR_SPARSE_MMA_MASK
	.align		4
.L_6335:
        /*0048*/ 	.byte	0x03, 0x50
        /*004a*/ 	.short	0x0000


	//----- nvinfo : EIATTR_MAXREG_COUNT
	.align		4
        /*004c*/ 	.byte	0x03, 0x1b
        /*004e*/ 	.short	0x00ff


	//----- nvinfo : EIATTR_MERCURY_ISA_VERSION
	.align		4
        /*0050*/ 	.byte	0x03, 0x5f
        /*0052*/ 	.short	0x0101


	//----- nvinfo : EIATTR_VRC_CTA_INIT_COUNT
	.align		4
        /*0054*/ 	.byte	0x02, 0x4a
	.zero		1
	.zero		1


	//----- nvinfo : EIATTR_EXIT_INSTR_OFFSETS
	.align		4
        /*0058*/ 	.byte	0x04, 0x1c
        /*005a*/ 	.short	(.L_6337 - .L_6336)


	//   ....[0]....
.L_6336:
        /*005c*/ 	.word	0x00000070


	//   ....[1]....
        /*0060*/ 	.word	0x00000130


	//----- nvinfo : EIATTR_CBANK_PARAM_SIZE
	.align		4
.L_6337:
        /*0064*/ 	.byte	0x03, 0x19
        /*0066*/ 	.short	0x001c


	//----- nvinfo : EIATTR_PARAM_CBANK
	.align		4
        /*0068*/ 	.byte	0x04, 0x0a
        /*006a*/ 	.short	(.L_6339 - .L_6338)
	.align		4
.L_6338:
        /*006c*/ 	.word	index@(.nv.constant0._Z10add_kernelILx980EEvPfS0_S0_i)
        /*0070*/ 	.short	0x0380
        /*0072*/ 	.short	0x001c


	//----- nvinfo : EIATTR_SW_WAR
	.align		4
.L_6339:
        /*0074*/ 	.byte	0x04, 0x36
        /*0076*/ 	.short	(.L_6341 - .L_6340)
.L_6340:
        /*0078*/ 	.word	0x00000008
.L_6341:


//--------------------- .nv.info._Z10add_kernelILx979EEvPfS0_S0_i --------------------------
	.section	.nv.info._Z10add_kernelILx979EEvPfS0_S0_i,"",@"SHT_CUDA_INFO"
	.sectionflags	@""
	.align	4


	//----- nvinfo : EIATTR_CUDA_API_VERSION
	.align		4
        /*0000*/ 	.byte	0x04, 0x37
        /*0002*/ 	.short	(.L_6343 - .L_6342)
.L_6342:
        /*0004*/ 	.word	0x00000082


	//----- nvinfo : EIATTR_KPARAM_INFO
	.align		4
.L_6343:
        /*0008*/ 	.byte	0x04, 0x17
        /*000a*/ 	.short	(.L_6345 - .L_6344)
.L_6344:
        /*000c*/ 	.word	0x00000000
        /*0010*/ 	.short	0x0003
        /*0012*/ 	.short	0x0018
        /*0014*/ 	.byte	0x00, 0xf0, 0x11, 0x00


	//----- nvinfo : EIATTR_KPARAM_INFO
	.align		4
.L_6345:
        /*0018*/ 	.byte	0x04, 0x17
        /*001a*/ 	.short	(.L_6347 - .L_6346)
.L_6346:
        /*001c*/ 	.word	0x00000000
        /*0020*/ 	.short	0x0002
        /*0022*/ 	.short	0x0010
        /*0024*/ 	.byte	0x00, 0xf5, 0x21, 0x00


	//----- nvinfo : EIATTR_KPARAM_INFO
	.align		4
.L_6347:
        /*0028*/ 	.byte	0x04, 0x17
        /*002a*/ 	.short	(.L_6349 - .L_6348)
.L_6348:
        /*002c*/ 	.word	0x00000000
        /*0030*/ 	.short	0x0001
        /*0032*/ 	.short	0x0008
        /*0034*/ 	.byte	0x00, 0xf5, 0x21, 0x00


	//----- nvinfo : EIATTR_KPARAM_INFO
	.align		4
.L_6349:
        /*0038*/ 	.byte	0x04, 0x17
        /*003a*/ 	.short	(.L_6351 - .L_6350)
.L_6350:
        /*003c*/ 	.word	0x00000000
        /*0040*/ 	.short	0x0000
        /*0042*/ 	.short	0x0000
        /*0044*/ 	.byte	0x00, 0xf5, 0x21, 0x00


	//----- nvinfo : EIATTR_SPARSE_MMA_MASK
	.align		4
.L_6351:
        /*0048*/ 	.byte	0x03, 0x50
        /*004a*/ 	.short	0x0000


	//----- nvinfo : EIATTR_MAXREG_COUNT
	.align		4
        /*004c*/ 	.byte	0x03, 0x1b
        /*004e*/ 	.short	0x00ff


	//----- nvinfo : EIATTR_MERCURY_ISA_VERSION
	.align		4
        /*0050*/ 	.byte	0x03, 0x5f
        /*0052*/ 	.short	0x0101


	//----- nvinfo : EIATTR_VRC_CTA_INIT_COUNT
	.align		4
        /*0054*/ 	.byte	0x02, 0x4a
	.zero		1
	.zero		1


	//----- nvinfo : EIATTR_EXIT_INSTR_OFFSETS
	.align		4
        /*0058*/ 	.byte	0x04, 0x1c
        /*005a*/ 	.short	(.L_6353 - .L_6352)


	//   ....[0]....
.L_6352:
        /*005c*/ 	.word	0x00000070


	//   ....[1]....
        /*0060*/ 	.word	0x00000130


	//----- nvinfo : EIATTR_CBANK_PARAM_SIZE
	.align		4
.L_6353:
        /*0064*/ 	.byte	0x03, 0x19
        /*0066*/ 	.short	0x001c


	//----- nvinfo : EIATTR_PARAM_CBANK
	.align		4
        /*0068*/ 	.byte	0x04, 0x0a
        /*006a*/ 	.short	(.L_6355 - .L_6354)
	.align		4
.L_6354:
        /*006c*/ 	.word	index@(.nv.constant0._Z10add_kernelILx979EEvPfS0_S0_i)
        /*0070*/ 	.short	0x0380
        /*0072*/ 	.short	0x001c


	//----- nvinfo : EIATTR_SW_WAR
	.align		4
.L_6355:
        /*0074*/ 	.byte	0x04, 0x36
        /*0076*/ 	.short	(.L_6357 - .L_6356)
.L_6356:
        /*0078*/ 	.word	0x00000008
.L_6357:


//--------------------- .nv.info._Z10add_kernelILx978EEvPfS0_S0_i --------------------------
	.section	.nv.info._Z10add_kernelILx978EEvPfS0_S0_i,"",@"SHT_CUDA_INFO"
	.sectionflags	@""
	.align	4


	//----- nvinfo : EIATTR_CUDA_API_VERSION
	.align		4
        /*0000*/ 	.byte	0x04, 0x37
        /*0002*/ 	.short	(.L_6359 - .L_6358)
.L_6358:
        /*0004*/ 	.word	0x00000082


	//----- nvinfo : EIATTR_KPARAM_INFO
	.align		4
.L_6359:
        /*0008*/ 	.byte	0x04, 0x17
        /*000a*/ 	.short	(.L_6361 - .L_6360)
.L_6360:
        /*000c*/ 	.word	0x00000000
        /*0010*/ 	.short	0x0003
        /*0012*/ 	.short	0x0018
        /*0014*/ 	.byte	0x00, 0xf0, 0x11, 0x00


	//----- nvinfo : EIATTR_KPARAM_INFO
	.align		4
.L_6361:
        /*0018*/ 	.byte	0x04, 0x17
        /*001a*/ 	.short	(.L_6363 - .L_6362)
.L_6362:
        /*001c*/ 	.word	0x00000000
        /*0020*/ 	.short	0x0002
        /*0022*/ 	.short	0x0010
        /*0024*/ 	.byte	0x00, 0xf5, 0x21, 0x00


	//----- nvinfo : EIATTR_KPARAM_INFO
	.align		4
.L_6363:
        /*0028*/ 	.byte	0x04, 0x17
        /*002a*/ 	.short	(.L_6365 - .L_6364)
.L_6364:
        /*002c*/ 	.word	0x00000000
        /*0030*/ 	.short	0x0001
        /*0032*/ 	.short	0x0008
        /*0034*/ 	.byte	0x00, 0xf5, 0x21, 0x00


	//----- nvinfo : EIATTR_KPARAM_INFO
	.align		4
.L_6365:
        /*0038*/ 	.byte	0x04, 0x17
        /*003a*/ 	.short	(.L_6367 - .L_6366)
.L_6366:
        /*003c*/ 	.word	0x00000000
        /*0040*/ 	.short	0x0000
        /*0042*/ 	.short	0x0000
        /*0044*/ 	.byte	0x00, 0xf5, 0x21, 0x00


	//----- nvinfo : EIATTR_SPARSE_MMA_MASK
	.align		4
.L_6367:
        /*0048*/ 	.byte	0x03, 0x50
        /*004a*/ 	.short	0x0000


	//----- nvinfo : EIATTR_MAXREG_COUNT
	.align		4
        /*004c*/ 	.byte	0x03, 0x1b
        /*004e*/ 	.short	0x00ff


	//----- nvinfo : EIATTR_MERCURY_ISA_VERSION
	.align		4
        /*0050*/ 	.byte	0x03, 0x5f
        /*0052*/ 	.short	0x0101


	//----- nvinfo : EIATTR_VRC_CTA_INIT_COUNT
	.align		4
        /*0054*/ 	.byte	0x02, 0x4a
	.zero		1
	.zero		1


	//----- nvinfo : EIATTR_EXIT_INSTR_OFFSETS
	.align		4
        /*0058*/ 	.byte	0x04, 0x1c
        /*005a*/ 	.short	(.L_6369 - .L_6368)


	//   ....[0]....
.L_6368:
        /*005c*/ 	.word	0x00000070


	//   ....[1]....
        /*0060*/ 	.word	0x00000130


	//----- nvinfo : EIATTR_CBANK_PARAM_SIZE
	.align		4
.L_6369:
        /*0064*/ 	.byte	0x03, 0x19
        /*0066*/ 	.short	0x001c


	//----- nvinfo : EIATTR_PARAM_CBANK
	.align		4
        /*0068*/ 	.byte	0x04, 0x0a
        /*006a*/ 	.short	(.L_6371 - .L_6370)
	.align		4
.L_6370:
        /*006c*/ 	.word	index@(.nv.constant0._Z10add_kernelILx978EEvPfS0_S0_i)
        /*0070*/ 	.short	0x0380
        /*0072*/ 	.short	0x001c


	//----- nvinfo : EIATTR_SW_WAR
	.align		4
.L_6371:
        /*0074*/ 	.byte	0x04, 0x36
        /*0076*/ 	.short	(.L_6373 - .L_6372)
.L_6372:
        /*0078*/ 	.word	0x00000008
.L_6373:


//--------------------- .nv.info._Z10add_kernelILx977EEvPfS0_S0_i --------------------------
	.section	.nv.info._Z10add_kernelILx977EEvPfS0_S0_i,"",@"SHT_CUDA_INFO"
	.sectionflags	@""
	.align	4


	//----- nvinfo : EIATTR_CUDA_API_VERSION
	.align		4
        /*0000*/ 	.byte	0x04, 0x37
        /*0002*/ 	.short	(.L_6375 - .L_6374)
.L_6374:
        /*0004*/ 	.word	0x00000082


	//----- nvinfo : EIATTR_KPARAM_INFO
	.align		4
.L_6375:
        /*0008*/ 	.byte	0x04, 0x17
        /*000a*/ 	.short	(.L_6377 - .L_6376)
.L_6376:
        /*000c*/ 	.word	0x00000000
        /*0010*/ 	.short	0x0003
        /*0012*/ 	.short	0x0018
        /*0014*/ 	.byte	0x00, 0xf0, 0x11, 0x00


	//----- nvinfo : EIATTR_KPARAM_INFO
	.align		4
.L_6377:
        /*0018*/ 	.byte	0x04, 0x17
        /*001a*/ 	.short	(.L_6379 - .L_6378)
.L_6378:
        /*001c*/ 	.word	0x00000000
        /*0020*/ 	.short	0x0002
        /*0022*/ 	.short	0x0010
        /*0024*/ 	.byte	0x00, 0xf5, 0x21, 0x00


	//----- nvinfo : EIATTR_KPARAM_INFO
	.align		4
.L_6379:
        /*0028*/ 	.byte	0x04, 0x17
        /*002a*/ 	.short	(.L_6381 - .L_6380)
.L_6380:
        /*002c*/ 	.word	0x00000000
        /*0030*/ 	.short	0x0001
        /*0032*/ 	.short	0x0008
        /*0034*/ 	.byte	0x00, 0xf5, 0x21, 0x00


	//----- nvinfo : EIATTR_KPARAM_INFO
	.align		4
.L_6381:
        /*0038*/ 	.byte	0x04, 0x17
        /*003a*/ 	.short	(.L_6383 - .L_6382)
.L_6382:
        /*003c*/ 	.word	0x00000000
        /*0040*/ 	.short	0x0000
        /*0042*/ 	.short	0x0000
        /*0044*/ 	.byte	0x00, 0xf5, 0x21, 0x00


	//----- nvinfo : EIATTR_SPARSE_MMA_MASK
	.align		4
.L_6383:
        /*0048*/ 	.byte	0x03, 0x50
        /*004a*/ 	.short	0x0000


	//----- nvinfo : EIATTR_MAXREG_COUNT
	.align		4
        /*004c*/ 	.byte	0x03, 0x1b
        /*004e*/ 	.short	0x00ff


	//----- nvinfo : EIATTR_MERCURY_ISA_VERSION
	.align		4
        /*0050*/ 	.byte	0x03, 0x5f
        /*0052*/ 	.short	0x0101


	//----- nvinfo : EIATTR_VRC_CTA_INIT_COUNT
	.align		4
        /*0054*/ 	.byte	0x02, 0x4a
	.zero		1
	.zero		1


	//----- nvinfo : EIATTR_EXIT_INSTR_OFFSETS
	.align		4
        /*0058*/ 	.byte	0x04, 0x1c
        /*005a*/ 	.short	(.L_6385 - .L_6384)


	//   ....[0]....
.L_6384:
        /*005c*/ 	.word	0x00000070


	//   ....[1]....
        /*0060*/ 	.word	0x00000130


	//----- nvinfo : EIATTR_CBANK_PARAM_SIZE
	.align		4
.L_6385:
        /*0064*/ 	.byte	0x03, 0x19
        /*0066*/ 	.short	0x001c


	//----- nvinfo : EIATTR_PARAM_CBANK
	.align		4
        /*0068*/ 	.byte	0x04, 0x0a
        /*006a*/ 	.short	(.L_6387 - .L_6386)
	.align		4
.L_6386:
        /*006c*/ 	.word	index@(.nv.constant0._Z10add_kernelILx977EEvPfS0_S0_i)
        /*0070*/ 	.short	0x0380
        /*0072*/ 	.short	0x001c


	//----- nvinfo : EIATTR_SW_WAR
	.align		4
.L_6387:
        /*0074*/ 	.byte	0x04, 0x36
        /*0076*/ 	.short	(.L_6389 - .L_6388)
.L_6388:
        /*0078*/ 	.word	0x00000008
.L_6389:


//--------------------- .nv.info._Z10add_kernelILx976EEvPfS0_S0_i --------------------------
	.section	.nv.info._Z10add_kernelILx976EEvPfS0_S0_i,"",@"SHT_CUDA_INFO"
	.sectionflags	@""
	.align	4


	//----- nvinfo : EIATTR_CUDA_API_VERSION
	.align		4
        /*0000*/ 	.byte	0x04, 0x37
        /*0002*/ 	.short	(.L_6391 - .L_6390)
.L_6390:
        /*0004*/ 	.word	0x00000082


	//----- nvinfo : EIATTR_KPARAM_INFO
	.align		4
.L_6391:
        /*0008*/ 	.byte	0x04, 0x17
        /*000a*/ 	.short	(.L_6393 - .L_6392)
.L_6392:
        /*000c*/ 	.word	0x00000000
        /*0010*/ 	.short	0x0003
        /*0012*/ 	.short	0x0018
        /*0014*/ 	.byte	0x00, 0xf0, 0x11, 0x00


	//----- nvinfo : EIATTR_KPARAM_INFO
	.align		4
.L_6393:
        /*0018*/ 	.byte	0x04, 0x17
        /*001a*/ 	.short	(.L_6395 - .L_6394)
.L_6394:
        /*001c*/ 	.word	0x00000000
        /*0020*/ 	.short	0x0002
        /*0022*/ 	.short	0x0010
        /*0024*/ 	.byte	0x00, 0xf5, 0x21, 0x00


	//----- nvinfo : EIATTR_KPARAM_INFO
	.align		4
.L_6395:
        /*0028*/ 	.byte	0x04, 0x17
        /*002a*/ 	.short	(.L_6397 - .L_6396)
.L_6396:
        /*002c*/ 	.word	0x00000000
        /*0030*/ 	.short	0x0001
        /*0032*/ 	.short	0x0008
        /*0034*/ 	.byte	0x00, 0xf5, 0x21, 0x00


	//----- nvinfo : EIATTR_KPARAM_INFO
	.align		4
.L_6397:
        /*0038*/ 	.byte	0x04, 0x17
        /*003a*/ 	.short	(.L_6399 - .L_6398)
.L_6398:
        /*003c*/ 	.word	0x00000000
        /*0040*/ 	.short	0x0000
        /*0042*/ 	.short	0x0000
        /*0044*/ 	.byte	0x00, 0xf5, 0x21, 0x00


	//----- nvinfo : EIATTR_SPARSE_MMA_MASK
	.align		4
.L_6399:
        /*0048*/ 	.byte	0x03, 0x50
        /*004a*/ 	.short	0x0000


	//----- nvinfo : EIATTR_MAXREG_COUNT
	.align		4
        /*004c*/ 	.byte	0x03, 0x1b
        /*004e*/ 	.short	0x00ff


	//----- nvinfo : EIATTR_MERCURY_ISA_VERSION
	.align		4
        /*0050*/ 	.byte	0x03, 0x5f
        /*0052*/ 	.short	0x0101


	//----- nvinfo : EIATTR_VRC_CTA_INIT_COUNT
	.align		4
        /*0054*/ 	.byte	0x02, 0x4a
	.zero		1
	.zero		1


	//----- nvinfo : EIATTR_EXIT_INSTR_OFFSETS
	.align		4
        /*0058*/ 	.byte	0x04, 0x1c
        /*005a*/ 	.short	(.L_6401 - .L_6400)


	//   ....[0]....
.L_6400:
        /*005c*/ 	.word	0x00000070


	//   ....[1]....
        /*0060*/ 	.word	0x00000130


	//----- nvinfo : EIATTR_CBANK_PARAM_SIZE
	.align		4
.L_6401:
        /*0064*/ 	.byte	0x03, 0x19
        /*0066*/ 	.short	0x001c


	//----- nvinfo : EIATTR_PARAM_CBANK
	.align		4
        /*0068*/ 	.byte	0x04, 0x0a
        /*006a*/ 	.short	(.L_6403 - .L_6402)
	.align		4
.L_6402:
        /*006c*/ 	.word	index@(.nv.constant0._Z10add_kernelILx976EEvPfS0_S0_i)
        /*0070*/ 	.short	0x0380
        /*0072*/ 	.short	0x001c


	//----- nvinfo : EIATTR_SW_WAR
	.align		4
.L_6403:
        /*0074*/ 	.byte	0x04, 0x36
        /*0076*/ 	.short	(.L_6405 - .L_6404)
.L_6404:
        /*0078*/ 	.word	0x00000008
.L_6405:


//--------------------- .nv.info._Z10add_kernelILx975EEvPfS0_S0_i --------------------------
	.section	.nv.info._Z10add_kernelILx975EEvPfS0_S0_i,"",@"SHT_CUDA_INFO"
	.sectionflags	@""
	.align	4


	//----- nvinfo : EIATTR_CUDA_API_VERSION
	.align		4
        /*0000*/ 	.byte	0x04, 0x37
        /*0002*/ 	.short	(.L_6407 - .L_6406)
.L_6406:
        /*0004*/ 	.word	0x00000082


	//----- nvinfo : EIATTR_KPARAM_INFO
	.align		4
.L_6407:
        /*0008*/ 	.byte	0x04, 0x17
        /*000a*/ 	.short	(.L_6409 - .L_6408)
.L_6408:
        /*000c*/ 	.word	0x00000000
        /*0010*/ 	.short	0x0003
        /*0012*/ 	.short	0x0018
        /*0014*/ 	.byte	0x00, 0xf0, 0x11, 0x00


	//----- nvinfo : EIATTR_KPARAM_INFO
	.align		4
.L_6409:
        /*0018*/ 	.byte	0x04, 0x17
        /*001a*/ 	.short	(.L_6411 - .L_6410)
.L_6410:
        /*001c*/ 	.word	0x00000000
        /*0020*/ 	.short	0x0002
        /*0022*/ 	.short	0x0010
        /*0024*/ 	.byte	0x00, 0xf5, 0x21, 0x00


	//----- nvinfo : EIATTR_KPARAM_INFO
	.align		4
.L_6411:
        /*0028*/ 	.byte	0x04, 0x17
        /*002a*/ 	.short	(.L_6413 - .L_6412)
.L_6412:
        /*002c*/ 	.word	0x00000000
        /*0030*/ 	.short	0x0001
        /*0032*/ 	.short	0x0008
        /*0034*/ 	.byte	0x00, 0xf5, 0x21, 0x00


	//----- nvinfo : EIATTR_KPARAM_INFO
	.align		4
.L_6413:
        /*0038*/ 	.byte	0x04, 0x17
        /*003a*/ 	.short	(.L_6415 - .L_6414)
.L_6414:
        /*003c*/ 	.word	0x00000000
        /*0040*/ 	.short	0x0000
        /*0042*/ 	.short	0x0000
        /*0044*/ 	.byte	0x00, 0xf5, 0x21, 0x00


	//----- nvinfo : EIATTR_SPARSE_MMA_MASK
	.align		4
.L_6415:
        /*0048*/ 	.byte	0x03, 0x50
        /*004a*/ 	.short	0x0000


	//----- nvinfo : EIATTR_MAXREG_COUNT
	.align		4
        /*004c*/ 	.byte	0x03, 0x1b
        /*004e*/ 	.short	0x00ff


	//----- nvinfo : EIATTR_MERCURY_ISA_VERSION
	.align		4
        /*0050*/ 	.byte	0x03, 0x5f
        /*0052*/ 	.short	0x0101


	//----- nvinfo : EIATTR_VRC_CTA_INIT_COUNT
	.align		4
        /*0054*/ 	.byte	0x02, 0x4a
	.zero		1
	.zero		1


	//----- nvinfo : EIATTR_EXIT_INSTR_OFFSETS
	.align		4
        /*0058*/ 	.byte	0x04, 0x1c
        /*005a*/ 	.short	(.L_6417 - .L_6416)


	//   ....[0]....
.L_6416:
        /*005c*/ 	.word	0x00000070


	//   ....[1]....
        /*0060*/ 	.word	0x00000130


	//----- nvinfo : EIATTR_CBANK_PARAM_SIZE
	.align		4
.L_6417:
        /*0064*/ 	.byte	0x03, 0x19
        /*0066*/ 	.short	0x001c


	//----- nvinfo : EIATTR_PARAM_CBANK
	.align		4
        /*0068*/ 	.byte	0x04, 0x0a
        /*006a*/ 	.short	(.L_6419 - .L_6418)
	.align		4
.L_6418:
        /*006c*/ 	.word	index@(.nv.constant0._Z10add_kernelILx975EEvPfS0_S0_i)
        /*0070*/ 	.short	0x0380
        /*0072*/ 	.short	0x001c


	//----- nvinfo : EIATTR_SW_WAR
	.align		4
.L_6419:
        /*0074*/ 	.byte	0x04, 0x36
        /*0076*/ 	.short	(.L_6421 - .L_6420)
.L_6420:
        /*0078*/ 	.word	0x00000008
.L_6421:


//--------------------- .nv.info._Z10add_kernelILx974EEvPfS0_S0_i --------------------------
	.section	.nv.info._Z10add_kernelILx974EEvPfS0_S0_i,"",@"SHT_CUDA_INFO"
	.sectionflags	@""
	.align	4


	//----- nvinfo : EIATTR_CUDA_API_VERSION
	.align		4
        /*0000*/ 	.byte	0x04, 0x37
        /*0002*/ 	.short	(.L_6423 - .L_6422)
.L_6422:
        /*0004*/ 	.word	0x00000082


	//----- nvinfo : EIATTR_KPARAM_INFO
	.align		4
.L_6423:
        /*0008*/ 	.byte	0x04, 0x17
        /*000a*/ 	.short	(.L_6425 - .L_6424)
.L_6424:
        /*000c*/ 	.word	0x00000000
        /*0010*/ 	.short	0x0003
        /*0012*/ 	.short	0x0018
        /*0014*/ 	.byte	0x00, 0xf0, 0x11, 0x00


	//----- nvinfo : EIATTR_KPARAM_INFO
	.align		4
.L_6425:
        /*0018*/ 	.byte	0x04, 0x17
        /*001a*/ 	.short	(.L_6427 - .L_6426)
.L_6426:
        /*001c*/ 	.word	0x00000000
        /*0020*/ 	.short	0x0002
        /*0022*/ 	.short	0x0010
        /*0024*/ 	.byte	0x00, 0xf5, 0x21, 0x00


	//----- nvinfo : EIATTR_KPARAM_INFO
	.align		4
.L_6427:
        /*0028*/ 	.byte	0x04, 0x17
        /*002a*/ 	.short	(.L_6429 - .L_6428)
.L_6428:
        /*002c*/ 	.word	0x00000000
        /*0030*/ 	.short	0x0001
        /*0032*/ 	.short	0x0008
        /*0034*/ 	.byte	0x00, 0xf5, 0x21, 0x00


	//----- nvinfo : EIATTR_KPARAM_INFO
	.align		4
.L_6429:
        /*0038*/ 	.byte	0x04, 0x17
        /*003a*/ 	.short	(.L_6431 - .L_6430)
.L_6430:
        /*003c*/ 	.word	0x00000000
        /*0040*/ 	.short	0x0000
        /*0042*/ 	.short	0x0000
        /*0044*/ 	.byte	0x00, 0xf5, 0x21, 0x00


	//----- nvinfo : EIATTR_SPARSE_MMA_MASK
	.align		4
.L_6431:
        /*0048*/ 	.byte	0x03, 0x50
        /*004a*/ 	.short	0x0000


	//----- nvinfo : EIATTR_MAXREG_COUNT
	.align		4
        /*004c*/ 	.byte	0x03, 0x1b
        /*004e*/ 	.short	0x00ff


	//----- nvinfo : EIATTR_MERCURY_ISA_VERSION
	.align		4
        /*0050*/ 	.byte	0x03, 0x5f
        /*0052*/ 	.short	0x0101


	//----- nvinfo : EIATTR_VRC_CTA_INIT_COUNT
	.align		4
        /*0054*/ 	.byte	0x02, 0x4a
	.zero		1
	.zero		1


	//----- nvinfo : EIATTR_EXIT_INSTR_OFFSETS
	.align		4
        /*0058*/ 	.byte	0x04, 0x1c
        /*005a*/ 	.short	(.L_6433 - .L_6432)


	//   ....[0]....
.L_6432:
        /*005c*/ 	.word	0x00000070


	//   ....[1]....
        /*0060*/ 	.word	0x00000130


	//----- nvinfo : EIATTR_CBANK_PARAM_SIZE
	.align		4
.L_6433:
        /*0064*/ 	.byte	0x03, 0x19
        /*0066*/ 	.short	0x001c


	//----- nvinfo : EIATTR_PARAM_CBANK
	.align		4
        /*0068*/ 	.byte	0x04, 0x0a
        /*006a*/ 	.short	(.L_6435 - .L_6434)
	.align		4
.L_6434:
        /*006c*/ 	.word	index@(.nv.constant0._Z10add_kernelILx974EEvPfS0_S0_i)
        /*0070*/ 	.short	0x0380
        /*0072*/ 	.short	0x001c


	//----- nvinfo : EIATTR_SW_WAR
	.align		4
.L_6435:
        /*0074*/ 	.byte	0x04, 0x36
        /*0076*/ 	.short	(.L_6437 - .L_6436)
.L_6436:
        /*0078*/ 	.word	0x00000008
.L_6437:


//--------------------- .nv.info._Z10add_kernelILx973EEvPfS0_S0_i --------------------------
	.section	.nv.info._Z10add_kernelILx973EEvPfS0_S0_i,"",@"SHT_CUDA_INFO"
	.sectionflags	@""
	.align	4


	//----- nvinfo : EIATTR_CUDA_API_VERSION
	.align		4
        /*0000*/ 	.byte	0x04, 0x37
        /*0002*/ 	.short	(.L_6439 - .L_6438)
.L_6438:
        /*0004*/ 	.word	0x00000082


	//----- nvinfo : EIATTR_KPARAM_INFO
	.align		4
.L_6439:
        /*0008*/ 	.byte	0x04, 0x17
        /*000a*/ 	.short	(.L_6441 - .L_6440)
.L_6440:
        /*000c*/ 	.word	0x00000000
        /*0010*/ 	.short	0x0003
        /*0012*/ 	.short	0x0018
        /*0014*/ 	.byte	0x00, 0xf0, 0x11, 0x00


	//----- nvinfo : EIATTR_KPARAM_INFO
	.align		4
.L_6441:
        /*0018*/ 	.byte	0x04, 0x17
        /*001a*/ 	.short	(.L_6443 - .L_6442)
.L_6442:
        /*001c*/ 	.word	0x00000000
        /*0020*/ 	.short	0x0002
        /*0022*/ 	.short	0x0010
        /*0024*/ 	.byte	0x00, 0xf5, 0x21, 0x00


	//----- nvinfo : EIATTR_KPARAM_INFO
	.align		4
.L_6443:
        /*0028*/ 	.byte	0x04, 0x17
        /*002a*/ 	.short	(.L_6445 - .L_6444)
.L_6444:
        /*002c*/ 	.word	0x00000000
        /*0030*/ 	.short	0x0001
        /*0032*/ 	.short	0x0008
        /*0034*/ 	.byte	0x00, 0xf5, 0x21, 0x00


	//----- nvinfo : EIATTR_KPARAM_INFO
	.align		4
.L_6445:
        /*0038*/ 	.byte	0x04, 0x17
        /*003a*/ 	.short	(.L_6447 - .L_6446)
.L_6446:
        /*003c*/ 	.word	0x00000000
        /*0040*/ 	.short	0x0000
        /*0042*/ 	.short	0x0000
        /*0044*/ 	.byte	0x00, 0xf5, 0x21, 0x00


	//----- nvinfo : EIATTR_SPARSE_MMA_MASK
	.align		4
.L_6447:
        /*0048*/ 	.byte	0x03, 0x50
        /*004a*/ 	.short	0x0000


	//----- nvinfo : EIATTR_MAXREG_COUNT
	.align		4
        /*004c*/ 	.byte	0x03, 0x1b
        /*004e*/ 	.short	0x00ff


	//----- nvinfo : EIATTR_MERCURY_ISA_VERSION
	.align		4
        /*0050*/ 	.byte	0x03, 0x5f
        /*0052*/ 	.short	0x0101


	//----- nvinfo : EIATTR_VRC_CTA_INIT_COUNT
	.align		4
        /*0054*/ 	.byte	0x02, 0x4a
	.zero		1
	.zero		1


	//----- nvinfo : EIATTR_EXIT_INSTR_OFFSETS
	.align		4
        /*0058*/ 	.byte	0x04, 0x1c
        /*005a*/ 	.short	(.L_6449 - .L_6448)


	//   ....[0]....
.L_6448:
        /*005c*/ 	.word	0x00000070


	//   ....[1]....
        /*0060*/ 	.word	0x00000130


	//----- nvinfo : EIATTR_CBANK_PARAM_SIZE
	.align		4
.L_6449:
        /*0064*/ 	.byte	0x03, 0x19
        /*0066*/ 	.short	0x001c


	//----- nvinfo : EIATTR_PARAM_CBANK
	.align		4
        /*0068*/ 	.byte	0x04, 0x0a
        /*006a*/ 	.short	(.L_6451 - .L_6450)
	.align		4
.L_6450:
        /*006c*/ 	.word	index@(.nv.constant0._Z10add_kernelILx973EEvPfS0_S0_i)
        /*0070*/ 	.short	0x0380
        /*0072*/ 	.short	0x001c


	//----- nvinfo : EIATTR_SW_WAR
	.align		4
.L_6451:
        /*0074*/ 	.byte	0x04, 0x36
        /*0076*/ 	.short	(.L_6453 - .L_6452)
.L_6452:
        /*0078*/ 	.word	0x00000008
.L_6453:


//--------------------- .nv.info._Z10add_kernelILx972EEvPfS0_S0_i --------------------------
	.section	.nv.info._Z10add_kernelILx972EEvPfS0_S0_i,"",@"SHT_CUDA_INFO"
	.sectionflags	@""
	.align	4


	//----- nvinfo : EIATTR_CUDA_API_VERSION
	.align		4
        /*0000*/ 	.byte	0x04, 0x37
        /*0002*/ 	.short	(.L_6455 - .L_6454)
.L_6454:
        /*0004*/ 	.word	0x00000082


	//----- nvinfo : EIATTR_KPARAM_INFO
	.align		4
.L_6455:
        /*0008*/ 	.byte	0x04, 0x17
        /*000a*/ 	.short	(.L_6457 - .L_6456)
.L_6456:
        /*000c*/ 	.word	0x00000000
        /*0010*/ 	.short	0x0003
        /*0012*/ 	.short	0x0018
        /*0014*/ 	.byte	0x00, 0xf0, 0x11, 0x00


	//----- nvinfo : EIATTR_KPARAM_INFO
	.align		4
.L_6457:
        /*0018*/ 	.byte	0x04, 0x17
        /*001a*/ 	.short	(.L_6459 - .L_6458)
.L_6458:
        /*001c*/ 	.word	0x00000000
        /*0020*/ 	.short	0x0002
        /*0022*/ 	.short	0x0010
        /*0024*/ 	.byte	0x00, 0xf5, 0x21, 0x00


	//----- nvinfo : EIATTR_KPARAM_INFO
	.align		4
.L_6459:
        /*0028*/ 	.byte	0x04, 0x17
        /*002a*/ 	.short	(.L_6461 - .L_6460)
.L_6460:
        /*002c*/ 	.word	0x00000000
        /*0030*/ 	.short	0x0001
        /*0032*/ 	.short	0x0008
        /*0034*/ 	.byte	0x00, 0xf5, 0x21, 0x00


	//----- nvinfo : EIATTR_KPARAM_INFO
	.align		4
.L_6461:
        /*0038*/ 	.byte	0x04, 0x17
        /*003a*/ 	.short	(.L_6463 - .L_6462)
.L_6462:
        /*003c*/ 	.word	0x00000000
        /*0040*/ 	.short	0x0000
        /*0042*/ 	.short	0x0000
        /*0044*/ 	.byte	0x00, 0xf5, 0x21, 0x00


	//----- nvinfo : EIATTR_SPARSE_MMA_MASK
	.align		4
.L_6463:
        /*0048*/ 	.byte	0x03, 0x50
        /*004a*/ 	.short	0x0000


	//----- nvinfo : EIATTR_MAXREG_COUNT
	.align		4
        /*004c*/ 	.byte	0x03, 0x1b
        /*004e*/ 	.short	0x00ff


	//----- nvinfo : EIATTR_MERCURY_ISA_VERSION
	.align		4
        /*0050*/ 	.byte	0x03, 0x5f
        /*0052*/ 	.short	0x0101


	//----- nvinfo : EIATTR_VRC_CTA_INIT_COUNT
	.align		4
        /*0054*/ 	.byte	0x02, 0x4a
	.zero		1
	.zero		1


	//----- nvinfo : EIATTR_EXIT_INSTR_OFFSETS
	.align		4
        /*0058*/ 	.byte	0x04, 0x1c
        /*005a*/ 	.short	(.L_6465 - .L_6464)


	//   ....[0]....
.L_6464:
        /*005c*/ 	.word	0x00000070


	//   ....[1]....
        /*0060*/ 	.word	0x00000130


	//----- nvinfo : EIATTR_CBANK_PARAM_SIZE
	.align		4
.L_6465:
        /*0064*/ 	.byte	0x03, 0x19
        /*0066*/ 	.short	0x001c


	//----- nvinfo : EIATTR_PARAM_CBANK
	.align		4
        /*0068*/ 	.byte	0x04, 0x0a
        /*006a*/ 	.short	(.L_6467 - .L_6466)
	.align		4
.L_6466:
        /*006c*/ 	.word	index@(.nv.constant0._Z10add_kernelILx972EEvPfS0_S0_i)
        /*0070*/ 	.short	0x0380
        /*0072*/ 	.short	0x001c


	//----- nvinfo : EIATTR_SW_WAR
	.align		4
.L_6467:
        /*0074*/ 	.byte	0x04, 0x36
        /*0076*/ 	.short	(.L_6469 - .L_6468)
.L_6468:
        /*0078*/ 	.word	0x00000008
.L_6469:


//--------------------- .nv.info._Z10add_kernelILx971EEvPfS0_S0_i --------------------------
	.section	.nv.info._Z10add_kernelILx971EEvPfS0_S0_i,"",@"SHT_CUDA_INFO"
	.sectionflags	@""
	.align	4


	//----- nvinfo : EIATTR_CUDA_API_VERSION
	.align		4
        /*0000*/ 	.byte	0x04, 0x37
        /*0002*/ 	.short	(.L_6471 - .L_6470)
.L_6470:
        /*0004*/ 	.word	0x00000082


	//----- nvinfo : EIATTR_KPARAM_INFO
	.align		4
.L_6471:
        /*0008*/ 	.byte	0x04, 0x17
        /*000a*/ 	.short	(.L_6473 - .L_6472)
.L_6472:
        /*000c*/ 	.word	0x00000000
        /*0010*/ 	.short	0x0003
        /*0012*/ 	.short	0x0018
        /*0014*/ 	.byte	0x00, 0xf0, 0x11, 0x00


	//----- nvinfo : EIATTR_KPARAM_INFO
	.align		4
.L_6473:
        /*0018*/ 	.byte	0x04, 0x17
        /*001a*/ 	.short	(.L_6475 - .L_6474)
.L_6474:
        /*001c*/ 	.word	0x00000000
        /*0020*/ 	.short	0x0002
        /*0022*/ 	.short	0x0010
        /*0024*/ 	.byte	0x00, 0xf5, 0x21, 0x00


	//----- nvinfo : EIATTR_KPARAM_INFO
	.align		4
.L_6475:
        /*0028*/ 	.byte	0x04, 0x17
        /*002a*/ 	.short	(.L_6477 - .L_6476)
.L_6476:
        /*002c*/ 	.word	0x00000000
        /*0030*/ 	.short	0x0001
        /*0032*/ 	.short	0x0008
        /*0034*/ 	.byte	0x00, 0xf5, 0x21, 0x00


	//----- nvinfo : EIATTR_KPARAM_INFO
	.align		4
.L_6477:
        /*0038*/ 	.byte	0x04, 0x17
        /*003a*/ 	.short	(.L_6479 - .L_6478)
.L_6478:
        /*003c*/ 	.word	0x00000000
        /*0040*/ 	.short	0x0000
        /*0042*/ 	.short	0x0000
        /*0044*/ 	.byte	0x00, 0xf5, 0x21, 0x00


	//----- nvinfo : EIATTR_SPARSE_MMA_MASK
	.align		4
.L_6479:
        /*0048*/ 	.byte	0x03, 0x50
        /*004a*/ 	.short	0x0000


	//----- nvinfo : EIATTR_MAXREG_COUNT
	.align		4
        /*004c*/ 	.byte	0x03, 0x1b
        /*004e*/ 	.short	0x00ff


	//----- nvinfo : EIATTR_MERCURY_ISA_VERSION
	.align		4
        /*0050*/ 	.byte	0x03, 0x5f
        /*0052*/ 	.short	0x0101


	//----- nvinfo : EIATTR_VRC_CTA_INIT_COUNT
	.align		4
        /*0054*/ 	.byte	0x02, 0x4a
	.zero		1
	.zero		1


	//----- nvinfo : EIATTR_EXIT_INSTR_OFFSETS
	.align		4
        /*0058*/ 	.byte	0x04, 0x1c
        /*005a*/ 	.short	(.L_6481 - .L_6480)


	//   ....[0]....
.L_6480:
        /*005c*/ 	.word	0x00000070


	//   ....[1]....
        /*0060*/ 	.word	0x00000130


	//----- nvinfo : EIATTR_CBANK_PARAM_SIZE
	.align		4
.L_6481:
        /*0064*/ 	.byte	0x03, 0x19
        /*0066*/ 	.short	0x001c


	//----- nvinfo : EIATTR_PARAM_CBANK
	.align		4
        /*0068*/ 	.byte	0x04, 0x0a
        /*006a*/ 	.short	(.L_6483 - .L_6482)
	.align		4
.L_6482:
        /*006c*/ 	.word	index@(.nv.constant0._Z10add_kernelILx971EEvPfS0_S0_i)
        /*0070*/ 	.short	0x0380
        /*0072*/ 	.short	0x001c


	//----- nvinfo : EIATTR_SW_WAR
	.align		4
.L_6483:
        /*0074*/ 	.byte	0x04, 0x36
        /*0076*/ 	.short	(.L_6485 - .L_6484)
.L_6484:
        /*0078*/ 	.word	0x00000008
.L_6485:


//--------------------- .nv.info._Z10add_kernelILx970EEvPfS0_S0_i --------------------------
	.section	.nv.info._Z10add_kernelILx970EEvPfS0_S0_i,"",@"SHT_CUDA_INFO"
	.sectionflags	@""
	.align	4


	//----- nvinfo : EIATTR_CUDA_API_VERSION
	.align		4
        /*0000*/ 	.byte	0x04, 0x37
        /*0002*/ 	.short	(.L_6487 - .L_6486)
.L_6486:
        /*0004*/ 	.word	0x00000082


	//----- nvinfo : EIATTR_KPARAM_INFO
	.align		4
.L_6487:
        /*0008*/ 	.byte	0x04, 0x17
        /*000a*/ 	.short	(.L_6489 - .L_6488)
.L_6488:
        /*000c*/ 	.word	0x00000000
        /*0010*/ 	.short	0x0003
        /*0012*/ 	.short	0x0018
        /*0014*/ 	.byte	0x00, 0xf0, 0x11, 0x00


	//----- nvinfo : EIATTR_KPARAM_INFO
	.align		4
.L_6489:
        /*0018*/ 	.byte	0x04, 0x17
        /*001a*/ 	.short	(.L_6491 - .L_6490)
.L_6490:
        /*001c*/ 	.word	0x00000000
        /*0020*/ 	.short	0x0002
        /*0022*/ 	.short	0x0010
        /*0024*/ 	.byte	0x00, 0xf5, 0x21, 0x00


	//----- nvinfo : EIATTR_KPARAM_INFO
	.align		4
.L_6491:
        /*0028*/ 	.byte	0x04, 0x17
        /*002a*/ 	.short	(.L_6493 - .L_6492)
.L_6492:
        /*002c*/ 	.word	0x00000000
        /*0030*/ 	.short	0x0001
        /*0032*/ 	.short	0x0008
        /*0034*/ 	.byte	0x00, 0xf5, 0x21, 0x00


	//----- nvinfo : EIATTR_KPARAM_INFO
	.align		4
.L_6493:
        /*0038*/ 	.byte	0x04, 0x17
        /*003a*/ 	.short	(.L_6495 - .L_6494)
.L_6494:
        /*003c*/ 	.word	0x00000000
        /*0040*/ 	.short	0x0000
        /*0042*/ 	.short	0x0000
        /*0044*/ 	.byte	0x00, 0xf5, 0x21, 0x00


	//----- nvinfo : EIATTR_SPARSE_MMA_MASK
	.align		4
.L_6495:
        /*0048*/ 	.byte	0x03, 0x50
        /*004a*/ 	.short	0x0000


	//----- nvinfo : EIATTR_MAXREG_COUNT
	.align		4
        /*004c*/ 	.byte	0x03, 0x1b
        /*004e*/ 	.short	0x00ff


	//----- nvinfo : EIATTR_MERCURY_ISA_VERSION
	.align		4
        /*0050*/ 	.byte	0x03, 0x5f
        /*0052*/ 	.short	0x0101


	//----- nvinfo : EIATTR_VRC_CTA_INIT_COUNT
	.align		4
        /*0054*/ 	.byte	0x02, 0x4a
	.zero		1
	.zero		1


	//----- nvinfo : EIATTR_EXIT_INSTR_OFFSETS
	.align		4
        /*0058*/ 	.byte	0x04, 0x1c
        /*005a*/ 	.short	(.L_6497 - .L_6496)


	//   ....[0]....
.L_6496:
        /*005c*/ 	.word	0x00000070


	//   ....[1]....
        /*0060*/ 	.word	0x00000130


	//----- nvinfo : EIATTR_CBANK_PARAM_SIZE
	.align		4
.L_6497:
        /*0064*/ 	.byte	0x03, 0x19
        /*0066*/ 	.short	0x001c


	//----- nvinfo : EIATTR_PARAM_CBANK
	.align		4
        /*0068*/ 	.byte	0x04, 0x0a
        /*006a*/ 	.short	(.L_6499 - .L_6498)
	.align		4
.L_6498:
        /*006c*/ 	.word	index@(.nv.constant0._Z10add_kernelILx970EEvPfS0_S0_i)
        /*0070*/ 	.short	0x0380
        /*0072*/ 	.short	0x001c


	//----- nvinfo : EIATTR_SW_WAR
	.align		4
.L_6499:
        /*0074*/ 	.byte	0x04, 0x36
        /*0076*/ 	.short	(.L_6501 - .L_6500)
.L_6500:
        /*0078*/ 	.word	0x00000008
.L_6501:


//--------------------- .nv.info._Z10add_kernelILx969EEvPfS0_S0_i --------------------------
	.section	.nv.info._Z10add_kernelILx969EEvPfS0_S0_i,"",@"SHT_CUDA_INFO"
	.sectionflags	@""
	.align	4


	//----- nvinfo : EIATTR_CUDA_API_VERSION
	.align		4
        /*0000*/ 	.byte	0x04, 0x37
        /*0002*/ 	.short	(.L_6503 - .L_6502)
.L_6502:
        /*0004*/ 	.word	0x00000082


	//----- nvinfo : EIATTR_KPARAM_INFO
	.align		4
.L_6503:
        /*0008*/ 	.byte	0x04, 0x17
        /*000a*/ 	.short	(.L_6505 - .L_6504)
.L_6504:
        /*000c*/ 	.word	0x00000000
        /*0010*/ 	.short	0x0003
        /*0012*/ 	.short	0x0018
        /*0014*/ 	.byte	0x00, 0xf0, 0x11, 0x00


	//----- nvinfo : EIATTR_KPARAM_INFO
	.align		4
.L_6505:
        /*0018*/ 	.byte	0x04, 0x17
        /*001a*/ 	.short	(.L_6507 - .L_6506)
.L_6506:
        /*001c*/ 	.word	0x00000000
        /*0020*/ 	.short	0x0002
        /*0022*/ 	.short	0x0010
        /*0024*/ 	.byte	0x00, 0xf5, 0x21, 0x00


	//----- nvinfo : EIATTR_KPARAM_INFO
	.align		4
.L_6507:
        /*0028*/ 	.byte	0x04, 0x17
        /*002a*/ 	.short	(.L_6509 - .L_6508)
.L_6508:
        /*002c*/ 	.word	0x00000000
        /*0030*/ 	.short	0x0001
        /*0032*/ 	.short	0x0008
        /*0034*/ 	.byte	0x00, 0xf5, 0x21, 0x00


	//----- nvinfo : EIATTR_KPARAM_INFO
	.align		4
.L_6509:
        /*0038*/ 	.byte	0x04, 0x17
        /*003a*/ 	.short	(.L_6511 - .L_6510)
.L_6510:
        /*003c*/ 	.word	0x00000000
        /*0040*/ 	.short	0x0000
        /*0042*/ 	.short	0x0000
        /*0044*/ 	.byte	0x00, 0xf5, 0x21, 0x00


	//----- nvinfo : EIATTR_SPARSE_MMA_MASK
	.align		4
.L_6511:
        /*0048*/ 	.byte	0x03, 0x50
        /*004a*/ 	.short	0x0000


	//----- nvinfo : EIATTR_MAXREG_COUNT
	.align		4
        /*004c*/ 	.byte	0x03, 0x1b
        /*004e*/ 	.short	0x00ff


	//----- nvinfo : EIATTR_MERCURY_ISA_VERSION
	.align		4
        /*0050*/ 	.byte	0x03, 0x5f
        /*0052*/ 	.short	0x0101


	//----- nvinfo : EIATTR_VRC_CTA_INIT_COUNT
	.align		4
        /*0054*/ 	.byte	0x02, 0x4a
	.zero		1
	.zero		1


	//----- nvinfo : EIATTR_EXIT_INSTR_OFFSETS
	.align		4
        /*0058*/ 	.byte	0x04, 0x1c
        /*005a*/ 	.short	(.L_6513 - .L_6512)


	//   ....[0]....
.L_6512:
        /*005c*/ 	.word	0x00000070


	//   ....[1]....
        /*0060*/ 	.word	0x00000130


	//----- nvinfo : EIATTR_CBANK_PARAM_SIZE
	.align		4
.L_6513:
        /*0064*/ 	.byte	0x03, 0x19
        /*0066*/ 	.short	0x001c


	//----- nvinfo : EIATTR_PARAM_CBANK
	.align		4
        /*0068*/ 	.byte	0x04, 0x0a
        /*006a*/ 	.short	(.L_6515 - .L_6514)
	.align		4
.L_6514:
        /*006c*/ 	.word	index@(.nv.constant0._Z10add_kernelILx969EEvPfS0_S0_i)
        /*0070*/ 	.short	0x0380
        /*0072*/ 	.short	0x001c


	//----- nvinfo : EIATTR_SW_WAR
	.align		4
.L_6515:
        /*0074*/ 	.byte	0x04, 0x36
        /*0076*/ 	.short	(.L_6517 - .L_6516)
.L_6516:
        /*0078*/ 	.word	0x00000008
.L_6517:


//--------------------- .nv.info._Z10add_kernelILx968EEvPfS0_S0_i --------------------------
	.section	.nv.info._Z10add_kernelILx968EEvPfS0_S0_i,"",@"SHT_CUDA_INFO"
	.sectionflags	@""
	.align	4


	//----- nvinfo : EIATTR_CUDA_API_VERSION
	.align		4
        /*0000*/ 	.byte	0x04, 0x37
        /*0002*/ 	.short	(.L_6519 - .L_6518)
.L_6518:
        /*0004*/ 	.word	0x00000082


	//----- nvinfo : EIATTR_KPARAM_INFO
	.align		4
.L_6519:
        /*0008*/ 	.byte	0x04, 0x17
        /*000a*/ 	.short	(.L_6521 - .L_6520)
.L_6520:
        /*000c*/ 	.word	0x00000000
        /*0010*/ 	.short	0x0003
        /*0012*/ 	.short	0x0018
        /*0014*/ 	.byte	0x00, 0xf0, 0x11, 0x00


	//----- nvinfo : EIATTR_KPARAM_INFO
	.align		4
.L_6521:
        /*0018*/ 	.byte	0x04, 0x17
        /*001a*/ 	.short	(.L_6523 - .L_6522)
.L_6522:
        /*001c*/ 	.word	0x00000000
        /*0020*/ 	.short	0x0002
        /*0022*/ 	.short	0x0010
        /*0024*/ 	.byte	0x00, 0xf5, 0x21, 0x00


	//----- nvinfo : EIATTR_KPARAM_INFO
	.align		4
.L_6523:
        /*0028*/ 	.byte	0x04, 0x17
        /*002a*/ 	.short	(.L_6525 - .L_6524)
.L_6524:
        /*002c*/ 	.word	0x00000000
        /*0030*/ 	.short	0x0001
        /*0032*/ 	.short	0x0008
        /*0034*/ 	.byte	0x00, 0xf5, 0x21, 0x00


	//----- nvinfo : EIATTR_KPARAM_INFO
	.align		4
.L_6525:
        /*0038*/ 	.byte	0x04, 0x17
        /*003a*/ 	.short	(.L_6527 - .L_6526)
.L_6526:
        /*003c*/ 	.word	0x00000000
        /*0040*/ 	.short	0x0000
        /*0042*/ 	.short	0x0000
        /*0044*/ 	.byte	0x00, 0xf5, 0x21, 0x00


	//----- nvinfo : EIATTR_SPARSE_MMA_MASK
	.align		4
.L_6527:
        /*0048*/ 	.byte	0x03, 0x50
        /*004a*/ 	.short	0x0000


	//----- nvinfo : EIATTR_MAXREG_COUNT
	.align		4
        /*004c*/ 	.byte	0x03, 0x1b
        /*004e*/ 	.short	0x00ff


	//----- nvinfo : EIATTR_MERCURY_ISA_VERSION
	.align		4
        /*0050*/ 	.byte	0x03, 0x5f
        /*0052*/ 	.short	0x0101


	//----- nvinfo : EIATTR_VRC_CTA_INIT_COUNT
	.align		4
        /*0054*/ 	.byte	0x02, 0x4a
	.zero		1
	.zero		1


	//----- nvinfo : EIATTR_EXIT_INSTR_OFFSETS
	.align		4
        /*0058*/ 	.byte	0x04, 0x1c
        /*005a*/ 	.short	(.L_6529 - .L_6528)


	//   ....[0]....
.L_6528:
        /*005c*/ 	.word	0x00000070


	//   ....[1]....
        /*0060*/ 	.word	0x00000130


	//----- nvinfo : EIATTR_CBANK_PARAM_SIZE
	.align		4
.L_6529:
        /*0064*/ 	.byte	0x03, 0x19
        /*0066*/ 	.short	0x001c


	//----- nvinfo : EIATTR_PARAM_CBANK
	.align		4
        /*0068*/ 	.byte	0x04, 0x0a
        /*006a*/ 	.short	(.L_6531 - .L_6530)
	.align		4
.L_6530:
        /*006c*/ 	.word	index@(.nv.constant0._Z10add_kernelILx968EEvPfS0_S0_i)
        /*0070*/ 	.short	0x0380
        /*0072*/ 	.short	0x001c


	//----- nvinfo : EIATTR_SW_WAR
	.align		4
.L_6531:
        /*0074*/ 	.byte	0x04, 0x36
        /*0076*/ 	.short	(.L_6533 - .L_6532)
.L_6532:
        /*0078*/ 	.word	0x00000008
.L_6533:


//--------------------- .nv.info._Z10add_kernelILx967EEvPfS0_S0_i --------------------------
	.section	.nv.info._Z10add_kernelILx967EEvPfS0_S0_i,"",@"SHT_CUDA_INFO"
	.sectionflags	@""
	.align	4


	//----- nvinfo : EIATTR_CUDA_API_VERSION
	.align		4
        /*0000*/ 	.byte	0x04, 0x37
        /*0002*/ 	.short	(.L_6535 - .L_6534)
.L_6534:
        /*0004*/ 	.word	0x00000082


	//----- nvinfo : EIATTR_KPARAM_INFO
	.align		4
.L_6535:
        /*0008*/ 	.byte	0x04, 0x17
        /*000a*/ 	.short	(.L_6537 - .L_6536)
.L_6536:
        /*000c*/ 	.word	0x00000000
        /*0010*/ 	.short	0x0003
        /*0012*/ 	.short	0x0018
        /*0014*/ 	.byte	0x00, 0xf0, 0x11, 0x00


	//----- nvinfo : EIATTR_KPARAM_INFO
	.align		4
.L_6537:
        /*0018*/ 	.byte	0x04, 0x17
        /*001a*/ 	.short	(.L_6539 - .L_6538)
.L_6538:
        /*001c*/ 	.word	0x00000000
        /*0020*/ 	.short	0x0002
        /*0022*/ 	.short	0x0010
        /*0024*/ 	.byte	0x00, 0xf5, 0x21, 0x00


	//----- nvinfo : EIATTR_KPARAM_INFO
	.align		4
.L_6539:
        /*0028*/ 	.byte	0x04, 0x17
        /*002a*/ 	.short	(.L_6541 - .L_6540)
.L_6540:
        /*002c*/ 	.word	0x00000000
        /*0030*/ 	.short	0x0001
        /*0032*/ 	.short	0x0008
        /*0034*/ 	.byte	0x00, 0xf5, 0x21, 0x00


	//----- nvinfo : EIATTR_KPARAM_INFO
	.align		4
.L_6541:
        /*0038*/ 	.byte	0x04, 0x17
        /*003a*/ 	.short	(.L_6543 - .L_6542)
.L_6542:
        /*003c*/ 	.word	0x00000000
        /*0040*/ 	.short	0x0000
        /*0042*/ 	.short	0x0000
        /*0044*/ 	.byte	0x00, 0xf5, 0x21, 0x00


	//----- nvinfo : EIATTR_SPARSE_MMA_MASK
	.align		4
.L_6543:
        /*0048*/ 	.byte	0x03, 0x50
        /*004a*/ 	.short	0x0000


	//----- nvinfo : EIATTR_MAXREG_COUNT
	.align		4
        /*004c*/ 	.byte	0x03, 0x1b
        /*004e*/ 	.short	0x00ff


	//----- nvinfo : EIATTR_MERCURY_ISA_VERSION
	.align		4
        /*0050*/ 	.byte	0x03, 0x5f
        /*0052*/ 	.short	0x0101


	//----- nvinfo : EIATTR_VRC_CTA_INIT_COUNT
	.align		4
        /*0054*/ 	.byte	0x02, 0x4a
	.zero		1
	.zero		1


	//----- nvinfo : EIATTR_EXIT_INSTR_OFFSETS
	.align		4
        /*0058*/ 	.byte	0x04, 0x1c
        /*005a*/ 	.short	(.L_6545 - .L_6544)


	//   ....[0]....
.L_6544:
        /*005c*/ 	.word	0x00000070


	//   ....[1]....
        /*0060*/ 	.word	0x00000130


	//----- nvinfo : EIATTR_CBANK_PARAM_SIZE
	.align		4
.L_6545:
        /*0064*/ 	.byte	0x03, 0x19
        /*0066*/ 	.short	0x001c


	//----- nvinfo : EIATTR_PARAM_CBANK
	.align		4
        /*0068*/ 	.byte	0x04, 0x0a
        /*006a*/ 	.short	(.L_6547 - .L_6546)
	.align		4
.L_6546:
        /*006c*/ 	.word	index@(.nv.constant0._Z10add_kernelILx967EEvPfS0_S0_i)
        /*0070*/ 	.short	0x0380
        /*0072*/ 	.short	0x001c


	//----- nvinfo : EIATTR_SW_WAR
	.align		4
.L_6547:
        /*0074*/ 	.byte	0x04, 0x36
        /*0076*/ 	.short	(.L_6549 - .L_6548)
.L_6548:
        /*0078*/ 	.word	0x00000008
.L_6549:


//--------------------- .nv.info._Z10add_kernelILx966EEvPfS0_S0_i --------------------------
	.section	.nv.info._Z10add_kernelILx966EEvPfS0_S0_i,"",@"SHT_CUDA_INFO"
	.sectionflags	@""
	.align	4


	//----- nvinfo : EIATTR_CUDA_API_VERSION
	.align		4
        /*0000*/ 	.byte	0x04, 0x37
        /*0002*/ 	.short	(.L_6551 - .L_6550)
.L_6550:
        /*0004*/ 	.word	0x00000082


	//----- nvinfo : EIATTR_KPARAM_INFO
	.align		4
.L_6551:
        /*0008*/ 	.byte	0x04, 0x17
        /*000a*/ 	.short	(.L_6553 - .L_6552)
.L_6552:
        /*000c*/ 	.word	0x00000000
        /*0010*/ 	.short	0x0003
        /*0012*/ 	.short	0x0018
        /*0014*/ 	.byte	0x00, 0xf0, 0x11, 0x00


	//----- nvinfo : EIATTR_KPARAM_INFO
	.align		4
.L_6553:
        /*0018*/ 	.byte	0x04, 0x17
        /*001a*/ 	.short	(.L_6555 - .L_6554)
.L_6554:
        /*001c*/ 	.word	0x00000000
        /*0020*/ 	.short	0x0002
        /*0022*/ 	.short	0x0010
        /*0024*/ 	.byte	0x00, 0xf5, 0x21, 0x00


	//----- nvinfo : EIATTR_KPARAM_INFO
	.align		4
.L_6555:
        /*0028*/ 	.byte	0x04, 0x17
        /*002a*/ 	.short	(.L_6557 - .L_6556)
.L_6556:
        /*002c*/ 	.word	0x00000000
        /*0030*/ 	.short	0x0001
        /*0032*/ 	.short	0x0008
        /*0034*/ 	.byte	0x00, 0xf5, 0x21, 0x00


	//----- nvinfo : EIATTR_KPARAM_INFO
	.align		4
.L_6557:
        /*0038*/ 	.byte	0x04, 0x17
        /*003a*/ 	.short	(.L_6559 - .L_6558)
.L_6558:
        /*003c*/ 	.word	0x00000000
        /*0040*/ 	.short	0x0000
        /*0042*/ 	.short	0x0000
        /*0044*/ 	.byte	0x00, 0xf5, 0x21, 0x00


	//----- nvinfo : EIATTR_SPARSE_MMA_MASK
	.align		4
.L_6559:
        /*0048*/ 	.byte	0x03, 0x50
        /*004a*/ 	.short	0x0000


	//----- nvinfo : EIATTR_MAXREG_COUNT
	.align		4
        /*004c*/ 	.byte	0x03, 0x1b
        /*004e*/ 	.short	0x00ff


	//----- nvinfo : EIATTR_MERCURY_ISA_VERSION
	.align		4
        /*0050*/ 	.byte	0x03, 0x5f
        /*0052*/ 	.short	0x0101


	//----- nvinfo : EIATTR_VRC_CTA_INIT_COUNT
	.align		4
        /*0054*/ 	.byte	0x02, 0x4a
	.zero		1
	.zero		1


	//----- nvinfo : EIATTR_EXIT_INSTR_OFFSETS
	.align		4
        /*0058*/ 	.byte	0x04, 0x1c
        /*005a*/ 	.short	(.L_6561 - .L_6560)


	//   ....[0]....
.L_6560:
        /*005c*/ 	.word	0x00000070


	//   ....[1]....
        /*0060*/ 	.word	0x00000130


	//----- nvinfo : EIATTR_CBANK_PARAM_SIZE
	.align		4
.L_6561:
        /*0064*/ 	.byte	0x03, 0x19
        /*0066*/ 	.short	0x001c


	//----- nvinfo : EIATTR_PARAM_CBANK
	.align		4
        /*0068*/ 	.byte	0x04, 0x0a
        /*006a*/ 	.short	(.L_6563 - .L_6562)
	.align		4
.L_6562:
        /*006c*/ 	.word	index@(.nv.constant0._Z10add_kernelILx966EEvPfS0_S0_i)
        /*0070*/ 	.short	0x0380
        /*0072*/ 	.short	0x001c


	//----- nvinfo : EIATTR_SW_WAR
	.align		4
.L_6563:
        /*0074*/ 	.byte	0x04, 0x36
        /*0076*/ 	.short	(.L_6565 - .L_6564)
.L_6564:
        /*0078*/ 	.word	0x00000008
.L_6565:


//--------------------- .nv.info._Z10add_kernelILx965EEvPfS0_S0_i --------------------------
	.section	.nv.info._Z10add_kernelILx965EEvPfS0_S0_i,"",@"SHT_CUDA_INFO"
	.sectionflags	@""
	.align	4


	//----- nvinfo : EIATTR_CUDA_API_VERSION
	.align		4
        /*0000*/ 	.byte	0x04, 0x37
        /*0002*/ 	.short	(.L_6567 - .L_6566)
.L_6566:
        /*0004*/ 	.word	0x00000082


	//----- nvinfo : EIATTR_KPARAM_INFO
	.align		4
.L_6567:
        /*0008*/ 	.byte	0x04, 0x17
        /*000a*/ 	.short	(.L_6569 - .L_6568)
.L_6568:
        /*000c*/ 	.word	0x00000000
        /*0010*/ 	.short	0x0003
        /*0012*/ 	.short	0x0018
        /*0014*/ 	.byte	0x00, 0xf0, 0x11, 0x00


	//----- nvinfo : EIATTR_KPARAM_INFO
	.align		4
.L_6569:
        /*0018*/ 	.byte	0x04, 0x17
        /*001a*/ 	.short	(.L_6571 - .L_6570)
.L_6570:
        /*001c*/ 	.word	0x00000000
        /*0020*/ 	.short	0x0002
        /*0022*/ 	.short	0x0010
        /*0024*/ 	.byte	0x00, 0xf5, 0x21, 0x00


	//----- nvinfo : EIATTR_KPARAM_INFO
	.align		4
.L_6571:
        /*0028*/ 	.byte	0x04, 0x17
        /*002a*/ 	.short	(.L_6573 - .L_6572)
.L_6572:
        /*002c*/ 	.word	0x00000000
        /*0030*/ 	.short	0x0001
        /*0032*/ 	.short	0x0008
        /*0034*/ 	.byte	0x00, 0xf5, 0x21, 0x00


	//----- nvinfo : EIATTR_KPARAM_INFO
	.align		4
.L_6573:
        /*0038*/ 	.byte	0x04, 0x17
        /*003a*/ 	.short	(.L_6575 - .L_6574)
.L_6574:
        /*003c*/ 	.word	0x00000000
        /*0040*/ 	.short	0x0000
        /*0042*/ 	.short	0x0000
        /*0044*/ 	.byte	0x00, 0xf5, 0x21, 0x00


	//----- nvinfo : EIATTR_SPARSE_MMA_MASK
	.align		4
.L_6575:
        /*0048*/ 	.byte	0x03, 0x50
        /*004a*/ 	.short	0x0000


	//----- nvinfo : EIATTR_MAXREG_COUNT
	.align		4
        /*004c*/ 	.byte	0x03, 0x1b
        /*004e*/ 	.short	0x00ff


	//----- nvinfo : EIATTR_MERCURY_ISA_VERSION
	.align		4
        /*0050*/ 	.byte	0x03, 0x5f
        /*0052*/ 	.short	0x0101


	//----- nvinfo : EIATTR_VRC_CTA_INIT_COUNT
	.align		4
        /*0054*/ 	.byte	0x02, 0x4a
	.zero		1
	.zero		1


	//----- nvinfo : EIATTR_EXIT_INSTR_OFFSETS
	.align		4
        /*0058*/ 	.byte	0x04, 0x1c
        /*005a*/ 	.short	(.L_6577 - .L_6576)


	//   ....[0]....
.L_6576:
        /*005c*/ 	.word	0x00000070


	//   ....[1]....
        /*0060*/ 	.word	0x00000130


	//----- nvinfo : EIATTR_CBANK_PARAM_SIZE
	.align		4
.L_6577:
        /*0064*/ 	.byte	0x03, 0x19
        /*0066*/ 	.short	0x001c


	//----- nvinfo : EIATTR_PARAM_CBANK
	.align		4
        /*0068*/ 	.byte	0x04, 0x0a
        /*006a*/ 	.short	(.L_6579 - .L_6578)
	.align		4
.L_6578:
        /*006c*/ 	.word	index@(.nv.constant0._Z10add_kernelILx965EEvPfS0_S0_i)
        /*0070*/ 	.short	0x0380
        /*0072*/ 	.short	0x001c


	//----- nvinfo : EIATTR_SW_WAR
	.align		4
.L_6579:
        /*0074*/ 	.byte	0x04, 0x36
        /*0076*/ 	.short	(.L_6581 - .L_6580)
.L_6580:
        /*0078*/ 	.word	0x00000008
.L_6581:


//--------------------- .nv.info._Z10add_kernelILx964EEvPfS0_S0_i --------------------------
	.section	.nv.info._Z10add_kernelILx964EEvPfS0_S0_i,"",@"SHT_CUDA_INFO"
	.sectionflags	@""
	.align	4


	//----- nvinfo : EIATTR_CUDA_API_VERSION
	.align		4
        /*0000*/ 	.byte	0x04, 0x37
        /*0002*/ 	.short	(.L_6583 - .L_6582)
.L_6582:
        /*0004*/ 	.word	0x00000082


	//----- nvinfo : EIATTR_KPARAM_INFO
	.align		4
.L_6583:
        /*0008*/ 	.byte	0x04, 0x17
        /*000a*/ 	.short	(.L_6585 - .L_6584)
.L_6584:
        /*000c*/ 	.word	0x00000000
        /*0010*/ 	.short	0x0003
        /*0012*/ 	.short	0x0018
        /*0014*/ 	.byte	0x00, 0xf0, 0x11, 0x00


	//----- nvinfo : EIATTR_KPARAM_INFO
	.align		4
.L_6585:
        /*0018*/ 	.byte	0x04, 0x17
        /*001a*/ 	.short	(.L_6587 - .L_6586)
.L_6586:
        /*001c*/ 	.word	0x00000000
        /*0020*/ 	.short	0x0002
        /*0022*/ 	.short	0x0010
        /*0024*/ 	.byte	0x00, 0xf5, 0x21, 0x00


	//----- nvinfo : EIATTR_KPARAM_INFO
	.align		4
.L_6587:
        /*0028*/ 	.byte	0x04, 0x17
        /*002a*/ 	.short	(.L_6589 - .L_6588)
.L_6588:
        /*002c*/ 	.word	0x00000000
        /*0030*/ 	.short	0x0001
        /*0032*/ 	.short	0x0008
        /*0034*/ 	.byte	0x00, 0xf5, 0x21, 0x00


	//----- nvinfo : EIATTR_KPARAM_INFO
	.align		4
.L_6589:
        /*0038*/ 	.byte	0x04, 0x17
        /*003a*/ 	.short	(.L_6591 - .L_6590)
.L_6590:
        /*003c*/ 	.word	0x00000000
        /*0040*/ 	.short	0x0000
        /*0042*/ 	.short	0x0000
        /*0044*/ 	.byte	0x00, 0xf5, 0x21, 0x00


	//----- nvinfo : EIATTR_SPARSE_MMA_MASK
	.align		4
.L_6591:
        /*0048*/ 	.byte	0x03, 0x50
        /*004a*/ 	.short	0x0000


	//----- nvinfo : EIATTR_MAXREG_COUNT
	.align		4
        /*004c*/ 	.byte	0x03, 0x1b
        /*004e*/ 	.short	0x00ff


	//----- nvinfo : EIATTR_MERCURY_ISA_VERSION
	.align		4
        /*0050*/ 	.byte	0x03, 0x5f
        /*0052*/ 	.short	0x0101


	//----- nvinfo : EIATTR_VRC_CTA_INIT_COUNT
	.align		4
        /*0054*/ 	.byte	0x02, 0x4a
	.zero		1
	.zero		1


	//----- nvinfo : EIATTR_EXIT_INSTR_OFFSETS
	.align		4
        /*0058*/ 	.byte	0x04, 0x1c
        /*005a*/ 	.short	(.L_6593 - .L_6592)


	//   ....[0]....
.L_6592:
        /*005c*/ 	.word	0x00000070


	//   ....[1]....
        /*0060*/ 	.word	0x00000130


	//----- nvinfo : EIATTR_CBANK_PARAM_SIZE
	.align		4
.L_6593:
        /*0064*/ 	.byte	0x03, 0x19
        /*0066*/ 	.short	0x001c


	//----- nvinfo : EIATTR_PARAM_CBANK
	.align		4
        /*0068*/ 	.byte	0x04, 0x0a
        /*006a*/ 	.short	(.L_6595 - .L_6594)
	.align		4
.L_6594:
        /*006c*/ 	.word	index@(.nv.constant0._Z10add_kernelILx964EEvPfS0_S0_i)
        /*0070*/ 	.short	0x0380
        /*0072*/ 	.short	0x001c


	//----- nvinfo : EIATTR_SW_WAR
	.align		4
.L_6595:
        /*0074*/ 	.byte	0x04, 0x36
        /*0076*/ 	.short	(.L_6597 - .L_6596)
.L_6596:
        /*0078*/ 	.word	0x00000008
.L_6597:


//--------------------- .nv.info._Z10add_kernelILx963EEvPfS0_S0_i --------------------------
	.section	.nv.info._Z10add_kernelILx963EEvPfS0_S0_i,"",@"SHT_CUDA_INFO"
	.sectionflags	@""
	.align	4


	//----- nvinfo : EIATTR_CUDA_API_VERSION
	.align		4
        /*0000*/ 	.byte	0x04, 0x37
        /*0002*/ 	.short	(.L_6599 - .L_6598)
.L_6598:
        /*0004*/ 	.word	0x00000082


	//----- nvinfo : EIATTR_KPARAM_INFO
	.align		4
.L_6599:
        /*0008*/ 	.byte	0x04, 0x17
        /*000a*/ 	.short	(.L_6601 - .L_6600)
.L_6600:
        /*000c*/ 	.word	0x00000000
        /*0010*/ 	.short	0x0003
        /*0012*/ 	.short	0x0018
        /*0014*/ 	.byte	0x00, 0xf0, 0x11, 0x00


	//----- nvinfo : EIATTR_KPARAM_INFO
	.align		4
.L_6601:
        /*0018*/ 	.byte	0x04, 0x17
        /*001a*/ 	.short	(.L_6603 - .L_6602)
.L_6602:
        /*001c*/ 	.word	0x00000000
        /*0020*/ 	.short	0x0002
        /*0022*/ 	.short	0x0010
        /*0024*/ 	.byte	0x00, 0xf5, 0x21, 0x00


	//----- nvinfo : EIATTR_KPARAM_INFO
	.align		4
.L_6603:
        /*0028*/ 	.byte	0x04, 0x17
        /*002a*/ 	.short	(.L_6605 - .L_6604)
.L_6604:
        /*002c*/ 	.word	0x00000000
        /*0030*/ 	.short	0x0001
        /*0032*/ 	.short	0x0008
        /*0034*/ 	.byte	0x00, 0xf5, 0x21, 0x00


	//----- nvinfo : EIATTR_KPARAM_INFO
	.align		4
.L_6605:
        /*0038*/ 	.byte	0x04, 0x17
        /*003a*/ 	.short	(.L_6607 - .L_6606)
.L_6606:
        /*003c*/ 	.word	0x00000000
        /*0040*/ 	.short	0x0000
        /*0042*/ 	.short	0x0000
        /*0044*/ 	.byte	0x00, 0xf5, 0x21, 0x00


	//----- nvinfo : EIATTR_SPARSE_MMA_MASK
	.align		4
.L_6607:
        /*0048*/ 	.byte	0x03, 0x50
        /*004a*/ 	.short	0x0000


	//----- nvinfo : EIATTR_MAXREG_COUNT
	.align		4
        /*004c*/ 	.byte	0x03, 0x1b
        /*004e*/ 	.short	0x00ff


	//----- nvinfo : EIATTR_MERCURY_ISA_VERSION
	.align		4
        /*0050*/ 	.byte	0x03, 0x5f
        /*0052*/ 	.short	0x0101


	//----- nvinfo : EIATTR_VRC_CTA_INIT_COUNT
	.align		4
        /*0054*/ 	.byte	0x02, 0x4a
	.zero		1
	.zero		1


	//----- nvinfo : EIATTR_EXIT_INSTR_OFFSETS
	.align		4
        /*0058*/ 	.byte	0x04, 0x1c
        /*005a*/ 	.short	(.L_6609 - .L_6608)


	//   ....[0]....
.L_6608:
        /*005c*/ 	.word	0x00000070


	//   ....[1]....
        /*0060*/ 	.word	0x00000130


	//----- nvinfo : EIATTR_CBANK_PARAM_SIZE
	.align		4
.L_6609:
        /*0064*/ 	.byte	0x03, 0x19
        /*0066*/ 	.short	0x001c


	//----- nvinfo : EIATTR_PARAM_CBANK
	.align		4
        /*0068*/ 	.byte	0x04, 0x0a
        /*006a*/ 	.short	(.L_6611 - .L_6610)
	.align		4
.L_6610:
        /*006c*/ 	.word	index@(.nv.constant0._Z10add_kernelILx963EEvPfS0_S0_i)
        /*0070*/ 	.short	0x0380
        /*0072*/ 	.short	0x001c


	//----- nvinfo : EIATTR_SW_WAR
	.align		4
.L_6611:
        /*0074*/ 	.byte	0x04, 0x36
        /*0076*/ 	.short	(.L_6613 - .L_6612)
.L_6612:
        /*0078*/ 	.word	0x00000008
.L_6613:


//--------------------- .nv.info._Z10add_kernelILx962EEvPfS0_S0_i --------------------------
	.section	.nv.info._Z10add_kernelILx962EEvPfS0_S0_i,"",@"SHT_CUDA_INFO"
	.sectionflags	@""
	.align	4


	//----- nvinfo : EIATTR_CUDA_API_VERSION
	.align		4
        /*0000*/ 	.byte	0x04, 0x37
        /*0002*/ 	.short	(.L_6615 - .L_6614)
.L_6614:
        /*0004*/ 	.word	0x00000082


	//----- nvinfo : EIATTR_KPARAM_INFO
	.align		4
.L_6615:
        /*0008*/ 	.byte	0x04, 0x17
        /*000a*/ 	.short	(.L_6617 - .L_6616)
.L_6616:
        /*000c*/ 	.word	0x00000000
        /*0010*/ 	.short	0x0003
        /*0012*/ 	.short	0x0018
        /*0014*/ 	.byte	0x00, 0xf0, 0x11, 0x00


	//----- nvinfo : EIATTR_KPARAM_INFO
	.align		4
.L_6617:
        /*0018*/ 	.byte	0x04, 0x17
        /*001a*/ 	.short	(.L_6619 - .L_6618)
.L_6618:
        /*001c*/ 	.word	0x00000000
        /*0020*/ 	.short	0x0002
        /*0022*/ 	.short	0x0010
        /*0024*/ 	.byte	0x00, 0xf5, 0x21, 0x00


	//----- nvinfo : EIATTR_KPARAM_INFO
	.align		4
.L_6619:
        /*0028*/ 	.byte	0x04, 0x17
        /*002a*/ 	.short	(.L_6621 - .L_6620)
.L_6620:
        /*002c*/ 	.word	0x00000000
        /*0030*/ 	.short	0x0001
        /*0032*/ 	.short	0x0008
        /*0034*/ 	.byte	0x00, 0xf5, 0x21, 0x00


	//----- nvinfo : EIATTR_KPARAM_INFO
	.align		4
.L_6621:
        /*0038*/ 	.byte	0x04, 0x17
        /*003a*/ 	.short	(.L_6623 - .L_6622)
.L_6622:
        /*003c*/ 	.word	0x00000000
        /*0040*/ 	.short	0x0000
        /*0042*/ 	.short	0x0000
        /*0044*/ 	.byte	0x00, 0xf5, 0x21, 0x00


	//----- nvinfo : EIATTR_SPARSE_MMA_MASK
	.align		4
.L_6623:
        /*0048*/ 	.byte	0x03, 0x50
        /*004a*/ 	.short	0x0000


	//----- nvinfo : EIATTR_MAXREG_COUNT
	.align		4
        /*004c*/ 	.byte	0x03, 0x1b
        /*004e*/ 	.short	0x00ff


	//----- nvinfo : EIATTR_MERCURY_ISA_VERSION
	.align		4
        /*0050*/ 	.byte	0x03, 0x5f
        /*0052*/ 	.short	0x0101


	//----- nvinfo : EIATTR_VRC_CTA_INIT_COUNT
	.align		4
        /*0054*/ 	.byte	0x02, 0x4a
	.zero		1
	.zero		1


	//----- nvinfo : EIATTR_EXIT_INSTR_OFFSETS
	.align		4
        /*0058*/ 	.byte	0x04, 0x1c
        /*005a*/ 	.short	(.L_6625 - .L_6624)


	//   ....[0]....
.L_6624:
        /*005c*/ 	.word	0x00000070


	//   ....[1]....
        /*0060*/ 	.word	0x00000130


	//----- nvinfo : EIATTR_CBANK_PARAM_SIZE
	.align		4
.L_6625:
        /*0064*/ 	.byte	0x03, 0x19
        /*0066*/ 	.short	0x001c


	//----- nvinfo : EIATTR_PARAM_CBANK
	.align		4
        /*0068*/ 	.byte	0x04, 0x0a
        /*006a*/ 	.short	(.L_6627 - .L_6626)
	.align		4
.L_6626:
        /*006c*/ 	.word	index@(.nv.constant0._Z10add_kernelILx962EEvPfS0_S0_i)
        /*0070*/ 	.short	0x0380
        /*0072*/ 	.short	0x001c


	//----- nvinfo : EIATTR_SW_WAR
	.align		4
.L_6627:
        /*0074*/ 	.byte	0x04, 0x36
        /*0076*/ 	.short	(.L_6629 - .L_6628)
.L_6628:
        /*0078*/ 	.word	0x00000008
.L_6629:


//--------------------- .nv.info._Z10add_kernelILx961EEvPfS0_S0_i --------------------------
	.section	.nv.info._Z10add_kernelILx961EEvPfS0_S0_i,"",@"SHT_CUDA_INFO"
	.sectionflags	@""
	.align	4


	//----- nvinfo : EIATTR_CUDA_API_VERSION
	.align		4
        /*0000*/ 	.byte	0x04, 0x37
        /*0002*/ 	.short	(.L_6631 - .L_6630)
.L_6630:
        /*0004*/ 	.word	0x00000082


	//----- nvinfo : EIATTR_KPARAM_INFO
	.align		4
.L_6631:
        /*0008*/ 	.byte	0x04, 0x17
        /*000a*/ 	.short	(.L_6633 - .L_6632)
.L_6632:
        /*000c*/ 	.word	0x00000000
        /*0010*/ 	.short	0x0003
        /*0012*/ 	.short	0x0018
        /*0014*/ 	.byte	0x00, 0xf0, 0x11, 0x00


	//----- nvinfo : EIATTR_KPARAM_INFO
	.align		4
.L_6633:
        /*0018*/ 	.byte	0x04, 0x17
        /*001a*/ 	.short	(.L_6635 - .L_6634)
.L_6634:
        /*001c*/ 	.word	0x00000000
        /*0020*/ 	.short	0x0002
        /*0022*/ 	.short	0x0010
        /*0024*/ 	.byte	0x00, 0xf5, 0x21, 0x00


	//----- nvinfo : EIATTR_KPARAM_INFO
	.align		4
.L_6635:
        /*0028*/ 	.byte	0x04, 0x17
        /*002a*/ 	.short	(.L_6637 - .L_6636)
.L_6636:
        /*002c*/ 	.word	0x00000000
        /*0030*/ 	.short	0x0001
        /*0032*/ 	.short	0x0008
        /*0034*/ 	.byte	0x00, 0xf5, 0x21, 0x00


	//----- nvinfo : EIATTR_KPARAM_INFO
	.align		4
.L_6637:
        /*0038*/ 	.byte	0x04, 0x17
        /*003a*/ 	.short	(.L_6639 - .L_6638)
.L_6638:
        /*003c*/ 	.word	0x00000000
        /*0040*/ 	.short	0x0000
        /*0042*/ 	.short	0x0000
        /*0044*/ 	.byte	0x00, 0xf5, 0x21, 0x00


	//----- nvinfo : EIATTR_SPARSE_MMA_MASK
	.align		4
.L_6639:
        /*0048*/ 	.byte	0x03, 0x50
        /*004a*/ 	.short	0x0000


	//----- nvinfo : EIATTR_MAXREG_COUNT
	.align		4
        /*004c*/ 	.byte	0x03, 0x1b
        /*004e*/ 	.short	0x00ff


	//----- nvinfo : EIATTR_MERCURY_ISA_VERSION
	.align		4
        /*0050*/ 	.byte	0x03, 0x5f
        /*0052*/ 	.short	0x0101


	//----- nvinfo : EIATTR_VRC_CTA_INIT_COUNT
	.align		4
        /*0054*/ 	.byte	0x02, 0x4a
	.zero		1
	.zero		1


	//----- nvinfo : EIATTR_EXIT_INSTR_OFFSETS
	.align		4
        /*0058*/ 	.byte	0x04, 0x1c
        /*005a*/ 	.short	(.L_6641 - .L_6640)


	//   ....[0]....
.L_6640:
        /*005c*/ 	.word	0x00000070


	//   ....[1]....
        /*0060*/ 	.word	0x00000130


	//----- nvinfo : EIATTR_CBANK_PARAM_SIZE
	.align		4
.L_6641:
        /*0064*/ 	.byte	0x03, 0x19
        /*0066*/ 	.short	0x001c


	//----- nvinfo : EIATTR_PARAM_CBANK
	.align		4
        /*0068*/ 	.byte	0x04, 0x0a
        /*006a*/ 	.short	(.L_6643 - .L_6642)
	.align		4
.L_6642:
        /*006c*/ 	.word	index@(.nv.constant0._Z10add_kernelILx961EEvPfS0_S0_i)
        /*0070*/ 	.short	0x0380
        /*0072*/ 	.short	0x001c


	//----- nvinfo : EIATTR_SW_WAR
	.align		4
.L_6643:
        /*0074*/ 	.byte	0x04, 0x36
        /*0076*/ 	.short	(.L_6645 - .L_6644)
.L_6644:
        /*0078*/ 	.word	0x00000008
.L_6645:


//--------------------- .nv.info._Z10add_kernelILx960EEvPfS0_S0_i --------------------------
	.section	.nv.info._Z10add_kernelILx960EEvPfS0_S0_i,"",@"SHT_CUDA_INFO"
	.sectionflags	@""
	.align	4


	//----- nvinfo : EIATTR_CUDA_API_VERSION
	.align		4
        /*0000*/ 	.byte	0x04, 0x37
        /*0002*/ 	.short	(.L_6647 - .L_6646)
.L_6646:
        /*0004*/ 	.word	0x00000082


	//----- nvinfo : EIATTR_KPARAM_INFO
	.align		4
.L_6647:
        /*0008*/ 	.byte	0x04, 0x17
        /*000a*/ 	.short	(.L_6649 - .L_6648)
.L_6648:
        /*000c*/ 	.word	0x00000000
        /*0010*/ 	.short	0x0003
        /*0012*/ 	.short	0x0018
        /*0014*/ 	.byte	0x00, 0xf0, 0x11, 0x00


	//----- nvinfo : EIATTR_KPARAM_INFO
	.align		4
.L_6649:
        /*0018*/ 	.byte	0x04, 0x17
        /*001a*/ 	.short	(.L_6651 - .L_6650)
.L_6650:
        /*001c*/ 	.word	0x00000000
        /*0020*/ 	.short	0x0002
        /*0022*/ 	.short	0x0010
        /*0024*/ 	.byte	0x00, 0xf5, 0x21, 0x00


	//----- nvinfo : EIATTR_KPARAM_INFO
	.align		4
.L_6651:
        /*0028*/ 	.byte	0x04, 0x17
        /*002a*/ 	.short	(.L_6653 - .L_6652)
.L_6652:
        /*002c*/ 	.word	0x00000000
        /*0030*/ 	.short	0x0001
        /*0032*/ 	.short	0x0008
        /*0034*/ 	.byte	0x00, 0xf5, 0x21, 0x00


	//----- nvinfo : EIATTR_KPARAM_INFO
	.align		4
.L_6653:
        /*0038*/ 	.byte	0x04, 0x17
        /*003a*/ 	.short	(.L_6655 - .L_6654)
.L_6654:
        /*003c*/ 	.word	0x00000000
        /*0040*/ 	.short	0x0000
        /*0042*/ 	.short	0x0000
        /*0044*/ 	.byte	0x00, 0xf5, 0x21, 0x00


	//----- nvinfo : EIATTR_SPARSE_MMA_MASK
	.align		4
.L_6655:
        /*0048*/ 	.byte	0x03, 0x50
        /*004a*/ 	.short	0x0000


	//----- nvinfo : EIATTR_MAXREG_COUNT
	.align		4
        /*004c*/ 	.byte	0x03, 0x1b
        /*004e*/ 	.short	0x00ff


	//----- nvinfo : EIATTR_MERCURY_ISA_VERSION
	.align		4
        /*0050*/ 	.byte	0x03, 0x5f
        /*0052*/ 	.short	0x0101


	//----- nvinfo : EIATTR_VRC_CTA_INIT_COUNT
	.align		4
        /*0054*/ 	.byte	0x02, 0x4a
	.zero		1
	.zero		1


	//----- nvinfo : EIATTR_EXIT_INSTR_OFFSETS
	.align		4
        /*0058*/ 	.byte	0x04, 0x1c
        /*005a*/ 	.short	(.L_6657 - .L_6656)


	//   ....[0]....
.L_6656:
        /*005c*/ 	.word	0x00000070


	//   ....[1]....
        /*0060*/ 	.word	0x00000130


	//----- nvinfo : EIATTR_CBANK_PARAM_SIZE
	.align		4
.L_6657:
        /*0064*/ 	.byte	0x03, 0x19
        /*0066*/ 	.short	0x001c


	//----- nvinfo : EIATTR_PARAM_CBANK
	.align		4
        /*0068*/ 	.byte	0x04, 0x0a
        /*006a*/ 	.short	(.L_6659 - .L_6658)
	.align		4
.L_6658:
        /*006c*/ 	.word	index@(.nv.constant0._Z10add_kernelILx960EEvPfS0_S0_i)
        /*0070*/ 	.short	0x0380
        /*0072*/ 	.short	0x001c


	//----- nvinfo : EIATTR_SW_WAR
	.align		4
.L_6659:
        /*0074*/ 	.byte	0x04, 0x36
        /*0076*/ 	.short	(.L_6661 - .L_6660)
.L_6660:
        /*0078*/ 	.word	0x00000008
.L_6661:


//--------------------- .nv.info._Z10add_kernelILx959EEvPfS0_S0_i --------------------------
	.section	.nv.info._Z10add_kernelILx959EEvPfS0_S0_i,"",@"SHT_CUDA_INFO"
	.sectionflags	@""
	.align	4


	//----- nvinfo : EIATTR_CUDA_API_VERSION
	.align		4
        /*0000*/ 	.byte	0x04, 0x37
        /*0002*/ 	.short	(.L_6663 - .L_6662)
.L_6662:
        /*0004*/ 	.word	0x00000082


	//----- nvinfo : EIATTR_KPARAM_INFO
	.align		4
.L_6663:
        /*0008*/ 	.byte	0x04, 0x17
        /*000a*/ 	.short	(.L_6665 - .L_6664)
.L_6664:
        /*000c*/ 	.word	0x00000000
        /*0010*/ 	.short	0x0003
        /*0012*/ 	.short	0x0018
        /*0014*/ 	.byte	0x00, 0xf0, 0x11, 0x00


	//----- nvinfo : EIATTR_KPARAM_INFO
	.align		4
.L_6665:
        /*0018*/ 	.byte	0x04, 0x17
        /*001a*/ 	.short	(.L_6667 - .L_6666)
.L_6666:
        /*001c*/ 	.word	0x00000000
        /*0020*/ 	.short	0x0002
        /*0022*/ 	.short	0x0010
        /*0024*/ 	.byte	0x00, 0xf5, 0x21, 0x00


	//----- nvinfo : EIATTR_KPARAM_INFO
	.align		4
.L_6667:
        /*0028*/ 	.byte	0x04, 0x17
        /*002a*/ 	.short	(.L_6669 - .L_6668)
.L_6668:
        /*002c*/ 	.word	0x00000000
        /*0030*/ 	.short	0x0001
        /*0032*/ 	.short	0x0008
        /*0034*/ 	.byte	0x00, 0xf5, 0x21, 0x00


	//----- nvinfo : EIATTR_KPARAM_INFO
	.align		4
.L_6669:
        /*0038*/ 	.byte	0x04, 0x17
        /*003a*/ 	.short	(.L_6671 - .L_6670)
.L_6670:
        /*003c*/ 	.word	0x00000000
        /*0040*/ 	.short	0x0000
        /*0042*/ 	.short	0x0000
        /*0044*/ 	.byte	0x00, 0xf5, 0x21, 0x00


	//----- nvinfo : EIATTR_SPARSE_MMA_MASK
	.align		4
.L_6671:
        /*0048*/ 	.byte	0x03, 0x50
        /*004a*/ 	.short	0x0000


	//----- nvinfo : EIATTR_MAXREG_COUNT
	.align		4
        /*004c*/ 	.byte	0x03, 0x1b
        /*004e*/ 	.short	0x00ff


	//----- nvinfo : EIATTR_MERCURY_ISA_VERSION
	.align		4
        /*0050*/ 	.byte	0x03, 0x5f
        /*0052*/ 	.short	0x0101


	//----- nvinfo : EIATTR_VRC_CTA_INIT_COUNT
	.align		4
        /*0054*/ 	.byte	0x02, 0x4a
	.zero		1
	.zero		1


	//----- nvinfo : EIATTR_EXIT_INSTR_OFFSETS
	.align		4
        /*0058*/ 	.byte	0x04, 0x1c
        /*005a*/ 	.short	(.L_6673 - .L_6672)


	//   ....[0]....
.L_6672:
        /*005c*/ 	.word	0x00000070


	//   ....[1]....
        /*0060*/ 	.word	0x00000130


	//----- nvinfo : EIATTR_CBANK_PARAM_SIZE
	.align		4
.L_6673:
        /*0064*/ 	.byte	0x03, 0x19
        /*0066*/ 	.short	0x001c


	//----- nvinfo : EIATTR_PARAM_CBANK
	.align		4
        /*0068*/ 	.byte	0x04, 0x0a
        /*006a*/ 	.short	(.L_6675 - .L_6674)
	.align		4
.L_6674:
        /*006c*/ 	.word	index@(.nv.constant0._Z10add_kernelILx959EEvPfS0_S0_i)
        /*0070*/ 	.short	0x0380
        /*0072*/ 	.short	0x001c


	//----- nvinfo : EIATTR_SW_WAR
	.align		4
.L_6675:
        /*0074*/ 	.byte	0x04, 0x36
        /*0076*/ 	.short	(.L_6677 - .L_6676)
.L_6676:
        /*0078*/ 	.word	0x00000008
.L_6677:


//--------------------- .nv.info._Z10add_kernelILx958EEvPfS0_S0_i --------------------------
	.section	.nv.info._Z10add_kernelILx958EEvPfS0_S0_i,"",@"SHT_CUDA_INFO"
	.sectionflags	@""
	.align	4


	//----- nvinfo : EIATTR_CUDA_API_VERSION
	.align		4
        /*0000*/ 	.byte	0x04, 0x37
        /*0002*/ 	.short	(.L_6679 - .L_6678)
.L_6678:
        /*0004*/ 	.word	0x00000082


	//----- nvinfo : EIATTR_KPARAM_INFO
	.align		4
.L_6679:
        /*0008*/ 	.byte	0x04, 0x17
        /*000a*/ 	.short	(.L_6681 - .L_6680)
.L_6680:
        /*000c*/ 	.word	0x00000000
        /*0010*/ 	.short	0x0003
        /*0012*/ 	.short	0x0018
        /*0014*/ 	.byte	0x00, 0xf0, 0x11, 0x00


	//----- nvinfo : EIATTR_KPARAM_INFO
	.align		4
.L_6681:
        /*0018*/ 	.byte	0x04, 0x17
        /*001a*/ 	.short	(.L_6683 - .L_6682)
.L_6682:
        /*001c*/ 	.word	0x00000000
        /*0020*/ 	.short	0x0002
        /*0022*/ 	.short	0x0010
        /*0024*/ 	.byte	0x00, 0xf5, 0x21, 0x00


	//----- nvinfo : EIATTR_KPARAM_INFO
	.align		4
.L_6683:
        /*0028*/ 	.byte	0x04, 0x17
        /*002a*/ 	.short	(.L_6685 - .L_6684)
.L_6684:
        /*002c*/ 	.word	0x00000000
        /*0030*/ 	.short	0x0001
        /*0032*/ 	.short	0x0008
        /*0034*/ 	.byte	0x00, 0xf5, 0x21, 0x00


	//----- nvinfo : EIATTR_KPARAM_INFO
	.align		4
.L_6685:
        /*0038*/ 	.byte	0x04, 0x17
        /*003a*/ 	.short	(.L_6687 - .L_6686)
.L_6686:
        /*003c*/ 	.word	0x00000000
        /*0040*/ 	.short	0x0000
        /*0042*/ 	.short	0x0000
        /*0044*/ 	.byte	0x00, 0xf5, 0x21, 0x00


	//----- nvinfo : EIATTR_SPARSE_MMA_MASK
	.align		4
.L_6687:
        /*0048*/ 	.byte	0x03, 0x50
        /*004a*/ 	.short	0x0000


	//----- nvinfo : EIATTR_MAXREG_COUNT
	.align		4
        /*004c*/ 	.byte	0x03, 0x1b
        /*004e*/ 	.short	0x00ff


	//----- nvinfo : EIATTR_MERCURY_ISA_VERSION
	.align		4
        /*0050*/ 	.byte	0x03, 0x5f
        /*0052*/ 	.short	0x0101


	//----- nvinfo : EIATTR_VRC_CTA_INIT_COUNT
	.align		4
        /*0054*/ 	.byte	0x02, 0x4a
	.zero		1
	.zero		1


	//----- nvinfo : EIATTR_EXIT_INSTR_OFFSETS
	.align		4
        /*0058*/ 	.byte	0x04, 0x1c
        /*005a*/ 	.short	(.L_6689 - .L_6688)


	//   ....[0]....
.L_6688:
        /*005c*/ 	.word	0x00000070


	//   ....[1]....
        /*0060*/ 	.word	0x00000130


	//----- nvinfo : EIATTR_CBANK_PARAM_SIZE
	.align		4
.L_6689:
        /*0064*/ 	.byte	0x03, 0x19
        /*0066*/ 	.short	0x001c


	//----- nvinfo : EIATTR_PARAM_CBANK
	.align		4
        /*0068*/ 	.byte	0x04, 0x0a
        /*006a*/ 	.short	(.L_6691 - .L_6690)
	.align		4
.L_6690:
        /*006c*/ 	.word	index@(.nv.constant0._Z10add_kernelILx958EEvPfS0_S0_i)
        /*0070*/ 	.short	0x0380
        /*0072*/ 	.short	0x001c


	//----- nvinfo : EIATTR_SW_WAR
	.align		4
.L_6691:
        /*0074*/ 	.byte	0x04, 0x36
        /*0076*/ 	.short	(.L_6693 - .L_6692)
.L_6692:
        /*0078*/ 	.word	0x00000008
.L_6693:


//--------------------- .nv.info._Z10add_kernelILx957EEvPfS0_S0_i --------------------------
	.section	.nv.info._Z10add_kernelILx957EEvPfS0_S0_i,"",@"SHT_CUDA_INFO"
	.sectionflags	@""
	.align	4


	//----- nvinfo : EIATTR_CUDA_API_VERSION
	.align		4
        /*0000*/ 	.byte	0x04, 0x37
        /*0002*/ 	.short	(.L_6695 - .L_6694)
.L_6694:
        /*0004*/ 	.word	0x00000082


	//----- nvinfo : EIATTR_KPARAM_INFO
	.align		4
.L_6695:
        /*0008*/ 	.byte	0x04, 0x17
        /*000a*/ 	.short	(.L_6697 - .L_6696)
.L_6696:
        /*000c*/ 	.word	0x00000000
        /*0010*/ 	.short	0x0003
        /*0012*/ 	.short	0x0018
        /*0014*/ 	.byte	0x00, 0xf0, 0x11, 0x00


	//----- nvinfo : EIATTR_KPARAM_INFO
	.align		4
.L_6697:
        /*0018*/ 	.byte	0x04, 0x17
        /*001a*/ 	.short	(.L_6699 - .L_6698)
.L_6698:
        /*001c*/ 	.word	0x00000000
        /*0020*/ 	.short	0x0002
        /*0022*/ 	.short	0x0010
        /*0024*/ 	.byte	0x00, 0xf5, 0x21, 0x00


	//----- nvinfo : EIATTR_KPARAM_INFO
	.align		4
.L_6699:
        /*0028*/ 	.byte	0x04, 0x17
        /*002a*/ 	.short	(.L_6701 - .L_6700)
.L_6700:
        /*002c*/ 	.word	0x00000000
        /*0030*/ 	.short	0x0001
        /*0032*/ 	.short	0x0008
        /*0034*/ 	.byte	0x00, 0xf5, 0x21, 0x00


	//----- nvinfo : EIATTR_KPARAM_INFO
	.align		4
.L_6701:
        /*0038*/ 	.byte	0x04, 0x17
        /*003a*/ 	.short	(.L_6703 - .L_6702)
.L_6702:
        /*003c*/ 	.word	0x00000000
        /*0040*/ 	.short	0x0000
        /*0042*/ 	.short	0x0000
        /*0044*/ 	.byte	0x00, 0xf5, 0x21, 0x00


	//----- nvinfo : EIATTR_SPARSE_MMA_MASK
	.align		4
.L_6703:
        /*0048*/ 	.byte	0x03, 0x50
        /*004a*/ 	.short	0x0000


	//----- nvinfo : EIATTR_MAXREG_COUNT
	.align		4
        /*004c*/ 	.byte	0x03, 0x1b
        /*004e*/ 	.short	0x00ff


	//----- nvinfo : EIATTR_MERCURY_ISA_VERSION
	.align		4
        /*0050*/ 	.byte	0x03, 0x5f
        /*0052*/ 	.short	0x0101


	//----- nvinfo : EIATTR_VRC_CTA_INIT_COUNT
	.align		4
        /*0054*/ 	.byte	0x02, 0x4a
	.zero		1
	.zero		1


	//----- nvinfo : EIATTR_EXIT_INSTR_OFFSETS
	.align		4
        /*0058*/ 	.byte	0x04, 0x1c
        /*005a*/ 	.short	(.L_6705 - .L_6704)


	//   ....[0]....
.L_6704:
        /*005c*/ 	.word	0x00000070


	//   ....[1]....
        /*0060*/ 	.word	0x00000130


	//----- nvinfo : EIATTR_CBANK_PARAM_SIZE
	.align		4
.L_6705:
        /*0064*/ 	.byte	0x03, 0x19
        /*0066*/ 	.short	0x001c


	//----- nvinfo : EIATTR_PARAM_CBANK
	.align		4
        /*0068*/ 	.byte	0x04, 0x0a
        /*006a*/ 	.short	(.L_6707 - .L_6706)
	.align		4
.L_6706:
        /*006c*/ 	.word	index@(.nv.constant0._Z10add_kernelILx957EEvPfS0_S0_i)
        /*0070*/ 	.short	0x0380
        /*0072*/ 	.short	0x001c


	//----- nvinfo : EIATTR_SW_WAR
	.align		4
.L_6707:
        /*0074*/ 	.byte	0x04, 0x36
        /*0076*/ 	.short	(.L_6709 - .L_6708)
.L_6708:
        /*0078*/ 	.word	0x00000008
.L_6709:


//--------------------- .nv.info._Z10add_kernelILx956EEvPfS0_S0_i --------------------------
	.section	.nv.info._Z10add_kernelILx956EEvPfS0_S0_i,"",@"SHT_CUDA_INFO"
	.sectionflags	@""
	.align	4


	//----- nvinfo : EIATTR_CUDA_API_VERSION
	.align		4
        /*0000*/ 	.byte	0x04, 0x37
        /*0002*/ 	.short	(.L_6711 - .L_6710)
.L_6710:
        /*0004*/ 	.word	0x00000082


	//----- nvinfo : EIATTR_KPARAM_INFO
	.align		4
.L_6711:
        /*0008*/ 	.byte	0x04, 0x17
        /*000a*/ 	.short	(.L_6713 - .L_6712)
.L_6712:
        /*000c*/ 	.word	0x00000000
        /*0010*/ 	.short	0x0003
        /*0012*/ 	.short	0x0018
        /*0014*/ 	.byte	0x00, 0xf0, 0x11, 0x00


	//----- nvinfo : EIATTR_KPARAM_INFO
	.align		4
.L_6713:
        /*0018*/ 	.byte	0x04, 0x17
        /*001a*/ 	.short	(.L_6715 - .L_6714)
.L_6714:
        /*001c*/ 	.word	0x00000000
        /*0020*/ 	.short	0x0002
        /*0022*/ 	.short	0x0010
        /*0024*/ 	.byte	0x00, 0xf5, 0x21, 0x00


	//----- nvinfo : EIATTR_KPARAM_INFO
	.align		4
.L_6715:
        /*0028*/ 	.byte	0x04, 0x17
        /*002a*/ 	.short	(.L_6717 - .L_6716)
.L_6716:
        /*002c*/ 	.word	0x00000000
        /*0030*/ 	.short	0x0001
        /*0032*/ 	.short	0x0008
        /*0034*/ 	.byte	0x00, 0xf5, 0x21, 0x00


	//----- nvinfo : EIATTR_KPARAM_INFO
	.align		4
.L_6717:
        /*0038*/ 	.byte	0x04, 0x17
        /*003a*/ 	.short	(.L_6719 - .L_6718)
.L_6718:
        /*003c*/ 	.word	0x00000000
        /*0040*/ 	.short	0x0000
        /*0042*/ 	.short	0x0000
        /*0044*/ 	.byte	0x00, 0xf5, 0x21, 0x00


	//----- nvinfo : EIATTR_SPARSE_MMA_MASK
	.align		4
.L_6719:
        /*0048*/ 	.byte	0x03, 0x50
        /*004a*/ 	.short	0x0000


	//----- nvinfo : EIATTR_MAXREG_COUNT
	.align		4
        /*004c*/ 	.byte	0x03, 0x1b
        /*004e*/ 	.short	0x00ff


	//----- nvinfo : EIATTR_MERCURY_ISA_VERSION
	.align		4
        /*0050*/ 	.byte	0x03, 0x5f
        /*0052*/ 	.short	0x0101


	//----- nvinfo : EIATTR_VRC_CTA_INIT_COUNT
	.align		4
        /*0054*/ 	.byte	0x02, 0x4a
	.zero		1
	.zero		1


	//----- nvinfo : EIATTR_EXIT_INSTR_OFFSETS
	.align		4
        /*0058*/ 	.byte	0x04, 0x1c
        /*005a*/ 	.short	(.L_6721 - .L_6720)


	//   ....[0]....
.L_6720:
        /*005c*/ 	.word	0x00000070


	//   ....[1]....
        /*0060*/ 	.word	0x00000130


	//----- nvinfo : EIATTR_CBANK_PARAM_SIZE
	.align		4
.L_6721:
        /*0064*/ 	.byte	0x03, 0x19
        /*0066*/ 	.short	0x001c


	//----- nvinfo : EIATTR_PARAM_CBANK
	.align		4
        /*0068*/ 	.byte	0x04, 0x0a
        /*006a*/ 	.short	(.L_6723 - .L_6722)
	.align		4
.L_6722:
        /*006c*/ 	.word	index@(.nv.constant0._Z10add_kernelILx956EEvPfS0_S0_i)
        /*0070*/ 	.short	0x0380
        /*0072*/ 	.short	0x001c


	//----- nvinfo : EIATTR_SW_WAR
	.align		4
.L_6723:
        /*0074*/ 	.byte	0x04, 0x36
        /*0076*/ 	.short	(.L_6725 - .L_6724)
.L_6724:
        /*0078*/ 	.word	0x00000008
.L_6725:


//--------------------- .nv.info._Z10add_kernelILx955EEvPfS0_S0_i --------------------------
	.section	.nv.info._Z10add_kernelILx955EEvPfS0_S0_i,"",@"SHT_CUDA_INFO"
	.sectionflags	@""
	.align	4


	//----- nvinfo : EIATTR_CUDA_API_VERSION
	.align		4
        /*0000*/ 	.byte	0x04, 0x37
        /*0002*/ 	.short	(.L_6727 - .L_6726)
.L_6726:
        /*0004*/ 	.word	0x00000082


	//----- nvinfo : EIATTR_KPARAM_INFO
	.align		4
.L_6727:
        /*0008*/ 	.byte	0x04, 0x17
        /*000a*/ 	.short	(.L_6729 - .L_6728)
.L_6728:
        /*000c*/ 	.word	0x00000000
        /*0010*/ 	.short	0x0003
        /*0012*/ 	.short	0x0018
        /*0014*/ 	.byte	0x00, 0xf0, 0x11, 0x00


	//----- nvinfo : EIATTR_KPARAM_INFO
	.align		4
.L_6729:
        /*0018*/ 	.byte	0x04, 0x17
        /*001a*/ 	.short	(.L_6731 - .L_6730)
.L_6730:
        /*001c*/ 	.word	0x00000000
        /*0020*/ 	.short	0x0002
        /*0022*/ 	.short	0x0010
        /*0024*/ 	.byte	0x00, 0xf5, 0x21, 0x00


	//----- nvinfo : EIATTR_KPARAM_INFO
	.align		4
.L_6731:
        /*0028*/ 	.byte	0x04, 0x17
        /*002a*/ 	.short	(.L_6733 - .L_6732)
.L_6732:
        /*002c*/ 	.word	0x00000000
        /*0030*/ 	.short	0x0001
        /*0032*/ 	.short	0x0008
        /*0034*/ 	.byte	0x00, 0xf5, 0x21, 0x00


	//----- nvinfo : EIATTR_KPARAM_INFO
	.align		4
.L_6733:
        /*0038*/ 	.byte	0x04, 0x17
        /*003a*/ 	.short	(.L_6735 - .L_6734)
.L_6734:
        /*003c*/ 	.word	0x00000000
        /*0040*/ 	.short	0x0000
        /*0042*/ 	.short	0x0000
        /*0044*/ 	.byte	0x00, 0xf5, 0x21, 0x00


	//----- nvinfo : EIATTR_SPARSE_MMA_MASK
	.align		4
.L_6735:
        /*0048*/ 	.byte	0x03, 0x50
        /*004a*/ 	.short	0x0000


	//----- nvinfo : EIATTR_MAXREG_COUNT
	.align		4
        /*004c*/ 	.byte	0x03, 0x1b
        /*004e*/ 	.short	0x00ff


	//----- nvinfo : EIATTR_MERCURY_ISA_VERSION
	.align		4
        /*0050*/ 	.byte	0x03, 0x5f
        /*0052*/ 	.short	0x0101


	//----- nvinfo : EIATTR_VRC_CTA_INIT_COUNT
	.align		4
        /*0054*/ 	.byte	0x02, 0x4a
	.zero		1
	.zero		1


	//----- nvinfo : EIATTR_EXIT_INSTR_OFFSETS
	.align		4
        /*0058*/ 	.byte	0x04, 0x1c
        /*005a*/ 	.short	(.L_6737 - .L_6736)


	//   ....[0]....
.L_6736:
        /*005c*/ 	.word	0x00000070


	//   ....[1]....
        /*0060*/ 	.word	0x00000130


	//----- nvinfo : EIATTR_CBANK_PARAM_SIZE
	.align		4
.L_6737:
        /*0064*/ 	.byte	0x03, 0x19
        /*0066*/ 	.short	0x001c


	//----- nvinfo : EIATTR_PARAM_CBANK
	.align		4
        /*0068*/ 	.byte	0x04, 0x0a
        /*006a*/ 	.short	(.L_6739 - .L_6738)
	.align		4
.L_6738:
        /*006c*/ 	.word	index@(.nv.constant0._Z10add_kernelILx955EEvPfS0_S0_i)
        /*0070*/ 	.short	0x0380
        /*0072*/ 	.short	0x001c


	//----- nvinfo : EIATTR_SW_WAR
	.align		4
.L_6739:
        /*0074*/ 	.byte	0x04, 0x36
        /*0076*/ 	.short	(.L_6741 - .L_6740)
.L_6740:
        /*0078*/ 	.word	0x00000008
.L_6741:


//--------------------- .nv.info._Z10add_kernelILx954EEvPfS0_S0_i --------------------------
	.section	.nv.info._Z10add_kernelILx954EEvPfS0_S0_i,"",@"SHT_CUDA_INFO"
	.sectionflags	@""
	.align	4


	//----- nvinfo : EIATTR_CUDA_API_VERSION
	.align		4
        /*0000*/ 	.byte	0x04, 0x37
        /*0002*/ 	.short	(.L_6743 - .L_6742)
.L_6742:
        /*0004*/ 	.word	0x00000082


	//----- nvinfo : EIATTR_KPARAM_INFO
	.align		4
.L_6743:
        /*0008*/ 	.byte	0x04, 0x17
        /*000a*/ 	.short	(.L_6745 - .L_6744)
.L_6744:
        /*000c*/ 	.word	0x00000000
        /*0010*/ 	.short	0x0003
        /*0012*/ 	.short	0x0018
        /*0014*/ 	.byte	0x00, 0xf0, 0x11, 0x00


	//----- nvinfo : EIATTR_KPARAM_INFO
	.align		4
.L_6745:
        /*0018*/ 	.byte	0x04, 0x17
        /*001a*/ 	.short	(.L_6747 - .L_6746)
.L_6746:
        /*001c*/ 	.word	0x00000000
        /*0020*/ 	.short	0x0002
        /*0022*/ 	.short	0x0010
        /*0024*/ 	.byte	0x00, 0xf5, 0x21, 0x00


	//----- nvinfo : EIATTR_KPARAM_INFO
	.align		4
.L_6747:
        /*0028*/ 	.byte	0x04, 0x17
        /*002a*/ 	.short	(.L_6749 - .L_6748)
.L_6748:
        /*002c*/ 	.word	0x00000000
        /*0030*/ 	.short	0x0001
        /*0032*/ 	.short	0x0008
        /*0034*/ 	.byte	0x00, 0xf5, 0x21, 0x00


	//----- nvinfo : EIATTR_KPARAM_INFO
	.align		4
.L_6749:
        /*0038*/ 	.byte	0x04, 0x17
        /*003a*/ 	.short	(.L_6751 - .L_6750)
.L_6750:
        /*003c*/ 	.word	0x00000000
        /*0040*/ 	.short	0x0000
        /*0042*/ 	.short	0x0000
        /*0044*/ 	.byte	0x00, 0xf5, 0x21, 0x00


	//----- nvinfo : EIATTR_SPARSE_MMA_MASK
	.align		4
.L_6751:
        /*0048*/ 	.byte	0x03, 0x50
        /*004a*/ 	.short	0x0000


	//----- nvinfo : EIATTR_MAXREG_COUNT
	.align		4
        /*004c*/ 	.byte	0x03, 0x1b
        /*004e*/ 	.short	0x00ff


	//----- nvinfo : EIATTR_MERCURY_ISA_VERSION
	.align		4
        /*0050*/ 	.byte	0x03, 0x5f
        /*0052*/ 	.short	0x0101


	//----- nvinfo : EIATTR_VRC_CTA_INIT_COUNT
	.align		4
        /*0054*/ 	.byte	0x02, 0x4a
	.zero		1
	.zero		1


	//----- nvinfo : EIATTR_EXIT_INSTR_OFFSETS
	.align		4
        /*0058*/ 	.byte	0x04, 0x1c
        /*005a*/ 	.short	(.L_6753 - .L_6752)


	//   ....[0]....
.L_6752:
        /*005c*/ 	.word	0x00000070


	//   ....[1]....
        /*0060*/ 	.word	0x00000130


	//----- nvinfo : EIATTR_CBANK_PARAM_SIZE
	.align		4
.L_6753:
        /*0064*/ 	.byte	0x03, 0x19
        /*0066*/ 	.short	0x001c


	//----- nvinfo : EIATTR_PARAM_CBANK
	.align		4
        /*0068*/ 	.byte	0x04, 0x0a
        /*006a*/ 	.short	(.L_6755 - .L_6754)
	.align		4
.L_6754:
        /*006c*/ 	.word	index@(.nv.constant0._Z10add_kernelILx954EEvPfS0_S0_i)
        /*0070*/ 	.short	0x0380
        /*0072*/ 	.short	0x001c


	//----- nvinfo : EIATTR_SW_WAR
	.align		4
.L_6755:
        /*0074*/ 	.byte	0x04, 0x36
        /*0076*/ 	.short	(.L_6757 - .L_6756)
.L_6756:
        /*0078*/ 	.word	0x00000008
.L_6757:


//--------------------- .nv.info._Z10add_kernelILx953EEvPfS0_S0_i --------------------------
	.section	.nv.info._Z10add_kernelILx953EEvPfS0_S0_i,"",@"SHT_CUDA_INFO"
	.sectionflags	@""
	.align	4


	//----- nvinfo : EIATTR_CUDA_API_VERSION
	.align		4
        /*0000*/ 	.byte	0x04, 0x37
        /*0002*/ 	.short	(.L_6759 - .L_6758)
.L_6758:
        /*0004*/ 	.word	0x00000082


	//----- nvinfo : EIATTR_KPARAM_INFO
	.align		4
.L_6759:
        /*0008*/ 	.byte	0x04, 0x17
        /*000a*/ 	.short	(.L_6761 - .L_6760)
.L_6760:
        /*000c*/ 	.word	0x00000000
        /*0010*/ 	.short	0x0003
        /*0012*/ 	.short	0x0018
        /*0014*/ 	.byte	0x00, 0xf0, 0x11, 0x00


	//----- nvinfo : EIATTR_KPARAM_INFO
	.align		4
.L_6761:
        /*0018*/ 	.byte	0x04, 0x17
        /*001a*/ 	.short	(.L_6763 - .L_6762)
.L_6762:
        /*001c*/ 	.word	0x00000000
        /*0020*/ 	.short	0x0002
        /*0022*/ 	.short	0x0010
        /*0024*/ 	.byte	0x00, 0xf5, 0x21, 0x00


	//----- nvinfo : EIATTR_KPARAM_INFO
	.align		4
.L_6763:
        /*0028*/ 	.byte	0x04, 0x17
        /*002a*/ 	.short	(.L_6765 - .L_6764)
.L_6764:
        /*002c*/ 	.word	0x00000000
        /*0030*/ 	.short	0x0001
        /*0032*/ 	.short	0x0008
        /*0034*/ 	.byte	0x00, 0xf5, 0x21, 0x00


	//----- nvinfo : EIATTR_KPARAM_INFO
	.align		4
.L_6765:
        /*0038*/ 	.byte	0x04, 0x17
        /*003a*/ 	.short	(.L_6767 - .L_6766)
.L_6766:
        /*003c*/ 	.word	0x00000000
        /*0040*/ 	.short	0x0000
        /*0042*/ 	.short	0x0000
        /*0044*/ 	.byte	0x00, 0xf5, 0x21, 0x00


	//----- nvinfo : EIATTR_SPARSE_MMA_MASK
	.align		4
.L_6767:
        /*0048*/ 	.byte	0x03, 0x50
        /*004a*/ 	.short	0x0000


	//----- nvinfo : EIATTR_MAXREG_COUNT
	.align		4
        /*004c*/ 	.byte	0x03, 0x1b
        /*004e*/ 	.short	0x00ff


	//----- nvinfo : EIATTR_MERCURY_ISA_VERSION
	.align		4
        /*0050*/ 	.byte	0x03, 0x5f
        /*0052*/ 	.short	0x0101


	//----- nvinfo : EIATTR_VRC_CTA_INIT_COUNT
	.align		4
        /*0054*/ 	.byte	0x02, 0x4a
	.zero		1
	.zero		1


	//----- nvinfo : EIATTR_EXIT_INSTR_OFFSETS
	.align		4
        /*0058*/ 	.byte	0x04, 0x1c
        /*005a*/ 	.short	(.L_6769 - .L_6768)


	//   ....[0]....
.L_6768:
        /*005c*/ 	.word	0x00000070


	//   ....[1]....
        /*0060*/ 	.word	0x00000130


	//----- nvinfo : EIATTR_CBANK_PARAM_SIZE
	.align		4
.L_6769:
        /*0064*/ 	.byte	0x03, 0x19
        /*0066*/ 	.short	0x001c


	//----- nvinfo : EIATTR_PARAM_CBANK
	.align		4
        /*0068*/ 	.byte	0x04, 0x0a
        /*006a*/ 	.short	(.L_6771 - .L_6770)
	.align		4
.L_6770:
        /*006c*/ 	.word	index@(.nv.constant0._Z10add_kernelILx953EEvPfS0_S0_i)
        /*0070*/ 	.short	0x0380
        /*0072*/ 	.short	0x001c


	//----- nvinfo : EIATTR_SW_WAR
	.align		4
.L_6771:
        /*0074*/ 	.byte	0x04, 0x36
        /*0076*/ 	.short	(.L_6773 - .L_6772)
.L_6772:
        /*0078*/ 	.word	0x00000008
.L_6773:


//--------------------- .nv.info._Z10add_kernelILx952EEvPfS0_S0_i --------------------------
	.section	.nv.info._Z10add_kernelILx952EEvPfS0_S0_i,"",@"SHT_CUDA_INFO"
	.sectionflags	@""
	.align	4


	//----- nvinfo : EIATTR_CUDA_API_VERSION
	.align		4
        /*0000*/ 	.byte	0x04, 0x37
        /*0002*/ 	.short	(.L_6775 - .L_6774)
.L_6774:
        /*0004*/ 	.word	0x00000082


	//----- nvinfo : EIATTR_KPARAM_INFO
	.align		4
.L_6775:
        /*0008*/ 	.byte	0x04, 0x17
        /*000a*/ 	.short	(.L_6777 - .L_6776)
.L_6776:
        /*000c*/ 	.word	0x00000000
        /*0010*/ 	.short	0x0003
        /*0012*/ 	.short	0x0018
        /*0014*/ 	.byte	0x00, 0xf0, 0x11, 0x00


	//----- nvinfo : EIATTR_KPARAM_INFO
	.align		4
.L_6777:
        /*0018*/ 	.byte	0x04, 0x17
        /*001a*/ 	.short	(.L_6779 - .L_6778)
.L_6778:
        /*001c*/ 	.word	0x00000000
        /*0020*/ 	.short	0x0002
        /*0022*/ 	.short	0x0010
        /*0024*/ 	.byte	0x00, 0xf5, 0x21, 0x00


	//----- nvinfo : EIATTR_KPARAM_INFO
	.align		4
.L_6779:
        /*0028*/ 	.byte	0x04, 0x17
        /*002a*/ 	.short	(.L_6781 - .L_6780)
.L_6780:
        /*002c*/ 	.word	0x00000000
        /*0030*/ 	.short	0x0001
        /*0032*/ 	.short	0x0008
        /*0034*/ 	.byte	0x00, 0xf5, 0x21, 0x00


	//----- nvinfo : EIATTR_KPARAM_INFO
	.align		4
.L_6781:
        /*0038*/ 	.byte	0x04, 0x17
        /*003a*/ 	.short	(.L_6783 - .L_6782)
.L_6782:
        /*003c*/ 	.word	0x00000000
        /*0040*/ 	.short	0x0000
        /*0042*/ 	.short	0x0000
        /*0044*/ 	.byte	0x00, 0xf5, 0x21, 0x00


	//----- nvinfo : EIATTR_SPARSE_MMA_MASK
	.align		4
.L_6783:
        /*0048*/ 	.byte	0x03, 0x50
        /*004a*/ 	.short	0x0000


	//----- nvinfo : EIATTR_MAXREG_COUNT
	.align		4
        /*004c*/ 	.byte	0x03, 0x1b
        /*004e*/ 	.short	0x00ff


	//----- nvinfo : EIATTR_MERCURY_ISA_VERSION
	.align		4
        /*0050*/ 	.byte	0x03, 0x5f
        /*0052*/ 	.short	0x0101


	//----- nvinfo : EIATTR_VRC_CTA_INIT_COUNT
	.align		4
        /*0054*/ 	.byte	0x02, 0x4a
	.zero		1
	.zero		1


	//----- nvinfo : EIATTR_EXIT_INSTR_OFFSETS
	.align		4
        /*0058*/ 	.byte	0x04, 0x1c
        /*005a*/ 	.short	(.L_6785 - .L_6784)


	//   ....[0]....
.L_6784:
        /*005c*/ 	.word	0x00000070


	//   ....[1]....
        /*0060*/ 	.word	0x00000130


	//----- nvinfo : EIATTR_CBANK_PARAM_SIZE
	.align		4
.L_6785:
        /*0064*/ 	.byte	0x03, 0x19
        /*0066*/ 	.short	0x001c


	//----- nvinfo : EIATTR_PARAM_CBANK
	.align		4
        /*0068*/ 	.byte	0x04, 0x0a
        /*006a*/ 	.short	(.L_6787 - .L_6786)
	.align		4
.L_6786:
        /*006c*/ 	.word	index@(.nv.constant0._Z10add_kernelILx952EEvPfS0_S0_i)
        /*0070*/ 	.short	0x0380
        /*0072*/ 	.short	0x001c


	//----- nvinfo : EIATTR_SW_WAR
	.align		4
.L_6787:
        /*0074*/ 	.byte	0x04, 0x36
        /*0076*/ 	.short	(.L_6789 - .L_6788)
.L_6788:
        /*0078*/ 	.word	0x00000008
.L_6789:


//--------------------- .nv.info._Z10add_kernelILx951EEvPfS0_S0_i --------------------------
	.section	.nv.info._Z10add_kernelILx951EEvPfS0_S0_i,"",@"SHT_CUDA_INFO"
	.sectionflags	@""
	.align	4


	//----- nvinfo : EIATTR_CUDA_API_VERSION
	.align		4
        /*0000*/ 	.byte	0x04, 0x37
        /*0002*/ 	.short	(.L_6791 - .L_6790)
.L_6790:
        /*0004*/ 	.word	0x00000082


	//----- nvinfo : EIATTR_KPARAM_INFO
	.align		4
.L_6791:
        /*0008*/ 	.byte	0x04, 0x17
        /*000a*/ 	.short	(.L_6793 - .L_6792)
.L_6792:
        /*000c*/ 	.word	0x00000000
        /*0010*/ 	.short	0x0003
        /*0012*/ 	.short	0x0018
        /*0014*/ 	.byte	0x00, 0xf0, 0x11, 0x00


	//----- nvinfo : EIATTR_KPARAM_INFO
	.align		4
.L_6793:
        /*0018*/ 	.byte	0x04, 0x17
        /*001a*/ 	.short	(.L_6795 - .L_6794)
.L_6794:
        /*001c*/ 	.word	0x00000000
        /*0020*/ 	.short	0x0002
        /*0022*/ 	.short	0x0010
        /*0024*/ 	.byte	0x00, 0xf5, 0x21, 0x00


	//----- nvinfo : EIATTR_KPARAM_INFO
	.align		4
.L_6795:
        /*0028*/ 	.byte	0x04, 0x17
        /*002a*/ 	.short	(.L_6797 - .L_6796)
.L_6796:
        /*002c*/ 	.word	0x00000000
        /*0030*/ 	.short	0x0001
        /*0032*/ 	.short	0x0008
        /*0034*/ 	.byte	0x00, 0xf5, 0x21, 0x00


	//----- nvinfo : EIATTR_KPARAM_INFO
	.align		4
.L_6797:
        /*0038*/ 	.byte	0x04, 0x17
        /*003a*/ 	.short	(.L_6799 - .L_6798)
.L_6798:
        /*003c*/ 	.word	0x00000000
        /*0040*/ 	.short	0x0000
        /*0042*/ 	.short	0x0000
        /*0044*/ 	.byte	0x00, 0xf5, 0x21, 0x00


	//----- nvinfo : EIATTR_SPARSE_MMA_MASK
	.align		4
.L_6799:
        /*0048*/ 	.byte	0x03, 0x50
        /*004a*/ 	.short	0x0000


	//----- nvinfo : EIATTR_MAXREG_COUNT
	.align		4
        /*004c*/ 	.byte	0x03, 0x1b
        /*004e*/ 	.short	0x00ff


	//----- nvinfo : EIATTR_MERCURY_ISA_VERSION
	.align		4
        /*0050*/ 	.byte	0x03, 0x5f
        /*0052*/ 	.short	0x0101


	//----- nvinfo : EIATTR_VRC_CTA_INIT_COUNT
	.align		4
        /*0054*/ 	.byte	0x02, 0x4a
	.zero		1
	.zero		1


	//----- nvinfo : EIATTR_EXIT_INSTR_OFFSETS
	.align		4
        /*0058*/ 	.byte	0x04, 0x1c
        /*005a*/ 	.short	(.L_6801 - .L_6800)


	//   ....[0]....
.L_6800:
        /*005c*/ 	.word	0x00000070


	//   ....[1]....
        /*0060*/ 	.word	0x00000130


	//----- nvinfo : EIATTR_CBANK_PARAM_SIZE
	.align		4
.L_6801:
        /*0064*/ 	.byte	0x03, 0x19
        /*0066*/ 	.short	0x001c


	//----- nvinfo : EIATTR_PARAM_CBANK
	.align		4
        /*0068*/ 	.byte	0x04, 0x0a
        /*006a*/ 	.short	(.L_6803 - .L_6802)
	.align		4
.L_6802:
        /*006c*/ 	.word	index@(.nv.constant0._Z10add_kernelILx951EEvPfS0_S0_i)
        /*0070*/ 	.short	0x0380
        /*0072*/ 	.short	0x001c


	//----- nvinfo : EIATTR_SW_WAR
	.align		4
.L_6803:
        /*0074*/ 	.byte	0x04, 0x36
        /*0076*/ 	.short	(.L_6805 - .L_6804)
.L_6804:
        /*0078*/ 	.word	0x00000008
.L_6805:


//--------------------- .nv.info._Z10add_kernelILx950EEvPfS0_S0_i --------------------------
	.section	.nv.info._Z10add_kernelILx950EEvPfS0_S0_i,"",@"SHT_CUDA_INFO"
	.sectionflags	@""
	.align	4


	//----- nvinfo : EIATTR_CUDA_API_VERSION
	.align		4
        /*0000*/ 	.byte	0x04, 0x37
        /*0002*/ 	.short	(.L_6807 - .L_6806)
.L_6806:
        /*0004*/ 	.word	0x00000082


	//----- nvinfo : EIATTR_KPARAM_INFO
	.align		4
.L_6807:
        /*0008*/ 	.byte	0x04, 0x17
        /*000a*/ 	.short	(.L_6809 - .L_6808)
.L_6808:
        /*000c*/ 	.word	0x00000000
        /*0010*/ 	.short	0x0003
        /*0012*/ 	.short	0x0018
        /*0014*/ 	.byte	0x00, 0xf0, 0x11, 0x00


	//----- nvinfo : EIATTR_KPARAM_INFO
	.align		4
.L_6809:
        /*0018*/ 	.byte	0x04, 0x17
        /*001a*/ 	.short	(.L_6811 - .L_6810)
.L_6810:
        /*001c*/ 	.word	0x00000000
        /*0020*/ 	.short	0x0002
        /*0022*/ 	.short	0x0010
        /*0024*/ 	.byte	0x00, 0xf5, 0x21, 0x00


	//----- nvinfo : EIATTR_KPARAM_INFO
	.align		4
.L_6811:
        /*0028*/ 	.byte	0x04, 0x17
        /*002a*/ 	.short	(.L_6813 - .L_6812)
.L_6812:
        /*002c*/ 	.word	0x00000000
        /*0030*/ 	.short	0x0001
        /*0032*/ 	.short	0x0008
        /*0034*/ 	.byte	0x00, 0xf5, 0x21, 0x00


	//----- nvinfo : EIATTR_KPARAM_INFO
	.align		4
.L_6813:
        /*0038*/ 	.byte	0x04, 0x17
        /*003a*/ 	.short	(.L_6815 - .L_6814)
.L_6814:
        /*003c*/ 	.word	0x00000000
        /*0040*/ 	.short	0x0000
        /*0042*/ 	.short	0x0000
        /*0044*/ 	.byte	0x00, 0xf5, 0x21, 0x00


	//----- nvinfo : EIATTR_SPARSE_MMA_MASK
	.align		4
.L_6815:
        /*0048*/ 	.byte	0x03, 0x50
        /*004a*/ 	.short	0x0000


	//----- nvinfo : EIATTR_MAXREG_COUNT
	.align		4
        /*004c*/ 	.byte	0x03, 0x1b
        /*004e*/ 	.short	0x00ff


	//----- nvinfo : EIATTR_MERCURY_ISA_VERSION
	.align		4
        /*0050*/ 	.byte	0x03, 0x5f
        /*0052*/ 	.short	0x0101


	//----- nvinfo : EIATTR_VRC_CTA_INIT_COUNT
	.align		4
        /*0054*/ 	.byte	0x02, 0x4a
	.zero		1
	.zero		1


	//----- nvinfo : EIATTR_EXIT_INSTR_OFFSETS
	.align		4
        /*0058*/ 	.byte	0x04, 0x1c
        /*005a*/ 	.short	(.L_6817 - .L_6816)


	//   ....[0]....
.L_6816:
        /*005c*/ 	.word	0x00000070


	//   ....[1]....
        /*0060*/ 	.word	0x00000130


	//----- nvinfo : EIATTR_CBANK_PARAM_SIZE
	.align		4
.L_6817:
        /*0064*/ 	.byte	0x03, 0x19
        /*0066*/ 	.short	0x001c


	//----- nvinfo : EIATTR_PARAM_CBANK
	.align		4
        /*0068*/ 	.byte	0x04, 0x0a
        /*006a*/ 	.short	(.L_6819 - .L_6818)
	.align		4
.L_6818:
        /*006c*/ 	.word	index@(.nv.constant0._Z10add_kernelILx950EEvPfS0_S0_i)
        /*0070*/ 	.short	0x0380
        /*0072*/ 	.short	0x001c


	//----- nvinfo : EIATTR_SW_WAR
	.align		4
.L_6819:
        /*0074*/ 	.byte	0x04, 0x36
        /*0076*/ 	.short	(.L_6821 - .L_6820)
.L_6820:
        /*0078*/ 	.word	0x00000008
.L_6821:


//--------------------- .nv.info._Z10add_kernelILx949EEvPfS0_S0_i --------------------------
	.section	.nv.info._Z10add_kernelILx949EEvPfS0_S0_i,"",@"SHT_CUDA_INFO"
	.sectionflags	@""
	.align	4


	//----- nvinfo : EIATTR_CUDA_API_VERSION
	.align		4
        /*0000*/ 	.byte	0x04, 0x37
        /*0002*/ 	.short	(.L_6823 - .L_6822)
.L_6822:
        /*0004*/ 	.word	0x00000082


	//----- nvinfo : EIATTR_KPARAM_INFO
	.align		4
.L_6823:
        /*0008*/ 	.byte	0x04, 0x17
        /*000a*/ 	.short	(.L_6825 - .L_6824)
.L_6824:
        /*000c*/ 	.word	0x00000000
        /*0010*/ 	.short	0x0003
        /*0012*/ 	.short	0x0018
        /*0014*/ 	.byte	0x00, 0xf0, 0x11, 0x00


	//----- nvinfo : EIATTR_KPARAM_INFO
	.align		4
.L_6825:
        /*0018*/ 	.byte	0x04, 0x17
        /*001a*/ 	.short	(.L_6827 - .L_6826)
.L_6826:
        /*001c*/ 	.word	0x00000000
        /*0020*/ 	.short	0x0002
        /*0022*/ 	.short	0x0010
        /*0024*/ 	.byte	0x00, 0xf5, 0x21, 0x00


	//----- nvinfo : EIATTR_KPARAM_INFO
	.align		4
.L_6827:
        /*0028*/ 	.byte	0x04, 0x17
        /*002a*/ 	.short	(.L_6829 - .L_6828)
.L_6828:
        /*002c*/ 	.word	0x00000000
        /*0030*/ 	.short	0x0001
        /*0032*/ 	.short	0x0008
        /*0034*/ 	.byte	0x00, 0xf5, 0x21, 0x00


	//----- nvinfo : EIATTR_KPARAM_INFO
	.align		4
.L_6829:
        /*0038*/ 	.byte	0x04, 0x17
        /*003a*/ 	.short	(.L_6831 - .L_6830)
.L_6830:
        /*003c*/ 	.word	0x00000000
        /*0040*/ 	.short	0x0000
        /*0042*/ 	.short	0x0000
        /*0044*/ 	.byte	0x00, 0xf5, 0x21, 0x00


	//----- nvinfo : EIATTR_SPARSE_MMA_MASK
	.align		4
.L_6831:
        /*0048*/ 	.byte	0x03, 0x50
        /*004a*/ 	.short	0x0000


	//----- nvinfo : EIATTR_MAXREG_COUNT
	.align		4
        /*004c*/ 	.byte	0x03, 0x1b
        /*004e*/ 	.short	0x00ff


	//----- nvinfo : EIATTR_MERCURY_ISA_VERSION
	.align		4
        /*0050*/ 	.byte	0x03, 0x5f
        /*0052*/ 	.short	0x0101


	//----- nvinfo : EIATTR_VRC_CTA_INIT_COUNT
	.align		4
        /*0054*/ 	.byte	0x02, 0x4a
	.zero		1
	.zero		1


	//----- nvinfo : EIATTR_EXIT_INSTR_OFFSETS
	.align		4
        /*0058*/ 	.byte	0x04, 0x1c
        /*005a*/ 	.short	(.L_6833 - .L_6832)


	//   ....[0]....
.L_6832:
        /*005c*/ 	.word	0x00000070


	//   ....[1]....
        /*0060*/ 	.word	0x00000130


	//----- nvinfo : EIATTR_CBANK_PARAM_SIZE
	.align		4
.L_6833:
        /*0064*/ 	.byte	0x03, 0x19
        /*0066*/ 	.short	0x001c


	//----- nvinfo : EIATTR_PARAM_CBANK
	.align		4
        /*0068*/ 	.byte	0x04, 0x0a
        /*006a*/ 	.short	(.L_6835 - .L_6834)
	.align		4
.L_6834:
        /*006c*/ 	.word	index@(.nv.constant0._Z10add_kernelILx949EEvPfS0_S0_i)
        /*0070*/ 	.short	0x0380
        /*0072*/ 	.short	0x001c


	//----- nvinfo : EIATTR_SW_WAR
	.align		4
.L_6835:
        /*0074*/ 	.byte	0x04, 0x36
        /*0076*/ 	.short	(.L_6837 - .L_6836)
.L_6836:
        /*0078*/ 	.word	0x00000008
.L_6837:


//--------------------- .nv.info._Z10add_kernelILx948EEvPfS0_S0_i --------------------------
	.section	.nv.info._Z10add_kernelILx948EEvPfS0_S0_i,"",@"SHT_CUDA_INFO"
	.sectionflags	@""
	.align	4


	//----- nvinfo : EIATTR_CUDA_API_VERSION
	.align		4
        /*0000*/ 	.byte	0x04, 0x37
        /*0002*/ 	.short	(.L_6839 - .L_6838)
.L_6838:
        /*0004*/ 	.word	0x00000082


	//----- nvinfo : EIATTR_KPARAM_INFO
	.align		4
.L_6839:
        /*0008*/ 	.byte	0x04, 0x17
        /*000a*/ 	.short	(.L_6841 - .L_6840)
.L_6840:
        /*000c*/ 	.word	0x00000000
        /*0010*/ 	.short	0x0003
        /*0012*/ 	.short	0x0018
        /*0014*/ 	.byte	0x00, 0xf0, 0x11, 0x00


	//----- nvinfo : EIATTR_KPARAM_INFO
	.align		4
.L_6841:
        /*0018*/ 	.byte	0x04, 0x17
        /*001a*/ 	.short	(.L_6843 - .L_6842)
.L_6842:
        /*001c*/ 	.word	0x00000000
        /*0020*/ 	.short	0x0002
        /*0022*/ 	.short	0x0010
        /*0024*/ 	.byte	0x00, 0xf5, 0x21, 0x00


	//----- nvinfo : EIATTR_KPARAM_INFO
	.align		4
.L_6843:
        /*0028*/ 	.byte	0x04, 0x17
        /*002a*/ 	.short	(.L_6845 - .L_6844)
.L_6844:
        /*002c*/ 	.word	0x00000000
        /*0030*/ 	.short	0x0001
        /*0032*/ 	.short	0x0008
        /*0034*/ 	.byte	0x00, 0xf5, 0x21, 0x00


	//----- nvinfo : EIATTR_KPARAM_INFO
	.align		4
.L_6845:
        /*0038*/ 	.byte	0x04, 0x17
        /*003a*/ 	.short	(.L_6847 - .L_6846)
.L_6846:
        /*003c*/ 	.word	0x00000000
        /*0040*/ 	.short	0x0000
        /*0042*/ 	.short	0x0000
        /*0044*/ 	.byte	0x00, 0xf5, 0x21, 0x00


	//----- nvinfo : EIATTR_SPARSE_MMA_MASK
	.align		4
.L_6847:
        /*0048*/ 	.byte	0x03, 0x50
        /*004a*/ 	.short	0x0000


	//----- nvinfo : EIATTR_MAXREG_COUNT
	.align		4
        /*004c*/ 	.byte	0x03, 0x1b
        /*004e*/ 	.short	0x00ff


	//----- nvinfo : EIATTR_MERCURY_ISA_VERSION
	.align		4
        /*0050*/ 	.byte	0x03, 0x5f
        /*0052*/ 	.short	0x0101


	//----- nvinfo : EIATTR_VRC_CTA_INIT_COUNT
	.align		4
        /*0054*/ 	.byte	0x02, 0x4a
	.zero		1
	.zero		1


	//----- nvinfo : EIATTR_EXIT_INSTR_OFFSETS
	.align		4
        /*0058*/ 	.byte	0x04, 0x1c
        /*005a*/ 	.short	(.L_6849 - .L_6848)


	//   ....[0]....
.L_6848:
        /*005c*/ 	.word	0x00000070


	//   ....[1]....
        /*0060*/ 	.word	0x00000130


	//----- nvinfo : EIATTR_CBANK_PARAM_SIZE
	.align		4
.L_6849:
        /*0064*/ 	.byte	0x03, 0x19
        /*0066*/ 	.short	0x001c


	//----- nvinfo : EIATTR_PARAM_CBANK
	.align		4
        /*0068*/ 	.byte	0x04, 0x0a
        /*006a*/ 	.short	(.L_6851 - .L_6850)
	.align		4
.L_6850:
        /*006c*/ 	.word	index@(.nv.constant0._Z10add_kernelILx948EEvPfS0_S0_i)
        /*0070*/ 	.short	0x0380
        /*0072*/ 	.short	0x001c


	//----- nvinfo : EIATTR_SW_WAR
	.align		4
.L_6851:
        /*0074*/ 	.byte	0x04, 0x36
        /*0076*/ 	.short	(.L_6853 - .L_6852)
.L_6852:
        /*0078*/ 	.word	0x00000008
.L_6853:


//--------------------- .nv.info._Z10add_kernelILx947EEvPfS0_S0_i --------------------------
	.section	.nv.info._Z10add_kernelILx947EEvPfS0_S0_i,"",@"SHT_CUDA_INFO"
	.sectionflags	@""
	.align	4


	//----- nvinfo : EIATTR_CUDA_API_VERSION
	.align		4
        /*0000*/ 	.byte	0x04, 0x37
        /*0002*/ 	.short	(.L_6855 - .L_6854)
.L_6854:
        /*0004*/ 	.word	0x00000082


	//----- nvinfo : EIATTR_KPARAM_INFO
	.align		4
.L_6855:
        /*0008*/ 	.byte	0x04, 0x17
        /*000a*/ 	.short	(.L_6857 - .L_6856)
.L_6856:
        /*000c*/ 	.word	0x00000000
        /*0010*/ 	.short	0x0003
        /*0012*/ 	.short	0x0018
        /*0014*/ 	.byte	0x00, 0xf0, 0x11, 0x00


	//----- nvinfo : EIATTR_KPARAM_INFO
	.align		4
.L_6857:
        /*0018*/ 	.byte	0x04, 0x17
        /*001a*/ 	.short	(.L_6859 - .L_6858)
.L_6858:
        /*001c*/ 	.word	0x00000000
        /*0020*/ 	.short	0x0002
        /*0022*/ 	.short	0x0010
        /*0024*/ 	.byte	0x00, 0xf5, 0x21, 0x00


	//----- nvinfo : EIATTR_KPARAM_INFO
	.align		4
.L_6859:
        /*0028*/ 	.byte	0x04, 0x17
        /*002a*/ 	.short	(.L_6861 - .L_6860)
.L_6860:
        /*002c*/ 	.word	0x00000000
        /*0030*/ 	.short	0x0001
        /*0032*/ 	.short	0x0008
        /*0034*/ 	.byte	0x00, 0xf5, 0x21, 0x00


	//----- nvinfo : EIATTR_KPARAM_INFO
	.align		4
.L_6861:
        /*0038*/ 	.byte	0x04, 0x17
        /*003a*/ 	.short	(.L_6863 - .L_6862)
.L_6862:
        /*003c*/ 	.word	0x00000000
        /*0040*/ 	.short	0x0000
        /*0042*/ 	.short	0x0000
        /*0044*/ 	.byte	0x00, 0xf5, 0x21, 0x00


	//----- nvinfo : EIATTR_SPARSE_MMA_MASK
	.align		4
.L_6863:
        /*0048*/ 	.byte	0x03, 0x50
        /*004a*/ 	.short	0x0000


	//----- nvinfo : EIATTR_MAXREG_COUNT
	.align		4
        /*004c*/ 	.byte	0x03, 0x1b
        /*004e*/ 	.short	0x00ff


	//----- nvinfo : EIATTR_MERCURY_ISA_VERSION
	.align		4
        /*0050*/ 	.byte	0x03, 0x5f
        /*0052*/ 	.short	0x0101


	//----- nvinfo : EIATTR_VRC_CTA_INIT_COUNT
	.align		4
        /*0054*/ 	.byte	0x02, 0x4a
	.zero		1
	.zero		1


	//----- nvinfo : EIATTR_EXIT_INSTR_OFFSETS
	.align		4
        /*0058*/ 	.byte	0x04, 0x1c
        /*005a*/ 	.short	(.L_6865 - .L_6864)


	//   ....[0]....
.L_6864:
        /*005c*/ 	.word	0x00000070


	//   ....[1]....
        /*0060*/ 	.word	0x00000130


	//----- nvinfo : EIATTR_CBANK_PARAM_SIZE
	.align		4
.L_6865:
        /*0064*/ 	.byte	0x03, 0x19
        /*0066*/ 	.short	0x001c


	//----- nvinfo : EIATTR_PARAM_CBANK
	.align		4
        /*0068*/ 	.byte	0x04, 0x0a
        /*006a*/ 	.short	(.L_6867 - .L_6866)
	.align		4
.L_6866:
        /*006c*/ 	.word	index@(.nv.constant0._Z10add_kernelILx947EEvPfS0_S0_i)
        /*0070*/ 	.short	0x0380
        /*0072*/ 	.short	0x001c


	//----- nvinfo : EIATTR_SW_WAR
	.align		4
.L_6867:
        /*0074*/ 	.byte	0x04, 0x36
        /*0076*/ 	.short	(.L_6869 - .L_6868)
.L_6868:
        /*0078*/ 	.word	0x00000008
.L_6869:


//--------------------- .nv.info._Z10add_kernelILx946EEvPfS0_S0_i --------------------------
	.section	.nv.info._Z10add_kernelILx946EEvPfS0_S0_i,"",@"SHT_CUDA_INFO"
	.sectionflags	@""
	.align	4


	//----- nvinfo : EIATTR_CUDA_API_VERSION
	.align		4
        /*0000*/ 	.byte	0x04, 0x37
        /*0002*/ 	.short	(.L_6871 - .L_6870)
.L_6870:
        /*0004*/ 	.word	0x00000082


	//----- nvinfo : EIATTR_KPARAM_INFO
	.align		4
.L_6871:
        /*0008*/ 	.byte	0x04, 0x17
        /*000a*/ 	.short	(.L_6873 - .L_6872)
.L_6872:
        /*000c*/ 	.word	0x00000000
        /*0010*/ 	.short	0x0003
        /*0012*/ 	.short	0x0018
        /*0014*/ 	.byte	0x00, 0xf0, 0x11, 0x00


	//----- nvinfo : EIATTR_KPARAM_INFO
	.align		4
.L_6873:
        /*0018*/ 	.byte	0x04, 0x17
        /*001a*/ 	.short	(.L_6875 - .L_6874)
.L_6874:
        /*001c*/ 	.word	0x00000000
        /*0020*/ 	.short	0x0002
        /*0022*/ 	.short	0x0010
        /*0024*/ 	.byte	0x00, 0xf5, 0x21, 0x00


	//----- nvinfo : EIATTR_KPARAM_INFO
	.align		4
.L_6875:
        /*0028*/ 	.byte	0x04, 0x17
        /*002a*/ 	.short	(.L_6877 - .L_6876)
.L_6876:
        /*002c*/ 	.word	0x00000000
        /*0030*/ 	.short	0x0001
        /*0032*/ 	.short	0x0008
        /*0034*/ 	.byte	0x00, 0xf5, 0x21, 0x00


	//----- nvinfo : EIATTR_KPARAM_INFO
	.align		4
.L_6877:
        /*0038*/ 	.byte	0x04, 0x17
        /*003a*/ 	.short	(.L_6879 - .L_6878)
.L_6878:
        /*003c*/ 	.word	0x00000000
        /*0040*/ 	.short	0x0000
        /*0042*/ 	.short	0x0000
        /*0044*/ 	.byte	0x00, 0xf5, 0x21, 0x00


	//----- nvinfo : EIATTR_SPARSE_MMA_MASK
	.align		4
.L_6879:
        /*0048*/ 	.byte	0x03, 0x50
        /*004a*/ 	.short	0x0000


	//----- nvinfo : EIATTR_MAXREG_COUNT
	.align		4
        /*004c*/ 	.byte	0x03, 0x1b
        /*004e*/ 	.short	0x00ff


	//----- nvinfo : EIATTR_MERCURY_ISA_VERSION
	.align		4
        /*0050*/ 	.byte	0x03, 0x5f
        /*0052*/ 	.short	0x0101


	//----- nvinfo : EIATTR_VRC_CTA_INIT_COUNT
	.align		4
        /*0054*/ 	.byte	0x02, 0x4a
	.zero		1
	.zero		1


	//----- nvinfo : EIATTR_EXIT_INSTR_OFFSETS
	.align		4
        /*0058*/ 	.byte	0x04, 0x1c
        /*005a*/ 	.short	(.L_6881 - .L_6880)


	//   ....[0]....
.L_6880:
        /*005c*/ 	.word	0x00000070


	//   ....[1]....
        /*0060*/ 	.word	0x00000130


	//----- nvinfo : EIATTR_CBANK_PARAM_SIZE
	.align		4
.L_6881:
        /*0064*/ 	.byte	0x03, 0x19
        /*0066*/ 	.short	0x001c


	//----- nvinfo : EIATTR_PARAM_CBANK
	.align		4
        /*0068*/ 	.byte	0x04, 0x0a
        /*006a*/ 	.short	(.L_6883 - .L_6882)
	.align		4
.L_6882:
        /*006c*/ 	.word	index@(.nv.constant0._Z10add_kernelILx946EEvPfS0_S0_i)
        /*0070*/ 	.short	0x0380
        /*0072*/ 	.short	0x001c


	//----- nvinfo : EIATTR_SW_WAR
	.align		4
.L_6883:
        /*0074*/ 	.byte	0x04, 0x36
        /*0076*/ 	.short	(.L_6885 - .L_6884)
.L_6884:
        /*0078*/ 	.word	0x00000008
.L_6885:


//--------------------- .nv.info._Z10add_kernelILx945EEvPfS0_S0_i --------------------------
	.section	.nv.info._Z10add_kernelILx945EEvPfS0_S0_i,"",@"SHT_CUDA_INFO"
	.sectionflags	@""
	.align	4


	//----- nvinfo : EIATTR_CUDA_API_VERSION
	.align		4
        /*0000*/ 	.byte	0x04, 0x37
        /*0002*/ 	.short	(.L_6887 - .L_6886)
.L_6886:
        /*0004*/ 	.word	0x00000082


	//----- nvinfo : EIATTR_KPARAM_INFO
	.align		4
.L_6887:
        /*0008*/ 	.byte	0x04, 0x17
        /*000a*/ 	.short	(.L_6889 - .L_6888)
.L_6888:
        /*000c*/ 	.word	0x00000000
        /*0010*/ 	.short	0x0003
        /*0012*/ 	.short	0x0018
        /*0014*/ 	.byte	0x00, 0xf0, 0x11, 0x00


	//----- nvinfo : EIATTR_KPARAM_INFO
	.align		4
.L_6889:
        /*0018*/ 	.byte	0x04, 0x17
        /*001a*/ 	.short	(.L_6891 - .L_6890)
.L_6890:
        /*001c*/ 	.word	0x00000000
        /*0020*/ 	.short	0x0002
        /*0022*/ 	.short	0x0010
        /*0024*/ 	.byte	0x00, 0xf5, 0x21, 0x00


	//----- nvinfo : EIATTR_KPARAM_INFO
	.align		4
.L_6891:
        /*0028*/ 	.byte	0x04, 0x17
        /*002a*/ 	.short	(.L_6893 - .L_6892)
.L_6892:
        /*002c*/ 	.word	0x00000000
        /*0030*/ 	.short	0x0001
        /*0032*/ 	.short	0x0008
        /*0034*/ 	.byte	0x00, 0xf5, 0x21, 0x00


	//----- nvinfo : EIATTR_KPARAM_INFO
	.align		4
.L_6893:
        /*0038*/ 	.byte	0x04, 0x17
        /*003a*/ 	.short	(.L_6895 - .L_6894)
.L_6894:
        /*003c*/ 	.word	0x00000000
        /*0040*/ 	.short	0x0000
        /*0042*/ 	.short	0x0000
        /*0044*/ 	.byte	0x00, 0xf5, 0x21, 0x00


	//----- nvinfo : EIATTR_SPARSE_MMA_MASK
	.align		4
.L_6895:
        /*0048*/ 	.byte	0x03, 0x50
        /*004a*/ 	.short	0x0000


	//----- nvinfo : EIATTR_MAXREG_COUNT
	.align		4
        /*004c*/ 	.byte	0x03, 0x1b
        /*004e*/ 	.short	0x00ff


	//----- nvinfo : EIATTR_MERCURY_ISA_VERSION
	.align		4
        /*0050*/ 	.byte	0x03, 0x5f
        /*0052*/ 	.short	0x0101


	//----- nvinfo : EIATTR_VRC_CTA_INIT_COUNT
	.align		4
        /*0054*/ 	.byte	0x02, 0x4a
	.zero		1
	.zero		1


	//----- nvinfo : EIATTR_EXIT_INSTR_OFFSETS
	.align		4
        /*0058*/ 	.byte	0x04, 0x1c
        /*005a*/ 	.short	(.L_6897 - .L_6896)


	//   ....[0]....
.L_6896:
        /*005c*/ 	.word	0x00000070


	//   ....[1]....
        /*0060*/ 	.word	0x00000130


	//----- nvinfo : EIATTR_CBANK_PARAM_SIZE
	.align		4
.L_6897:
        /*0064*/ 	.byte	0x03, 0x19
        /*0066*/ 	.short	0x001c


	//----- nvinfo : EIATTR_PARAM_CBANK
	.align		4
        /*0068*/ 	.byte	0x04, 0x0a
        /*006a*/ 	.short	(.L_6899 - .L_6898)
	.align		4
.L_6898:
        /*006c*/ 	.word	index@(.nv.constant0._Z10add_kernelILx945EEvPfS0_S0_i)
        /*0070*/ 	.short	0x0380
        /*0072*/ 	.short	0x001c


	//----- nvinfo : EIATTR_SW_WAR
	.align		4
.L_6899:
        /*0074*/ 	.byte	0x04, 0x36
        /*0076*/ 	.short	(.L_6901 - .L_6900)
.L_6900:
        /*0078*/ 	.word	0x00000008
.L_6901:


//--------------------- .nv.info._Z10add_kernelILx944EEvPfS0_S0_i --------------------------
	.section	.nv.info._Z10add_kernelILx944EEvPfS0_S0_i,"",@"SHT_CUDA_INFO"
	.sectionflags	@""
	.align	4


	//----- nvinfo : EIATTR_CUDA_API_VERSION
	.align		4
        /*0000*/ 	.byte	0x04, 0x37
        /*0002*/ 	.short	(.L_6903 - .L_6902)
.L_6902:
        /*0004*/ 	.word	0x00000082


	//----- nvinfo : EIATTR_KPARAM_INFO
	.align		4
.L_6903:
        /*0008*/ 	.byte	0x04, 0x17
        /*000a*/ 	.short	(.L_6905 - .L_6904)
.L_6904:
        /*000c*/ 	.word	0x00000000
        /*0010*/ 	.short	0x0003
        /*0012*/ 	.short	0x0018
        /*0014*/ 	.byte	0x00, 0xf0, 0x11, 0x00


	//----- nvinfo : EIATTR_KPARAM_INFO
	.align		4
.L_6905:
        /*0018*/ 	.byte	0x04, 0x17
        /*001a*/ 	.short	(.L_6907 - .L_6906)
.L_6906:
        /*001c*/ 	.word	0x00000000
        /*0020*/ 	.short	0x0002
        /*0022*/ 	.short	0x0010
        /*0024*/ 	.byte	0x00, 0xf5, 0x21, 0x00


	//----- nvinfo : EIATTR_KPARAM_INFO
	.align		4
.L_6907:
        /*0028*/ 	.byte	0x04, 0x17
        /*002a*/ 	.short	(.L_6909 - .L_6908)
.L_6908:
        /*002c*/ 	.word	0x00000000
        /*0030*/ 	.short	0x0001
        /*0032*/ 	.short	0x0008
        /*0034*/ 	.byte	0x00, 0xf5, 0x21, 0x00


	//----- nvinfo : EIATTR_KPARAM_INFO
	.align		4
.L_6909:
        /*0038*/ 	.byte	0x04, 0x17
        /*003a*/ 	.short	(.L_6911 - .L_6910)
.L_6910:
        /*003c*/ 	.word	0x00000000
        /*0040*/ 	.short	0x0000
        /*0042*/ 	.short	0x0000
        /*0044*/ 	.byte	0x00, 0xf5, 0x21, 0x00


	//----- nvinfo : EIATTR_SPARSE_MMA_MASK
	.align		4
.L_6911:
        /*0048*/ 	.byte	0x03, 0x50
        /*004a*/ 	.short	0x0000


	//----- nvinfo : EIATTR_MAXREG_COUNT
	.align		4
        /*004c*/ 	.byte	0x03, 0x1b
        /*004e*/ 	.short	0x00ff


	//----- nvinfo : EIATTR_MERCURY_ISA_VERSION
	.align		4
        /*0050*/ 	.byte	0x03, 0x5f
        /*0052*/ 	.short	0x0101


	//----- nvinfo : EIATTR_VRC_CTA_INIT_COUNT
	.align		4
        /*0054*/ 	.byte	0x02, 0x4a
	.zero		1
	.zero		1


	//----- nvinfo : EIATTR_EXIT_INSTR_OFFSETS
	.align		4
        /*0058*/ 	.byte	0x04, 0x1c
        /*005a*/ 	.short	(.L_6913 - .L_6912)


	//   ....[0]....
.L_6912:
        /*005c*/ 	.word	0x00000070


	//   ....[1]....
        /*0060*/ 	.word	0x00000130


	//----- nvinfo : EIATTR_CBANK_PARAM_SIZE
	.align		4
.L_6913:
        /*0064*/ 	.byte	0x03, 0x19
        /*0066*/ 	.short	0x001c


	//----- nvinfo : EIATTR_PARAM_CBANK
	.align		4
        /*0068*/ 	.byte	0x04, 0x0a
        /*006a*/ 	.short	(.L_6915 - .L_6914)
	.align		4
.L_6914:
        /*006c*/ 	.word	index@(.nv.constant0._Z10add_kernelILx944EEvPfS0_S0_i)
        /*0070*/ 	.short	0x0380
        /*0072*/ 	.short	0x001c


	//----- nvinfo : EIATTR_SW_WAR
	.align		4
.L_6915:
        /*0074*/ 	.byte	0x04, 0x36
        /*0076*/ 	.short	(.L_6917 - .L_6916)
.L_6916:
        /*0078*/ 	.word	0x00000008
.L_6917:


//--------------------- .nv.info._Z10add_kernelILx943EEvPfS0_S0_i --------------------------
	.section	.nv.info._Z10add_kernelILx943EEvPfS0_S0_i,"",@"SHT_CUDA_INFO"
	.sectionflags	@""
	.align	4


	//----- nvinfo : EIATTR_CUDA_API_VERSION
	.align		4
        /*0000*/ 	.byte	0x04, 0x37
        /*0002*/ 	.short	(.L_6919 - .L_6918)
.L_6918:
        /*0004*/ 	.word	0x00000082


	//----- nvinfo : EIATTR_KPARAM_INFO
	.align		4
.L_6919:
        /*0008*/ 	.byte	0x04, 0x17
        /*000a*/ 	.short	(.L_6921 - .L_6920)
.L_6920:
        /*000c*/ 	.word	0x00000000
        /*0010*/ 	.short	0x0003
        /*0012*/ 	.short	0x0018
        /*0014*/ 	.byte	0x00, 0xf0, 0x11, 0x00


	//----- nvinfo : EIATTR_KPARAM_INFO
	.align		4
.L_6921:
        /*0018*/ 	.byte	0x04, 0x17
        /*001a*/ 	.short	(.L_6923 - .L_6922)
.L_6922:
        /*001c*/ 	.word	0x00000000
        /*0020*/ 	.short	0x0002
        /*0022*/ 	.short	0x0010
        /*0024*/ 	.byte	0x00, 0xf5, 0x21, 0x00


	//----- nvinfo : EIATTR_KPARAM_INFO
	.align		4
.L_6923:
        /*0028*/ 	.byte	0x04, 0x17
        /*002a*/ 	.short	(.L_6925 - .L_6924)
.L_6924:
        /*002c*/ 	.word	0x00000000
        /*0030*/ 	.short	0x0001
        /*0032*/ 	.short	0x0008
        /*0034*/ 	.byte	0x00, 0xf5, 0x21, 0x00


	//----- nvinfo : EIATTR_KPARAM_INFO
	.align		4
.L_6925:
        /*0038*/ 	.byte	0x04, 0x17
        /*003a*/ 	.short	(.L_6927 - .L_6926)
.L_6926:
        /*003c*/ 	.word	0x00000000
        /*0040*/ 	.short	0x0000
        /*0042*/ 	.short	0x0000
        /*0044*/ 	.byte	0x00, 0xf5, 0x21, 0x00


	//----- nvinfo : EIATTR_SPARSE_MMA_MASK
	.align		4
.L_6927:
        /*0048*/ 	.byte	0x03, 0x50
        /*004a*/ 	.short	0x0000


	//----- nvinfo : EIATTR_MAXREG_COUNT
	.align		4
        /*004c*/ 	.byte	0x03, 0x1b
        /*004e*/ 	.short	0x00ff


	//----- nvinfo : EIATTR_MERCURY_ISA_VERSION
	.align		4
        /*0050*/ 	.byte	0x03, 0x5f
        /*0052*/ 	.short	0x0101


	//----- nvinfo : EIATTR_VRC_CTA_INIT_COUNT
	.align		4
        /*0054*/ 	.byte	0x02, 0x4a
	.zero		1
	.zero		1


	//----- nvinfo : EIATTR_EXIT_INSTR_OFFSETS
	.align		4
        /*0058*/ 	.byte	0x04, 0x1c
        /*005a*/ 	.short	(.L_6929 - .L_6928)


	//   ....[0]....
.L_6928:
        /*005c*/ 	.word	0x00000070


	//   ....[1]....
        /*0060*/ 	.word	0x00000130


	//----- nvinfo : EIATTR_CBANK_PARAM_SIZE
	.align		4
.L_6929:
        /*0064*/ 	.byte	0x03, 0x19
        /*0066*/ 	.short	0x001c


	//----- nvinfo : EIATTR_PARAM_CBANK
	.align		4
        /*0068*/ 	.byte	0x04, 0x0a
        /*006a*/ 	.short	(.L_6931 - .L_6930)
	.align		4
.L_6930:
        /*006c*/ 	.word	index@(.nv.constant0._Z10add_kernelILx943EEvPfS0_S0_i)
        /*0070*/ 	.short	0x0380
        /*0072*/ 	.short	0x001c


	//----- nvinfo : EIATTR_SW_WAR
	.align		4
.L_6931:
        /*0074*/ 	.byte	0x04, 0x36
        /*0076*/ 	.short	(.L_6933 - .L_6932)
.L_6932:
        /*0078*/ 	.word	0x00000008
.L_6933:


//--------------------- .nv.info._Z10add_kernelILx942EEvPfS0_S0_i --------------------------
	.section	.nv.info._Z10add_kernelILx942EEvPfS0_S0_i,"",@"SHT_CUDA_INFO"
	.sectionflags	@""
	.align	4


	//----- nvinfo : EIATTR_CUDA_API_VERSION
	.align		4
        /*0000*/ 	.byte	0x04, 0x37
        /*0002*/ 	.short	(.L_6935 - .L_6934)
.L_6934:
        /*0004*/ 	.word	0x00000082


	//----- nvinfo : EIATTR_KPARAM_INFO
	.align		4
.L_6935:
        /*0008*/ 	.byte	0x04, 0x17
        /*000a*/ 	.short	(.L_6937 - .L_6936)
.L_6936:
        /*000c*/ 	.word	0x00000000
        /*0010*/ 	.short	0x0003
        /*0012*/ 	.short	0x0018
        /*0014*/ 	.byte	0x00, 0xf0, 0x11, 0x00


	//----- nvinfo : EIATTR_KPARAM_INFO
	.align		4
.L_6937:
        /*0018*/ 	.byte	0x04, 0x17
        /*001a*/ 	.short	(.L_6939 - .L_6938)
.L_6938:
        /*001c*/ 	.word	0x00000000
        /*0020*/ 	.short	0x0002
        /*0022*/ 	.short	0x0010
        /*0024*/ 	.byte	0x00, 0xf5, 0x21, 0x00


	//----- nvinfo : EIATTR_KPARAM_INFO
	.align		4
.L_6939:
        /*0028*/ 	.byte	0x04, 0x17
        /*002a*/ 	.short	(.L_6941 - .L_6940)
.L_6940:
        /*002c*/ 	.word	0x00000000
        /*0030*/ 	.short	0x0001
        /*0032*/ 	.short	0x0008
        /*0034*/ 	.byte	0x00, 0xf5, 0x21, 0x00


	//----- nvinfo : EIATTR_KPARAM_INFO
	.align		4
.L_6941:
        /*0038*/ 	.byte	0x04, 0x17
        /*003a*/ 	.short	(.L_6943 - .L_6942)
.L_6942:
        /*003c*/ 	.word	0x00000000
        /*0040*/ 	.short	0x0000
        /*0042*/ 	.short	0x0000
        /*0044*/ 	.byte	0x00, 0xf5, 0x21, 0x00


	//----- nvinfo : EIATTR_SPARSE_MMA_MASK
	.align		4
.L_6943:
        /*0048*/ 	.byte	0x03, 0x50
        /*004a*/ 	.short	0x0000


	//----- nvinfo : EIATTR_MAXREG_COUNT
	.align		4
        /*004c*/ 	.byte	0x03, 0x1b
        /*004e*/ 	.short	0x00ff


	//----- nvinfo : EIATTR_MERCURY_ISA_VERSION
	.align		4
        /*0050*/ 	.byte	0x03, 0x5f
        /*0052*/ 	.short	0x0101


	//----- nvinfo : EIATTR_VRC_CTA_INIT_COUNT
	.align		4
        /*0054*/ 	.byte	0x02, 0x4a
	.zero		1
	.zero		1


	//----- nvinfo : EIATTR_EXIT_INSTR_OFFSETS
	.align		4
        /*0058*/ 	.byte	0x04, 0x1c
        /*005a*/ 	.short	(.L_6945 - .L_6944)


	//   ....[0]....
.L_6944:
        /*005c*/ 	.word	0x00000070


	//   ....[1]....
        /*0060*/ 	.word	0x00000130


	//----- nvinfo : EIATTR_CBANK_PARAM_SIZE
	.align		4
.L_6945:
        /*0064*/ 	.byte	0x03, 0x19
        /*0066*/ 	.short	0x001c


	//----- nvinfo : EIATTR_PARAM_CBANK
	.align		4
        /*0068*/ 	.byte	0x04, 0x0a
        /*006a*/ 	.short	(.L_6947 - .L_6946)
	.align		4
.L_6946:
        /*006c*/ 	.word	index@(.nv.constant0._Z10add_kernelILx942EEvPfS0_S0_i)
        /*0070*/ 	.short	0x0380
        /*0072*/ 	.short	0x001c


	//----- nvinfo : EIATTR_SW_WAR
	.align		4
.L_6947:
        /*0074*/ 	.byte	0x04, 0x36
        /*0076*/ 	.short	(.L_6949 - .L_6948)
.L_6948:
        /*0078*/ 	.word	0x00000008
.L_6949:


//--------------------- .nv.info._Z10add_kernelILx941EEvPfS0_S0_i --------------------------
	.section	.nv.info._Z10add_kernelILx941EEvPfS0_S0_i,"",@"SHT_CUDA_INFO"
	.sectionflags	@""
	.align	4


	//----- nvinfo : EIATTR_CUDA_API_VERSION
	.align		4
        /*0000*/ 	.byte	0x04, 0x37
        /*0002*/ 	.short	(.L_6951 - .L_6950)
.L_6950:
        /*0004*/ 	.word	0x00000082


	//----- nvinfo : EIATTR_KPARAM_INFO
	.align		4
.L_6951:
        /*0008*/ 	.byte	0x04, 0x17
        /*000a*/ 	.short	(.L_6953 - .L_6952)
.L_6952:
        /*000c*/ 	.word	0x00000000
        /*0010*/ 	.short	0x0003
        /*0012*/ 	.short	0x0018
        /*0014*/ 	.byte	0x00, 0xf0, 0x11, 0x00


	//----- nvinfo : EIATTR_KPARAM_INFO
	.align		4
.L_6953:
        /*0018*/ 	.byte	0x04, 0x17
        /*001a*/ 	.short	(.L_6955 - .L_6954)
.L_6954:
        /*001c*/ 	.word	0x00000000
        /*0020*/ 	.short	0x0002
        /*0022*/ 	.short	0x0010
        /*0024*/ 	.byte	0x00, 0xf5, 0x21, 0x00


	//----- nvinfo : EIATTR_KPARAM_INFO
	.align		4
.L_6955:
        /*0028*/ 	.byte	0x04, 0x17
        /*002a*/ 	.short	(.L_6957 - .L_6956)
.L_6956:
        /*002c*/ 	.word	0x00000000
        /*0030*/ 	.short	0x0001
        /*0032*/ 	.short	0x0008
        /*0034*/ 	.byte	0x00, 0xf5, 0x21, 0x00


	//----- nvinfo : EIATTR_KPARAM_INFO
	.align		4
.L_6957:
        /*0038*/ 	.byte	0x04, 0x17
        /*003a*/ 	.short	(.L_6959 - .L_6958)
.L_6958:
        /*003c*/ 	.word	0x00000000
        /*0040*/ 	.short	0x0000
        /*0042*/ 	.short	0x0000
        /*0044*/ 	.byte	0x00, 0xf5, 0x21, 0x00


	//----- nvinfo : EIATTR_SPARSE_MMA_MASK
	.align		4
.L_6959:
        /*0048*/ 	.byte	0x03, 0x50
        /*004a*/ 	.short	0x0000


	//----- nvinfo : EIATTR_MAXREG_COUNT
	.align		4
        /*004c*/ 	.byte	0x03, 0x1b
        /*004e*/ 	.short	0x00ff


	//----- nvinfo : EIATTR_MERCURY_ISA_VERSION
	.align		4
        /*0050*/ 	.byte	0x03, 0x5f
        /*0052*/ 	.short	0x0101


	//----- nvinfo : EIATTR_VRC_CTA_INIT_COUNT
	.align		4
        /*0054*/ 	.byte	0x02, 0x4a
	.zero		1
	.zero		1


	//----- nvinfo : EIATTR_EXIT_INSTR_OFFSETS
	.align		4
        /*0058*/ 	.byte	0x04, 0x1c
        /*005a*/ 	.short	(.L_6961 - .L_6960)


	//   ....[0]....
.L_6960:
        /*005c*/ 	.word	0x00000070


	//   ....[1]....
        /*0060*/ 	.word	0x00000130


	//----- nvinfo : EIATTR_CBANK_PARAM_SIZE
	.align		4
.L_6961:
        /*0064*/ 	.byte	0x03, 0x19
        /*0066*/ 	.short	0x001c


	//----- nvinfo : EIATTR_PARAM_CBANK
	.align		4
        /*0068*/ 	.byte	0x04, 0x0a
        /*006a*/ 	.short	(.L_6963 - .L_6962)
	.align		4
.L_6962:
        /*006c*/ 	.word	index@(.nv.constant0._Z10add_kernelILx941EEvPfS0_S0_i)
        /*0070*/ 	.short	0x0380
        /*0072*/ 	.short	0x001c


	//----- nvinfo : EIATTR_SW_WAR
	.align		4
.L_6963:
        /*0074*/ 	.byte	0x04, 0x36
        /*0076*/ 	.short	(.L_6965 - .L_6964)
.L_6964:
        /*0078*/ 	.word	0x00000008
.L_6965:


//--------------------- .nv.info._Z10add_kernelILx940EEvPfS0_S0_i --------------------------
	.section	.nv.info._Z10add_kernelILx940EEvPfS0_S0_i,"",@"SHT_CUDA_INFO"
	.sectionflags	@""
	.align	4


	//----- nvinfo : EIATTR_CUDA_API_VERSION
	.align		4
        /*0000*/ 	.byte	0x04, 0x37
        /*0002*/ 	.short	(.L_6967 - .L_6966)
.L_6966:
        /*0004*/ 	.word	0x00000082


	//----- nvinfo : EIATTR_KPARAM_INFO
	.align		4
.L_6967:
        /*0008*/ 	.byte	0x04, 0x17
        /*000a*/ 	.short	(.L_6969 - .L_6968)
.L_6968:
        /*000c*/ 	.word	0x00000000
        /*0010*/ 	.short	0x0003
        /*0012*/ 	.short	0x0018
        /*0014*/ 	.byte	0x00, 0xf0, 0x11, 0x00


	//----- nvinfo : EIATTR_KPARAM_INFO
	.align		4
.L_6969:
        /*0018*/ 	.byte	0x04, 0x17
        /*001a*/ 	.short	(.L_6971 - .L_6970)
.L_6970:
        /*001c*/ 	.word	0x00000000
        /*0020*/ 	.short	0x0002
        /*0022*/ 	.short	0x0010
        /*0024*/ 	.byte	0x00, 0xf5, 0x21, 0x00


	//----- nvinfo : EIATTR_KPARAM_INFO
	.align		4
.L_6971:
        /*0028*/ 	.byte	0x04, 0x17
        /*002a*/ 	.short	(.L_6973 - .L_6972)
.L_6972:
        /*002c*/ 	.word	0x00000000
        /*0030*/ 	.short	0x0001
        /*0032*/ 	.short	0x0008
        /*0034*/ 	.byte	0x00, 0xf5, 0x21, 0x00


	//----- nvinfo : EIATTR_KPARAM_INFO
	.align		4
.L_6973:
        /*0038*/ 	.byte	0x04, 0x17
        /*003a*/ 	.short	(.L_6975 - .L_6974)
.L_6974:
        /*003c*/ 	.word	0x00000000
        /*0040*/ 	.short	0x0000
        /*0042*/ 	.short	0x0000
        /*0044*/ 	.byte	0x00, 0xf5, 0x21, 0x00


	//----- nvinfo : EIATTR_SPARSE_MMA_MASK
	.align		4
.L_6975:
        /*0048*/ 	.byte	0x03, 0x50
        /*004a*/ 	.short	0x0000


	//----- nvinfo : EIATTR_MAXREG_COUNT
	.align		4
        /*004c*/ 	.byte	0x03, 0x1b
        /*004e*/ 	.short	0x00ff


	//----- nvinfo : EIATTR_MERCURY_ISA_VERSION
	.align		4
        /*0050*/ 	.byte	0x03, 0x5f
        /*0052*/ 	.short	0x0101


	//----- nvinfo : EIATTR_VRC_CTA_INIT_COUNT
	.align		4
        /*0054*/ 	.byte	0x02, 0x4a
	.zero		1
	.zero		1


	//----- nvinfo : EIATTR_EXIT_INSTR_OFFSETS
	.align		4
        /*0058*/ 	.byte	0x04, 0x1c
        /*005a*/ 	.short	(.L_6977 - .L_6976)


	//   ....[0]....
.L_6976:
        /*005c*/ 	.word	0x00000070


	//   ....[1]....
        /*0060*/ 	.word	0x00000130


	//----- nvinfo : EIATTR_CBANK_PARAM_SIZE
	.align		4
.L_6977:
        /*0064*/ 	.byte	0x03, 0x19
        /*0066*/ 	.short	0x001c


	//----- nvinfo : EIATTR_PARAM_CBANK
	.align		4
        /*0068*/ 	.byte	0x04, 0x0a
        /*006a*/ 	.short	(.L_6979 - .L_6978)
	.align		4
.L_6978:
        /*006c*/ 	.word	index@(.nv.constant0._Z10add_kernelILx940EEvPfS0_S0_i)
        /*0070*/ 	.short	0x0380
        /*0072*/ 	.short	0x001c


	//----- nvinfo : EIATTR_SW_WAR
	.align		4
.L_6979:
        /*0074*/ 	.byte	0x04, 0x36
        /*0076*/ 	.short	(.L_6981 - .L_6980)
.L_6980:
        /*0078*/ 	.word	0x00000008
.L_6981:


//--------------------- .nv.info._Z10add_kernelILx939EEvPfS0_S0_i --------------------------
	.section	.nv.info._Z10add_kernelILx939EEvPfS0_S0_i,"",@"SHT_CUDA_INFO"
	.sectionflags	@""
	.align	4


	//----- nvinfo : EIATTR_CUDA_API_VERSION
	.align		4
        /*0000*/ 	.byte	0x04, 0x37
        /*0002*/ 	.short	(.L_6983 - .L_6982)
.L_6982:
        /*0004*/ 	.word	0x00000082


	//----- nvinfo : EIATTR_KPARAM_INFO
	.align		4
.L_6983:
        /*0008*/ 	.byte	0x04, 0x17
        /*000a*/ 	.short	(.L_6985 - .L_6984)
.L_6984:
        /*000c*/ 	.word	0x00000000
        /*0010*/ 	.short	0x0003
        /*0012*/ 	.short	0x0018
        /*0014*/ 	.byte	0x00, 0xf0, 0x11, 0x00


	//----- nvinfo : EIATTR_KPARAM_INFO
	.align		4
.L_6985:
        /*0018*/ 	.byte	0x04, 0x17
        /*001a*/ 	.short	(.L_6987 - .L_6986)
.L_6986:
        /*001c*/ 	.word	0x00000000
        /*0020*/ 	.short	0x0002
        /*0022*/ 	.short	0x0010
        /*0024*/ 	.byte	0x00, 0xf5, 0x21, 0x00


	//----- nvinfo : EIATTR_KPARAM_INFO
	.align		4
.L_6987:
        /*0028*/ 	.byte	0x04, 0x17
        /*002a*/ 	.short	(.L_6989 - .L_6988)
.L_6988:
        /*002c*/ 	.word	0x00000000
        /*0030*/ 	.short	0x0001
        /*0032*/ 	.short	0x0008
        /*0034*/ 	.byte	0x00, 0xf5, 0x21, 0x00


	//----- nvinfo : EIATTR_KPARAM_INFO
	.align		4
.L_6989:
        /*0038*/ 	.byte	0x04, 0x17
        /*003a*/ 	.short	(.L_6991 - .L_6990)
.L_6990:
        /*003c*/ 	.word	0x00000000
        /*0040*/ 	.short	0x0000
        /*0042*/ 	.short	0x0000
        /*0044*/ 	.byte	0x00, 0xf5, 0x21, 0x00


	//----- nvinfo : EIATTR_SPARSE_MMA_MASK
	.align		4
.L_6991:
        /*0048*/ 	.byte	0x03, 0x50
        /*004a*/ 	.short	0x0000


	//----- nvinfo : EIATTR_MAXREG_COUNT
	.align		4
        /*004c*/ 	.byte	0x03, 0x1b
        /*004e*/ 	.short	0x00ff


	//----- nvinfo : EIATTR_MERCURY_ISA_VERSION
	.align		4
        /*0050*/ 	.byte	0x03, 0x5f
        /*0052*/ 	.short	0x0101


	//----- nvinfo : EIATTR_VRC_CTA_INIT_COUNT
	.align		4
        /*0054*/ 	.byte	0x02, 0x4a
	.zero		1
	.zero		1


	//----- nvinfo : EIATTR_EXIT_INSTR_OFFSETS
	.align		4
        /*0058*/ 	.byte	0x04, 0x1c
        /*005a*/ 	.short	(.L_6993 - .L_6992)


	//   ....[0]....
.L_6992:
        /*005c*/ 	.word	0x00000070


	//   ....[1]....
        /*0060*/ 	.word	0x00000130


	//----- nvinfo : EIATTR_CBANK_PARAM_SIZE
	.align		4
.L_6993:
        /*0064*/ 	.byte	0x03, 0x19
        /*0066*/ 	.short	0x001c


	//----- nvinfo : EIATTR_PARAM_CBANK
	.align		4
        /*0068*/ 	.byte	0x04, 0x0a
        /*006a*/ 	.short	(.L_6995 - .L_6994)
	.align		4
.L_6994:
        /*006c*/ 	.word	index@(.nv.constant0._Z10add_kernelILx939EEvPfS0_S0_i)
        /*0070*/ 	.short	0x0380
        /*0072*/ 	.short	0x001c


	//----- nvinfo : EIATTR_SW_WAR
	.align		4
.L_6995:
        /*0074*/ 	.byte	0x04, 0x36
        /*0076*/ 	.short	(.L_6997 - .L_6996)
.L_6996:
        /*0078*/ 	.word	0x00000008
.L_6997:


//--------------------- .nv.info._Z10add_kernelILx938EEvPfS0_S0_i --------------------------
	.section	.nv.info._Z10add_kernelILx938EEvPfS0_S0_i,"",@"SHT_CUDA_INFO"
	.sectionflags	@""
	.align	4


	//----- nvinfo : EIATTR_CUDA_API_VERSION
	.align		4
        /*0000*/ 	.byte	0x04, 0x37
        /*0002*/ 	.short	(.L_6999 - .L_6998)
.L_6998:
        /*0004*/ 	.word	0x00000082


	//----- nvinfo : EIATTR_KPARAM_INFO
	.align		4
.L_6999:
        /*0008*/ 	.byte	0x04, 0x17
        /*000a*/ 	.short	(.L_7001 - .L_7000)
.L_7000:
        /*000c*/ 	.word	0x00000000
        /*0010*/ 	.short	0x0003
        /*0012*/ 	.short	0x0018
        /*0014*/ 	.byte	0x00, 0xf0, 0x11, 0x00


	//----- nvinfo : EIATTR_KPARAM_INFO
	.align		4
.L_7001:
        /*0018*/ 	.byte	0x04, 0x17
        /*001a*/ 	.short	(.L_7003 - .L_7002)
.L_7002:
        /*001c*/ 	.word	0x00000000
        /*0020*/ 	.short	0x0002
        /*0022*/ 	.short	0x0010
        /*0024*/ 	.byte	0x00, 0xf5, 0x21, 0x00


	//----- nvinfo : EIATTR_KPARAM_INFO
	.align		4
.L_7003:
        /*0028*/ 	.byte	0x04, 0x17
        /*002a*/ 	.short	(.L_7005 - .L_7004)
.L_7004:
        /*002c*/ 	.word	0x00000000
        /*0030*/ 	.short	0x0001
        /*0032*/ 	.short	0x0008
        /*0034*/ 	.byte	0x00, 0xf5, 0x21, 0x00


	//----- nvinfo : EIATTR_KPARAM_INFO
	.align		4
.L_7005:
        /*0038*/ 	.byte	0x04, 0x17
        /*003a*/ 	.short	(.L_7007 - .L_7006)
.L_7006:
        /*003c*/ 	.word	0x00000000
        /*0040*/ 	.short	0x0000
        /*0042*/ 	.short	0x0000
        /*0044*/ 	.byte	0x00, 0xf5, 0x21, 0x00


	//----- nvinfo : EIATTR_SPARSE_MMA_MASK
	.align		4
.L_7007:
        /*0048*/ 	.byte	0x03, 0x50
        /*004a*/ 	.short	0x0000


	//----- nvinfo : EIATTR_MAXREG_COUNT
	.align		4
        /*004c*/ 	.byte	0x03, 0x1b
        /*004e*/ 	.short	0x00ff


	//----- nvinfo : EIATTR_MERCURY_ISA_VERSION
	.align		4
        /*0050*/ 	.byte	0x03, 0x5f
        /*0052*/ 	.short	0x0101


	//----- nvinfo : EIATTR_VRC_CTA_INIT_COUNT
	.align		4
        /*0054*/ 	.byte	0x02, 0x4a
	.zero		1
	.zero		1


	//----- nvinfo : EIATTR_EXIT_INSTR_OFFSETS
	.align		4
        /*0058*/ 	.byte	0x04, 0x1c
        /*005a*/ 	.short	(.L_7009 - .L_7008)


	//   ....[0]....
.L_7008:
        /*005c*/ 	.word	0x00000070


	//   ....[1]....
        /*0060*/ 	.word	0x00000130


	//----- nvinfo : EIATTR_CBANK_PARAM_SIZE
	.align		4
.L_7009:
        /*0064*/ 	.byte	0x03, 0x19
        /*0066*/ 	.short	0x001c


	//----- nvinfo : EIATTR_PARAM_CBANK
	.align		4
        /*0068*/ 	.byte	0x04, 0x0a
        /*006a*/ 	.short	(.L_7011 - .L_7010)
	.align		4
.L_7010:
        /*006c*/ 	.word	index@(.nv.constant0._Z10add_kernelILx938EEvPfS0_S0_i)
        /*0070*/ 	.short	0x0380
        /*0072*/ 	.short	0x001c


	//----- nvinfo : EIATTR_SW_WAR
	.align		4
.L_7011:
        /*0074*/ 	.byte	0x04, 0x36
        /*0076*/ 	.short	(.L_7013 - .L_7012)
.L_7012:
        /*0078*/ 	.word	0x00000008
.L_7013:


//--------------------- .nv.info._Z10add_kernelILx937EEvPfS0_S0_i --------------------------
	.section	.nv.info._Z10add_kernelILx937EEvPfS0_S0_i,"",@"SHT_CUDA_INFO"
	.sectionflags	@""
	.align	4


	//----- nvinfo : EIATTR_CUDA_API_VERSION
	.align		4
        /*0000*/ 	.byte	0x04, 0x37
        /*0002*/ 	.short	(.L_7015 - .L_7014)
.L_7014:
        /*0004*/ 	.word	0x00000082


	//----- nvinfo : EIATTR_KPARAM_INFO
	.align		4
.L_7015:
        /*0008*/ 	.byte	0x04, 0x17
        /*000a*/ 	.short	(.L_7017 - .L_7016)
.L_7016:
        /*000c*/ 	.word	0x00000000
        /*0010*/ 	.short	0x0003
        /*0012*/ 	.short	0x0018
        /*0014*/ 	.byte	0x00, 0xf0, 0x11, 0x00


	//----- nvinfo : EIATTR_KPARAM_INFO
	.align		4
.L_7017:
        /*0018*/ 	.byte	0x04, 0x17
        /*001a*/ 	.short	(.L_7019 - .L_7018)
.L_7018:
        /*001c*/ 	.word	0x00000000
        /*0020*/ 	.short	0x0002
        /*0022*/ 	.short	0x0010
        /*0024*/ 	.byte	0x00, 0xf5, 0x21, 0x00


	//----- nvinfo : EIATTR_KPARAM_INFO
	.align		4
.L_7019:
        /*0028*/ 	.byte	0x04, 0x17
        /*002a*/ 	.short	(.L_7021 - .L_7020)
.L_7020:
        /*002c*/ 	.word	0x00000000
        /*0030*/ 	.short	0x0001
        /*0032*/ 	.short	0x0008
        /*0034*/ 	.byte	0x00, 0xf5, 0x21, 0x00


	//----- nvinfo : EIATTR_KPARAM_INFO
	.align		4
.L_7021:
        /*0038*/ 	.byte	0x04, 0x17
        /*003a*/ 	.short	(.L_7023 - .L_7022)
.L_7022:
        /*003c*/ 	.word	0x00000000
        /*0040*/ 	.short	0x0000
        /*0042*/ 	.short	0x0000
        /*0044*/ 	.byte	0x00, 0xf5, 0x21, 0x00


	//----- nvinfo : EIATTR_SPARSE_MMA_MASK
	.align		4
.L_7023:
        /*0048*/ 	.byte	0x03, 0x50
        /*004a*/ 	.short	0x0000


	//----- nvinfo : EIATTR_MAXREG_COUNT
	.align		4
        /*004c*/ 	.byte	0x03, 0x1b
        /*004e*/ 	.short	0x00ff


	//----- nvinfo : EIATTR_MERCURY_ISA_VERSION
	.align		4
        /*0050*/ 	.byte	0x03, 0x5f
        /*0052*/ 	.short	0x0101


	//----- nvinfo : EIATTR_VRC_CTA_INIT_COUNT
	.align		4
        /*0054*/ 	.byte	0x02, 0x4a
	.zero		1
	.zero		1


	//----- nvinfo : EIATTR_EXIT_INSTR_OFFSETS
	.align		4
        /*0058*/ 	.byte	0x04, 0x1c
        /*005a*/ 	.short	(.L_7025 - .L_7024)


	//   ....[0]....
.L_7024:
        /*005c*/ 	.word	0x00000070


	//   ....[1]....
        /*0060*/ 	.word	0x00000130


	//----- nvinfo : EIATTR_CBANK_PARAM_SIZE
	.align		4
.L_7025:
        /*0064*/ 	.byte	0x03, 0x19
        /*0066*/ 	.short	0x001c


	//----- nvinfo : EIATTR_PARAM_CBANK
	.align		4
        /*0068*/ 	.byte	0x04, 0x0a
        /*006a*/ 	.short	(.L_7027 - .L_7026)
	.align		4
.L_7026:
        /*006c*/ 	.word	index@(.nv.constant0._Z10add_kernelILx937EEvPfS0_S0_i)
        /*0070*/ 	.short	0x0380
        /*0072*/ 	.short	0x001c


	//----- nvinfo : EIATTR_SW_WAR
	.align		4
.L_7027:
        /*0074*/ 	.byte	0x04, 0x36
        /*0076*/ 	.short	(.L_7029 - .L_7028)
.L_7028:
        /*0078*/ 	.word	0x00000008
.L_7029:


//--------------------- .nv.info._Z10add_kernelILx936EEvPfS0_S0_i --------------------------
	.section	.nv.info._Z10add_kernelILx936EEvPfS0_S0_i,"",@"SHT_CUDA_INFO"
	.sectionflags	@""
	.align	4


	//----- nvinfo : EIATTR_CUDA_API_VERSION
	.align		4
        /*0000*/ 	.byte	0x04, 0x37
        /*0002*/ 	.short	(.L_7031 - .L_7030)
.L_7030:
        /*0004*/ 	.word	0x00000082


	//----- nvinfo : EIATTR_KPARAM_INFO
	.align		4
.L_7031:
        /*0008*/ 	.byte	0x04, 0x17
        /*000a*/ 	.short	(.L_7033 - .L_7032)
.L_7032:
        /*000c*/ 	.word	0x00000000
        /*0010*/ 	.short	0x0003
        /*0012*/ 	.short	0x0018
        /*0014*/ 	.byte	0x00, 0xf0, 0x11, 0x00


	//----- nvinfo : EIATTR_KPARAM_INFO
	.align		4
.L_7033:
        /*0018*/ 	.byte	0x04, 0x17
        /*001a*/ 	.short	(.L_7035 - .L_7034)
.L_7034:
        /*001c*/ 	.word	0x00000000
        /*0020*/ 	.short	0x0002
        /*0022*/ 	.short	0x0010
        /*0024*/ 	.byte	0x00, 0xf5, 0x21, 0x00


	//----- nvinfo : EIATTR_KPARAM_INFO
	.align		4
.L_7035:
        /*0028*/ 	.byte	0x04, 0x17
        /*002a*/ 	.short	(.L_7037 - .L_7036)
.L_7036:
        /*002c*/ 	.word	0x00000000
        /*0030*/ 	.short	0x0001
        /*0032*/ 	.short	0x0008
        /*0034*/ 	.byte	0x00, 0xf5, 0x21, 0x00


	//----- nvinfo : EIATTR_KPARAM_INFO
	.align		4
.L_7037:
        /*0038*/ 	.byte	0x04, 0x17
        /*003a*/ 	.short	(.L_7039 - .L_7038)
.L_7038:
        /*003c*/ 	.word	0x00000000
        /*0040*/ 	.short	0x0000
        /*0042*/ 	.short	0x0000
        /*0044*/ 	.byte	0x00, 0xf5, 0x21, 0x00


	//----- nvinfo : EIATTR_SPARSE_MMA_MASK
	.align		4
.L_7039:
        /*0048*/ 	.byte	0x03, 0x50
        /*004a*/ 	.short	0x0000


	//----- nvinfo : EIATTR_MAXREG_COUNT
	.align		4
        /*004c*/ 	.byte	0x03, 0x1b
        /*004e*/ 	.short	0x00ff


	//----- nvinfo : EIATTR_MERCURY_ISA_VERSION
	.align		4
        /*0050*/ 	.byte	0x03, 0x5f
        /*0052*/ 	.short	0x0101


	//----- nvinfo : EIATTR_VRC_CTA_INIT_COUNT
	.align		4
        /*0054*/ 	.byte	0x02, 0x4a
	.zero		1
	.zero		1


	//----- nvinfo : EIATTR_EXIT_INSTR_OFFSETS
	.align		4
        /*0058*/ 	.byte	0x04, 0x1c
        /*005a*/ 	.short	(.L_7041 - .L_7040)


	//   ....[0]....
.L_7040:
        /*005c*/ 	.word	0x00000070


	//   ....[1]....
        /*0060*/ 	.word	0x00000130


	//----- nvinfo : EIATTR_CBANK_PARAM_SIZE
	.align		4
.L_7041:
        /*0064*/ 	.byte	0x03, 0x19
        /*0066*/ 	.short	0x001c


	//----- nvinfo : EIATTR_PARAM_CBANK
	.align		4
        /*0068*/ 	.byte	0x04, 0x0a
        /*006a*/ 	.short	(.L_7043 - .L_7042)
	.align		4
.L_7042:
        /*006c*/ 	.word	index@(.nv.constant0._Z10add_kernelILx936EEvPfS0_S0_i)
        /*0070*/ 	.short	0x0380
        /*0072*/ 	.short	0x001c


	//----- nvinfo : EIATTR_SW_WAR
	.align		4
.L_7043:
        /*0074*/ 	.byte	0x04, 0x36
        /*0076*/ 	.short	(.L_7045 - .L_7044)
.L_7044:
        /*0078*/ 	.word	0x00000008
.L_7045:


//--------------------- .nv.info._Z10add_kernelILx935EEvPfS0_S0_i --------------------------
	.section	.nv.info._Z10add_kernelILx935EEvPfS0_S0_i,"",@"SHT_CUDA_INFO"
	.sectionflags	@""
	.align	4


	//----- nvinfo : EIATTR_CUDA_API_VERSION
	.align		4
        /*0000*/ 	.byte	0x04, 0x37
        /*0002*/ 	.short	(.L_7047 - .L_7046)
.L_7046:
        /*0004*/ 	.word	0x00000082


	//----- nvinfo : EIATTR_KPARAM_INFO
	.align		4
.L_7047:
        /*0008*/ 	.byte	0x04, 0x17
        /*000a*/ 	.short	(.L_7049 - .L_7048)
.L_7048:
        /*000c*/ 	.word	0x00000000
        /*0010*/ 	.short	0x0003
        /*0012*/ 	.short	0x0018
        /*0014*/ 	.byte	0x00, 0xf0, 0x11, 0x00


	//----- nvinfo : EIATTR_KPARAM_INFO
	.align		4
.L_7049:
        /*0018*/ 	.byte	0x04, 0x17
        /*001a*/ 	.short	(.L_7051 - .L_7050)
.L_7050:
        /*001c*/ 	.word	0x00000000
        /*0020*/ 	.short	0x0002
        /*0022*/ 	.short	0x0010
        /*0024*/ 	.byte	0x00, 0xf5, 0x21, 0x00


	//----- nvinfo : EIATTR_KPARAM_INFO
	.align		4
.L_7051:
        /*0028*/ 	.byte	0x04, 0x17
        /*002a*/ 	.short	(.L_7053 - .L_7052)
.L_7052:
        /*002c*/ 	.word	0x00000000
        /*0030*/ 	.short	0x0001
        /*0032*/ 	.short	0x0008
        /*0034*/ 	.byte	0x00, 0xf5, 0x21, 0x00


	//----- nvinfo : EIATTR_KPARAM_INFO
	.align		4
.L_7053:
        /*0038*/ 	.byte	0x04, 0x17
        /*003a*/ 	.short	(.L_7055 - .L_7054)
.L_7054:
        /*003c*/ 	.word	0x00000000
        /*0040*/ 	.short	0x0000
        /*0042*/ 	.short	0x0000
        /*0044*/ 	.byte	0x00, 0xf5, 0x21, 0x00


	//----- nvinfo : EIATTR_SPARSE_MMA_MASK
	.align		4
.L_7055:
        /*0048*/ 	.byte	0x03, 0x50
        /*004a*/ 	.short	0x0000


	//----- nvinfo : EIATTR_MAXREG_COUNT
	.align		4
        /*004c*/ 	.byte	0x03, 0x1b
        /*004e*/ 	.short	0x00ff


	//----- nvinfo : EIATTR_MERCURY_ISA_VERSION
	.align		4
        /*0050*/ 	.byte	0x03, 0x5f
        /*0052*/ 	.short	0x0101


	//----- nvinfo : EIATTR_VRC_CTA_INIT_COUNT
	.align		4
        /*0054*/ 	.byte	0x02, 0x4a
	.zero		1
	.zero		1


	//----- nvinfo : EIATTR_EXIT_INSTR_OFFSETS
	.align		4
        /*0058*/ 	.byte	0x04, 0x1c
        /*005a*/ 	.short	(.L_7057 - .L_7056)


	//   ....[0]....
.L_7056:
        /*005c*/ 	.word	0x00000070


	//   ....[1]....
        /*0060*/ 	.word	0x00000130


	//----- nvinfo : EIATTR_CBANK_PARAM_SIZE
	.align		4
.L_7057:
        /*0064*/ 	.byte	0x03, 0x19
        /*0066*/ 	.short	0x001c


	//----- nvinfo : EIATTR_PARAM_CBANK
	.align		4
        /*0068*/ 	.byte	0x04, 0x0a
        /*006a*/ 	.short	(.L_7059 - .L_7058)
	.align		4
.L_7058:
        /*006c*/ 	.word	index@(.nv.constant0._Z10add_kernelILx935EEvPfS0_S0_i)
        /*0070*/ 	.short	0x0380
        /*0072*/ 	.short	0x001c


	//----- nvinfo : EIATTR_SW_WAR
	.align		4
.L_7059:
        /*0074*/ 	.byte	0x04, 0x36
        /*0076*/ 	.short	(.L_7061 - .L_7060)
.L_7060:
        /*0078*/ 	.word	0x00000008
.L_7061:


//--------------------- .nv.info._Z10add_kernelILx934EEvPfS0_S0_i --------------------------
	.section	.nv.info._Z10add_kernelILx934EEvPfS0_S0_i,"",@"SHT_CUDA_INFO"
	.sectionflags	@""
	.align	4


	//----- nvinfo : EIATTR_CUDA_API_VERSION
	.align		4
        /*0000*/ 	.byte	0x04, 0x37
        /*0002*/ 	.short	(.L_7063 - .L_7062)
.L_7062:
        /*0004*/ 	.word	0x00000082


	//----- nvinfo : EIATTR_KPARAM_INFO
	.align		4
.L_7063:
        /*0008*/ 	.byte	0x04, 0x17
        /*000a*/ 	.short	(.L_7065 - .L_7064)
.L_7064:
        /*000c*/ 	.word	0x00000000
        /*0010*/ 	.short	0x0003
        /*0012*/ 	.short	0x0018
        /*0014*/ 	.byte	0x00, 0xf0, 0x11, 0x00


	//----- nvinfo : EIATTR_KPARAM_INFO
	.align		4
.L_7065:
        /*0018*/ 	.byte	0x04, 0x17
        /*001a*/ 	.short	(.L_7067 - .L_7066)
.L_7066:
        /*001c*/ 	.word	0x00000000
        /*0020*/ 	.short	0x0002
        /*0022*/ 	.short	0x0010
        /*0024*/ 	.byte	0x00, 0xf5, 0x21, 0x00


	//----- nvinfo : EIATTR_KPARAM_INFO
	.align		4
.L_7067:
        /*0028*/ 	.byte	0x04, 0x17
        /*002a*/ 	.short	(.L_7069 - .L_7068)
.L_7068:
        /*002c*/ 	.word	0x00000000
        /*0030*/ 	.short	0x0001
        /*0032*/ 	.short	0x0008
        /*0034*/ 	.byte	0x00, 0xf5, 0x21, 0x00


	//----- nvinfo : EIATTR_KPARAM_INFO
	.align		4
.L_7069:
        /*0038*/ 	.byte	0x04, 0x17
        /*003a*/ 	.short	(.L_7071 - .L_7070)
.L_7070:
        /*003c*/ 	.word	0x00000000
        /*0040*/ 	.short	0x0000
        /*0042*/ 	.short	0x0000
        /*0044*/ 	.byte	0x00, 0xf5, 0x21, 0x00


	//----- nvinfo : EIATTR_SPARSE_MMA_MASK
	.align		4
.L_7071:
        /*0048*/ 	.byte	0x03, 0x50
        /*004a*/ 	.short	0x0000


	//----- nvinfo : EIATTR_MAXREG_COUNT
	.align		4
        /*004c*/ 	.byte	0x03, 0x1b
        /*004e*/ 	.short	0x00ff


	//----- nvinfo : EIATTR_MERCURY_ISA_VERSION
	.align		4
        /*0050*/ 	.byte	0x03, 0x5f
        /*0052*/ 	.short	0x0101


	//----- nvinfo : EIATTR_VRC_CTA_INIT_COUNT
	.align		4
        /*0054*/ 	.byte	0x02, 0x4a
	.zero		1
	.zero		1


	//----- nvinfo : EIATTR_EXIT_INSTR_OFFSETS
	.align		4
        /*0058*/ 	.byte	0x04, 0x1c
        /*005a*/ 	.short	(.L_7073 - .L_7072)


	//   ....[0]....
.L_7072:
        /*005c*/ 	.word	0x00000070


	//   ....[1]....
        /*0060*/ 	.word	0x00000130


	//----- nvinfo : EIATTR_CBANK_PARAM_SIZE
	.align		4
.L_7073:
        /*0064*/ 	.byte	0x03, 0x19
        /*0066*/ 	.short	0x001c


	//----- nvinfo : EIATTR_PARAM_CBANK
	.align		4
        /*0068*/ 	.byte	0x04, 0x0a
        /*006a*/ 	.short	(.L_7075 - .L_7074)
	.align		4
.L_7074:
        /*006c*/ 	.word	index@(.nv.constant0._Z10add_kernelILx934EEvPfS0_S0_i)
        /*0070*/ 	.short	0x0380
        /*0072*/ 	.short	0x001c


	//----- nvinfo : EIATTR_SW_WAR
	.align		4
.L_7075:
        /*0074*/ 	.byte	0x04, 0x36
        /*0076*/ 	.short	(.L_7077 - .L_7076)
.L_7076:
        /*0078*/ 	.word	0x00000008
.L_7077:


//--------------------- .nv.info._Z10add_kernelILx933EEvPfS0_S0_i --------------------------
	.section	.nv.info._Z10add_kernelILx933EEvPfS0_S0_i,"",@"SHT_CUDA_INFO"
	.sectionflags	@""
	.align	4


	//----- nvinfo : EIATTR_CUDA_API_VERSION
	.align		4
        /*0000*/ 	.byte	0x04, 0x37
        /*0002*/ 	.short	(.L_7079 - .L_7078)
.L_7078:
        /*0004*/ 	.word	0x00000082


	//----- nvinfo : EIATTR_KPARAM_INFO
	.align		4
.L_7079:
        /*0008*/ 	.byte	0x04, 0x17
        /*000a*/ 	.short	(.L_7081 - .L_7080)
.L_7080:
        /*000c*/ 	.word	0x00000000
        /*0010*/ 	.short	0x0003
        /*0012*/ 	.short	0x0018
        /*0014*/ 	.byte	0x00, 0xf0, 0x11, 0x00


	//----- nvinfo : EIATTR_KPARAM_INFO
	.align		4
.L_7081:
        /*0018*/ 	.byte	0x04, 0x17
        /*001a*/ 	.short	(.L_7083 - .L_7082)
.L_7082:
        /*001c*/ 	.word	0x00000000
        /*0020*/ 	.short	0x0002
        /*0022*/ 	.short	0x0010
        /*0024*/ 	.byte	0x00, 0xf5, 0x21, 0x00


	//----- nvinfo : EIATTR_KPARAM_INFO
	.align		4
.L_7083:
        /*0028*/ 	.byte	0x04, 0x17
        /*002a*/ 	.short	(.L_7085 - .L_7084)
.L_7084:
        /*002c*/ 	.word	0x00000000
        /*0030*/ 	.short	0x0001
        /*0032*/ 	.short	0x0008
        /*0034*/ 	.byte	0x00, 0xf5, 0x21, 0x00


	//----- nvinfo : EIATTR_KPARAM_INFO
	.align		4
.L_7085:
        /*0038*/ 	.byte	0x04, 0x17
        /*003a*/ 	.short	(.L_7087 - .L_7086)
.L_7086:
        /*003c*/ 	.word	0x00000000
        /*0040*/ 	.short	0x0000
        /*0042*/ 	.short	0x0000
        /*0044*/ 	.byte	0x00, 0xf5, 0x21, 0x00


	//----- nvinfo : EIATTR_SPARSE_MMA_MASK
	.align		4
.L_7087:
        /*0048*/ 	.byte	0x03, 0x50
        /*004a*/ 	.short	0x0000


	//----- nvinfo : EIATTR_MAXREG_COUNT
	.align		4
        /*004c*/ 	.byte	0x03, 0x1b
        /*004e*/ 	.short	0x00ff


	//----- nvinfo : EIATTR_MERCURY_ISA_VERSION
	.align		4
        /*0050*/ 	.byte	0x03, 0x5f
        /*0052*/ 	.short	0x0101


	//----- nvinfo : EIATTR_VRC_CTA_INIT_COUNT
	.align		4
        /*0054*/ 	.byte	0x02, 0x4a
	.zero		1
	.zero		1


	//----- nvinfo : EIATTR_EXIT_INSTR_OFFSETS
	.align		4
        /*0058*/ 	.byte	0x04, 0x1c
        /*005a*/ 	.short	(.L_7089 - .L_7088)


	//   ....[0]....
.L_7088:
        /*005c*/ 	.word	0x00000070


	//   ....[1]....
        /*0060*/ 	.word	0x00000130


	//----- nvinfo : EIATTR_CBANK_PARAM_SIZE
	.align		4
.L_7089:
        /*0064*/ 	.byte	0x03, 0x19
        /*0066*/ 	.short	0x001c


	//----- nvinfo : EIATTR_PARAM_CBANK
	.align		4
        /*0068*/ 	.byte	0x04, 0x0a
        /*006a*/ 	.short	(.L_7091 - .L_7090)
	.align		4
.L_7090:
        /*006c*/ 	.word	index@(.nv.constant0._Z10add_kernelILx933EEvPfS0_S0_i)
        /*0070*/ 	.short	0x0380
        /*0072*/ 	.short	0x001c


	//----- nvinfo : EIATTR_SW_WAR
	.align		4
.L_7091:
        /*0074*/ 	.byte	0x04, 0x36
        /*0076*/ 	.short	(.L_7093 - .L_7092)
.L_7092:
        /*0078*/ 	.word	0x00000008
.L_7093:


//--------------------- .nv.info._Z10add_kernelILx932EEvPfS0_S0_i --------------------------
	.section	.nv.info._Z10add_kernelILx932EEvPfS0_S0_i,"",@"SHT_CUDA_INFO"
	.sectionflags	@""
	.align	4


	//----- nvinfo : EIATTR_CUDA_API_VERSION
	.align		4
        /*0000*/ 	.byte	0x04, 0x37
        /*0002*/ 	.short	(.L_7095 - .L_7094)
.L_7094:
        /*0004*/ 	.word	0x00000082


	//----- nvinfo : EIATTR_KPARAM_INFO
	.align		4
.L_7095:
        /*0008*/ 	.byte	0x04, 0x17
        /*000a*/ 	.short	(.L_7097 - .L_7096)
.L_7096:
        /*000c*/ 	.word	0x00000000
        /*0010*/ 	.short	0x0003
        /*0012*/ 	.short	0x0018
        /*0014*/ 	.byte	0x00, 0xf0, 0x11, 0x00


	//----- nvinfo : EIATTR_KPARAM_INFO
	.align		4
.L_7097:
        /*0018*/ 	.byte	0x04, 0x17
        /*001a*/ 	.short	(.L_7099 - .L_7098)
.L_7098:
        /*001c*/ 	.word	0x00000000
        /*0020*/ 	.short	0x0002
        /*0022*/ 	.short	0x0010
        /*0024*/ 	.byte	0x00, 0xf5, 0x21, 0x00


	//----- nvinfo : EIATTR_KPARAM_INFO
	.align		4
.L_7099:
        /*0028*/ 	.byte	0x04, 0x17
        /*002a*/ 	.short	(.L_7101 - .L_7100)
.L_7100:
        /*002c*/ 	.word	0x00000000
        /*0030*/ 	.short	0x0001
        /*0032*/ 	.short	0x0008
        /*0034*/ 	.byte	0x00, 0xf5, 0x21, 0x00


	//----- nvinfo : EIATTR_KPARAM_INFO
	.align		4
.L_7101:
        /*0038*/ 	.byte	0x04, 0x17
        /*003a*/ 	.short	(.L_7103 - .L_7102)
.L_7102:
        /*003c*/ 	.word	0x00000000
        /*0040*/ 	.short	0x0000
        /*0042*/ 	.short	0x0000
        /*0044*/ 	.byte	0x00, 0xf5, 0x21, 0x00


	//----- nvinfo : EIATTR_SPARSE_MMA_MASK
	.align		4
.L_7103:
        /*0048*/ 	.byte	0x03, 0x50
        /*004a*/ 	.short	0x0000


	//----- nvinfo : EIATTR_MAXREG_COUNT
	.align		4
        /*004c*/ 	.byte	0x03, 0x1b
        /*004e*/ 	.short	0x00ff


	//----- nvinfo : EIATTR_MERCURY_ISA_VERSION
	.align		4
        /*0050*/ 	.byte	0x03, 0x5f
        /*0052*/ 	.short	0x0101


	//----- nvinfo : EIATTR_VRC_CTA_INIT_COUNT
	.align		4
        /*0054*/ 	.byte	0x02, 0x4a
	.zero		1
	.zero		1


	//----- nvinfo : EIATTR_EXIT_INSTR_OFFSETS
	.align		4
        /*0058*/ 	.byte	0x04, 0x1c
        /*005a*/ 	.short	(.L_7105 - .L_7104)


	//   ....[0]....
.L_7104:
        /*005c*/ 	.word	0x00000070


	//   ....[1]....
        /*0060*/ 	.word	0x00000130


	//----- nvinfo : EIATTR_CBANK_PARAM_SIZE
	.align		4
.L_7105:
        /*0064*/ 	.byte	0x03, 0x19
        /*0066*/ 	.short	0x001c


	//----- nvinfo : EIATTR_PARAM_CBANK
	.align		4
        /*0068*/ 	.byte	0x04, 0x0a
        /*006a*/ 	.short	(.L_7107 - .L_7106)
	.align		4
.L_7106:
        /*006c*/ 	.word	index@(.nv.constant0._Z10add_kernelILx932EEvPfS0_S0_i)
        /*0070*/ 	.short	0x0380
        /*0072*/ 	.short	0x001c


	//----- nvinfo : EIATTR_SW_WAR
	.align		4
.L_7107:
        /*0074*/ 	.byte	0x04, 0x36
        /*0076*/ 	.short	(.L_7109 - .L_7108)
.L_7108:
        /*0078*/ 	.word	0x00000008
.L_7109:


//--------------------- .nv.info._Z10add_kernelILx931EEvPfS0_S0_i --------------------------
	.section	.nv.info._Z10add_kernelILx931EEvPfS0_S0_i,"",@"SHT_CUDA_INFO"
	.sectionflags	@""
	.align	4


	//----- nvinfo : EIATTR_CUDA_API_VERSION
	.align		4
        /*0000*/ 	.byte	0x04, 0x37
        /*0002*/ 	.short	(.L_7111 - .L_7110)
.L_7110:
        /*0004*/ 	.word	0x00000082


	//----- nvinfo : EIATTR_KPARAM_INFO
	.align		4
.L_7111:
        /*0008*/ 	.byte	0x04, 0x17
        /*000a*/ 	.short	(.L_7113 - .L_7112)
.L_7112:
        /*000c*/ 	.word	0x00000000
        /*0010*/ 	.short	0x0003
        /*0012*/ 	.short	0x0018
        /*0014*/ 	.byte	0x00, 0xf0, 0x11, 0x00


	//----- nvinfo : EIATTR_KPARAM_INFO
	.align		4
.L_7113:
        /*0018*/ 	.byte	0x04, 0x17
        /*001a*/ 	.short	(.L_7115 - .L_7114)
.L_7114:
        /*001c*/ 	.word	0x00000000
        /*0020*/ 	.short	0x0002
        /*0022*/ 	.short	0x0010
        /*0024*/ 	.byte	0x00, 0xf5, 0x21, 0x00


	//----- nvinfo : EIATTR_KPARAM_INFO
	.align		4
.L_7115:
        /*0028*/ 	.byte	0x04, 0x17
        /*002a*/ 	.short	(.L_7117 - .L_7116)
.L_7116:
        /*002c*/ 	.word	0x00000000
        /*0030*/ 	.short	0x0001
        /*0032*/ 	.short	0x0008
        /*0034*/ 	.byte	0x00, 0xf5, 0x21, 0x00


	//----- nvinfo : EIATTR_KPARAM_INFO
	.align		4
.L_7117:
        /*0038*/ 	.byte	0x04, 0x17
        /*003a*/ 	.short	(.L_7119 - .L_7118)
.L_7118:
        /*003c*/ 	.word	0x00000000
        /*0040*/ 	.short	0x0000
        /*0042*/ 	.short	0x0000
        /*0044*/ 	.byte	0x00, 0xf5, 0x21, 0x00


	//----- nvinfo : EIATTR_SPARSE_MMA_MASK
	.align		4
.L_7119:
        /*0048*/ 	.byte	0x03, 0x50
        /*004a*/ 	.short	0x0000


	//----- nvinfo : EIATTR_MAXREG_COUNT
	.align		4
        /*004c*/ 	.byte	0x03, 0x1b
        /*004e*/ 	.short	0x00ff


	//----- nvinfo : EIATTR_MERCURY_ISA_VERSION
	.align		4
        /*0050*/ 	.byte	0x03, 0x5f
        /*0052*/ 	.short	0x0101


	//----- nvinfo : EIATTR_VRC_CTA_INIT_COUNT
	.align		4
        /*0054*/ 	.byte	0x02, 0x4a
	.zero		1
	.zero		1


	//----- nvinfo : EIATTR_EXIT_INSTR_OFFSETS
	.align		4
        /*0058*/ 	.byte	0x04, 0x1c
        /*005a*/ 	.short	(.L_7121 - .L_7120)


	//   ....[0]....
.L_7120:
        /*005c*/ 	.word	0x00000070


	//   ....[1]....
        /*0060*/ 	.word	0x00000130


	//----- nvinfo : EIATTR_CBANK_PARAM_SIZE
	.align		4
.L_7121:
        /*0064*/ 	.byte	0x03, 0x19
        /*0066*/ 	.short	0x001c


	//----- nvinfo : EIATTR_PARAM_CBANK
	.align		4
        /*0068*/ 	.byte	0x04, 0x0a
        /*006a*/ 	.short	(.L_7123 - .L_7122)
	.align		4
.L_7122:
        /*006c*/ 	.word	index@(.nv.constant0._Z10add_kernelILx931EEvPfS0_S0_i)
        /*0070*/ 	.short	0x0380
        /*0072*/ 	.short	0x001c


	//----- nvinfo : EIATTR_SW_WAR
	.align		4
.L_7123:
        /*0074*/ 	.byte	0x04, 0x36
        /*0076*/ 	.short	(.L_7125 - .L_7124)
.L_7124:
        /*0078*/ 	.word	0x00000008
.L_7125:


//--------------------- .nv.info._Z10add_kernelILx930EEvPfS0_S0_i --------------------------
	.section	.nv.info._Z10add_kernelILx930EEvPfS0_S0_i,"",@"SHT_CUDA_INFO"
	.sectionflags	@""
	.align	4


	//----- nvinfo : EIATTR_CUDA_API_VERSION
	.align		4
        /*0000*/ 	.byte	0x04, 0x37
        /*0002*/ 	.short	(.L_7127 - .L_7126)
.L_7126:
        /*0004*/ 	.word	0x00000082


	//----- nvinfo : EIATTR_KPARAM_INFO
	.align		4
.L_7127:
        /*0008*/ 	.byte	0x04, 0x17
        /*000a*/ 	.short	(.L_7129 - .L_7128)
.L_7128:
        /*000c*/ 	.word	0x00000000
        /*0010*/ 	.short	0x0003
        /*0012*/ 	.short	0x0018
        /*0014*/ 	.byte	0x00, 0xf0, 0x11, 0x00


	//----- nvinfo : EIATTR_KPARAM_INFO
	.align		4
.L_7129:
        /*0018*/ 	.byte	0x04, 0x17
        /*001a*/ 	.short	(.L_7131 - .L_7130)
.L_7130:
        /*001c*/ 	.word	0x00000000
        /*0020*/ 	.short	0x0002
        /*0022*/ 	.short	0x0010
        /*0024*/ 	.byte	0x00, 0xf5, 0x21, 0x00


	//----- nvinfo : EIATTR_KPARAM_INFO
	.align		4
.L_7131:
        /*0028*/ 	.byte	0x04, 0x17
        /*002a*/ 	.short	(.L_7133 - .L_7132)
.L_7132:
        /*002c*/ 	.word	0x00000000
        /*0030*/ 	.short	0x0001
        /*0032*/ 	.short	0x0008
        /*0034*/ 	.byte	0x00, 0xf5, 0x21, 0x00


	//----- nvinfo : EIATTR_KPARAM_INFO
	.align		4
.L_7133:
        /*0038*/ 	.byte	0x04, 0x17
        /*003a*/ 	.short	(.L_7135 - .L_7134)
.L_7134:
        /*003c*/ 	.word	0x00000000
        /*0040*/ 	.short	0x0000
        /*0042*/ 	.short	0x0000
        /*0044*/ 	.byte	0x00, 0xf5, 0x21, 0x00


	//----- nvinfo : EIATTR_SPARSE_MMA_MASK
	.align		4
.L_7135:
        /*0048*/ 	.byte	0x03, 0x50
        /*004a*/ 	.short	0x0000


	//----- nvinfo : EIATTR_MAXREG_COUNT
	.align		4
        /*004c*/ 	.byte	0x03, 0x1b
        /*004e*/ 	.short	0x00ff


	//----- nvinfo : EIATTR_MERCURY_ISA_VERSION
	.align		4
        /*0050*/ 	.byte	0x03, 0x5f
        /*0052*/ 	.short	0x0101


	//----- nvinfo : EIATTR_VRC_CTA_INIT_COUNT
	.align		4
        /*0054*/ 	.byte	0x02, 0x4a
	.zero		1
	.zero		1


	//----- nvinfo : EIATTR_EXIT_INSTR_OFFSETS
	.align		4
        /*0058*/ 	.byte	0x04, 0x1c
        /*005a*/ 	.short	(.L_7137 - .L_7136)


	//   ....[0]....
.L_7136:
        /*005c*/ 	.word	0x00000070


	//   ....[1]....
        /*0060*/ 	.word	0x00000130


	//----- nvinfo : EIATTR_CBANK_PARAM_SIZE
	.align		4
.L_7137:
        /*0064*/ 	.byte	0x03, 0x19
        /*0066*/ 	.short	0x001c


	//----- nvinfo : EIATTR_PARAM_CBANK
	.align		4
        /*0068*/ 	.byte	0x04, 0x0a
        /*006a*/ 	.short	(.L_7139 - .L_7138)
	.align		4
.L_7138:
        /*006c*/ 	.word	index@(.nv.constant0._Z10add_kernelILx930EEvPfS0_S0_i)
        /*0070*/ 	.short	0x0380
        /*0072*/ 	.short	0x001c


	//----- nvinfo : EIATTR_SW_WAR
	.align		4
.L_7139:
        /*0074*/ 	.byte	0x04, 0x36
        /*0076*/ 	.short	(.L_7141 - .L_7140)
.L_7140:
        /*0078*/ 	.word	0x00000008
.L_7141:


//--------------------- .nv.info._Z10add_kernelILx929EEvPfS0_S0_i --------------------------
	.section	.nv.info._Z10add_kernelILx929EEvPfS0_S0_i,"",@"SHT_CUDA_INFO"
	.sectionflags	@""
	.align	4


	//----- nvinfo : EIATTR_CUDA_API_VERSION
	.align		4
        /*0000*/ 	.byte	0x04, 0x37
        /*0002*/ 	.short	(.L_7143 - .L_7142)
.L_7142:
        /*0004*/ 	.word	0x00000082


	//----- nvinfo : EIATTR_KPARAM_INFO
	.align		4
.L_7143:
        /*0008*/ 	.byte	0x04, 0x17
        /*000a*/ 	.short	(.L_7145 - .L_7144)
.L_7144:
        /*000c*/ 	.word	0x00000000
        /*0010*/ 	.short	0x0003
        /*0012*/ 	.short	0x0018
        /*0014*/ 	.byte	0x00, 0xf0, 0x11, 0x00


	//----- nvinfo : EIATTR_KPARAM_INFO
	.align		4
.L_7145:
        /*0018*/ 	.byte	0x04, 0x17
        /*001a*/ 	.short	(.L_7147 - .L_7146)
.L_7146:
        /*001c*/ 	.word	0x00000000
        /*0020*/ 	.short	0x0002
        /*0022*/ 	.short	0x0010
        /*0024*/ 	.byte	0x00, 0xf5, 0x21, 0x00


	//----- nvinfo : EIATTR_KPARAM_INFO
	.align		4
.L_7147:
        /*0028*/ 	.byte	0x04, 0x17
        /*002a*/ 	.short	(.L_7149 - .L_7148)
.L_7148:
        /*002c*/ 	.word	0x00000000
        /*0030*/ 	.short	0x0001
        /*0032*/ 	.short	0x0008
        /*0034*/ 	.byte	0x00, 0xf5, 0x21, 0x00


	//----- nvinfo : EIATTR_KPARAM_INFO
	.align		4
.L_7149:
        /*0038*/ 	.byte	0x04, 0x17
        /*003a*/ 	.short	(.L_7151 - .L_7150)
.L_7150:
        /*003c*/ 	.word	0x00000000
        /*0040*/ 	.short	0x0000
        /*0042*/ 	.short	0x0000
        /*0044*/ 	.byte	0x00, 0xf5, 0x21, 0x00


	//----- nvinfo : EIATTR_SPARSE_MMA_MASK
	.align		4
.L_7151:
        /*0048*/ 	.byte	0x03, 0x50
        /*004a*/ 	.short	0x0000


	//----- nvinfo : EIATTR_MAXREG_COUNT
	.align		4
        /*004c*/ 	.byte	0x03, 0x1b
        /*004e*/ 	.short	0x00ff


	//----- nvinfo : EIATTR_MERCURY_ISA_VERSION
	.align		4
        /*0050*/ 	.byte	0x03, 0x5f
        /*0052*/ 	.short	0x0101


	//----- nvinfo : EIATTR_VRC_CTA_INIT_COUNT
	.align		4
        /*0054*/ 	.byte	0x02, 0x4a
	.zero		1
	.zero		1


	//----- nvinfo : EIATTR_EXIT_INSTR_OFFSETS
	.align		4
        /*0058*/ 	.byte	0x04, 0x1c
        /*005a*/ 	.short	(.L_7153 - .L_7152)


	//   ....[0]....
.L_7152:
        /*005c*/ 	.word	0x00000070


	//   ....[1]....
        /*0060*/ 	.word	0x00000130


	//----- nvinfo : EIATTR_CBANK_PARAM_SIZE
	.align		4
.L_7153:
        /*0064*/ 	.byte	0x03, 0x19
        /*0066*/ 	.short	0x001c


	//----- nvinfo : EIATTR_PARAM_CBANK
	.align		4
        /*0068*/ 	.byte	0x04, 0x0a
        /*006a*/ 	.short	(.L_7155 - .L_7154)
	.align		4
.L_7154:
        /*006c*/ 	.word	index@(.nv.constant0._Z10add_kernelILx929EEvPfS0_S0_i)
        /*0070*/ 	.short	0x0380
        /*0072*/ 	.short	0x001c


	//----- nvinfo : EIATTR_SW_WAR
	.align		4
.L_7155:
        /*0074*/ 	.byte	0x04, 0x36
        /*0076*/ 	.short	(.L_7157 - .L_7156)
.L_7156:
        /*0078*/ 	.word	0x00000008
.L_7157:


//--------------------- .nv.info._Z10add_kernelILx928EEvPfS0_S0_i --------------------------
	.section	.nv.info._Z10add_kernelILx928EEvPfS0_S0_i,"",@"SHT_CUDA_INFO"
	.sectionflags	@""
	.align	4


	//----- nvinfo : EIATTR_CUDA_API_VERSION
	.align		4
        /*0000*/ 	.byte	0x04, 0x37
        /*0002*/ 	.short	(.L_7159 - .L_7158)
.L_7158:
        /*0004*/ 	.word	0x00000082


	//----- nvinfo : EIATTR_KPARAM_INFO
	.align		4
.L_7159:
        /*0008*/ 	.byte	0x04, 0x17
        /*000a*/ 	.short	(.L_7161 - .L_7160)
.L_7160:
        /*000c*/ 	.word	0x00000000
        /*0010*/ 	.short	0x0003
        /*0012*/ 	.short	0x0018
        /*0014*/ 	.byte	0x00, 0xf0, 0x11, 0x00


	//----- nvinfo : EIATTR_KPARAM_INFO
	.align		4
.L_7161:
        /*0018*/ 	.byte	0x04, 0x17
        /*001a*/ 	.short	(.L_7163 - .L_7162)
.L_7162:
        /*001c*/ 	.word	0x00000000
        /*0020*/ 	.short	0x0002
        /*0022*/ 	.short	0x0010
        /*0024*/ 	.byte	0x00, 0xf5, 0x21, 0x00


	//----- nvinfo : EIATTR_KPARAM_INFO
	.align		4
.L_7163:
        /*0028*/ 	.byte	0x04, 0x17
        /*002a*/ 	.short	(.L_7165 - .L_7164)
.L_7164:
        /*002c*/ 	.word	0x00000000
        /*0030*/ 	.short	0x0001
        /*0032*/ 	.short	0x0008
        /*0034*/ 	.byte	0x00, 0xf5, 0x21, 0x00


	//----- nvinfo : EIATTR_KPARAM_INFO
	.align		4
.L_7165:
        /*0038*/ 	.byte	0x04, 0x17
        /*003a*/ 	.short	(.L_7167 - .L_7166)
.L_7166:
        /*003c*/ 	.word	0x00000000
        /*0040*/ 	.short	0x0000
        /*0042*/ 	.short	0x0000
        /*0044*/ 	.byte	0x00, 0xf5, 0x21, 0x00


	//----- nvinfo : EIATTR_SPARSE_MMA_MASK
	.align		4
.L_7167:
        /*0048*/ 	.byte	0x03, 0x50
        /*004a*/ 	.short	0x0000


	//----- nvinfo : EIATTR_MAXREG_COUNT
	.align		4
        /*004c*/ 	.byte	0x03, 0x1b
        /*004e*/ 	.short	0x00ff


	//----- nvinfo : EIATTR_MERCURY_ISA_VERSION
	.align		4
        /*0050*/ 	.byte	0x03, 0x5f
        /*0052*/ 	.short	0x0101


	//----- nvinfo : EIATTR_VRC_CTA_INIT_COUNT
	.align		4
        /*0054*/ 	.byte	0x02, 0x4a
	.zero		1
	.zero		1


	//----- nvinfo : EIATTR_EXIT_INSTR_OFFSETS
	.align		4
        /*0058*/ 	.byte	0x04, 0x1c
        /*005a*/ 	.short	(.L_7169 - .L_7168)


	//   ....[0]....
.L_7168:
        /*005c*/ 	.word	0x00000070


	//   ....[1]....
        /*0060*/ 	.word	0x00000130


	//----- nvinfo : EIATTR_CBANK_PARAM_SIZE
	.align		4
.L_7169:
        /*0064*/ 	.byte	0x03, 0x19
        /*0066*/ 	.short	0x001c


	//----- nvinfo : EIATTR_PARAM_CBANK
	.align		4
        /*0068*/ 	.byte	0x04, 0x0a
        /*006a*/ 	.short	(.L_7171 - .L_7170)
	.align		4
.L_7170:
        /*006c*/ 	.word	index@(.nv.constant0._Z10add_kernelILx928EEvPfS0_S0_i)
        /*0070*/ 	.short	0x0380
        /*0072*/ 	.short	0x001c


	//----- nvinfo : EIATTR_SW_WAR
	.align		4
.L_7171:
        /*0074*/ 	.byte	0x04, 0x36
        /*0076*/ 	.short	(.L_7173 - .L_7172)
.L_7172:
        /*0078*/ 	.word	0x00000008
.L_7173:


//--------------------- .nv.info._Z10add_kernelILx927EEvPfS0_S0_i --------------------------
	.section	.nv.info._Z10add_kernelILx927EEvPfS0_S0_i,"",@"SHT_CUDA_INFO"
	.sectionflags	@""
	.align	4


	//----- nvinfo : EIATTR_CUDA_API_VERSION
	.align		4
        /*0000*/ 	.byte	0x04, 0x37
        /*0002*/ 	.short	(.L_7175 - .L_7174)
.L_7174:
        /*0004*/ 	.word	0x00000082


	//----- nvinfo : EIATTR_KPARAM_INFO
	.align		4
.L_7175:
        /*0008*/ 	.byte	0x04, 0x17
        /*000a*/ 	.short	(.L_7177 - .L_7176)
.L_7176:
        /*000c*/ 	.word	0x00000000
        /*0010*/ 	.short	0x0003
        /*0012*/ 	.short	0x0018
        /*0014*/ 	.byte	0x00, 0xf0, 0x11, 0x00


	//----- nvinfo : EIATTR_KPARAM_INFO
	.align		4
.L_7177:
        /*0018*/ 	.byte	0x04, 0x17
        /*001a*/ 	.short	(.L_7179 - .L_7178)
.L_7178:
        /*001c*/ 	.word	0x00000000
        /*0020*/ 	.short	0x0002
        /*0022*/ 	.short	0x0010
        /*0024*/ 	.byte	0x00, 0xf5, 0x21, 0x00


	//----- nvinfo : EIATTR_KPARAM_INFO
	.align		4
.L_7179:
        /*0028*/ 	.byte	0x04, 0x17
        /*002a*/ 	.short	(.L_7181 - .L_7180)
.L_7180:
        /*002c*/ 	.word	0x00000000
        /*0030*/ 	.short	0x0001
        /*0032*/ 	.short	0x0008
        /*0034*/ 	.byte	0x00, 0xf5, 0x21, 0x00


	//----- nvinfo : EIATTR_KPARAM_INFO
	.align		4
.L_7181:
        /*0038*/ 	.byte	0x04, 0x17
        /*003a*/ 	.short	(.L_7183 - .L_7182)
.L_7182:
        /*003c*/ 	.word	0x00000000
        /*0040*/ 	.short	0x0000
        /*0042*/ 	.short	0x0000
        /*0044*/ 	.byte	0x00, 0xf5, 0x21, 0x00


	//----- nvinfo : EIATTR_SPARSE_MMA_MASK
	.align		4
.L_7183:
        /*0048*/ 	.byte	0x03, 0x50
        /*004a*/ 	.short	0x0000


	//----- nvinfo : EIATTR_MAXREG_COUNT
	.align		4
        /*004c*/ 	.byte	0x03, 0x1b
        /*004e*/ 	.short	0x00ff


	//----- nvinfo : EIATTR_MERCURY_ISA_VERSION
	.align		4
        /*0050*/ 	.byte	0x03, 0x5f
        /*0052*/ 	.short	0x0101


	//----- nvinfo : EIATTR_VRC_CTA_INIT_COUNT
	.align		4
        /*0054*/ 	.byte	0x02, 0x4a
	.zero		1
	.zero		1


	//----- nvinfo : EIATTR_EXIT_INSTR_OFFSETS
	.align		4
        /*0058*/ 	.byte	0x04, 0x1c
        /*005a*/ 	.short	(.L_7185 - .L_7184)


	//   ....[0]....
.L_7184:
        /*005c*/ 	.word	0x00000070


	//   ....[1]....
        /*0060*/ 	.word	0x00000130


	//----- nvinfo : EIATTR_CBANK_PARAM_SIZE
	.align		4
.L_7185:
        /*0064*/ 	.byte	0x03, 0x19
        /*0066*/ 	.short	0x001c


	//----- nvinfo : EIATTR_PARAM_CBANK
	.align		4
        /*0068*/ 	.byte	0x04, 0x0a
        /*006a*/ 	.short	(.L_7187 - .L_7186)
	.align		4
.L_7186:
        /*006c*/ 	.word	index@(.nv.constant0._Z10add_kernelILx927EEvPfS0_S0_i)
        /*0070*/ 	.short	0x0380
        /*0072*/ 	.short	0x001c


	//----- nvinfo : EIATTR_SW_WAR
	.align		4
.L_7187:
        /*0074*/ 	.byte	0x04, 0x36
        /*0076*/ 	.short	(.L_7189 - .L_7188)
.L_7188:
        /*0078*/ 	.word	0x00000008
.L_7189:


//--------------------- .nv.info._Z10add_kernelILx926EEvPfS0_S0_i --------------------------
	.section	.nv.info._Z10add_kernelILx926EEvPfS0_S0_i,"",@"SHT_CUDA_INFO"
	.sectionflags	@""
	.align	4


	//----- nvinfo : EIATTR_CUDA_API_VERSION
	.align		4
        /*0000*/ 	.byte	0x04, 0x37
        /*0002*/ 	.short	(.L_7191 - .L_7190)
.L_7190:
        /*0004*/ 	.word	0x00000082


	//----- nvinfo : EIATTR_KPARAM_INFO
	.align		4
.L_7191:
        /*0008*/ 	.byte	0x04, 0x17
        /*000a*/ 	.short	(.L_7193 - .L_7192)
.L_7192:
        /*000c*/ 	.word	0x00000000
        /*0010*/ 	.short	0x0003
        /*0012*/ 	.short	0x0018
        /*0014*/ 	.byte	0x00, 0xf0, 0x11, 0x00


	//----- nvinfo : EIATTR_KPARAM_INFO
	.align		4
.L_7193:
        /*0018*/ 	.byte	0x04, 0x17
        /*001a*/ 	.short	(.L_7195 - .L_7194)
.L_7194:
        /*001c*/ 	.word	0x00000000
        /*0020*/ 	.short	0x0002
        /*0022*/ 	.short	0x0010
        /*0024*/ 	.byte	0x00, 0xf5, 0x21, 0x00


	//----- nvinfo : EIATTR_KPARAM_INFO
	.align		4
.L_7195:
        /*0028*/ 	.byte	0x04, 0x17
        /*002a*/ 	.short	(.L_7197 - .L_7196)
.L_7196:
        /*002c*/ 	.word	0x00000000
        /*0030*/ 	.short	0x0001
        /*0032*/ 	.short	0x0008
        /*0034*/ 	.byte	0x00, 0xf5, 0x21, 0x00


	//----- nvinfo : EIATTR_KPARAM_INFO
	.align		4
.L_7197:
        /*0038*/ 	.byte	0x04, 0x17
        /*003a*/ 	.short	(.L_7199 - .L_7198)
.L_7198:
        /*003c*/ 	.word	0x00000000
        /*0040*/ 	.short	0x0000
        /*0042*/ 	.short	0x0000
        /*0044*/ 	.byte	0x00, 0xf5, 0x21, 0x00


	//----- nvinfo : EIATTR_SPARSE_MMA_MASK
	.align		4
.L_7199:
        /*0048*/ 	.byte	0x03, 0x50
        /*004a*/ 	.short	0x0000


	//----- nvinfo : EIATTR_MAXREG_COUNT
	.align		4
        /*004c*/ 	.byte	0x03, 0x1b
        /*004e*/ 	.short	0x00ff


	//----- nvinfo : EIATTR_MERCURY_ISA_VERSION
	.align		4
        /*0050*/ 	.byte	0x03, 0x5f
        /*0052*/ 	.short	0x0101


	//----- nvinfo : EIATTR_VRC_CTA_INIT_COUNT
	.align		4
        /*0054*/ 	.byte	0x02, 0x4a
	.zero		1
	.zero		1


	//----- nvinfo : EIATTR_EXIT_INSTR_OFFSETS
	.align		4
        /*0058*/ 	.byte	0x04, 0x1c
        /*005a*/ 	.short	(.L_7201 - .L_7200)


	//   ....[0]....
.L_7200:
        /*005c*/ 	.word	0x00000070


	//   ....[1]....
        /*0060*/ 	.word	0x00000130


	//----- nvinfo : EIATTR_CBANK_PARAM_SIZE
	.align		4
.L_7201:
        /*0064*/ 	.byte	0x03, 0x19
        /*0066*/ 	.short	0x001c


	//----- nvinfo : EIATTR_PARAM_CBANK
	.align		4
        /*0068*/ 	.byte	0x04, 0x0a
        /*006a*/ 	.short	(.L_7203 - .L_7202)
	.align		4
.L_7202:
        /*006c*/ 	.word	index@(.nv.constant0._Z10add_kernelILx926EEvPfS0_S0_i)
        /*0070*/ 	.short	0x0380
        /*0072*/ 	.short	0x001c


	//----- nvinfo : EIATTR_SW_WAR
	.align		4
.L_7203:
        /*0074*/ 	.byte	0x04, 0x36
        /*0076*/ 	.short	(.L_7205 - .L_7204)
.L_7204:
        /*0078*/ 	.word	0x00000008
.L_7205:


//--------------------- .nv.info._Z10add_kernelILx925EEvPfS0_S0_i --------------------------
	.section	.nv.info._Z10add_kernelILx925EEvPfS0_S0_i,"",@"SHT_CUDA_INFO"
	.sectionflags	@""
	.align	4


	//----- nvinfo : EIATTR_CUDA_API_VERSION
	.align		4
        /*0000*/ 	.byte	0x04, 0x37
        /*0002*/ 	.short	(.L_7207 - .L_7206)
.L_7206:
        /*0004*/ 	.word	0x00000082


	//----- nvinfo : EIATTR_KPARAM_INFO
	.align		4
.L_7207:
        /*0008*/ 	.byte	0x04, 0x17
        /*000a*/ 	.short	(.L_7209 - .L_7208)
.L_7208:
        /*000c*/ 	.word	0x00000000
        /*0010*/ 	.short	0x0003
        /*0012*/ 	.short	0x0018
        /*0014*/ 	.byte	0x00, 0xf0, 0x11, 0x00


	//----- nvinfo : EIATTR_KPARAM_INFO
	.align		4
.L_7209:
        /*0018*/ 	.byte	0x04, 0x17
        /*001a*/ 	.short	(.L_7211 - .L_7210)
.L_7210:
        /*001c*/ 	.word	0x00000000
        /*0020*/ 	.short	0x0002
        /*0022*/ 	.short	0x0010
        /*0024*/ 	.byte	0x00, 0xf5, 0x21, 0x00


	//----- nvinfo : EIATTR_KPARAM_INFO
	.align		4
.L_7211:
        /*0028*/ 	.byte	0x04, 0x17
        /*002a*/ 	.short	(.L_7213 - .L_7212)
.L_7212:
        /*002c*/ 	.word	0x00000000
        /*0030*/ 	.short	0x0001
        /*0032*/ 	.short	0x0008
        /*0034*/ 	.byte	0x00, 0xf5, 0x21, 0x00


	//----- nvinfo : EIATTR_KPARAM_INFO
	.align		4
.L_7213:
        /*0038*/ 	.byte	0x04, 0x17
        /*003a*/ 	.short	(.L_7215 - .L_7214)
.L_7214:
        /*003c*/ 	.word	0x00000000
        /*0040*/ 	.short	0x0000
        /*0042*/ 	.short	0x0000
        /*0044*/ 	.byte	0x00, 0xf5, 0x21, 0x00


	//----- nvinfo : EIATTR_SPARSE_MMA_MASK
	.align		4
.L_7215:
        /*0048*/ 	.byte	0x03, 0x50
        /*004a*/ 	.short	0x0000


	//----- nvinfo : EIATTR_MAXREG_COUNT
	.align		4
        /*004c*/ 	.byte	0x03, 0x1b
        /*004e*/ 	.short	0x00ff


	//----- nvinfo : EIATTR_MERCURY_ISA_VERSION
	.align		4
        /*0050*/ 	.byte	0x03, 0x5f
        /*0052*/ 	.short	0x0101


	//----- nvinfo : EIATTR_VRC_CTA_INIT_COUNT
	.align		4
        /*0054*/ 	.byte	0x02, 0x4a
	.zero		1
	.zero		1


	//----- nvinfo : EIATTR_EXIT_INSTR_OFFSETS
	.align		4
        /*0058*/ 	.byte	0x04, 0x1c
        /*005a*/ 	.short	(.L_7217 - .L_7216)


	//   ....[0]....
.L_7216:
        /*005c*/ 	.word	0x00000070


	//   ....[1]....
        /*0060*/ 	.word	0x00000130


	//----- nvinfo : EIATTR_CBANK_PARAM_SIZE
	.align		4
.L_7217:
        /*0064*/ 	.byte	0x03, 0x19
        /*0066*/ 	.short	0x001c


	//----- nvinfo : EIATTR_PARAM_CBANK
	.align		4
        /*0068*/ 	.byte	0x04, 0x0a
        /*006a*/ 	.short	(.L_7219 - .L_7218)
	.align		4
.L_7218:
        /*006c*/ 	.word	index@(.nv.constant0._Z10add_kernelILx925EEvPfS0_S0_i)
        /*0070*/ 	.short	0x0380
        /*0072*/ 	.short	0x001c


	//----- nvinfo : EIATTR_SW_WAR
	.align		4
.L_7219:
        /*0074*/ 	.byte	0x04, 0x36
        /*0076*/ 	.short	(.L_7221 - .L_7220)
.L_7220:
        /*0078*/ 	.word	0x00000008
.L_7221:


//--------------------- .nv.info._Z10add_kernelILx924EEvPfS0_S0_i --------------------------
	.section	.nv.info._Z10add_kernelILx924EEvPfS0_S0_i,"",@"SHT_CUDA_INFO"
	.sectionflags	@""
	.align	4


	//----- nvinfo : EIATTR_CUDA_API_VERSION
	.align		4
        /*0000*/ 	.byte	0x04, 0x37
        /*0002*/ 	.short	(.L_7223 - .L_7222)
.L_7222:
        /*0004*/ 	.word	0x00000082


	//----- nvinfo : EIATTR_KPARAM_INFO
	.align		4
.L_7223:
        /*0008*/ 	.byte	0x04, 0x17
        /*000a*/ 	.short	(.L_7225 - .L_7224)
.L_7224:
        /*000c*/ 	.word	0x00000000
        /*0010*/ 	.short	0x0003
        /*0012*/ 	.short	0x0018
        /*0014*/ 	.byte	0x00, 0xf0, 0x11, 0x00


	//----- nvinfo : EIATTR_KPARAM_INFO
	.align		4
.L_7225:
        /*0018*/ 	.byte	0x04, 0x17
        /*001a*/ 	.short	(.L_7227 - .L_7226)
.L_7226:
        /*001c*/ 	.word	0x00000000
        /*0020*/ 	.short	0x0002
        /*0022*/ 	.short	0x0010
        /*0024*/ 	.byte	0x00, 0xf5, 0x21, 0x00


	//----- nvinfo : EIATTR_KPARAM_INFO
	.align		4
.L_7227:
        /*0028*/ 	.byte	0x04, 0x17
        /*002a*/ 	.short	(.L_7229 - .L_7228)
.L_7228:
        /*002c*/ 	.word	0x00000000
        /*0030*/ 	.short	0x0001
        /*0032*/ 	.short	0x0008
        /*0034*/ 	.byte	0x00, 0xf5, 0x21, 0x00


	//----- nvinfo : EIATTR_KPARAM_INFO
	.align		4
.L_7229:
        /*0038*/ 	.byte	0x04, 0x17
        /*003a*/ 	.short	(.L_7231 - .L_7230)
.L_7230:
        /*003c*/ 	.word	0x00000000
        /*0040*/ 	.short	0x0000
        /*0042*/ 	.short	0x0000
        /*0044*/ 	.byte	0x00, 0xf5, 0x21, 0x00


	//----- nvinfo : EIATTR_SPARSE_MMA_MASK
	.align		4
.L_7231:
        /*0048*/ 	.byte	0x03, 0x50
        /*004a*/ 	.short	0x0000


	//----- nvinfo : EIATTR_MAXREG_COUNT
	.align		4
        /*004c*/ 	.byte	0x03, 0x1b
        /*004e*/ 	.short	0x00ff


	//----- nvinfo : EIATTR_MERCURY_ISA_VERSION
	.align		4
        /*0050*/ 	.byte	0x03, 0x5f
        /*0052*/ 	.short	0x0101


	//----- nvinfo : EIATTR_VRC_CTA_INIT_COUNT
	.align		4
        /*0054*/ 	.byte	0x02, 0x4a
	.zero		1
	.zero		1


	//----- nvinfo : EIATTR_EXIT_INSTR_OFFSETS
	.align		4
        /*0058*/ 	.byte	0x04, 0x1c
        /*005a*/ 	.short	(.L_7233 - .L_7232)


	//   ....[0]....
.L_7232:
        /*005c*/ 	.word	0x00000070


	//   ....[1]....
        /*0060*/ 	.word	0x00000130


	//----- nvinfo : EIATTR_CBANK_PARAM_SIZE
	.align		4
.L_7233:
        /*0064*/ 	.byte	0x03, 0x19
        /*0066*/ 	.short	0x001c


	//----- nvinfo : EIATTR_PARAM_CBANK
	.align		4
        /*0068*/ 	.byte	0x04, 0x0a
        /*006a*/ 	.short	(.L_7235 - .L_7234)
	.align		4
.L_7234:
        /*006c*/ 	.word	index@(.nv.constant0._Z10add_kernelILx924EEvPfS0_S0_i)
        /*0070*/ 	.short	0x0380
        /*0072*/ 	.short	0x001c


	//----- nvinfo : EIATTR_SW_WAR
	.align		4
.L_7235:
        /*0074*/ 	.byte	0x04, 0x36
        /*0076*/ 	.short	(.L_7237 - .L_7236)
.L_7236:
        /*0078*/ 	.word	0x00000008
.L_7237:


//--------------------- .nv.info._Z10add_kernelILx923EEvPfS0_S0_i --------------------------
	.section	.nv.info._Z10add_kernelILx923EEvPfS0_S0_i,"",@"SHT_CUDA_INFO"
	.sectionflags	@""
	.align	4


	//----- nvinfo : EIATTR_CUDA_API_VERSION
	.align		4
        /*0000*/ 	.byte	0x04, 0x37
        /*0002*/ 	.short	(.L_7239 - .L_7238)
.L_7238:
        /*0004*/ 	.word	0x00000082


	//----- nvinfo : EIATTR_KPARAM_INFO
	.align		4
.L_7239:
        /*0008*/ 	.byte	0x04, 0x17
        /*000a*/ 	.short	(.L_7241 - .L_7240)
.L_7240:
        /*000c*/ 	.word	0x00000000
        /*0010*/ 	.short	0x0003
        /*0012*/ 	.short	0x0018
        /*0014*/ 	.byte	0x00, 0xf0, 0x11, 0x00


	//----- nvinfo : EIATTR_KPARAM_INFO
	.align		4
.L_7241:
        /*0018*/ 	.byte	0x04, 0x17
        /*001a*/ 	.short	(.L_7243 - .L_7242)
.L_7242:
        /*001c*/ 	.word	0x00000000
        /*0020*/ 	.short	0x0002
        /*0022*/ 	.short	0x0010
        /*0024*/ 	.byte	0x00, 0xf5, 0x21, 0x00


	//----- nvinfo : EIATTR_KPARAM_INFO
	.align		4
.L_7243:
        /*0028*/ 	.byte	0x04, 0x17
        /*002a*/ 	.short	(.L_7245 - .L_7244)
.L_7244:
        /*002c*/ 	.word	0x00000000
        /*0030*/ 	.short	0x0001
        /*0032*/ 	.short	0x0008
        /*0034*/ 	.byte	0x00, 0xf5, 0x21, 0x00


	//----- nvinfo : EIATTR_KPARAM_INFO
	.align		4
.L_7245:
        /*0038*/ 	.byte	0x04, 0x17
        /*003a*/ 	.short	(.L_7247 - .L_7246)
.L_7246:
        /*003c*/ 	.word	0x00000000
        /*0040*/ 	.short	0x0000
        /*0042*/ 	.short	0x0000
        /*0044*/ 	.byte	0x00, 0xf5, 0x21, 0x00


	//----- nvinfo : EIATTR_SPARSE_MMA_MASK
	.align		4
.L_7247:
        /*0048*/ 	.byte	0x03, 0x50
        /*004a*/ 	.short	0x0000


	//----- nvinfo : EIATTR_MAXREG_COUNT
	.align		4
        /*004c*/ 	.byte	0x03, 0x1b
        /*004e*/ 	.short	0x00ff


	//----- nvinfo : EIATTR_MERCURY_ISA_VERSION
	.align		4
        /*0050*/ 	.byte	0x03, 0x5f
        /*0052*/ 	.short	0x0101


	//----- nvinfo : EIATTR_VRC_CTA_INIT_COUNT
	.align		4
        /*0054*/ 	.byte	0x02, 0x4a
	.zero		1
	.zero		1


	//----- nvinfo : EIATTR_EXIT_INSTR_OFFSETS
	.align		4
        /*0058*/ 	.byte	0x04, 0x1c
        /*005a*/ 	.short	(.L_7249 - .L_7248)


	//   ....[0]....
.L_7248:
        /*005c*/ 	.word	0x00000070


	//   ....[1]....
        /*0060*/ 	.word	0x00000130


	//----- nvinfo : EIATTR_CBANK_PARAM_SIZE
	.align		4
.L_7249:
        /*0064*/ 	.byte	0x03, 0x19
        /*0066*/ 	.short	0x001c


	//----- nvinfo : EIATTR_PARAM_CBANK
	.align		4
        /*0068*/ 	.byte	0x04, 0x0a
        /*006a*/ 	.short	(.L_7251 - .L_7250)
	.align		4
.L_7250:
        /*006c*/ 	.word	index@(.nv.constant0._Z10add_kernelILx923EEvPfS0_S0_i)
        /*0070*/ 	.short	0x0380
        /*0072*/ 	.short	0x001c


	//----- nvinfo : EIATTR_SW_WAR
	.align		4
.L_7251:
        /*0074*/ 	.byte	0x04, 0x36
        /*0076*/ 	.short	(.L_7253 - .L_7252)
.L_7252:
        /*0078*/ 	.word	0x00000008
.L_7253:


//--------------------- .nv.info._Z10add_kernelILx922EEvPfS0_S0_i --------------------------
	.section	.nv.info._Z10add_kernelILx922EEvPfS0_S0_i,"",@"SHT_CUDA_INFO"
	.sectionflags	@""
	.align	4


	//----- nvinfo : EIATTR_CUDA_API_VERSION
	.align		4
        /*0000*/ 	.byte	0x04, 0x37
        /*0002*/ 	.short	(.L_7255 - .L_7254)
.L_7254:
        /*0004*/ 	.word	0x00000082


	//----- nvinfo : EIATTR_KPARAM_INFO
	.align		4
.L_7255:
        /*0008*/ 	.byte	0x04, 0x17
        /*000a*/ 	.short	(.L_7257 - .L_7256)
.L_7256:
        /*000c*/ 	.word	0x00000000
        /*0010*/ 	.short	0x0003
        /*0012*/ 	.short	0x0018
        /*0014*/ 	.byte	0x00, 0xf0, 0x11, 0x00


	//----- nvinfo : EIATTR_KPARAM_INFO
	.align		4
.L_7257:
        /*0018*/ 	.byte	0x04, 0x17
        /*001a*/ 	.short	(.L_7259 - .L_7258)
.L_7258:
        /*001c*/ 	.word	0x00000000
        /*0020*/ 	.short	0x0002
        /*0022*/ 	.short	0x0010
        /*0024*/ 	.byte	0x00, 0xf5, 0x21, 0x00


	//----- nvinfo : EIATTR_KPARAM_INFO
	.align		4
.L_7259:
        /*0028*/ 	.byte	0x04, 0x17
        /*002a*/ 	.short	(.L_7261 - .L_7260)
.L_7260:
        /*002c*/ 	.word	0x00000000
        /*0030*/ 	.short	0x0001
        /*0032*/ 	.short	0x0008
        /*0034*/ 	.byte	0x00, 0xf5, 0x21, 0x00


	//----- nvinfo : EIATTR_KPARAM_INFO
	.align		4
.L_7261:
        /*0038*/ 	.byte	0x04, 0x17
        /*003a*/ 	.short	(.L_7263 - .L_7262)
.L_7262:
        /*003c*/ 	.word	0x00000000
        /*0040*/ 	.short	0x0000
        /*0042*/ 	.short	0x0000
        /*0044*/ 	.byte	0x00, 0xf5, 0x21, 0x00


	//----- nvinfo : EIATTR_SPARSE_MMA_MASK
	.align		4
.L_7263:
        /*0048*/ 	.byte	0x03, 0x50
        /*004a*/ 	.short	0x0000


	//----- nvinfo : EIATTR_MAXREG_COUNT
	.align		4
        /*004c*/ 	.byte	0x03, 0x1b
        /*004e*/ 	.short	0x00ff


	//----- nvinfo : EIATTR_MERCURY_ISA_VERSION
	.align		4
        /*0050*/ 	.byte	0x03, 0x5f
        /*0052*/ 	.short	0x0101


	//----- nvinfo : EIATTR_VRC_CTA_INIT_COUNT
	.align		4
        /*0054*/ 	.byte	0x02, 0x4a
	.zero		1
	.zero		1


	//----- nvinfo : EIATTR_EXIT_INSTR_OFFSETS
	.align		4
        /*0058*/ 	.byte	0x04, 0x1c
        /*005a*/ 	.short	(.L_7265 - .L_7264)


	//   ....[0]....
.L_7264:
        /*005c*/ 	.word	0x00000070


	//   ....[1]....
        /*0060*/ 	.word	0x00000130


	//----- nvinfo : EIATTR_CBANK_PARAM_SIZE
	.align		4
.L_7265:
        /*0064*/ 	.byte	0x03, 0x19
        /*0066*/ 	.short	0x001c


	//----- nvinfo : EIATTR_PARAM_CBANK
	.align		4
        /*0068*/ 	.byte	0x04, 0x0a
        /*006a*/ 	.short	(.L_7267 - .L_7266)
	.align		4
.L_7266:
        /*006c*/ 	.word	index@(.nv.constant0._Z10add_kernelILx922EEvPfS0_S0_i)
        /*0070*/ 	.short	0x0380
        /*0072*/ 	.short	0x001c


	//----- nvinfo : EIATTR_SW_WAR
	.align		4
.L_7267:
        /*0074*/ 	.byte	0x04, 0x36
        /*0076*/ 	.short	(.L_7269 - .L_7268)
.L_7268:
        /*0078*/ 	.word	0x00000008
.L_7269:


//--------------------- .nv.info._Z10add_kernelILx921EEvPfS0_S0_i --------------------------
	.section	.nv.info._Z10add_kernelILx921EEvPfS0_S0_i,"",@"SHT_CUDA_INFO"
	.sectionflags	@""
	.align	4


	//----- nvinfo : EIATTR_CUDA_API_VERSION
	.align		4
        /*0000*/ 	.byte	0x04, 0x37
        /*0002*/ 	.short	(.L_7271 - .L_7270)
.L_7270:
        /*0004*/ 	.word	0x00000082


	//----- nvinfo : EIATTR_KPARAM_INFO
	.align		4
.L_7271:
        /*0008*/ 	.byte	0x04, 0x17
        /*000a*/ 	.short	(.L_7273 - .L_7272)
.L_7272:
        /*000c*/ 	.word	0x00000000
        /*0010*/ 	.short	0x0003
        /*0012*/ 	.short	0x0018
        /*0014*/ 	.byte	0x00, 0xf0, 0x11, 0x00


	//----- nvinfo : EIATTR_KPARAM_INFO
	.align		4
.L_7273:
        /*0018*/ 	.byte	0x04, 0x17
        /*001a*/ 	.short	(.L_7275 - .L_7274)
.L_7274:
        /*001c*/ 	.word	0x00000000
        /*0020*/ 	.short	0x0002
        /*0022*/ 	.short	0x0010
        /*0024*/ 	.byte	0x00, 0xf5, 0x21, 0x00


	//----- nvinfo : EIATTR_KPARAM_INFO
	.align		4
.L_7275:
        /*0028*/ 	.byte	0x04, 0x17
        /*002a*/ 	.short	(.L_7277 - .L_7276)
.L_7276:
        /*002c*/ 	.word	0x00000000
        /*0030*/ 	.short	0x0001
        /*0032*/ 	.short	0x0008
        /*0034*/ 	.byte	0x00, 0xf5, 0x21, 0x00


	//----- nvinfo : EIATTR_KPARAM_INFO
	.align		4
.L_7277:
        /*0038*/ 	.byte	0x04, 0x17
        /*003a*/ 	.short	(.L_7279 - .L_7278)
.L_7278:
        /*003c*/ 	.word	0x00000000
        /*0040*/ 	.short	0x0000
        /*0042*/ 	.short	0x0000
        /*0044*/ 	.byte	0x00, 0xf5, 0x21, 0x00


	//----- nvinfo : EIATTR_SPARSE_MMA_MASK
	.align		4
.L_7279:
        /*0048*/ 	.byte	0x03, 0x50
        /*004a*/ 	.short	0x0000


	//----- nvinfo : EIATTR_MAXREG_COUNT
	.align		4
        /*004c*/ 	.byte	0x03, 0x1b
        /*004e*/ 	.short	0x00ff


	//----- nvinfo : EIATTR_MERCURY_ISA_VERSION
	.align		4
        /*0050*/ 	.byte	0x03, 0x5f
        /*0052*/ 	.short	0x0101


	//----- nvinfo : EIATTR_VRC_CTA_INIT_COUNT
	.align		4
        /*0054*/ 	.byte	0x02, 0x4a
	.zero		1
	.zero		1


	//----- nvinfo : EIATTR_EXIT_INSTR_OFFSETS
	.align		4
        /*0058*/ 	.byte	0x04, 0x1c
        /*005a*/ 	.short	(.L_7281 - .L_7280)


	//   ....[0]....
.L_7280:
        /*005c*/ 	.word	0x00000070


	//   ....[1]....
        /*0060*/ 	.word	0x00000130


	//----- nvinfo : EIATTR_CBANK_PARAM_SIZE
	.align		4
.L_7281:
        /*0064*/ 	.byte	0x03, 0x19
        /*0066*/ 	.short	0x001c


	//----- nvinfo : EIATTR_PARAM_CBANK
	.align		4
        /*0068*/ 	.byte	0x04, 0x0a
        /*006a*/ 	.short	(.L_7283 - .L_7282)
	.align		4
.L_7282:
        /*006c*/ 	.word	index@(.nv.constant0._Z10add_kernelILx921EEvPfS0_S0_i)
        /*0070*/ 	.short	0x0380
        /*0072*/ 	.short	0x001c


	//----- nvinfo : EIATTR_SW_WAR
	.align		4
.L_7283:
        /*0074*/ 	.byte	0x04, 0x36
        /*0076*/ 	.short	(.L_7285 - .L_7284)
.L_7284:
        /*0078*/ 	.word	0x00000008
.L_7285:


//--------------------- .nv.info._Z10add_kernelILx920EEvPfS0_S0_i --------------------------
	.section	.nv.info._Z10add_kernelILx920EEvPfS0_S0_i,"",@"SHT_CUDA_INFO"
	.sectionflags	@""
	.align	4


	//----- nvinfo : EIATTR_CUDA_API_VERSION
	.align		4
        /*0000*/ 	.byte	0x04, 0x37
        /*0002*/ 	.short	(.L_7287 - .L_7286)
.L_7286:
        /*0004*/ 	.word	0x00000082


	//----- nvinfo : EIATTR_KPARAM_INFO
	.align		4
.L_7287:
        /*0008*/ 	.byte	0x04, 0x17
        /*000a*/ 	.short	(.L_7289 - .L_7288)
.L_7288:
        /*000c*/ 	.word	0x00000000
        /*0010*/ 	.short	0x0003
        /*0012*/ 	.short	0x0018
        /*0014*/ 	.byte	0x00, 0xf0, 0x11, 0x00


	//----- nvinfo : EIATTR_KPARAM_INFO
	.align		4
.L_7289:
        /*0018*/ 	.byte	0x04, 0x17
        /*001a*/ 	.short	(.L_7291 - .L_7290)
.L_7290:
        /*001c*/ 	.word	0x00000000
        /*0020*/ 	.short	0x0002
        /*0022*/ 	.short	0x0010
        /*0024*/ 	.byte	0x00, 0xf5, 0x21, 0x00


	//----- nvinfo : EIATTR_KPARAM_INFO
	.align		4
.L_7291:
        /*0028*/ 	.byte	0x04, 0x17
        /*002a*/ 	.short	(.L_7293 - .L_7292)
.L_7292:
        /*002c*/ 	.word	0x00000000
        /*0030*/ 	.short	0x0001
        /*0032*/ 	.short	0x0008
        /*0034*/ 	.byte	0x00, 0xf5, 0x21, 0x00


	//----- nvinfo : EIATTR_KPARAM_INFO
	.align		4
.L_7293:
        /*0038*/ 	.byte	0x04, 0x17
        /*003a*/ 	.short	(.L_7295 - .L_7294)
.L_7294:
        /*003c*/ 	.word	0x00000000
        /*0040*/ 	.short	0x0000
        /*0042*/ 	.short	0x0000
        /*0044*/ 	.byte	0x00, 0xf5, 0x21, 0x00


	//----- nvinfo : EIATTR_SPARSE_MMA_MASK
	.align		4
.L_7295:
        /*0048*/ 	.byte	0x03, 0x50
        /*004a*/ 	.short	0x0000


	//----- nvinfo : EIATTR_MAXREG_COUNT
	.align		4
        /*004c*/ 	.byte	0x03, 0x1b
        /*004e*/ 	.short	0x00ff


	//----- nvinfo : EIATTR_MERCURY_ISA_VERSION
	.align		4
        /*0050*/ 	.byte	0x03, 0x5f
        /*0052*/ 	.short	0x0101


	//----- nvinfo : EIATTR_VRC_CTA_INIT_COUNT
	.align		4
        /*0054*/ 	.byte	0x02, 0x4a
	.zero		1
	.zero		1


	//----- nvinfo : EIATTR_EXIT_INSTR_OFFSETS
	.align		4
        /*0058*/ 	.byte	0x04, 0x1c
        /*005a*/ 	.short	(.L_7297 - .L_7296)


	//   ....[0]....
.L_7296:
        /*005c*/ 	.word	0x00000070


	//   ....[1]....
        /*0060*/ 	.word	0x00000130


	//----- nvinfo : EIATTR_CBANK_PARAM_SIZE
	.align		4
.L_7297:
        /*0064*/ 	.byte	0x03, 0x19
        /*0066*/ 	.short	0x001c


	//----- nvinfo : EIATTR_PARAM_CBANK
	.align		4
        /*0068*/ 	.byte	0x04, 0x0a
        /*006a*/ 	.short	(.L_7299 - .L_7298)
	.align		4
.L_7298:
        /*006c*/ 	.word	index@(.nv.constant0._Z10add_kernelILx920EEvPfS0_S0_i)
        /*0070*/ 	.short	0x0380
        /*0072*/ 	.short	0x001c


	//----- nvinfo : EIATTR_SW_WAR
	.align		4
.L_7299:
        /*0074*/ 	.byte	0x04, 0x36
        /*0076*/ 	.short	(.L_7301 - .L_7300)
.L_7300:
        /*0078*/ 	.word	0x00000008
.L_7301:


//--------------------- .nv.info._Z10add_kernelILx919EEvPfS0_S0_i --------------------------
	.section	.nv.info._Z10add_kernelILx919EEvPfS0_S0_i,"",@"SHT_CUDA_INFO"
	.sectionflags	@""
	.align	4


	//----- nvinfo : EIATTR_CUDA_API_VERSION
	.align		4
        /*0000*/ 	.byte	0x04, 0x37
        /*0002*/ 	.short	(.L_7303 - .L_7302)
.L_7302:
        /*0004*/ 	.word	0x00000082


	//----- nvinfo : EIATTR_KPARAM_INFO
	.align		4
.L_7303:
        /*0008*/ 	.byte	0x04, 0x17
        /*000a*/ 	.short	(.L_7305 - .L_7304)
.L_7304:
        /*000c*/ 	.word	0x00000000
        /*0010*/ 	.short	0x0003
        /*0012*/ 	.short	0x0018
        /*0014*/ 	.byte	0x00, 0xf0, 0x11, 0x00


	//----- nvinfo : EIATTR_KPARAM_INFO
	.align		4
.L_7305:
        /*0018*/ 	.byte	0x04, 0x17
        /*001a*/ 	.short	(.L_7307 - .L_7306)
.L_7306:
        /*001c*/ 	.word	0x00000000
        /*0020*/ 	.short	0x0002
        /*0022*/ 	.short	0x0010
        /*0024*/ 	.byte	0x00, 0xf5, 0x21, 0x00


	//----- nvinfo : EIATTR_KPARAM_INFO
	.align		4
.L_7307:
        /*0028*/ 	.byte	0x04, 0x17
        /*002a*/ 	.short	(.L_7309 - .L_7308)
.L_7308:
        /*002c*/ 	.word	0x00000000
        /*0030*/ 	.short	0x0001
        /*0032*/ 	.short	0x0008
        /*0034*/ 	.byte	0x00, 0xf5, 0x21, 0x00


	//----- nvinfo : EIATTR_KPARAM_INFO
	.align		4
.L_7309:
        /*0038*/ 	.byte	0x04, 0x17
        /*003a*/ 	.short	(.L_7311 - .L_7310)
.L_7310:
        /*003c*/ 	.word	0x00000000
        /*0040*/ 	.short	0x0000
        /*0042*/ 	.short	0x0000
        /*0044*/ 	.byte	0x00, 0xf5, 0x21, 0x00


	//----- nvinfo : EIATTR_SPARSE_MMA_MASK
	.align		4
.L_7311:
        /*0048*/ 	.byte	0x03, 0x50
        /*004a*/ 	.short	0x0000


	//----- nvinfo : EIATTR_MAXREG_COUNT
	.align		4
        /*004c*/ 	.byte	0x03, 0x1b
        /*004e*/ 	.short	0x00ff


	//----- nvinfo : EIATTR_MERCURY_ISA_VERSION
	.align		4
        /*0050*/ 	.byte	0x03, 0x5f
        /*0052*/ 	.short	0x0101


	//----- nvinfo : EIATTR_VRC_CTA_INIT_COUNT
	.align		4
        /*0054*/ 	.byte	0x02, 0x4a
	.zero		1
	.zero		1


	//----- nvinfo : EIATTR_EXIT_INSTR_OFFSETS
	.align		4
        /*0058*/ 	.byte	0x04, 0x1c
        /*005a*/ 	.short	(.L_7313 - .L_7312)


	//   ....[0]....
.L_7312:
        /*005c*/ 	.word	0x00000070


	//   ....[1]....
        /*0060*/ 	.word	0x00000130


	//----- nvinfo : EIATTR_CBANK_PARAM_SIZE
	.align		4
.L_7313:
        /*0064*/ 	.byte	0x03, 0x19
        /*0066*/ 	.short	0x001c


	//----- nvinfo : EIATTR_PARAM_CBANK
	.align		4
        /*0068*/ 	.byte	0x04, 0x0a
        /*006a*/ 	.short	(.L_7315 - .L_7314)
	.align		4
.L_7314:
        /*006c*/ 	.word	index@(.nv.constant0._Z10add_kernelILx919EEvPfS0_S0_i)
        /*0070*/ 	.short	0x0380
        /*0072*/ 	.short	0x001c


	//----- nvinfo : EIATTR_SW_WAR
	.align		4
.L_7315:
        /*0074*/ 	.byte	0x04, 0x36
        /*0076*/ 	.short	(.L_7317 - .L_7316)
.L_7316:
        /*0078*/ 	.word	0x00000008
.L_7317:


//--------------------- .nv.info._Z10add_kernelILx918EEvPfS0_S0_i --------------------------
	.section	.nv.info._Z10add_kernelILx918EEvPfS0_S0_i,"",@"SHT_CUDA_INFO"
	.sectionflags	@""
	.align	4


	//----- nvinfo : EIATTR_CUDA_API_VERSION
	.align		4
        /*0000*/ 	.byte	0x04, 0x37
        /*0002*/ 	.short	(.L_7319 - .L_7318)
.L_7318:
        /*0004*/ 	.word	0x00000082


	//----- nvinfo : EIATTR_KPARAM_INFO
	.align		4
.L_7319:
        /*0008*/ 	.byte	0x04, 0x17
        /*000a*/ 	.short	(.L_7321 - .L_7320)
.L_7320:
        /*000c*/ 	.word	0x00000000
        /*0010*/ 	.short	0x0003
        /*0012*/ 	.short	0x0018
        /*0014*/ 	.byte	0x00, 0xf0, 0x11, 0x00


	//----- nvinfo : EIATTR_KPARAM_INFO
	.align		4
.L_7321:
        /*0018*/ 	.byte	0x04, 0x17
        /*001a*/ 	.short	(.L_7323 - .L_7322)
.L_7322:
        /*001c*/ 	.word	0x00000000
        /*0020*/ 	.short	0x0002
        /*0022*/ 	.short	0x0010
        /*0024*/ 	.byte	0x00, 0xf5, 0x21, 0x00


	//----- nvinfo : EIATTR_KPARAM_INFO
	.align		4
.L_7323:
        /*0028*/ 	.byte	0x04, 0x17
        /*002a*/ 	.short	(.L_7325 - .L_7324)
.L_7324:
        /*002c*/ 	.word	0x00000000
        /*0030*/ 	.short	0x0001
        /*0032*/ 	.short	0x0008
        /*0034*/ 	.byte	0x00, 0xf5, 0x21, 0x00


	//----- nvinfo : EIATTR_KPARAM_INFO
	.align		4
.L_7325:
        /*0038*/ 	.byte	0x04, 0x17
        /*003a*/ 	.short	(.L_7327 - .L_7326)
.L_7326:
        /*003c*/ 	.word	0x00000000
        /*0040*/ 	.short	0x0000
        /*0042*/ 	.short	0x0000
        /*0044*/ 	.byte	0x00, 0xf5, 0x21, 0x00


	//----- nvinfo : EIATTR_SPARSE_MMA_MASK
	.align		4
.L_7327:
        /*0048*/ 	.byte	0x03, 0x50
        /*004a*/ 	.short	0x0000


	//----- nvinfo : EIATTR_MAXREG_COUNT
	.align		4
        /*004c*/ 	.byte	0x03, 0x1b
        /*004e*/ 	.short	0x00ff


	//----- nvinfo : EIATTR_MERCURY_ISA_VERSION
	.align		4
        /*0050*/ 	.byte	0x03, 0x5f
        /*0052*/ 	.short	0x0101


	//----- nvinfo : EIATTR_VRC_CTA_INIT_COUNT
	.align		4
        /*0054*/ 	.byte	0x02, 0x4a
	.zero		1
	.zero		1


	//----- nvinfo : EIATTR_EXIT_INSTR_OFFSETS
	.align		4
        /*0058*/ 	.byte	0x04, 0x1c
        /*005a*/ 	.short	(.L_7329 - .L_7328)


	//   ....[0]....
.L_7328:
        /*005c*/ 	.word	0x00000070


	//   ....[1]....
        /*0060*/ 	.word	0x00000130


	//----- nvinfo : EIATTR_CBANK_PARAM_SIZE
	.align		4
.L_7329:
        /*0064*/ 	.byte	0x03, 0x19
        /*0066*/ 	.short	0x001c


	//----- nvinfo : EIATTR_PARAM_CBANK
	.align		4
        /*0068*/ 	.byte	0x04, 0x0a
        /*006a*/ 	.short	(.L_7331 - .L_7330)
	.align		4
.L_7330:
        /*006c*/ 	.word	index@(.nv.constant0._Z10add_kernelILx918EEvPfS0_S0_i)
        /*0070*/ 	.short	0x0380
        /*0072*/ 	.short	0x001c


	//----- nvinfo : EIATTR_SW_WAR
	.align		4
.L_7331:
        /*0074*/ 	.byte	0x04, 0x36
        /*0076*/ 	.short	(.L_7333 - .L_7332)
.L_7332:
        /*0078*/ 	.word	0x00000008
.L_7333:


//--------------------- .nv.info._Z10add_kernelILx917EEvPfS0_S0_i --------------------------
	.section	.nv.info._Z10add_kernelILx917EEvPfS0_S0_i,"",@"SHT_CUDA_INFO"
	.sectionflags	@""
	.align	4


	//----- nvinfo : EIATTR_CUDA_API_VERSION
	.align		4
        /*0000*/ 	.byte	0x04, 0x37
        /*0002*/ 	.short	(.L_7335 - .L_7334)
.L_7334:
        /*0004*/ 	.word	0x00000082


	//----- nvinfo : EIATTR_KPARAM_INFO
	.align		4
.L_7335:
        /*0008*/ 	.byte	0x04, 0x17
        /*000a*/ 	.short	(.L_7337 - .L_7336)
.L_7336:
        /*000c*/ 	.word	0x00000000
        /*0010*/ 	.short	0x0003
        /*0012*/ 	.short	0x0018
        /*0014*/ 	.byte	0x00, 0xf0, 0x11, 0x00


	//----- nvinfo : EIATTR_KPARAM_INFO
	.align		4
.L_7337:
        /*0018*/ 	.byte	0x04, 0x17
        /*001a*/ 	.short	(.L_7339 - .L_7338)
.L_7338:
        /*001c*/ 	.word	0x00000000
        /*0020*/ 	.short	0x0002
        /*0022*/ 	.short	0x0010
        /*0024*/ 	.byte	0x00, 0xf5, 0x21, 0x00


	//----- nvinfo : EIATTR_KPARAM_INFO
	.align		4
.L_7339:
        /*0028*/ 	.byte	0x04, 0x17
        /*002a*/ 	.short	(.L_7341 - .L_7340)
.L_7340:
        /*002c*/ 	.word	0x00000000
        /*0030*/ 	.short	0x0001
        /*0032*/ 	.short	0x0008
        /*0034*/ 	.byte	0x00, 0xf5, 0x21, 0x00


	//----- nvinfo : EIATTR_KPARAM_INFO
	.align		4
.L_7341:
        /*0038*/ 	.byte	0x04, 0x17
        /*003a*/ 	.short	(.L_7343 - .L_7342)
.L_7342:
        /*003c*/ 	.word	0x00000000
        /*0040*/ 	.short	0x0000
        /*0042*/ 	.short	0x0000
        /*0044*/ 	.byte	0x00, 0xf5, 0x21, 0x00


	//----- nvinfo : EIATTR_SPARSE_MMA_MASK
	.align		4
.L_7343:
        /*0048*/ 	.byte	0x03, 0x50
        /*004a*/ 	.short	0x0000


	//----- nvinfo : EIATTR_MAXREG_COUNT
	.align		4
        /*004c*/ 	.byte	0x03, 0x1b
        /*004e*/ 	.short	0x00ff


	//----- nvinfo : EIATTR_MERCURY_ISA_VERSION
	.align		4
        /*0050*/ 	.byte	0x03, 0x5f
        /*0052*/ 	.short	0x0101


	//----- nvinfo : EIATTR_VRC_CTA_INIT_COUNT
	.align		4
        /*0054*/ 	.byte	0x02, 0x4a
	.zero		1
	.zero		1


	//----- nvinfo : EIATTR_EXIT_INSTR_OFFSETS
	.align		4
        /*0058*/ 	.byte	0x04, 0x1c
        /*005a*/ 	.short	(.L_7345 - .L_7344)


	//   ....[0]....
.L_7344:
        /*005c*/ 	.word	0x00000070


	//   ....[1]....
        /*0060*/ 	.word	0x00000130


	//----- nvinfo : EIATTR_CBANK_PARAM_SIZE
	.align		4
.L_7345:
        /*0064*/ 	.byte	0x03, 0x19
        /*0066*/ 	.short	0x001c


	//----- nvinfo : EIATTR_PARAM_CBANK
	.align		4
        /*0068*/ 	.byte	0x04, 0x0a
        /*006a*/ 	.short	(.L_7347 - .L_7346)
	.align		4
.L_7346:
        /*006c*/ 	.word	index@(.nv.constant0._Z10add_kernelILx917EEvPfS0_S0_i)
        /*0070*/ 	.short	0x0380
        /*0072*/ 	.short	0x001c


	//----- nvinfo : EIATTR_SW_WAR
	.align		4
.L_7347:
        /*0074*/ 	.byte	0x04, 0x36
        /*0076*/ 	.short	(.L_7349 - .L_7348)
.L_7348:
        /*0078*/ 	.word	0x00000008
.L_7349:


//--------------------- .nv.info._Z10add_kernelILx916EEvPfS0_S0_i --------------------------
	.section	.nv.info._Z10add_kernelILx916EEvPfS0_S0_i,"",@"SHT_CUDA_INFO"
	.sectionflags	@""
	.align	4


	//----- nvinfo : EIATTR_CUDA_API_VERSION
	.align		4
        /*0000*/ 	.byte	0x04, 0x37
        /*0002*/ 	.short	(.L_7351 - .L_7350)
.L_7350:
        /*0004*/ 	.word	0x00000082


	//----- nvinfo : EIATTR_KPARAM_INFO
	.align		4
.L_7351:
        /*0008*/ 	.byte	0x04, 0x17
        /*000a*/ 	.short	(.L_7353 - .L_7352)
.L_7352:
        /*000c*/ 	.word	0x00000000
        /*0010*/ 	.short	0x0003
        /*0012*/ 	.short	0x0018
        /*0014*/ 	.byte	0x00, 0xf0, 0x11, 0x00


	//----- nvinfo : EIATTR_KPARAM_INFO
	.align		4
.L_7353:
        /*0018*/ 	.byte	0x04, 0x17
        /*001a*/ 	.short	(.L_7355 - .L_7354)
.L_7354:
        /*001c*/ 	.word	0x00000000
        /*0020*/ 	.short	0x0002
        /*0022*/ 	.short	0x0010
        /*0024*/ 	.byte	0x00, 0xf5, 0x21, 0x00


	//----- nvinfo : EIATTR_KPARAM_INFO
	.align		4
.L_7355:
        /*0028*/ 	.byte	0x04, 0x17
        /*002a*/ 	.short	(.L_7357 - .L_7356)
.L_7356:
        /*002c*/ 	.word	0x00000000
        /*0030*/ 	.short	0x0001
        /*0032*/ 	.short	0x0008
        /*0034*/ 	.byte	0x00, 0xf5, 0x21, 0x00


	//----- nvinfo : EIATTR_KPARAM_INFO
	.align		4
.L_7357:
        /*0038*/ 	.byte	0x04, 0x17
        /*003a*/ 	.short	(.L_7359 - .L_7358)
.L_7358:
        /*003c*/ 	.word	0x00000000
        /*0040*/ 	.short	0x0000
        /*0042*/ 	.short	0x0000
        /*0044*/ 	.byte	0x00, 0xf5, 0x21, 0x00


	//----- nvinfo : EIATTR_SPARSE_MMA_MASK
	.align		4
.L_7359:
        /*0048*/ 	.byte	0x03, 0x50
        /*004a*/ 	.short	0x0000


	//----- nvinfo : EIATTR_MAXREG_COUNT
	.align		4
        /*004c*/ 	.byte	0x03, 0x1b
        /*004e*/ 	.short	0x00ff


	//----- nvinfo : EIATTR_MERCURY_ISA_VERSION
	.align		4
        /*0050*/ 	.byte	0x03, 0x5f
        /*0052*/ 	.short	0x0101


	//----- nvinfo : EIATTR_VRC_CTA_INIT_COUNT
	.align		4
        /*0054*/ 	.byte	0x02, 0x4a
	.zero		1
	.zero		1


	//----- nvinfo : EIATTR_EXIT_INSTR_OFFSETS
	.align		4
        /*0058*/ 	.byte	0x04, 0x1c
        /*005a*/ 	.short	(.L_7361 - .L_7360)


	//   ....[0]....
.L_7360:
        /*005c*/ 	.word	0x00000070


	//   ....[1]....
        /*0060*/ 	.word	0x00000130


	//----- nvinfo : EIATTR_CBANK_PARAM_SIZE
	.align		4
.L_7361:
        /*0064*/ 	.byte	0x03, 0x19
        /*0066*/ 	.short	0x001c


	//----- nvinfo : EIATTR_PARAM_CBANK
	.align		4
        /*0068*/ 	.byte	0x04, 0x0a
        /*006a*/ 	.short	(.L_7363 - .L_7362)
	.align		4
.L_7362:
        /*006c*/ 	.word	index@(.nv.constant0._Z10add_kernelILx916EEvPfS0_S0_i)
        /*0070*/ 	.short	0x0380
        /*0072*/ 	.short	0x001c


	//----- nvinfo : EIATTR_SW_WAR
	.align		4
.L_7363:
        /*0074*/ 	.byte	0x04, 0x36
        /*0076*/ 	.short	(.L_7365 - .L_7364)
.L_7364:
        /*0078*/ 	.word	0x00000008
.L_7365:


//--------------------- .nv.info._Z10add_kernelILx915EEvPfS0_S0_i --------------------------
	.section	.nv.info._Z10add_kernelILx915EEvPfS0_S0_i,"",@"SHT_CUDA_INFO"
	.sectionflags	@""
	.align	4


	//----- nvinfo : EIATTR_CUDA_API_VERSION
	.align		4
        /*0000*/ 	.byte	0x04, 0x37
        /*0002*/ 	.short	(.L_7367 - .L_7366)
.L_7366:
        /*0004*/ 	.word	0x00000082


	//----- nvinfo : EIATTR_KPARAM_INFO
	.align		4
.L_7367:
        /*0008*/ 	.byte	0x04, 0x17
        /*000a*/ 	.short	(.L_7369 - .L_7368)
.L_7368:
        /*000c*/ 	.word	0x00000000
        /*0010*/ 	.short	0x0003
        /*0012*/ 	.short	0x0018
        /*0014*/ 	.byte	0x00, 0xf0, 0x11, 0x00


	//----- nvinfo : EIATTR_KPARAM_INFO
	.align		4
.L_7369:
        /*0018*/ 	.byte	0x04, 0x17
        /*001a*/ 	.short	(.L_7371 - .L_7370)
.L_7370:
        /*001c*/ 	.word	0x00000000
        /*0020*/ 	.short	0x0002
        /*0022*/ 	.short	0x0010
        /*0024*/ 	.byte	0x00, 0xf5, 0x21, 0x00


	//----- nvinfo : EIATTR_KPARAM_INFO
	.align		4
.L_7371:
        /*0028*/ 	.byte	0x04, 0x17
        /*002a*/ 	.short	(.L_7373 - .L_7372)
.L_7372:
        /*002c*/ 	.word	0x00000000
        /*0030*/ 	.short	0x0001
        /*0032*/ 	.short	0x0008
        /*0034*/ 	.byte	0x00, 0xf5, 0x21, 0x00


	//----- nvinfo : EIATTR_KPARAM_INFO
	.align		4
.L_7373:
        /*0038*/ 	.byte	0x04, 0x17
        /*003a*/ 	.short	(.L_7375 - .L_7374)
.L_7374:
        /*003c*/ 	.word	0x00000000
        /*0040*/ 	.short	0x0000
        /*0042*/ 	.short	0x0000
        /*0044*/ 	.byte	0x00, 0xf5, 0x21, 0x00


	//----- nvinfo : EIATTR_SPARSE_MMA_MASK
	.align		4
.L_7375:
        /*0048*/ 	.byte	0x03, 0x50
        /*004a*/ 	.short	0x0000


	//----- nvinfo : EIATTR_MAXREG_COUNT
	.align		4
        /*004c*/ 	.byte	0x03, 0x1b
        /*004e*/ 	.short	0x00ff


	//----- nvinfo : EIATTR_MERCURY_ISA_VERSION
	.align		4
        /*0050*/ 	.byte	0x03, 0x5f
        /*0052*/ 	.short	0x0101


	//----- nvinfo : EIATTR_VRC_CTA_INIT_COUNT
	.align		4
        /*0054*/ 	.byte	0x02, 0x4a
	.zero		1
	.zero		1


	//----- nvinfo : EIATTR_EXIT_INSTR_OFFSETS
	.align		4
        /*0058*/ 	.byte	0x04, 0x1c
        /*005a*/ 	.short	(.L_7377 - .L_7376)


	//   ....[0]....
.L_7376:
        /*005c*/ 	.word	0x00000070


	//   ....[1]....
        /*0060*/ 	.word	0x00000130


	//----- nvinfo : EIATTR_CBANK_PARAM_SIZE
	.align		4
.L_7377:
        /*0064*/ 	.byte	0x03, 0x19
        /*0066*/ 	.short	0x001c


	//----- nvinfo : EIATTR_PARAM_CBANK
	.align		4
        /*0068*/ 	.byte	0x04, 0x0a
        /*006a*/ 	.short	(.L_7379 - .L_7378)
	.align		4
.L_7378:
        /*006c*/ 	.word	index@(.nv.constant0._Z10add_kernelILx915EEvPfS0_S0_i)
        /*0070*/ 	.short	0x0380
        /*0072*/ 	.short	0x001c


	//----- nvinfo : EIATTR_SW_WAR
	.align		4
.L_7379:
        /*0074*/ 	.byte	0x04, 0x36
        /*0076*/ 	.short	(.L_7381 - .L_7380)
.L_7380:
        /*0078*/ 	.word	0x00000008
.L_7381:


//--------------------- .nv.info._Z10add_kernelILx914EEvPfS0_S0_i --------------------------
	.section	.nv.info._Z10add_kernelILx914EEvPfS0_S0_i,"",@"SHT_CUDA_INFO"
	.sectionflags	@""
	.align	4


	//----- nvinfo : EIATTR_CUDA_API_VERSION
	.align		4
        /*0000*/ 	.byte	0x04, 0x37
        /*0002*/ 	.short	(.L_7383 - .L_7382)
.L_7382:
        /*0004*/ 	.word	0x00000082


	//----- nvinfo : EIATTR_KPARAM_INFO
	.align		4
.L_7383:
        /*0008*/ 	.byte	0x04, 0x17
        /*000a*/ 	.short	(.L_7385 - .L_7384)
.L_7384:
        /*000c*/ 	.word	0x00000000
        /*0010*/ 	.short	0x0003
        /*0012*/ 	.short	0x0018
        /*0014*/ 	.byte	0x00, 0xf0, 0x11, 0x00


	//----- nvinfo : EIATTR_KPARAM_INFO
	.align		4
.L_7385:
        /*0018*/ 	.byte	0x04, 0x17
        /*001a*/ 	.short	(.L_7387 - .L_7386)
.L_7386:
        /*001c*/ 	.word	0x00000000
        /*0020*/ 	.short	0x0002
        /*0022*/ 	.short	0x0010
        /*0024*/ 	.byte	0x00, 0xf5, 0x21, 0x00


	//----- nvinfo : EIATTR_KPARAM_INFO
	.align		4
.L_7387:
        /*0028*/ 	.byte	0x04, 0x17
        /*002a*/ 	.short	(.L_7389 - .L_7388)
.L_7388:
        /*002c*/ 	.word	0x00000000
        /*0030*/ 	.short	0x0001
        /*0032*/ 	.short	0x0008
        /*0034*/ 	.byte	0x00, 0xf5, 0x21, 0x00


	//----- nvinfo : EIATTR_KPARAM_INFO
	.align		4
.L_7389:
        /*0038*/ 	.byte	0x04, 0x17
        /*003a*/ 	.short	(.L_7391 - .L_7390)
.L_7390:
        /*003c*/ 	.word	0x00000000
        /*0040*/ 	.short	0x0000
        /*0042*/ 	.short	0x0000
        /*0044*/ 	.byte	0x00, 0xf5, 0x21, 0x00


	//----- nvinfo : EIATTR_SPARSE_MMA_MASK
	.align		4
.L_7391:
        /*0048*/ 	.byte	0x03, 0x50
        /*004a*/ 	.short	0x0000


	//----- nvinfo : EIATTR_MAXREG_COUNT
	.align		4
        /*004c*/ 	.byte	0x03, 0x1b
        /*004e*/ 	.short	0x00ff


	//----- nvinfo : EIATTR_MERCURY_ISA_VERSION
	.align		4
        /*0050*/ 	.byte	0x03, 0x5f
        /*0052*/ 	.short	0x0101


	//----- nvinfo : EIATTR_VRC_CTA_INIT_COUNT
	.align		4
        /*0054*/ 	.byte	0x02, 0x4a
	.zero		1
	.zero		1


	//----- nvinfo : EIATTR_EXIT_INSTR_OFFSETS
	.align		4
        /*0058*/ 	.byte	0x04, 0x1c
        /*005a*/ 	.short	(.L_7393 - .L_7392)


	//   ....[0]....
.L_7392:
        /*005c*/ 	.word	0x00000070


	//   ....[1]....
        /*0060*/ 	.word	0x00000130


	//----- nvinfo : EIATTR_CBANK_PARAM_SIZE
	.align		4
.L_7393:
        /*0064*/ 	.byte	0x03, 0x19
        /*0066*/ 	.short	0x001c


	//----- nvinfo : EIATTR_PARAM_CBANK
	.align		4
        /*0068*/ 	.byte	0x04, 0x0a
        /*006a*/ 	.short	(.L_7395 - .L_7394)
	.align		4
.L_7394:
        /*006c*/ 	.word	index@(.nv.constant0._Z10add_kernelILx914EEvPfS0_S0_i)
        /*0070*/ 	.short	0x0380
        /*0072*/ 	.short	0x001c


	//----- nvinfo : EIATTR_SW_WAR
	.align		4
.L_7395:
        /*0074*/ 	.byte	0x04, 0x36
        /*0076*/ 	.short	(.L_7397 - .L_7396)
.L_7396:
        /*0078*/ 	.word	0x00000008
.L_7397:


//--------------------- .nv.info._Z10add_kernelILx913EEvPfS0_S0_i --------------------------
	.section	.nv.info._Z10add_kernelILx913EEvPfS0_S0_i,"",@"SHT_CUDA_INFO"
	.sectionflags	@""
	.align	4


	//----- nvinfo : EIATTR_CUDA_API_VERSION
	.align		4
        /*0000*/ 	.byte	0x04, 0x37
        /*0002*/ 	.short	(.L_7399 - .L_7398)
.L_7398:
        /*0004*/ 	.word	0x00000082


	//----- nvinfo : EIATTR_KPARAM_INFO
	.align		4
.L_7399:
        /*0008*/ 	.byte	0x04, 0x17
        /*000a*/ 	.short	(.L_7401 - .L_7400)
.L_7400:
        /*000c*/ 	.word	0x00000000
        /*0010*/ 	.short	0x0003
        /*0012*/ 	.short	0x0018
        /*0014*/ 	.byte	0x00, 0xf0, 0x11, 0x00


	//----- nvinfo : EIATTR_KPARAM_INFO
	.align		4
.L_7401:
        /*0018*/ 	.byte	0x04, 0x17
        /*001a*/ 	.short	(.L_7403 - .L_7402)
.L_7402:
        /*001c*/ 	.word	0x00000000
        /*0020*/ 	.short	0x0002
        /*0022*/ 	.short	0x0010
        /*0024*/ 	.byte	0x00, 0xf5, 0x21, 0x00


	//----- nvinfo : EIATTR_KPARAM_INFO
	.align		4
.L_7403:
        /*0028*/ 	.byte	0x04, 0x17
        /*002a*/ 	.short	(.L_7405 - .L_7404)
.L_7404:
        /*002c*/ 	.word	0x00000000
        /*0030*/ 	.short	0x0001
        /*0032*/ 	.short	0x0008
        /*0034*/ 	.byte	0x00, 0xf5, 0x21, 0x00


	//----- nvinfo : EIATTR_KPARAM_INFO
	.align		4
.L_7405:
        /*0038*/ 	.byte	0x04, 0x17
        /*003a*/ 	.short	(.L_7407 - .L_7406)
.L_7406:
        /*003c*/ 	.word	0x00000000
        /*0040*/ 	.short	0x0000
        /*0042*/ 	.short	0x0000
        /*0044*/ 	.byte	0x00, 0xf5, 0x21, 0x00


	//----- nvinfo : EIATTR_SPARSE_MMA_MASK
	.align		4
.L_7407:
        /*0048*/ 	.byte	0x03, 0x50
        /*004a*/ 	.short	0x0000


	//----- nvinfo : EIATTR_MAXREG_COUNT
	.align		4
        /*004c*/ 	.byte	0x03, 0x1b
        /*004e*/ 	.short	0x00ff


	//----- nvinfo : EIATTR_MERCURY_ISA_VERSION
	.align		4
        /*0050*/ 	.byte	0x03, 0x5f
        /*0052*/ 	.short	0x0101


	//----- nvinfo : EIATTR_VRC_CTA_INIT_COUNT
	.align		4
        /*0054*/ 	.byte	0x02, 0x4a
	.zero		1
	.zero		1


	//----- nvinfo : EIATTR_EXIT_INSTR_OFFSETS
	.align		4
        /*0058*/ 	.byte	0x04, 0x1c
        /*005a*/ 	.short	(.L_7409 - .L_7408)


	//   ....[0]....
.L_7408:
        /*005c*/ 	.word	0x00000070


	//   ....[1]....
        /*0060*/ 	.word	0x00000130


	//----- nvinfo : EIATTR_CBANK_PARAM_SIZE
	.align		4
.L_7409:
        /*0064*/ 	.byte	0x03, 0x19
        /*0066*/ 	.short	0x001c


	//----- nvinfo : EIATTR_PARAM_CBANK
	.align		4
        /*0068*/ 	.byte	0x04, 0x0a
        /*006a*/ 	.short	(.L_7411 - .L_7410)
	.align		4
.L_7410:
        /*006c*/ 	.word	index@(.nv.constant0._Z10add_kernelILx913EEvPfS0_S0_i)
        /*0070*/ 	.short	0x0380
        /*0072*/ 	.short	0x001c


	//----- nvinfo : EIATTR_SW_WAR
	.align		4
.L_7411:
        /*0074*/ 	.byte	0x04, 0x36
        /*0076*/ 	.short	(.L_7413 - .L_7412)
.L_7412:
        /*0078*/ 	.word	0x00000008
.L_7413:


//--------------------- .nv.info._Z10add_kernelILx912EEvPfS0_S0_i --------------------------
	.section	.nv.info._Z10add_kernelILx912EEvPfS0_S0_i,"",@"SHT_CUDA_INFO"
	.sectionflags	@""
	.align	4


	//----- nvinfo : EIATTR_CUDA_API_VERSION
	.align		4
        /*0000*/ 	.byte	0x04, 0x37
        /*0002*/ 	.short	(.L_7415 - .L_7414)
.L_7414:
        /*0004*/ 	.word	0x00000082


	//----- nvinfo : EIATTR_KPARAM_INFO
	.align		4
.L_7415:
        /*0008*/ 	.byte	0x04, 0x17
        /*000a*/ 	.short	(.L_7417 - .L_7416)
.L_7416:
        /*000c*/ 	.word	0x00000000
        /*0010*/ 	.short	0x0003
        /*0012*/ 	.short	0x0018
        /*0014*/ 	.byte	0x00, 0xf0, 0x11, 0x00


	//----- nvinfo : EIATTR_KPARAM_INFO
	.align		4
.L_7417:
        /*0018*/ 	.byte	0x04, 0x17
        /*001a*/ 	.short	(.L_7419 - .L_7418)
.L_7418:
        /*001c*/ 	.word	0x00000000
        /*0020*/ 	.short	0x0002
        /*0022*/ 	.short	0x0010
        /*0024*/ 	.byte	0x00, 0xf5, 0x21, 0x00


	//----- nvinfo : EIATTR_KPARAM_INFO
	.align		4
.L_7419:
        /*0028*/ 	.byte	0x04, 0x17
        /*002a*/ 	.short	(.L_7421 - .L_7420)
.L_7420:
        /*002c*/ 	.word	0x00000000
        /*0030*/ 	.short	0x0001
        /*0032*/ 	.short	0x0008
        /*0034*/ 	.byte	0x00, 0xf5, 0x21, 0x00


	//----- nvinfo : EIATTR_KPARAM_INFO
	.align		4
.L_7421:
        /*0038*/ 	.byte	0x04, 0x17
        /*003a*/ 	.short	(.L_7423 - .L_7422)
.L_7422:
        /*003c*/ 	.word	0x00000000
        /*0040*/ 	.short	0x0000
        /*0042*/ 	.short	0x0000
        /*0044*/ 	.byte	0x00, 0xf5, 0x21, 0x00


	//----- nvinfo : EIATTR_SPARSE_MMA_MASK
	.align		4
.L_7423:
        /*0048*/ 	.byte	0x03, 0x50
        /*004a*/ 	.short	0x0000


	//----- nvinfo : EIATTR_MAXREG_COUNT
	.align		4
        /*004c*/ 	.byte	0x03, 0x1b
        /*004e*/ 	.short	0x00ff


	//----- nvinfo : EIATTR_MERCURY_ISA_VERSION
	.align		4
        /*0050*/ 	.byte	0x03, 0x5f
        /*0052*/ 	.short	0x0101


	//----- nvinfo : EIATTR_VRC_CTA_INIT_COUNT
	.align		4
        /*0054*/ 	.byte	0x02, 0x4a
	.zero		1
	.zero		1


	//----- nvinfo : EIATTR_EXIT_INSTR_OFFSETS
	.align		4
        /*0058*/ 	.byte	0x04, 0x1c
        /*005a*/ 	.short	(.L_7425 - .L_7424)


	//   ....[0]....
.L_7424:
        /*005c*/ 	.word	0x00000070


	//   ....[1]....
        /*0060*/ 	.word	0x00000130


	//----- nvinfo : EIATTR_CBANK_PARAM_SIZE
	.align		4
.L_7425:
        /*0064*/ 	.byte	0x03, 0x19
        /*0066*/ 	.short	0x001c


	//----- nvinfo : EIATTR_PARAM_CBANK
	.align		4
        /*0068*/ 	.byte	0x04, 0x0a
        /*006a*/ 	.short	(.L_7427 - .L_7426)
	.align		4
.L_7426:
        /*006c*/ 	.word	index@(.nv.constant0._Z10add_kernelILx912EEvPfS0_S0_i)
        /*0070*/ 	.short	0x0380
        /*0072*/ 	.short	0x001c


	//----- nvinfo : EIATTR_SW_WAR
	.align		4
.L_7427:
        /*0074*/ 	.byte	0x04, 0x36
        /*0076*/ 	.short	(.L_7429 - .L_7428)
.L_7428:
        /*0078*/ 	.word	0x00000008
.L_7429:


//--------------------- .nv.info._Z10add_kernelILx911EEvPfS0_S0_i --------------------------
	.section	.nv.info._Z10add_kernelILx911EEvPfS0_S0_i,"",@"SHT_CUDA_INFO"
	.sectionflags	@""
	.align	4


	//----- nvinfo : EIATTR_CUDA_API_VERSION
	.align		4
        /*0000*/ 	.byte	0x04, 0x37
        /*0002*/ 	.short	(.L_7431 - .L_7430)
.L_7430:
        /*0004*/ 	.word	0x00000082


	//----- nvinfo : EIATTR_KPARAM_INFO
	.align		4
.L_7431:
        /*0008*/ 	.byte	0x04, 0x17
        /*000a*/ 	.short	(.L_7433 - .L_7432)
.L_7432:
        /*000c*/ 	.word	0x00000000
        /*0010*/ 	.short	0x0003
        /*0012*/ 	.short	0x0018
        /*0014*/ 	.byte	0x00, 0xf0, 0x11, 0x00


	//----- nvinfo : EIATTR_KPARAM_INFO
	.align		4
.L_7433:
        /*0018*/ 	.byte	0x04, 0x17
        /*001a*/ 	.short	(.L_7435 - .L_7434)
.L_7434:
        /*001c*/ 	.word	0x00000000
        /*0020*/ 	.short	0x0002
        /*0022*/ 	.short	0x0010
        /*0024*/ 	.byte	0x00, 0xf5, 0x21, 0x00


	//----- nvinfo : EIATTR_KPARAM_INFO
	.align		4
.L_7435:
        /*0028*/ 	.byte	0x04, 0x17
        /*002a*/ 	.short	(.L_7437 - .L_7436)
.L_7436:
        /*002c*/ 	.word	0x00000000
        /*0030*/ 	.short	0x0001
        /*0032*/ 	.short	0x0008
        /*0034*/ 	.byte	0x00, 0xf5, 0x21, 0x00


	//----- nvinfo : EIATTR_KPARAM_INFO
	.align		4
.L_7437:
        /*0038*/ 	.byte	0x04, 0x17
        /*003a*/ 	.short	(.L_7439 - .L_7438)
.L_7438:
        /*003c*/ 	.word	0x00000000
        /*0040*/ 	.short	0x0000
        /*0042*/ 	.short	0x0000
        /*0044*/ 	.byte	0x00, 0xf5, 0x21, 0x00


	//----- nvinfo : EIATTR_SPARSE_MMA_MASK
	.align		4
.L_7439:
        /*0048*/ 	.byte	0x03, 0x50
        /*004a*/ 	.short	0x0000


	//----- nvinfo : EIATTR_MAXREG_COUNT
	.align		4
        /*004c*/ 	.byte	0x03, 0x1b
        /*004e*/ 	.short	0x00ff


	//----- nvinfo : EIATTR_MERCURY_ISA_VERSION
	.align		4
        /*0050*/ 	.byte	0x03, 0x5f
        /*0052*/ 	.short	0x0101


	//----- nvinfo : EIATTR_VRC_CTA_INIT_COUNT
	.align		4
        /*0054*/ 	.byte	0x02, 0x4a
	.zero		1
	.zero		1


	//----- nvinfo : EIATTR_EXIT_INSTR_OFFSETS
	.align		4
        /*0058*/ 	.byte	0x04, 0x1c
        /*005a*/ 	.short	(.L_7441 - .L_7440)


	//   ....[0]....
.L_7440:
        /*005c*/ 	.word	0x00000070


	//   ....[1]....
        /*0060*/ 	.word	0x00000130


	//----- nvinfo : EIATTR_CBANK_PARAM_SIZE
	.align		4
.L_7441:
        /*0064*/ 	.byte	0x03, 0x19
        /*0066*/ 	.short	0x001c


	//----- nvinfo : EIATTR_PARAM_CBANK
	.align		4
        /*0068*/ 	.byte	0x04, 0x0a
        /*006a*/ 	.short	(.L_7443 - .L_7442)
	.align		4
.L_7442:
        /*006c*/ 	.word	index@(.nv.constant0._Z10add_kernelILx911EEvPfS0_S0_i)
        /*0070*/ 	.short	0x0380
        /*0072*/ 	.short	0x001c


	//----- nvinfo : EIATTR_SW_WAR
	.align		4
.L_7443:
        /*0074*/ 	.byte	0x04, 0x36
        /*0076*/ 	.short	(.L_7445 - .L_7444)
.L_7444:
        /*0078*/ 	.word	0x00000008
.L_7445:


//--------------------- .nv.info._Z10add_kernelILx910EEvPfS0_S0_i --------------------------
	.section	.nv.info._Z10add_kernelILx910EEvPfS0_S0_i,"",@"SHT_CUDA_INFO"
	.sectionflags	@""
	.align	4


	//----- nvinfo : EIATTR_CUDA_API_VERSION
	.align		4
        /*0000*/ 	.byte	0x04, 0x37
        /*0002*/ 	.short	(.L_7447 - .L_7446)
.L_7446:
        /*0004*/ 	.word	0x00000082


	//----- nvinfo : EIATTR_KPARAM_INFO
	.align		4
.L_7447:
        /*0008*/ 	.byte	0x04, 0x17
        /*000a*/ 	.short	(.L_7449 - .L_7448)
.L_7448:
        /*000c*/ 	.word	0x00000000
        /*0010*/ 	.short	0x0003
        /*0012*/ 	.short	0x0018
        /*0014*/ 	.byte	0x00, 0xf0, 0x11, 0x00


	//----- nvinfo : EIATTR_KPARAM_INFO
	.align		4
.L_7449:
        /*0018*/ 	.byte	0x04, 0x17
        /*001a*/ 	.short	(.L_7451 - .L_7450)
.L_7450:
        /*001c*/ 	.word	0x00000000
        /*0020*/ 	.short	0x0002
        /*0022*/ 	.short	0x0010
        /*0024*/ 	.byte	0x00, 0xf5, 0x21, 0x00


	//----- nvinfo : EIATTR_KPARAM_INFO
	.align		4
.L_7451:
        /*0028*/ 	.byte	0x04, 0x17
        /*002a*/ 	.short	(.L_7453 - .L_7452)
.L_7452:
        /*002c*/ 	.word	0x00000000
        /*0030*/ 	.short	0x0001
        /*0032*/ 	.short	0x0008
        /*0034*/ 	.byte	0x00, 0xf5, 0x21, 0x00


	//----- nvinfo : EIATTR_KPARAM_INFO
	.align		4
.L_7453:
        /*0038*/ 	.byte	0x04, 0x17
        /*003a*/ 	.short	(.L_7455 - .L_7454)
.L_7454:
        /*003c*/ 	.word	0x00000000
        /*0040*/ 	.short	0x0000
        /*0042*/ 	.short	0x0000
        /*0044*/ 	.byte	0x00, 0xf5, 0x21, 0x00


	//----- nvinfo : EIATTR_SPARSE_MMA_MASK
	.align		4
.L_7455:
        /*0048*/ 	.byte	0x03, 0x50
        /*004a*/ 	.short	0x0000


	//----- nvinfo : EIATTR_MAXREG_COUNT
	.align		4
        /*004c*/ 	.byte	0x03, 0x1b
        /*004e*/ 	.short	0x00ff


	//----- nvinfo : EIATTR_MERCURY_ISA_VERSION
	.align		4
        /*0050*/ 	.byte	0x03, 0x5f
        /*0052*/ 	.short	0x0101


	//----- nvinfo : EIATTR_VRC_CTA_INIT_COUNT
	.align		4
        /*0054*/ 	.byte	0x02, 0x4a
	.zero		1
	.zero		1


	//----- nvinfo : EIATTR_EXIT_INSTR_OFFSETS
	.align		4
        /*0058*/ 	.byte	0x04, 0x1c
        /*005a*/ 	.short	(.L_7457 - .L_7456)


	//   ....[0]....
.L_7456:
        /*005c*/ 	.word	0x00000070


	//   ....[1]....
        /*0060*/ 	.word	0x00000130


	//----- nvinfo : EIATTR_CBANK_PARAM_SIZE
	.align		4
.L_7457:
        /*0064*/ 	.byte	0x03, 0x19
        /*0066*/ 	.short	0x001c


	//----- nvinfo : EIATTR_PARAM_CBANK
	.align		4
        /*0068*/ 	.byte	0x04, 0x0a
        /*006a*/ 	.short	(.L_7459 - .L_7458)
	.align		4
.L_7458:
        /*006c*/ 	.word	index@(.nv.constant0._Z10add_kernelILx910EEvPfS0_S0_i)
        /*0070*/ 	.short	0x0380
        /*0072*/ 	.short	0x001c


	//----- nvinfo : EIATTR_SW_WAR
	.align		4
.L_7459:
        /*0074*/ 	.byte	0x04, 0x36
        /*0076*/ 	.short	(.L_7461 - .L_7460)
.L_7460:
        /*0078*/ 	.word	0x00000008
.L_7461:


//--------------------- .nv.info._Z10add_kernelILx909EEvPfS0_S0_i --------------------------
	.section	.nv.info._Z10add_kernelILx909EEvPfS0_S0_i,"",@"SHT_CUDA_INFO"
	.sectionflags	@""
	.align	4


	//----- nvinfo : EIATTR_CUDA_API_VERSION
	.align		4
        /*0000*/ 	.byte	0x04, 0x37
        /*0002*/ 	.short	(.L_7463 - .L_7462)
.L_7462:
        /*0004*/ 	.word	0x00000082


	//----- nvinfo : EIATTR_KPARAM_INFO
	.align		4
.L_7463:
        /*0008*/ 	.byte	0x04, 0x17
        /*000a*/ 	.short	(.L_7465 - .L_7464)
.L_7464:
        /*000c*/ 	.word	0x00000000
        /*0010*/ 	.short	0x0003
        /*0012*/ 	.short	0x0018
        /*0014*/ 	.byte	0x00, 0xf0, 0x11, 0x00


	//----- nvinfo : EIATTR_KPARAM_INFO
	.align		4
.L_7465:
        /*0018*/ 	.byte	0x04, 0x17
        /*001a*/ 	.short	(.L_7467 - .L_7466)
.L_7466:
        /*001c*/ 	.word	0x00000000
        /*0020*/ 	.short	0x0002
        /*0022*/ 	.short	0x0010
        /*0024*/ 	.byte	0x00, 0xf5, 0x21, 0x00


	//----- nvinfo : EIATTR_KPARAM_INFO
	.align		4
.L_7467:
        /*0028*/ 	.byte	0x04, 0x17
        /*002a*/ 	.short	(.L_7469 - .L_7468)
.L_7468:
        /*002c*/ 	.word	0x00000000
        /*0030*/ 	.short	0x0001
        /*0032*/ 	.short	0x0008
        /*0034*/ 	.byte	0x00, 0xf5, 0x21, 0x00


	//----- nvinfo : EIATTR_KPARAM_INFO
	.align		4
.L_7469:
        /*0038*/ 	.byte	0x04, 0x17
        /*003a*/ 	.short	(.L_7471 - .L_7470)
.L_7470:
        /*003c*/ 	.word	0x00000000
        /*0040*/ 	.short	0x0000
        /*0042*/ 	.short	0x0000
        /*0044*/ 	.byte	0x00, 0xf5, 0x21, 0x00


	//----- nvinfo : EIATTR_SPARSE_MMA_MASK
	.align		4
.L_7471:
        /*0048*/ 	.byte	0x03, 0x50
        /*004a*/ 	.short	0x0000


	//----- nvinfo : EIATTR_MAXREG_COUNT
	.align		4
        /*004c*/ 	.byte	0x03, 0x1b
        /*004e*/ 	.short	0x00ff


	//----- nvinfo : EIATTR_MERCURY_ISA_VERSION
	.align		4
        /*0050*/ 	.byte	0x03, 0x5f
        /*0052*/ 	.short	0x0101


	//----- nvinfo : EIATTR_VRC_CTA_INIT_COUNT
	.align		4
        /*0054*/ 	.byte	0x02, 0x4a
	.zero		1
	.zero		1


	//----- nvinfo : EIATTR_EXIT_INSTR_OFFSETS
	.align		4
        /*0058*/ 	.byte	0x04, 0x1c
        /*005a*/ 	.short	(.L_7473 - .L_7472)


	//   ....[0]....
.L_7472:
        /*005c*/ 	.word	0x00000070


	//   ....[1]....
        /*0060*/ 	.word	0x00000130


	//----- nvinfo : EIATTR_CBANK_PARAM_SIZE
	.align		4
.L_7473:
        /*0064*/ 	.byte	0x03, 0x19
        /*0066*/ 	.short	0x001c


	//----- nvinfo : EIATTR_PARAM_CBANK
	.align		4
        /*0068*/ 	.byte	0x04, 0x0a
        /*006a*/ 	.short	(.L_7475 - .L_7474)
	.align		4
.L_7474:
        /*006c*/ 	.word	index@(.nv.constant0._Z10add_kernelILx909EEvPfS0_S0_i)
        /*0070*/ 	.short	0x0380
        /*0072*/ 	.short	0x001c


	//----- nvinfo : EIATTR_SW_WAR
	.align		4
.L_7475:
        /*0074*/ 	.byte	0x04, 0x36
        /*0076*/ 	.short	(.L_7477 - .L_7476)
.L_7476:
        /*0078*/ 	.word	0x00000008
.L_7477:


//--------------------- .nv.info._Z10add_kernelILx908EEvPfS0_S0_i --------------------------
	.section	.nv.info._Z10add_kernelILx908EEvPfS0_S0_i,"",@"SHT_CUDA_INFO"
	.sectionflags	@""
	.align	4


	//----- nvinfo : EIATTR_CUDA_API_VERSION
	.align		4
        /*0000*/ 	.byte	0x04, 0x37
        /*0002*/ 	.short	(.L_7479 - .L_7478)
.L_7478:
        /*0004*/ 	.word	0x00000082


	//----- nvinfo : EIATTR_KPARAM_INFO
	.align		4
.L_7479:
        /*0008*/ 	.byte	0x04, 0x17
        /*000a*/ 	.short	(.L_7481 - .L_7480)
.L_7480:
        /*000c*/ 	.word	0x00000000
        /*0010*/ 	.short	0x0003
        /*0012*/ 	.short	0x0018
        /*0014*/ 	.byte	0x00, 0xf0, 0x11, 0x00


	//----- nvinfo : EIATTR_KPARAM_INFO
	.align		4
.L_7481:
        /*0018*/ 	.byte	0x04, 0x17
        /*001a*/ 	.short	(.L_7483 - .L_7482)
.L_7482:
        /*001c*/ 	.word	0x00000000
        /*0020*/ 	.short	0x0002
        /*0022*/ 	.short	0x0010
        /*0024*/ 	.byte	0x00, 0xf5, 0x21, 0x00


	//----- nvinfo : EIATTR_KPARAM_INFO
	.align		4
.L_7483:
        /*0028*/ 	.byte	0x04, 0x17
        /*002a*/ 	.short	(.L_7485 - .L_7484)
.L_7484:
        /*002c*/ 	.word	0x00000000
        /*0030*/ 	.short	0x0001
        /*0032*/ 	.short	0x0008
        /*0034*/ 	.byte	0x00, 0xf5, 0x21, 0x00


	//----- nvinfo : EIATTR_KPARAM_INFO
	.align		4
.L_7485:
        /*0038*/ 	.byte	0x04, 0x17
        /*003a*/ 	.short	(.L_7487 - .L_7486)
.L_7486:
        /*003c*/ 	.word	0x00000000
        /*0040*/ 	.short	0x0000
        /*0042*/ 	.short	0x0000
        /*0044*/ 	.byte	0x00, 0xf5, 0x21, 0x00


	//----- nvinfo : EIATTR_SPARSE_MMA_MASK
	.align		4
.L_7487:
        /*0048*/ 	.byte	0x03, 0x50
        /*004a*/ 	.short	0x0000


	//----- nvinfo : EIATTR_MAXREG_COUNT
	.align		4
        /*004c*/ 	.byte	0x03, 0x1b
        /*004e*/ 	.short	0x00ff


	//----- nvinfo : EIATTR_MERCURY_ISA_VERSION
	.align		4
        /*0050*/ 	.byte	0x03, 0x5f
        /*0052*/ 	.short	0x0101


	//----- nvinfo : EIATTR_VRC_CTA_INIT_COUNT
	.align		4
        /*0054*/ 	.byte	0x02, 0x4a
	.zero		1
	.zero		1


	//----- nvinfo : EIATTR_EXIT_INSTR_OFFSETS
	.align		4
        /*0058*/ 	.byte	0x04, 0x1c
        /*005a*/ 	.short	(.L_7489 - .L_7488)


	//   ....[0]....
.L_7488:
        /*005c*/ 	.word	0x00000070


	//   ....[1]....
        /*0060*/ 	.word	0x00000130


	//----- nvinfo : EIATTR_CBANK_PARAM_SIZE
	.align		4
.L_7489:
        /*0064*/ 	.byte	0x03, 0x19
        /*0066*/ 	.short	0x001c


	//----- nvinfo : EIATTR_PARAM_CBANK
	.align		4
        /*0068*/ 	.byte	0x04, 0x0a
        /*006a*/ 	.short	(.L_7491 - .L_7490)
	.align		4
.L_7490:
        /*006c*/ 	.word	index@(.nv.constant0._Z10add_kernelILx908EEvPfS0_S0_i)
        /*0070*/ 	.short	0x0380
        /*0072*/ 	.short	0x001c


	//----- nvinfo : EIATTR_SW_WAR
	.align		4
.L_7491:
        /*0074*/ 	.byte	0x04, 0x36
        /*0076*/ 	.short	(.L_7493 - .L_7492)
.L_7492:
        /*0078*/ 	.word	0x00000008
.L_7493:


//--------------------- .nv.info._Z10add_kernelILx907EEvPfS0_S0_i --------------------------
	.section	.nv.info._Z10add_kernelILx907EEvPfS0_S0_i,"",@"SHT_CUDA_INFO"
	.sectionflags	@""
	.align	4


	//----- nvinfo : EIATTR_CUDA_API_VERSION
	.align		4
        /*0000*/ 	.byte	0x04, 0x37
        /*0002*/ 	.short	(.L_7495 - .L_7494)
.L_7494:
        /*0004*/ 	.word	0x00000082


	//----- nvinfo : EIATTR_KPARAM_INFO
	.align		4
.L_7495:
        /*0008*/ 	.byte	0x04, 0x17
        /*000a*/ 	.short	(.L_7497 - .L_7496)
.L_7496:
        /*000c*/ 	.word	0x00000000
        /*0010*/ 	.short	0x0003
        /*0012*/ 	.short	0x0018
        /*0014*/ 	.byte	0x00, 0xf0, 0x11, 0x00


	//----- nvinfo : EIATTR_KPARAM_INFO
	.align		4
.L_7497:
        /*0018*/ 	.byte	0x04, 0x17
        /*001a*/ 	.short	(.L_7499 - .L_7498)
.L_7498:
        /*001c*/ 	.word	0x00000000
        /*0020*/ 	.short	0x0002
        /*0022*/ 	.short	0x0010
        /*0024*/ 	.byte	0x00, 0xf5, 0x21, 0x00


	//----- nvinfo : EIATTR_KPARAM_INFO
	.align		4
.L_7499:
        /*0028*/ 	.byte	0x04, 0x17
        /*002a*/ 	.short	(.L_7501 - .L_7500)
.L_7500:
        /*002c*/ 	.word	0x00000000
        /*0030*/ 	.short	0x0001
        /*0032*/ 	.short	0x0008
        /*0034*/ 	.byte	0x00, 0xf5, 0x21, 0x00


	//----- nvinfo : EIATTR_KPARAM_INFO
	.align		4
.L_7501:
        /*0038*/ 	.byte	0x04, 0x17
        /*003a*/ 	.short	(.L_7503 - .L_7502)
.L_7502:
        /*003c*/ 	.word	0x00000000
        /*0040*/ 	.short	0x0000
        /*0042*/ 	.short	0x0000
        /*0044*/ 	.byte	0x00, 0xf5, 0x21, 0x00


	//----- nvinfo : EIATTR_SPARSE_MMA_MASK
	.align		4
.L_7503:
        /*0048*/ 	.byte	0x03, 0x50
        /*004a*/ 	.short	0x0000


	//----- nvinfo : EIATTR_MAXREG_COUNT
	.align		4
        /*004c*/ 	.byte	0x03, 0x1b
        /*004e*/ 	.short	0x00ff


	//----- nvinfo : EIATTR_MERCURY_ISA_VERSION
	.align		4
        /*0050*/ 	.byte	0x03, 0x5f
        /*0052*/ 	.short	0x0101


	//----- nvinfo : EIATTR_VRC_CTA_INIT_COUNT
	.align		4
        /*0054*/ 	.byte	0x02, 0x4a
	.zero		1
	.zero		1


	//----- nvinfo : EIATTR_EXIT_INSTR_OFFSETS
	.align		4
        /*0058*/ 	.byte	0x04, 0x1c
        /*005a*/ 	.short	(.L_7505 - .L_7504)


	//   ....[0]....
.L_7504:
        /*005c*/ 	.word	0x00000070


	//   ....[1]....
        /*0060*/ 	.word	0x00000130


	//----- nvinfo : EIATTR_CBANK_PARAM_SIZE
	.align		4
.L_7505:
        /*0064*/ 	.byte	0x03, 0x19
        /*0066*/ 	.short	0x001c


	//----- nvinfo : EIATTR_PARAM_CBANK
	.align		4
        /*0068*/ 	.byte	0x04, 0x0a
        /*006a*/ 	.short	(.L_7507 - .L_7506)
	.align		4
.L_7506:
        /*006c*/ 	.word	index@(.nv.constant0._Z10add_kernelILx907EEvPfS0_S0_i)
        /*0070*/ 	.short	0x0380
        /*0072*/ 	.short	0x001c


	//----- nvinfo : EIATTR_SW_WAR
	.align		4
.L_7507:
        /*0074*/ 	.byte	0x04, 0x36
        /*0076*/ 	.short	(.L_7509 - .L_7508)
.L_7508:
        /*0078*/ 	.word	0x00000008
.L_7509:


//--------------------- .nv.info._Z10add_kernelILx906EEvPfS0_S0_i --------------------------
	.section	.nv.info._Z10add_kernelILx906EEvPfS0_S0_i,"",@"SHT_CUDA_INFO"
	.sectionflags	@""
	.align	4


	//----- nvinfo : EIATTR_CUDA_API_VERSION
	.align		4
        /*0000*/ 	.byte	0x04, 0x37
        /*0002*/ 	.short	(.L_7511 - .L_7510)
.L_7510:
        /*0004*/ 	.word	0x00000082


	//----- nvinfo : EIATTR_KPARAM_INFO
	.align		4
.L_7511:
        /*0008*/ 	.byte	0x04, 0x17
        /*000a*/ 	.short	(.L_7513 - .L_7512)
.L_7512:
        /*000c*/ 	.word	0x00000000
        /*0010*/ 	.short	0x0003
        /*0012*/ 	.short	0x0018
        /*0014*/ 	.byte	0x00, 0xf0, 0x11, 0x00


	//----- nvinfo : EIATTR_KPARAM_INFO
	.align		4
.L_7513:
        /*0018*/ 	.byte	0x04, 0x17
        /*001a*/ 	.short	(.L_7515 - .L_7514)
.L_7514:
        /*001c*/ 	.word	0x00000000
        /*0020*/ 	.short	0x0002
        /*0022*/ 	.short	0x0010
        /*0024*/ 	.byte	0x00, 0xf5, 0x21, 0x00


	//----- nvinfo : EIATTR_KPARAM_INFO
	.align		4
.L_7515:
        /*0028*/ 	.byte	0x04, 0x17
        /*002a*/ 	.short	(.L_7517 - .L_7516)
.L_7516:
        /*002c*/ 	.word	0x00000000
        /*0030*/ 	.short	0x0001
        /*0032*/ 	.short	0x0008
        /*0034*/ 	.byte	0x00, 0xf5, 0x21, 0x00


	//----- nvinfo : EIATTR_KPARAM_INFO
	.align		4
.L_7517:
        /*0038*/ 	.byte	0x04, 0x17
        /*003a*/ 	.short	(.L_7519 - .L_7518)
.L_7518:
        /*003c*/ 	.word	0x00000000
        /*0040*/ 	.short	0x0000
        /*0042*/ 	.short	0x0000
        /*0044*/ 	.byte	0x00, 0xf5, 0x21, 0x00


	//----- nvinfo : EIATTR_SPARSE_MMA_MASK
	.align		4
.L_7519:
        /*0048*/ 	.byte	0x03, 0x50
        /*004a*/ 	.short	0x0000


	//----- nvinfo : EIATTR_MAXREG_COUNT
	.align		4
        /*004c*/ 	.byte	0x03, 0x1b
        /*004e*/ 	.short	0x00ff


	//----- nvinfo : EIATTR_MERCURY_ISA_VERSION
	.align		4
        /*0050*/ 	.byte	0x03, 0x5f
        /*0052*/ 	.short	0x0101


	//----- nvinfo : EIATTR_VRC_CTA_INIT_COUNT
	.align		4
        /*0054*/ 	.byte	0x02, 0x4a
	.zero		1
	.zero		1


	//----- nvinfo : EIATTR_EXIT_INSTR_OFFSETS
	.align		4
        /*0058*/ 	.byte	0x04, 0x1c
        /*005a*/ 	.short	(.L_7521 - .L_7520)


	//   ....[0]....
.L_7520:
        /*005c*/ 	.word	0x00000070


	//   ....[1]....
        /*0060*/ 	.word	0x00000130


	//----- nvinfo : EIATTR_CBANK_PARAM_SIZE
	.align		4
.L_7521:
        /*0064*/ 	.byte	0x03, 0x19
        /*0066*/ 	.short	0x001c


	//----- nvinfo : EIATTR_PARAM_CBANK
	.align		4
        /*0068*/ 	.byte	0x04, 0x0a
        /*006a*/ 	.short	(.L_7523 - .L_7522)
	.align		4
.L_7522:
        /*006c*/ 	.word	index@(.nv.constant0._Z10add_kernelILx906EEvPfS0_S0_i)
        /*0070*/ 	.short	0x0380
        /*0072*/ 	.short	0x001c


	//----- nvinfo : EIATTR_SW_WAR
	.align		4
.L_7523:
        /*0074*/ 	.byte	0x04, 0x36
        /*0076*/ 	.short	(.L_7525 - .L_7524)
.L_7524:
        /*0078*/ 	.word	0x00000008
.L_7525:


//--------------------- .nv.info._Z10add_kernelILx905EEvPfS0_S0_i --------------------------
	.section	.nv.info._Z10add_kernelILx905EEvPfS0_S0_i,"",@"SHT_CUDA_INFO"
	.sectionflags	@""
	.align	4


	//----- nvinfo : EIATTR_CUDA_API_VERSION
	.align		4
        /*0000*/ 	.byte	0x04, 0x37
        /*0002*/ 	.short	(.L_7527 - .L_7526)
.L_7526:
        /*0004*/ 	.word	0x00000082


	//----- nvinfo : EIATTR_KPARAM_INFO
	.align		4
.L_7527:
        /*0008*/ 	.byte	0x04, 0x17
        /*000a*/ 	.short	(.L_7529 - .L_7528)
.L_7528:
        /*000c*/ 	.word	0x00000000
        /*0010*/ 	.short	0x0003
        /*0012*/ 	.short	0x0018
        /*0014*/ 	.byte	0x00, 0xf0, 0x11, 0x00


	//----- nvinfo : EIATTR_KPARAM_INFO
	.align		4
.L_7529:
        /*0018*/ 	.byte	0x04, 0x17
        /*001a*/ 	.short	(.L_7531 - .L_7530)
.L_7530:
        /*001c*/ 	.word	0x00000000
        /*0020*/ 	.short	0x0002
        /*0022*/ 	.short	0x0010
        /*0024*/ 	.byte	0x00, 0xf5, 0x21, 0x00


	//----- nvinfo : EIATTR_KPARAM_INFO
	.align		4
.L_7531:
        /*0028*/ 	.byte	0x04, 0x17
        /*002a*/ 	.short	(.L_7533 - .L_7532)
.L_7532:
        /*002c*/ 	.word	0x00000000
        /*0030*/ 	.short	0x0001
        /*0032*/ 	.short	0x0008
        /*0034*/ 	.byte	0x00, 0xf5, 0x21, 0x00


	//----- nvinfo : EIATTR_KPARAM_INFO
	.align		4
.L_7533:
        /*0038*/ 	.byte	0x04, 0x17
        /*003a*/ 	.short	(.L_7535 - .L_7534)
.L_7534:
        /*003c*/ 	.word	0x00000000
        /*0040*/ 	.short	0x0000
        /*0042*/ 	.short	0x0000
        /*0044*/ 	.byte	0x00, 0xf5, 0x21, 0x00


	//----- nvinfo : EIATTR_SPARSE_MMA_MASK
	.align		4
.L_7535:
        /*0048*/ 	.byte	0x03, 0x50
        /*004a*/ 	.short	0x0000


	//----- nvinfo : EIATTR_MAXREG_COUNT
	.align		4
        /*004c*/ 	.byte	0x03, 0x1b
        /*004e*/ 	.short	0x00ff


	//----- nvinfo : EIATTR_MERCURY_ISA_VERSION
	.align		4
        /*0050*/ 	.byte	0x03, 0x5f
        /*0052*/ 	.short	0x0101


	//----- nvinfo : EIATTR_VRC_CTA_INIT_COUNT
	.align		4
        /*0054*/ 	.byte	0x02, 0x4a
	.zero		1
	.zero		1


	//----- nvinfo : EIATTR_EXIT_INSTR_OFFSETS
	.align		4
        /*0058*/ 	.byte	0x04, 0x1c
        /*005a*/ 	.short	(.L_7537 - .L_7536)


	//   ....[0]....
.L_7536:
        /*005c*/ 	.word	0x00000070


	//   ....[1]....
        /*0060*/ 	.word	0x00000130


	//----- nvinfo : EIATTR_CBANK_PARAM_SIZE
	.align		4
.L_7537:
        /*0064*/ 	.byte	0x03, 0x19
        /*0066*/ 	.short	0x001c


	//----- nvinfo : EIATTR_PARAM_CBANK
	.align		4
        /*0068*/ 	.byte	0x04, 0x0a
        /*006a*/ 	.short	(.L_7539 - .L_7538)
	.align		4
.L_7538:
        /*006c*/ 	.word	index@(.nv.constant0._Z10add_kernelILx905EEvPfS0_S0_i)
        /*0070*/ 	.short	0x0380
        /*0072*/ 	.short	0x001c


	//----- nvinfo : EIATTR_SW_WAR
	.align		4
.L_7539:
        /*0074*/ 	.byte	0x04, 0x36
        /*0076*/ 	.short	(.L_7541 - .L_7540)
.L_7540:
        /*0078*/ 	.word	0x00000008
.L_7541:


//--------------------- .nv.info._Z10add_kernelILx904EEvPfS0_S0_i --------------------------
	.section	.nv.info._Z10add_kernelILx904EEvPfS0_S0_i,"",@"SHT_CUDA_INFO"
	.sectionflags	@""
	.align	4


	//----- nvinfo : EIATTR_CUDA_API_VERSION
	.align		4
        /*0000*/ 	.byte	0x04, 0x37
        /*0002*/ 	.short	(.L_7543 - .L_7542)
.L_7542:
        /*0004*/ 	.word	0x00000082


	//----- nvinfo : EIATTR_KPARAM_INFO
	.align		4
.L_7543:
        /*0008*/ 	.byte	0x04, 0x17
        /*000a*/ 	.short	(.L_7545 - .L_7544)
.L_7544:
        /*000c*/ 	.word	0x00000000
        /*0010*/ 	.short	0x0003
        /*0012*/ 	.short	0x0018
        /*0014*/ 	.byte	0x00, 0xf0, 0x11, 0x00


	//----- nvinfo : EIATTR_KPARAM_INFO
	.align		4
.L_7545:
        /*0018*/ 	.byte	0x04, 0x17
        /*001a*/ 	.short	(.L_7547 - .L_7546)
.L_7546:
        /*001c*/ 	.word	0x00000000
        /*0020*/ 	.short	0x0002
        /*0022*/ 	.short	0x0010
        /*0024*/ 	.byte	0x00, 0xf5, 0x21, 0x00


	//----- nvinfo : EIATTR_KPARAM_INFO
	.align		4
.L_7547:
        /*0028*/ 	.byte	0x04, 0x17
        /*002a*/ 	.short	(.L_7549 - .L_7548)
.L_7548:
        /*002c*/ 	.word	0x00000000
        /*0030*/ 	.short	0x0001
        /*0032*/ 	.short	0x0008
        /*0034*/ 	.byte	0x00, 0xf5, 0x21, 0x00


	//----- nvinfo : EIATTR_KPARAM_INFO
	.align		4
.L_7549:
        /*0038*/ 	.byte	0x04, 0x17
        /*003a*/ 	.short	(.L_7551 - .L_7550)
.L_7550:
        /*003c*/ 	.word	0x00000000
        /*0040*/ 	.short	0x0000
        /*0042*/ 	.short	0x0000
        /*0044*/ 	.byte	0x00, 0xf5, 0x21, 0x00


	//----- nvinfo : EIATTR_SPARSE_MMA_MASK
	.align		4
.L_7551:
        /*0048*/ 	.byte	0x03, 0x50
        /*004a*/ 	.short	0x0000


	//----- nvinfo : EIATTR_MAXREG_COUNT
	.align		4
        /*004c*/ 	.byte	0x03, 0x1b
        /*004e*/ 	.short	0x00ff


	//----- nvinfo : EIATTR_MERCURY_ISA_VERSION
	.align		4
        /*0050*/ 	.byte	0x03, 0x5f
        /*0052*/ 	.short	0x0101


	//----- nvinfo : EIATTR_VRC_CTA_INIT_COUNT
	.align		4
        /*0054*/ 	.byte	0x02, 0x4a
	.zero		1
	.zero		1


	//----- nvinfo : EIATTR_EXIT_INSTR_OFFSETS
	.align		4
        /*0058*/ 	.byte	0x04, 0x1c
        /*005a*/ 	.short	(.L_7553 - .L_7552)


	//   ....[0]....
.L_7552:
        /*005c*/ 	.word	0x00000070


	//   ....[1]....
        /*0060*/ 	.word	0x00000130


	//----- nvinfo : EIATTR_CBANK_PARAM_SIZE
	.align		4
.L_7553:
        /*0064*/ 	.byte	0x03, 0x19
        /*0066*/ 	.short	0x001c


	//----- nvinfo : EIATTR_PARAM_CBANK
	.align		4
        /*0068*/ 	.byte	0x04, 0x0a
        /*006a*/ 	.short	(.L_7555 - .L_7554)
	.align		4
.L_7554:
        /*006c*/ 	.word	index@(.nv.constant0._Z10add_kernelILx904EEvPfS0_S0_i)
        /*0070*/ 	.short	0x0380
        /*0072*/ 	.short	0x001c


	//----- nvinfo : EIATTR_SW_WAR
	.align		4
.L_7555:
        /*0074*/ 	.byte	0x04, 0x36
        /*0076*/ 	.short	(.L_7557 - .L_7556)
.L_7556:
        /*0078*/ 	.word	0x00000008
.L_7557:


//--------------------- .nv.info._Z10add_kernelILx903EEvPfS0_S0_i --------------------------
	.section	.nv.info._Z10add_kernelILx903EEvPfS0_S0_i,"",@"SHT_CUDA_INFO"
	.sectionflags	@""
	.align	4


	//----- nvinfo : EIATTR_CUDA_API_VERSION
	.align		4
        /*0000*/ 	.byte	0x04, 0x37
        /*0002*/ 	.short	(.L_7559 - .L_7558)
.L_7558:
        /*0004*/ 	.word	0x00000082


	//----- nvinfo : EIATTR_KPARAM_INFO
	.align		4
.L_7559:
        /*0008*/ 	.byte	0x04, 0x17
        /*000a*/ 	.short	(.L_7561 - .L_7560)
.L_7560:
        /*000c*/ 	.word	0x00000000
        /*0010*/ 	.short	0x0003
        /*0012*/ 	.short	0x0018
        /*0014*/ 	.byte	0x00, 0xf0, 0x11, 0x00


	//----- nvinfo : EIATTR_KPARAM_INFO
	.align		4
.L_7561:
        /*0018*/ 	.byte	0x04, 0x17
        /*001a*/ 	.short	(.L_7563 - .L_7562)
.L_7562:
        /*001c*/ 	.word	0x00000000
        /*0020*/ 	.short	0x0002
        /*0022*/ 	.short	0x0010
        /*0024*/ 	.byte	0x00, 0xf5, 0x21, 0x00


	//----- nvinfo : EIATTR_KPARAM_INFO
	.align		4
.L_7563:
        /*0028*/ 	.byte	0x04, 0x17
        /*002a*/ 	.short	(.L_7565 - .L_7564)
.L_7564:
        /*002c*/ 	.word	0x00000000
        /*0030*/ 	.short	0x0001
        /*0032*/ 	.short	0x0008
        /*0034*/ 	.byte	0x00, 0xf5, 0x21, 0x00


	//----- nvinfo : EIATTR_KPARAM_INFO
	.align		4
.L_7565:
        /*0038*/ 	.byte	0x04, 0x17
        /*003a*/ 	.short	(.L_7567 - .L_7566)
.L_7566:
        /*003c*/ 	.word	0x00000000
        /*0040*/ 	.short	0x0000
        /*0042*/ 	.short	0x0000
        /*0044*/ 	.byte	0x00, 0xf5, 0x21, 0x00


	//----- nvinfo : EIATTR_SPARSE_MMA_MASK
	.align		4
.L_7567:
        /*0048*/ 	.byte	0x03, 0x50
        /*004a*/ 	.short	0x0000


	//----- nvinfo : EIATTR_MAXREG_COUNT
	.align		4
        /*004c*/ 	.byte	0x03, 0x1b
        /*004e*/ 	.short	0x00ff


	//----- nvinfo : EIATTR_MERCURY_ISA_VERSION
	.align		4
        /*0050*/ 	.byte	0x03, 0x5f
        /*0052*/ 	.short	0x0101


	//----- nvinfo : EIATTR_VRC_CTA_INIT_COUNT
	.align		4
        /*0054*/ 	.byte	0x02, 0x4a
	.zero		1
	.zero		1


	//----- nvinfo : EIATTR_EXIT_INSTR_OFFSETS
	.align		4
        /*0058*/ 	.byte	0x04, 0x1c
        /*005a*/ 	.short	(.L_7569 - .L_7568)


	//   ....[0]....
.L_7568:
        /*005c*/ 	.word	0x00000070


	//   ....[1]....
        /*0060*/ 	.word	0x00000130


	//----- nvinfo : EIATTR_CBANK_PARAM_SIZE
	.align		4
.L_7569:
        /*0064*/ 	.byte	0x03, 0x19
        /*0066*/ 	.short	0x001c


	//----- nvinfo : EIATTR_PARAM_CBANK
	.align		4
        /*0068*/ 	.byte	0x04, 0x0a
        /*006a*/ 	.short	(.L_7571 - .L_7570)
	.align		4
.L_7570:
        /*006c*/ 	.word	index@(.nv.constant0._Z10add_kernelILx903EEvPfS0_S0_i)
        /*0070*/ 	.short	0x0380
        /*0072*/ 	.short	0x001c


	//----- nvinfo : EIATTR_SW_WAR
	.align		4
.L_7571:
        /*0074*/ 	.byte	0x04, 0x36
        /*0076*/ 	.short	(.L_7573 - .L_7572)
.L_7572:
        /*0078*/ 	.word	0x00000008
.L_7573:


//--------------------- .nv.info._Z10add_kernelILx902EEvPfS0_S0_i --------------------------
	.section	.nv.info._Z10add_kernelILx902EEvPfS0_S0_i,"",@"SHT_CUDA_INFO"
	.sectionflags	@""
	.align	4


	//----- nvinfo : EIATTR_CUDA_API_VERSION
	.align		4
        /*0000*/ 	.byte	0x04, 0x37
        /*0002*/ 	.short	(.L_7575 - .L_7574)
.L_7574:
        /*0004*/ 	.word	0x00000082


	//----- nvinfo : EIATTR_KPARAM_INFO
	.align		4
.L_7575:
        /*0008*/ 	.byte	0x04, 0x17
        /*000a*/ 	.short	(.L_7577 - .L_7576)
.L_7576:
        /*000c*/ 	.word	0x00000000
        /*0010*/ 	.short	0x0003
        /*0012*/ 	.short	0x0018
        /*0014*/ 	.byte	0x00, 0xf0, 0x11, 0x00


	//----- nvinfo : EIATTR_KPARAM_INFO
	.align		4
.L_7577:
        /*0018*/ 	.byte	0x04, 0x17
        /*001a*/ 	.short	(.L_7579 - .L_7578)
.L_7578:
        /*001c*/ 	.word	0x00000000
        /*0020*/ 	.short	0x0002
        /*0022*/ 	.short	0x0010
        /*0024*/ 	.byte	0x00, 0xf5, 0x21, 0x00


	//----- nvinfo : EIATTR_KPARAM_INFO
	.align		4
.L_7579:
        /*0028*/ 	.byte	0x04, 0x17
        /*002a*/ 	.short	(.L_7581 - .L_7580)
.L_7580:
        /*002c*/ 	.word	0x00000000
        /*0030*/ 	.short	0x0001
        /*0032*/ 	.short	0x0008
        /*0034*/ 	.byte	0x00, 0xf5, 0x21, 0x00


	//----- nvinfo : EIATTR_KPARAM_INFO
	.align		4
.L_7581:
        /*0038*/ 	.byte	0x04, 0x17
        /*003a*/ 	.short	(.L_7583 - .L_7582)
.L_7582:
        /*003c*/ 	.word	0x00000000
        /*0040*/ 	.short	0x0000
        /*0042*/ 	.short	0x0000
        /*0044*/ 	.byte	0x00, 0xf5, 0x21, 0x00


	//----- nvinfo : EIATTR_SPARSE_MMA_MASK
	.align		4
.L_7583:
        /*0048*/ 	.byte	0x03, 0x50
        /*004a*/ 	.short	0x0000


	//----- nvinfo : EIATTR_MAXREG_COUNT
	.align		4
        /*004c*/ 	.byte	0x03, 0x1b
        /*004e*/ 	.short	0x00ff


	//----- nvinfo : EIATTR_MERCURY_ISA_VERSION
	.align		4
        /*0050*/ 	.byte	0x03, 0x5f
        /*0052*/ 	.short	0x0101


	//----- nvinfo : EIATTR_VRC_CTA_INIT_COUNT
	.align		4
        /*0054*/ 	.byte	0x02, 0x4a
	.zero		1
	.zero		1


	//----- nvinfo : EIATTR_EXIT_INSTR_OFFSETS
	.align		4
        /*0058*/ 	.byte	0x04, 0x1c
        /*005a*/ 	.short	(.L_7585 - .L_7584)


	//   ....[0]....
.L_7584:
        /*005c*/ 	.word	0x00000070


	//   ....[1]....
        /*0060*/ 	.word	0x00000130


	//----- nvinfo : EIATTR_CBANK_PARAM_SIZE
	.align		4
.L_7585:
        /*0064*/ 	.byte	0x03, 0x19
        /*0066*/ 	.short	0x001c


	//----- nvinfo : EIATTR_PARAM_CBANK
	.align		4
        /*0068*/ 	.byte	0x04, 0x0a
        /*006a*/ 	.short	(.L_7587 - .L_7586)
	.align		4
.L_7586:
        /*006c*/ 	.word	index@(.nv.constant0._Z10add_kernelILx902EEvPfS0_S0_i)
        /*0070*/ 	.short	0x0380
        /*0072*/ 	.short	0x001c


	//----- nvinfo : EIATTR_SW_WAR
	.align		4
.L_7587:
        /*0074*/ 	.byte	0x04, 0x36
        /*0076*/ 	.short	(.L_7589 - .L_7588)
.L_7588:
        /*0078*/ 	.word	0x00000008
.L_7589:


//--------------------- .nv.info._Z10add_kernelILx901EEvPfS0_S0_i --------------------------
	.section	.nv.info._Z10add_kernelILx901EEvPfS0_S0_i,"",@"SHT_CUDA_INFO"
	.sectionflags	@""
	.align	4


	//----- nvinfo : EIATTR_CUDA_API_VERSION
	.align		4
        /*0000*/ 	.byte	0x04, 0x37
        /*0002*/ 	.short	(.L_7591 - .L_7590)
.L_7590:
        /*0004*/ 	.word	0x00000082


	//----- nvinfo : EIATTR_KPARAM_INFO
	.align		4
.L_7591:
        /*0008*/ 	.byte	0x04, 0x17
        /*000a*/ 	.short	(.L_7593 - .L_7592)
.L_7592:
        /*000c*/ 	.word	0x00000000
        /*0010*/ 	.short	0x0003
        /*0012*/ 	.short	0x0018
        /*0014*/ 	.byte	0x00, 0xf0, 0x11, 0x00


	//----- nvinfo : EIATTR_KPARAM_INFO
	.align		4
.L_7593:
        /*0018*/ 	.byte	0x04, 0x17
        /*001a*/ 	.short	(.L_7595 - .L_7594)
.L_7594:
        /*001c*/ 	.word	0x00000000
        /*0020*/ 	.short	0x0002
        /*0022*/ 	.short	0x0010
        /*0024*/ 	.byte	0x00, 0xf5, 0x21, 0x00


	//----- nvinfo : EIATTR_KPARAM_INFO
	.align		4
.L_7595:
        /*0028*/ 	.byte	0x04, 0x17
        /*002a*/ 	.short	(.L_7597 - .L_7596)
.L_7596:
        /*002c*/ 	.word	0x00000000
        /*0030*/ 	.short	0x0001
        /*0032*/ 	.short	0x0008
        /*0034*/ 	.byte	0x00, 0xf5, 0x21, 0x00


	//----- nvinfo : EIATTR_KPARAM_INFO
	.align		4
.L_7597:
        /*0038*/ 	.byte	0x04, 0x17
        /*003a*/ 	.short	(.L_7599 - .L_7598)
.L_7598:
        /*003c*/ 	.word	0x00000000
        /*0040*/ 	.short	0x0000
        /*0042*/ 	.short	0x0000
        /*0044*/ 	.byte	0x00, 0xf5, 0x21, 0x00


	//----- nvinfo : EIATTR_SPARSE_MMA_MASK
	.align		4
.L_7599:
        /*0048*/ 	.byte	0x03, 0x50
        /*004a*/ 	.short	0x0000


	//----- nvinfo : EIATTR_MAXREG_COUNT
	.align		4
        /*004c*/ 	.byte	0x03, 0x1b
        /*004e*/ 	.short	0x00ff


	//----- nvinfo : EIATTR_MERCURY_ISA_VERSION
	.align		4
        /*0050*/ 	.byte	0x03, 0x5f
        /*0052*/ 	.short	0x0101


	//----- nvinfo : EIATTR_VRC_CTA_INIT_COUNT
	.align		4
        /*0054*/ 	.byte	0x02, 0x4a
	.zero		1
	.zero		1


	//----- nvinfo : EIATTR_EXIT_INSTR_OFFSETS
	.align		4
        /*0058*/ 	.byte	0x04, 0x1c
        /*005a*/ 	.short	(.L_7601 - .L_7600)


	//   ....[0]....
.L_7600:
        /*005c*/ 	.word	0x00000070


	//   ....[1]....
        /*0060*/ 	.word	0x00000130


	//----- nvinfo : EIATTR_CBANK_PARAM_SIZE
	.align		4
.L_7601:
        /*0064*/ 	.byte	0x03, 0x19
        /*0066*/ 	.short	0x001c


	//----- nvinfo : EIATTR_PARAM_CBANK
	.align		4
        /*0068*/ 	.byte	0x04, 0x0a
        /*006a*/ 	.short	(.L_7603 - .L_7602)
	.align		4
.L_7602:
        /*006c*/ 	.word	index@(.nv.constant0._Z10add_kernelILx901EEvPfS0_S0_i)
        /*0070*/ 	.short	0x0380
        /*0072*/ 	.short	0x001c


	//----- nvinfo : EIATTR_SW_WAR
	.align		4
.L_7603:
        /*0074*/ 	.byte	0x04, 0x36
        /*0076*/ 	.short	(.L_7605 - .L_7604)
.L_7604:
        /*0078*/ 	.word	0x00000008
.L_7605:


//--------------------- .nv.info._Z10add_kernelILx900EEvPfS0_S0_i --------------------------
	.section	.nv.info._Z10add_kernelILx900EEvPfS0_S0_i,"",@"SHT_CUDA_INFO"
	.sectionflags	@""
	.align	4


	//----- nvinfo : EIATTR_CUDA_API_VERSION
	.align		4
        /*0000*/ 	.byte	0x04, 0x37
        /*0002*/ 	.short	(.L_7607 - .L_7606)
.L_7606:
        /*0004*/ 	.word	0x00000082


	//----- nvinfo : EIATTR_KPARAM_INFO
	.align		4
.L_7607:
        /*0008*/ 	.byte	0x04, 0x17
        /*000a*/ 	.short	(.L_7609 - .L_7608)
.L_7608:
        /*000c*/ 	.word	0x00000000
        /*0010*/ 	.short	0x0003
        /*0012*/ 	.short	0x0018
        /*0014*/ 	.byte	0x00, 0xf0, 0x11, 0x00


	//----- nvinfo : EIATTR_KPARAM_INFO
	.align		4
.L_7609:
        /*0018*/ 	.byte	0x04, 0x17
        /*001a*/ 	.short	(.L_7611 - .L_7610)
.L_7610:
        /*001c*/ 	.word	0x00000000
        /*0020*/ 	.short	0x0002
        /*0022*/ 	.short	0x0010
        /*0024*/ 	.byte	0x00, 0xf5, 0x21, 0x00


	//----- nvinfo : EIATTR_KPARAM_INFO
	.align		4
.L_7611:
        /*0028*/ 	.byte	0x04, 0x17
        /*002a*/ 	.short	(.L_7613 - .L_7612)
.L_7612:
        /*002c*/ 	.word	0x00000000
        /*0030*/ 	.short	0x0001
        /*0032*/ 	.short	0x0008
        /*0034*/ 	.byte	0x00, 0xf5, 0x21, 0x00


	//----- nvinfo : EIATTR_KPARAM_INFO
	.align		4
.L_7613:
        /*0038*/ 	.byte	0x04, 0x17
        /*003a*/ 	.short	(.L_7615 - .L_7614)
.L_7614:
        /*003c*/ 	.word	0x00000000
        /*0040*/ 	.short	0x0000
        /*0042*/ 	.short	0x0000
        /*0044*/ 	.byte	0x00, 0xf5, 0x21, 0x00


	//----- nvinfo : EIATTR_SPARSE_MMA_MASK
	.align		4
.L_7615:
        /*0048*/ 	.byte	0x03, 0x50
        /*004a*/ 	.short	0x0000


	//----- nvinfo : EIATTR_MAXREG_COUNT
	.align		4
        /*004c*/ 	.byte	0x03, 0x1b
        /*004e*/ 	.short	0x00ff


	//----- nvinfo : EIATTR_MERCURY_ISA_VERSION
	.align		4
        /*0050*/ 	.byte	0x03, 0x5f
        /*0052*/ 	.short	0x0101


	//----- nvinfo : EIATTR_VRC_CTA_INIT_COUNT
	.align		4
        /*0054*/ 	.byte	0x02, 0x4a
	.zero		1
	.zero		1


	//----- nvinfo : EIATTR_EXIT_INSTR_OFFSETS
	.align		4
        /*0058*/ 	.byte	0x04, 0x1c
        /*005a*/ 	.short	(.L_7617 - .L_7616)


	//   ....[0]....
.L_7616:
        /*005c*/ 	.word	0x00000070


	//   ....[1]....
        /*0060*/ 	.word	0x00000130


	//----- nvinfo : EIATTR_CBANK_PARAM_SIZE
	.align		4
.L_7617:
        /*0064*/ 	.byte	0x03, 0x19
        /*0066*/ 	.short	0x001c


	//----- nvinfo : EIATTR_PARAM_CBANK
	.align		4
        /*0068*/ 	.byte	0x04, 0x0a
        /*006a*/ 	.short	(.L_7619 - .L_7618)
	.align		4
.L_7618:
        /*006c*/ 	.word	index@(.nv.constant0._Z10add_kernelILx900EEvPfS0_S0_i)
        /*0070*/ 	.short	0x0380
        /*0072*/ 	.short	0x001c


	//----- nvinfo : EIATTR_SW_WAR
	.align		4
.L_7619:
        /*0074*/ 	.byte	0x04, 0x36
        /*0076*/ 	.short	(.L_7621 - .L_7620)
.L_7620:
        /*0078*/ 	.word	0x00000008
.L_7621:


//--------------------- .nv.info._Z10add_kernelILx899EEvPfS0_S0_i --------------------------
	.section	.nv.info._Z10add_kernelILx899EEvPfS0_S0_i,"",@"SHT_CUDA_INFO"
	.sectionflags	@""
	.align	4


	//----- nvinfo : EIATTR_CUDA_API_VERSION
	.align		4
        /*0000*/ 	.byte	0x04, 0x37
        /*0002*/ 	.short	(.L_7623 - .L_7622)
.L_7622:
        /*0004*/ 	.word	0x00000082


	//----- nvinfo : EIATTR_KPARAM_INFO
	.align		4
.L_7623:
        /*0008*/ 	.byte	0x04, 0x17
        /*000a*/ 	.short	(.L_7625 - .L_7624)
.L_7624:
        /*000c*/ 	.word	0x00000000
        /*0010*/ 	.short	0x0003
        /*0012*/ 	.short	0x0018
        /*0014*/ 	.byte	0x00, 0xf0, 0x11, 0x00


	//----- nvinfo : EIATTR_KPARAM_INFO
	.align		4
.L_7625:
        /*0018*/ 	.byte	0x04, 0x17
        /*001a*/ 	.short	(.L_7627 - .L_7626)
.L_7626:
        /*001c*/ 	.word	0x00000000
        /*0020*/ 	.short	0x0002
        /*0022*/ 	.short	0x0010
        /*0024*/ 	.byte	0x00, 0xf5, 0x21, 0x00


	//----- nvinfo : EIATTR_KPARAM_INFO
	.align		4
.L_7627:
        /*0028*/ 	.byte	0x04, 0x17
        /*002a*/ 	.short	(.L_7629 - .L_7628)
.L_7628:
        /*002c*/ 	.word	0x00000000
        /*0030*/ 	.short	0x0001
        /*0032*/ 	.short	0x0008
        /*0034*/ 	.byte	0x00, 0xf5, 0x21, 0x00


	//----- nvinfo : EIATTR_KPARAM_INFO
	.align		4
.L_7629:
        /*0038*/ 	.byte	0x04, 0x17
        /*003a*/ 	.short	(.L_7631 - .L_7630)
.L_7630:
        /*003c*/ 	.word	0x00000000
        /*0040*/ 	.short	0x0000
        /*0042*/ 	.short	0x0000
        /*0044*/ 	.byte	0x00, 0xf5, 0x21, 0x00


	//----- nvinfo : EIATTR_SPARSE_MMA_MASK
	.align		4
.L_7631:
        /*0048*/ 	.byte	0x03, 0x50
        /*004a*/ 	.short	0x0000


	//----- nvinfo : EIATTR_MAXREG_COUNT
	.align		4
        /*004c*/ 	.byte	0x03, 0x1b
        /*004e*/ 	.short	0x00ff


	//----- nvinfo : EIATTR_MERCURY_ISA_VERSION
	.align		4
        /*0050*/ 	.byte	0x03, 0x5f
        /*0052*/ 	.short	0x0101


	//----- nvinfo : EIATTR_VRC_CTA_INIT_COUNT
	.align		4
        /*0054*/ 	.byte	0x02, 0x4a
	.zero		1
	.zero		1


	//----- nvinfo : EIATTR_EXIT_INSTR_OFFSETS
	.align		4
        /*0058*/ 	.byte	0x04, 0x1c
        /*005a*/ 	.short	(.L_7633 - .L_7632)


	//   ....[0]....
.L_7632:
        /*005c*/ 	.word	0x00000070


	//   ....[1]....
        /*0060*/ 	.word	0x00000130


	//----- nvinfo : EIATTR_CBANK_PARAM_SIZE
	.align		4
.L_7633:
        /*0064*/ 	.byte	0x03, 0x19
        /*0066*/ 	.short	0x001c


	//----- nvinfo : EIATTR_PARAM_CBANK
	.align		4
        /*0068*/ 	.byte	0x04, 0x0a
        /*006a*/ 	.short	(.L_7635 - .L_7634)
	.align		4
.L_7634:
        /*006c*/ 	.word	index@(.nv.constant0._Z10add_kernelILx899EEvPfS0_S0_i)
        /*0070*/ 	.short	0x0380
        /*0072*/ 	.short	0x001c


	//----- nvinfo : EIATTR_SW_WAR
	.align		4
.L_7635:
        /*0074*/ 	.byte	0x04, 0x36
        /*0076*/ 	.short	(.L_7637 - .L_7636)
.L_7636:
        /*0078*/ 	.word	0x00000008
.L_7637:


//--------------------- .nv.info._Z10add_kernelILx898EEvPfS0_S0_i --------------------------
	.section	.nv.info._Z10add_kernelILx898EEvPfS0_S0_i,"",@"SHT_CUDA_INFO"
	.sectionflags	@""
	.align	4


	//----- nvinfo : EIATTR_CUDA_API_VERSION
	.align		4
        /*0000*/ 	.byte	0x04, 0x37
        /*0002*/ 	.short	(.L_7639 - .L_7638)
.L_7638:
        /*0004*/ 	.word	0x00000082


	//----- nvinfo : EIATTR_KPARAM_INFO
	.align		4
.L_7639:
        /*0008*/ 	.byte	0x04, 0x17
        /*000a*/ 	.short	(.L_7641 - .L_7640)
.L_7640:
        /*000c*/ 	.word	0x00000000
        /*0010*/ 	.short	0x0003
        /*0012*/ 	.short	0x0018
        /*0014*/ 	.byte	0x00, 0xf0, 0x11, 0x00


	//----- nvinfo : EIATTR_KPARAM_INFO
	.align		4
.L_7641:
        /*0018*/ 	.byte	0x04, 0x17
        /*001a*/ 	.short	(.L_7643 - .L_7642)
.L_7642:
        /*001c*/ 	.word	0x00000000
        /*0020*/ 	.short	0x0002
        /*0022*/ 	.short	0x0010
        /*0024*/ 	.byte	0x00, 0xf5, 0x21, 0x00


	//----- nvinfo : EIATTR_KPARAM_INFO
	.align		4
.L_7643:
        /*0028*/ 	.byte	0x04, 0x17
        /*002a*/ 	.short	(.L_7645 - .L_7644)
.L_7644:
        /*002c*/ 	.word	0x00000000
        /*0030*/ 	.short	0x0001
        /*0032*/ 	.short	0x0008
        /*0034*/ 	.byte	0x00, 0xf5, 0x21, 0x00


	//----- nvinfo : EIATTR_KPARAM_INFO
	.align		4
.L_7645:
        /*0038*/ 	.byte	0x04, 0x17
        /*003a*/ 	.short	(.L_7647 - .L_7646)
.L_7646:
        /*003c*/ 	.word	0x00000000
        /*0040*/ 	.short	0x0000
        /*0042*/ 	.short	0x0000
        /*0044*/ 	.byte	0x00, 0xf5, 0x21, 0x00


	//----- nvinfo : EIATTR_SPARSE_MMA_MASK
	.align		4
.L_7647:
        /*0048*/ 	.byte	0x03, 0x50
        /*004a*/ 	.short	0x0000


	//----- nvinfo : EIATTR_MAXREG_COUNT
	.align		4
        /*004c*/ 	.byte	0x03, 0x1b
        /*004e*/ 	.short	0x00ff


	//----- nvinfo : EIATTR_MERCURY_ISA_VERSION
	.align		4
        /*0050*/ 	.byte	0x03, 0x5f
        /*0052*/ 	.short	0x0101


	//----- nvinfo : EIATTR_VRC_CTA_INIT_COUNT
	.align		4
        /*0054*/ 	.byte	0x02, 0x4a
	.zero		1
	.zero		1


	//----- nvinfo : EIATTR_EXIT_INSTR_OFFSETS
	.align		4
        /*0058*/ 	.byte	0x04, 0x1c
        /*005a*/ 	.short	(.L_7649 - .L_7648)


	//   ....[0]....
.L_7648:
        /*005c*/ 	.word	0x00000070


	//   ....[1]....
        /*0060*/ 	.word	0x00000130


	//----- nvinfo : EIATTR_CBANK_PARAM_SIZE
	.align		4
.L_7649:
        /*0064*/ 	.byte	0x03, 0x19
        /*0066*/ 	.short	0x001c


	//----- nvinfo : EIATTR_PARAM_CBANK
	.align		4
        /*0068*/ 	.byte	0x04, 0x0a
        /*006a*/ 	.short	(.L_7651 - .L_7650)
	.align		4
.L_7650:
        /*006c*/ 	.word	index@(.nv.constant0._Z10add_kernelILx898EEvPfS0_S0_i)
        /*0070*/ 	.short	0x0380
        /*0072*/ 	.short	0x001c


	//----- nvinfo : EIATTR_SW_WAR
	.align		4
.L_7651:
        /*0074*/ 	.byte	0x04, 0x36
        /*0076*/ 	.short	(.L_7653 - .L_7652)
.L_7652:
        /*0078*/ 	.word	0x00000008
.L_7653:


//--------------------- .nv.info._Z10add_kernelILx897EEvPfS0_S0_i --------------------------
	.section	.nv.info._Z10add_kernelILx897EEvPfS0_S0_i,"",@"SHT_CUDA_INFO"
	.sectionflags	@""
	.align	4


	//----- nvinfo : EIATTR_CUDA_API_VERSION
	.align		4
        /*0000*/ 	.byte	0x04, 0x37
        /*0002*/ 	.short	(.L_7655 - .L_7654)
.L_7654:
        /*0004*/ 	.word	0x00000082


	//----- nvinfo : EIATTR_KPARAM_INFO
	.align		4
.L_7655:
        /*0008*/ 	.byte	0x04, 0x17
        /*000a*/ 	.short	(.L_7657 - .L_7656)
.L_7656:
        /*000c*/ 	.word	0x00000000
        /*0010*/ 	.short	0x0003
        /*0012*/ 	.short	0x0018
        /*0014*/ 	.byte	0x00, 0xf0, 0x11, 0x00


	//----- nvinfo : EIATTR_KPARAM_INFO
	.align		4
.L_7657:
        /*0018*/ 	.byte	0x04, 0x17
        /*001a*/ 	.short	(.L_7659 - .L_7658)
.L_7658:
        /*001c*/ 	.word	0x00000000
        /*0020*/ 	.short	0x0002
        /*0022*/ 	.short	0x0010
        /*0024*/ 	.byte	0x00, 0xf5, 0x21, 0x00


	//----- nvinfo : EIATTR_KPARAM_INFO
	.align		4
.L_7659:
        /*0028*/ 	.byte	0x04, 0x17
        /*002a*/ 	.short	(.L_7661 - .L_7660)
.L_7660:
        /*002c*/ 	.word	0x00000000
        /*0030*/ 	.short	0x0001
        /*0032*/ 	.short	0x0008
        /*0034*/ 	.byte	0x00, 0xf5, 0x21, 0x00


	//----- nvinfo : EIATTR_KPARAM_INFO
	.align		4
.L_7661:
        /*0038*/ 	.byte	0x04, 0x17
        /*003a*/ 	.short	(.L_7663 - .L_7662)
.L_7662:
        /*003c*/ 	.word	0x00000000
        /*0040*/ 	.short	0x0000
        /*0042*/ 	.short	0x0000
        /*0044*/ 	.byte	0x00, 0xf5, 0x21, 0x00


	//----- nvinfo : EIATTR_SPARSE_MMA_MASK
	.align		4
.L_7663:
        /*0048*/ 	.byte	0x03, 0x50
        /*004a*/ 	.short	0x0000


	//----- nvinfo : EIATTR_MAXREG_COUNT
	.align		4
        /*004c*/ 	.byte	0x03, 0x1b
        /*004e*/ 	.short	0x00ff


	//----- nvinfo : EIATTR_MERCURY_ISA_VERSION
	.align		4
        /*0050*/ 	.byte	0x03, 0x5f
        /*0052*/ 	.short	0x0101


	//----- nvinfo : EIATTR_VRC_CTA_INIT_COUNT
	.align		4
        /*0054*/ 	.byte	0x02, 0x4a
	.zero		1
	.zero		1


	//----- nvinfo : EIATTR_EXIT_INSTR_OFFSETS
	.align		4
        /*0058*/ 	.byte	0x04, 0x1c
        /*005a*/ 	.short	(.L_7665 - .L_7664)


	//   ....[0]....
.L_7664:
        /*005c*/ 	.word	0x00000070


	//   ....[1]....
        /*0060*/ 	.word	0x00000130


	//----- nvinfo : EIATTR_CBANK_PARAM_SIZE
	.align		4
.L_7665:
        /*0064*/ 	.byte	0x03, 0x19
        /*0066*/ 	.short	0x001c


	//----- nvinfo : EIATTR_PARAM_CBANK
	.align		4
        /*0068*/ 	.byte	0x04, 0x0a
        /*006a*/ 	.short	(.L_7667 - .L_7666)
	.align		4
.L_7666:
        /*006c*/ 	.word	index@(.nv.constant0._Z10add_kernelILx897EEvPfS0_S0_i)
        /*0070*/ 	.short	0x0380
        /*0072*/ 	.short	0x001c


	//----- nvinfo : EIATTR_SW_WAR
	.align		4
.L_7667:
        /*0074*/ 	.byte	0x04, 0x36
        /*0076*/ 	.short	(.L_7669 - .L_7668)
.L_7668:
        /*0078*/ 	.word	0x00000008
.L_7669:


//--------------------- .nv.info._Z10add_kernelILx896EEvPfS0_S0_i --------------------------
	.section	.nv.info._Z10add_kernelILx896EEvPfS0_S0_i,"",@"SHT_CUDA_INFO"
	.sectionflags	@""
	.align	4


	//----- nvinfo : EIATTR_CUDA_API_VERSION
	.align		4
        /*0000*/ 	.byte	0x04, 0x37
        /*0002*/ 	.short	(.L_7671 - .L_7670)
.L_7670:
        /*0004*/ 	.word	0x00000082


	//----- nvinfo : EIATTR_KPARAM_INFO
	.align		4
.L_7671:
        /*0008*/ 	.byte	0x04, 0x17
        /*000a*/ 	.short	(.L_7673 - .L_7672)
.L_7672:
        /*000c*/ 	.word	0x00000000
        /*0010*/ 	.short	0x0003
        /*0012*/ 	.short	0x0018
        /*0014*/ 	.byte	0x00, 0xf0, 0x11, 0x00


	//----- nvinfo : EIATTR_KPARAM_INFO
	.align		4
.L_7673:
        /*0018*/ 	.byte	0x04, 0x17
        /*001a*/ 	.short	(.L_7675 - .L_7674)
.L_7674:
        /*001c*/ 	.word	0x00000000
        /*0020*/ 	.short	0x0002
        /*0022*/ 	.short	0x0010
        /*0024*/ 	.byte	0x00, 0xf5, 0x21, 0x00


	//----- nvinfo : EIATTR_KPARAM_INFO
	.align		4
.L_7675:
        /*0028*/ 	.byte	0x04, 0x17
        /*002a*/ 	.short	(.L_7677 - .L_7676)
.L_7676:
        /*002c*/ 	.word	0x00000000
        /*0030*/ 	.short	0x0001
        /*0032*/ 	.short	0x0008
        /*0034*/ 	.byte	0x00, 0xf5, 0x21, 0x00


	//----- nvinfo : EIATTR_KPARAM_INFO
	.align		4
.L_7677:
        /*0038*/ 	.byte	0x04, 0x17
        /*003a*/ 	.short	(.L_7679 - .L_7678)
.L_7678:
        /*003c*/ 	.word	0x00000000
        /*0040*/ 	.short	0x0000
        /*0042*/ 	.short	0x0000
        /*0044*/ 	.byte	0x00, 0xf5, 0x21, 0x00


	//----- nvinfo : EIATTR_SPARSE_MMA_MASK
	.align		4
.L_7679:
        /*0048*/ 	.byte	0x03, 0x50
        /*004a*/ 	.short	0x0000


	//----- nvinfo : EIATTR_MAXREG_COUNT
	.align		4
        /*004c*/ 	.byte	0x03, 0x1b
        /*004e*/ 	.short	0x00ff


	//----- nvinfo : EIATTR_MERCURY_ISA_VERSION
	.align		4
        /*0050*/ 	.byte	0x03, 0x5f
        /*0052*/ 	.short	0x0101


	//----- nvinfo : EIATTR_VRC_CTA_INIT_COUNT
	.align		4
        /*0054*/ 	.byte	0x02, 0x4a
	.zero		1
	.zero		1


	//----- nvinfo : EIATTR_EXIT_INSTR_OFFSETS
	.align		4
        /*0058*/ 	.byte	0x04, 0x1c
        /*005a*/ 	.short	(.L_7681 - .L_7680)


	//   ....[0]....
.L_7680:
        /*005c*/ 	.word	0x00000070


	//   ....[1]....
        /*0060*/ 	.word	0x00000130


	//----- nvinfo : EIATTR_CBANK_PARAM_SIZE
	.align		4
.L_7681:
        /*0064*/ 	.byte	0x03, 0x19
        /*0066*/ 	.short	0x001c


	//----- nvinfo : EIATTR_PARAM_CBANK
	.align		4
        /*0068*/ 	.byte	0x04, 0x0a
        /*006a*/ 	.short	(.L_7683 - .L_7682)
	.align		4
.L_7682:
        /*006c*/ 	.word	index@(.nv.constant0._Z10add_kernelILx896EEvPfS0_S0_i)
        /*0070*/ 	.short	0x0380
        /*0072*/ 	.short	0x001c


	//----- nvinfo : EIATTR_SW_WAR
	.align		4
.L_7683:
        /*0074*/ 	.byte	0x04, 0x36
        /*0076*/ 	.short	(.L_7685 - .L_7684)
.L_7684:
        /*0078*/ 	.word	0x00000008
.L_7685:


//--------------------- .nv.info._Z10add_kernelILx895EEvPfS0_S0_i --------------------------
	.section	.nv.info._Z10add_kernelILx895EEvPfS0_S0_i,"",@"SHT_CUDA_INFO"
	.sectionflags	@""
	.align	4


	//----- nvinfo : EIATTR_CUDA_API_VERSION
	.align		4
        /*0000*/ 	.byte	0x04, 0x37
        /*0002*/ 	.short	(.L_7687 - .L_7686)
.L_7686:
        /*0004*/ 	.word	0x00000082


	//----- nvinfo : EIATTR_KPARAM_INFO
	.align		4
.L_7687:
        /*0008*/ 	.byte	0x04, 0x17
        /*000a*/ 	.short	(.L_7689 - .L_7688)
.L_7688:
        /*000c*/ 	.word	0x00000000
        /*0010*/ 	.short	0x0003
        /*0012*/ 	.short	0x0018
        /*0014*/ 	.byte	0x00, 0xf0, 0x11, 0x00


	//----- nvinfo : EIATTR_KPARAM_INFO
	.align		4
.L_7689:
        /*0018*/ 	.byte	0x04, 0x17
        /*001a*/ 	.short	(.L_7691 - .L_7690)
.L_7690:
        /*001c*/ 	.word	0x00000000
        /*0020*/ 	.short	0x0002
        /*0022*/ 	.short	0x0010
        /*0024*/ 	.byte	0x00, 0xf5, 0x21, 0x00


	//----- nvinfo : EIATTR_KPARAM_INFO
	.align		4
.L_7691:
        /*0028*/ 	.byte	0x04, 0x17
        /*002a*/ 	.short	(.L_7693 - .L_7692)
.L_7692:
        /*002c*/ 	.word	0x00000000
        /*0030*/ 	.short	0x0001
        /*0032*/ 	.short	0x0008
        /*0034*/ 	.byte	0x00, 0xf5, 0x21, 0x00


	//----- nvinfo : EIATTR_KPARAM_INFO
	.align		4
.L_7693:
        /*0038*/ 	.byte	0x04, 0x17
        /*003a*/ 	.short	(.L_7695 - .L_7694)
.L_7694:
        /*003c*/ 	.word	0x00000000
        /*0040*/ 	.short	0x0000
        /*0042*/ 	.short	0x0000
        /*0044*/ 	.byte	0x00, 0xf5, 0x21, 0x00


	//----- nvinfo : EIATTR_SPARSE_MMA_MASK
	.align		4
.L_7695:
        /*0048*/ 	.byte	0x03, 0x50
        /*004a*/ 	.short	0x0000


	//----- nvinfo : EIATTR_MAXREG_COUNT
	.align		4
        /*004c*/ 	.byte	0x03, 0x1b
        /*004e*/ 	.short	0x00ff


	//----- nvinfo : EIATTR_MERCURY_ISA_VERSION
	.align		4
        /*0050*/ 	.byte	0x03, 0x5f
        /*0052*/ 	.short	0x0101


	//----- nvinfo : EIATTR_VRC_CTA_INIT_COUNT
	.align		4
        /*0054*/ 	.byte	0x02, 0x4a
	.zero		1
	.zero		1


	//----- nvinfo : EIATTR_EXIT_INSTR_OFFSETS
	.align		4
        /*0058*/ 	.byte	0x04, 0x1c
        /*005a*/ 	.short	(.L_7697 - .L_7696)


	//   ....[0]....
.L_7696:
        /*005c*/ 	.word	0x00000070


	//   ....[1]....
        /*0060*/ 	.word	0x00000130


	//----- nvinfo : EIATTR_CBANK_PARAM_SIZE
	.align		4
.L_7697:
        /*0064*/ 	.byte	0x03, 0x19
        /*0066*/ 	.short	0x001c


	//----- nvinfo : EIATTR_PARAM_CBANK
	.align		4
        /*0068*/ 	.byte	0x04, 0x0a
        /*006a*/ 	.short	(.L_7699 - .L_7698)
	.align		4
.L_7698:
        /*006c*/ 	.word	index@(.nv.constant0._Z10add_kernelILx895EEvPfS0_S0_i)
        /*0070*/ 	.short	0x0380
        /*0072*/ 	.short	0x001c


	//----- nvinfo : EIATTR_SW_WAR
	.align		4
.L_7699:
        /*0074*/ 	.byte	0x04, 0x36
        /*0076*/ 	.short	(.L_7701 - .L_7700)
.L_7700:
        /*0078*/ 	.word	0x00000008
.L_7701:


//--------------------- .nv.info._Z10add_kernelILx894EEvPfS0_S0_i --------------------------
	.section	.nv.info._Z10add_kernelILx894EEvPfS0_S0_i,"",@"SHT_CUDA_INFO"
	.sectionflags	@""
	.align	4


	//----- nvinfo : EIATTR_CUDA_API_VERSION
	.align		4
        /*0000*/ 	.byte	0x04, 0x37
        /*0002*/ 	.short	(.L_7703 - .L_7702)
.L_7702:
        /*0004*/ 	.word	0x00000082


	//----- nvinfo : EIATTR_KPARAM_INFO
	.align		4
.L_7703:
        /*0008*/ 	.byte	0x04, 0x17
        /*000a*/ 	.short	(.L_7705 - .L_7704)
.L_7704:
        /*000c*/ 	.word	0x00000000
        /*0010*/ 	.short	0x0003
        /*0012*/ 	.short	0x0018
        /*0014*/ 	.byte	0x00, 0xf0, 0x11, 0x00


	//----- nvinfo : EIATTR_KPARAM_INFO
	.align		4
.L_7705:
        /*0018*/ 	.byte	0x04, 0x17
        /*001a*/ 	.short	(.L_7707 - .L_7706)
.L_7706:
        /*001c*/ 	.word	0x00000000
        /*0020*/ 	.short	0x0002
        /*0022*/ 	.short	0x0010
        /*0024*/ 	.byte	0x00, 0xf5, 0x21, 0x00


	//----- nvinfo : EIATTR_KPARAM_INFO
	.align		4
.L_7707:
        /*0028*/ 	.byte	0x04, 0x17
        /*002a*/ 	.short	(.L_7709 - .L_7708)
.L_7708:
        /*002c*/ 	.word	0x00000000
        /*0030*/ 	.short	0x0001
        /*0032*/ 	.short	0x0008
        /*0034*/ 	.byte	0x00, 0xf5, 0x21, 0x00


	//----- nvinfo : EIATTR_KPARAM_INFO
	.align		4
.L_7709:
        /*0038*/ 	.byte	0x04, 0x17
        /*003a*/ 	.short	(.L_7711 - .L_7710)
.L_7710:
        /*003c*/ 	.word	0x00000000
        /*0040*/ 	.short	0x0000
        /*0042*/ 	.short	0x0000
        /*0044*/ 	.byte	0x00, 0xf5, 0x21, 0x00


	//----- nvinfo : EIATTR_SPARSE_MMA_MASK
	.align		4
.L_7711:
        /*0048*/ 	.byte	0x03, 0x50
        /*004a*/ 	.short	0x0000


	//----- nvinfo : EIATTR_MAXREG_COUNT
	.align		4
        /*004c*/ 	.byte	0x03, 0x1b
        /*004e*/ 	.short	0x00ff


	//----- nvinfo : EIATTR_MERCURY_ISA_VERSION
	.align		4
        /*0050*/ 	.byte	0x03, 0x5f
        /*0052*/ 	.short	0x0101


	//----- nvinfo : EIATTR_VRC_CTA_INIT_COUNT
	.align		4
        /*0054*/ 	.byte	0x02, 0x4a
	.zero		1
	.zero		1


	//----- nvinfo : EIATTR_EXIT_INSTR_OFFSETS
	.align		4
        /*0058*/ 	.byte	0x04, 0x1c
        /*005a*/ 	.short	(.L_7713 - .L_7712)


	//   ....[0]....
.L_7712:
        /*005c*/ 	.word	0x00000070


	//   ....[1]....
        /*0060*/ 	.word	0x00000130


	//----- nvinfo : EIATTR_CBANK_PARAM_SIZE
	.align		4
.L_7713:
        /*0064*/ 	.byte	0x03, 0x19
        /*0066*/ 	.short	0x001c


	//----- nvinfo : EIATTR_PARAM_CBANK
	.align		4
        /*0068*/ 	.byte	0x04, 0x0a
        /*006a*/ 	.short	(.L_7715 - .L_7714)
	.align		4
.L_7714:
        /*006c*/ 	.word	index@(.nv.constant0._Z10add_kernelILx894EEvPfS0_S0_i)
        /*0070*/ 	.short	0x0380
        /*0072*/ 	.short	0x001c


	//----- nvinfo : EIATTR_SW_WAR
	.align		4
.L_7715:
        /*0074*/ 	.byte	0x04, 0x36
        /*0076*/ 	.short	(.L_7717 - .L_7716)
.L_7716:
        /*0078*/ 	.word	0x00000008
.L_7717:


//--------------------- .nv.info._Z10add_kernelILx893EEvPfS0_S0_i --------------------------
	.section	.nv.info._Z10add_kernelILx893EEvPfS0_S0_i,"",@"SHT_CUDA_INFO"
	.sectionflags	@""
	.align	4


	//----- nvinfo : EIATTR_CUDA_API_VERSION
	.align		4
        /*0000*/ 	.byte	0x04, 0x37
        /*0002*/ 	.short	(.L_7719 - .L_7718)
.L_7718:
        /*0004*/ 	.word	0x00000082


	//----- nvinfo : EIATTR_KPARAM_INFO
	.align		4
.L_7719:
        /*0008*/ 	.byte	0x04, 0x17
        /*000a*/ 	.short	(.L_7721 - .L_7720)
.L_7720:
        /*000c*/ 	.word	0x00000000
        /*0010*/ 	.short	0x0003
        /*0012*/ 	.short	0x0018
        /*0014*/ 	.byte	0x00, 0xf0, 0x11, 0x00


	//----- nvinfo : EIATTR_KPARAM_INFO
	.align		4
.L_7721:
        /*0018*/ 	.byte	0x04, 0x17
        /*001a*/ 	.short	(.L_7723 - .L_7722)
.L_7722:
        /*001c*/ 	.word	0x00000000
        /*0020*/ 	.short	0x0002
        /*0022*/ 	.short	0x0010
        /*0024*/ 	.byte	0x00, 0xf5, 0x21, 0x00


	//----- nvinfo : EIATTR_KPARAM_INFO
	.align		4
.L_7723:
        /*0028*/ 	.byte	0x04, 0x17
        /*002a*/ 	.short	(.L_7725 - .L_7724)
.L_7724:
        /*002c*/ 	.word	0x00000000
        /*0030*/ 	.short	0x0001
        /*0032*/ 	.short	0x0008
        /*0034*/ 	.byte	0x00, 0xf5, 0x21, 0x00


	//----- nvinfo : EIATTR_KPARAM_INFO
	.align		4
.L_7725:
        /*0038*/ 	.byte	0x04, 0x17
        /*003a*/ 	.short	(.L_7727 - .L_7726)
.L_7726:
        /*003c*/ 	.word	0x00000000
        /*0040*/ 	.short	0x0000
        /*0042*/ 	.short	0x0000
        /*0044*/ 	.byte	0x00, 0xf5, 0x21, 0x00


	//----- nvinfo : EIATTR_SPARSE_MMA_MASK
	.align		4
.L_7727:
        /*0048*/ 	.byte	0x03, 0x50
        /*004a*/ 	.short	0x0000


	//----- nvinfo : EIATTR_MAXREG_COUNT
	.align		4
        /*004c*/ 	.byte	0x03, 0x1b
        /*004e*/ 	.short	0x00ff


	//----- nvinfo : EIATTR_MERCURY_ISA_VERSION
	.align		4
        /*0050*/ 	.byte	0x03, 0x5f
        /*0052*/ 	.short	0x0101


	//----- nvinfo : EIATTR_VRC_CTA_INIT_COUNT
	.align		4
        /*0054*/ 	.byte	0x02, 0x4a
	.zero		1
	.zero		1


	//----- nvinfo : EIATTR_EXIT_INSTR_OFFSETS
	.align		4
        /*0058*/ 	.byte	0x04, 0x1c
        /*005a*/ 	.short	(.L_7729 - .L_7728)


	//   ....[0]....
.L_7728:
        /*005c*/ 	.word	0x00000070


	//   ....[1]....
        /*0060*/ 	.word	0x00000130


	//----- nvinfo : EIATTR_CBANK_PARAM_SIZE
	.align		4
.L_7729:
        /*0064*/ 	.byte	0x03, 0x19
        /*0066*/ 	.short	0x001c


	//----- nvinfo : EIATTR_PARAM_CBANK
	.align		4
        /*0068*/ 	.byte	0x04, 0x0a
        /*006a*/ 	.short	(.L_7731 - .L_7730)
	.align		4
.L_7730:
        /*006c*/ 	.word	index@(.nv.constant0._Z10add_kernelILx893EEvPfS0_S0_i)
        /*0070*/ 	.short	0x0380
        /*0072*/ 	.short	0x001c


	//----- nvinfo : EIATTR_SW_WAR
	.align		4
.L_7731:
        /*0074*/ 	.byte	0x04, 0x36
        /*0076*/ 	.short	(.L_7733 - .L_7732)
.L_7732:
        /*0078*/ 	.word	0x00000008
.L_7733:


//--------------------- .nv.info._Z10add_kernelILx892EEvPfS0_S0_i --------------------------
	.section	.nv.info._Z10add_kernelILx892EEvPfS0_S0_i,"",@"SHT_CUDA_INFO"
	.sectionflags	@""
	.align	4


	//----- nvinfo : EIATTR_CUDA_API_VERSION
	.align		4
        /*0000*/ 	.byte	0x04, 0x37
        /*0002*/ 	.short	(.L_7735 - .L_7734)
.L_7734:
        /*0004*/ 	.word	0x00000082


	//----- nvinfo : EIATTR_KPARAM_INFO
	.align		4
.L_7735:
        /*0008*/ 	.byte	0x04, 0x17
        /*000a*/ 	.short	(.L_7737 - .L_7736)
.L_7736:
        /*000c*/ 	.word	0x00000000
        /*0010*/ 	.short	0x0003
        /*0012*/ 	.short	0x0018
        /*0014*/ 	.byte	0x00, 0xf0, 0x11, 0x00


	//----- nvinfo : EIATTR_KPARAM_INFO
	.align		4
.L_7737:
        /*0018*/ 	.byte	0x04, 0x17
        /*001a*/ 	.short	(.L_7739 - .L_7738)
.L_7738:
        /*001c*/ 	.word	0x00000000
        /*0020*/ 	.short	0x0002
        /*0022*/ 	.short	0x0010
        /*0024*/ 	.byte	0x00, 0xf5, 0x21, 0x00


	//----- nvinfo : EIATTR_KPARAM_INFO
	.align		4
.L_7739:
        /*0028*/ 	.byte	0x04, 0x17
        /*002a*/ 	.short	(.L_7741 - .L_7740)
.L_7740:
        /*002c*/ 	.word	0x00000000
        /*0030*/ 	.short	0x0001
        /*0032*/ 	.short	0x0008
        /*0034*/ 	.byte	0x00, 0xf5, 0x21, 0x00


	//----- nvinfo : EIATTR_KPARAM_INFO
	.align		4
.L_7741:
        /*0038*/ 	.byte	0x04, 0x17
        /*003a*/ 	.short	(.L_7743 - .L_7742)
.L_7742:
        /*003c*/ 	.word	0x00000000
        /*0040*/ 	.short	0x0000
        /*0042*/ 	.short	0x0000
        /*0044*/ 	.byte	0x00, 0xf5, 0x21, 0x00


	//----- nvinfo : EIATTR_SPARSE_MMA_MASK
	.align		4
.L_7743:
        /*0048*/ 	.byte	0x03, 0x50
        /*004a*/ 	.short	0x0000


	//----- nvinfo : EIATTR_MAXREG_COUNT
	.align		4
        /*004c*/ 	.byte	0x03, 0x1b
        /*004e*/ 	.short	0x00ff


	//----- nvinfo : EIATTR_MERCURY_ISA_VERSION
	.align		4
        /*0050*/ 	.byte	0x03, 0x5f
        /*0052*/ 	.short	0x0101


	//----- nvinfo : EIATTR_VRC_CTA_INIT_COUNT
	.align		4
        /*0054*/ 	.byte	0x02, 0x4a
	.zero		1
	.zero		1


	//----- nvinfo : EIATTR_EXIT_INSTR_OFFSETS
	.align		4
        /*0058*/ 	.byte	0x04, 0x1c
        /*005a*/ 	.short	(.L_7745 - .L_7744)


	//   ....[0]....
.L_7744:
        /*005c*/ 	.word	0x00000070


	//   ....[1]....
        /*0060*/ 	.word	0x00000130


	//----- nvinfo : EIATTR_CBANK_PARAM_SIZE
	.align		4
.L_7745:
        /*0064*/ 	.byte	0x03, 0x19
        /*0066*/ 	.short	0x001c


	//----- nvinfo : EIATTR_PARAM_CBANK
	.align		4
        /*0068*/ 	.byte	0x04, 0x0a
        /*006a*/ 	.short	(.L_7747 - .L_7746)
	.align		4
.L_7746:
        /*006c*/ 	.word	index@(.nv.constant0._Z10add_kernelILx892EEvPfS0_S0_i)
        /*0070*/ 	.short	0x0380
        /*0072*/ 	.short	0x001c


	//----- nvinfo : EIATTR_SW_WAR
	.align		4
.L_7747:
        /*0074*/ 	.byte	0x04, 0x36
        /*0076*/ 	.short	(.L_7749 - .L_7748)
.L_7748:
        /*0078*/ 	.word	0x00000008
.L_7749:


//--------------------- .nv.info._Z10add_kernelILx891EEvPfS0_S0_i --------------------------
	.section	.nv.info._Z10add_kernelILx891EEvPfS0_S0_i,"",@"SHT_CUDA_INFO"
	.sectionflags	@""
	.align	4


	//----- nvinfo : EIATTR_CUDA_API_VERSION
	.align		4
        /*0000*/ 	.byte	0x04, 0x37
        /*0002*/ 	.short	(.L_7751 - .L_7750)
.L_7750:
        /*0004*/ 	.word	0x00000082


	//----- nvinfo : EIATTR_KPARAM_INFO
	.align		4
.L_7751:
        /*0008*/ 	.byte	0x04, 0x17
        /*000a*/ 	.short	(.L_7753 - .L_7752)
.L_7752:
        /*000c*/ 	.word	0x00000000
        /*0010*/ 	.short	0x0003
        /*0012*/ 	.short	0x0018
        /*0014*/ 	.byte	0x00, 0xf0, 0x11, 0x00


	//----- nvinfo : EIATTR_KPARAM_INFO
	.align		4
.L_7753:
        /*0018*/ 	.byte	0x04, 0x17
        /*001a*/ 	.short	(.L_7755 - .L_7754)
.L_7754:
        /*001c*/ 	.word	0x00000000
        /*0020*/ 	.short	0x0002
        /*0022*/ 	.short	0x0010
        /*0024*/ 	.byte	0x00, 0xf5, 0x21, 0x00


	//----- nvinfo : EIATTR_KPARAM_INFO
	.align		4
.L_7755:
        /*0028*/ 	.byte	0x04, 0x17
        /*002a*/ 	.short	(.L_7757 - .L_7756)
.L_7756:
        /*002c*/ 	.word	0x00000000
        /*0030*/ 	.short	0x0001
        /*0032*/ 	.short	0x0008
        /*0034*/ 	.byte	0x00, 0xf5, 0x21, 0x00


	//----- nvinfo : EIATTR_KPARAM_INFO
	.align		4
.L_7757:
        /*0038*/ 	.byte	0x04, 0x17
        /*003a*/ 	.short	(.L_7759 - .L_7758)
.L_7758:
        /*003c*/ 	.word	0x00000000
        /*0040*/ 	.short	0x0000
        /*0042*/ 	.short	0x0000
        /*0044*/ 	.byte	0x00, 0xf5, 0x21, 0x00


	//----- nvinfo : EIATTR_SPARSE_MMA_MASK
	.align		4
.L_7759:
        /*0048*/ 	.byte	0x03, 0x50
        /*004a*/ 	.short	0x0000


	//----- nvinfo : EIATTR_MAXREG_COUNT
	.align		4
        /*004c*/ 	.byte	0x03, 0x1b
        /*004e*/ 	.short	0x00ff


	//----- nvinfo : EIATTR_MERCURY_ISA_VERSION
	.align		4
        /*0050*/ 	.byte	0x03, 0x5f
        /*0052*/ 	.short	0x0101


	//----- nvinfo : EIATTR_VRC_CTA_INIT_COUNT
	.align		4
        /*0054*/ 	.byte	0x02, 0x4a
	.zero		1
	.zero		1


	//----- nvinfo : EIATTR_EXIT_INSTR_OFFSETS
	.align		4
        /*0058*/ 	.byte	0x04, 0x1c
        /*005a*/ 	.short	(.L_7761 - .L_7760)


	//   ....[0]....
.L_7760:
        /*005c*/ 	.word	0x00000070


	//   ....[1]....
        /*0060*/ 	.word	0x00000130


	//----- nvinfo : EIATTR_CBANK_PARAM_SIZE
	.align		4
.L_7761:
        /*0064*/ 	.byte	0x03, 0x19
        /*0066*/ 	.short	0x001c


	//----- nvinfo : EIATTR_PARAM_CBANK
	.align		4
        /*0068*/ 	.byte	0x04, 0x0a
        /*006a*/ 	.short	(.L_7763 - .L_7762)
	.align		4
.L_7762:
        /*006c*/ 	.word	index@(.nv.constant0._Z10add_kernelILx891EEvPfS0_S0_i)
        /*0070*/ 	.short	0x0380
        /*0072*/ 	.short	0x001c


	//----- nvinfo : EIATTR_SW_WAR
	.align		4
.L_7763:
        /*0074*/ 	.byte	0x04, 0x36
        /*0076*/ 	.short	(.L_7765 - .L_7764)
.L_7764:
        /*0078*/ 	.word	0x00000008
.L_7765:


//--------------------- .nv.info._Z10add_kernelILx890EEvPfS0_S0_i --------------------------
	.section	.nv.info._Z10add_kernelILx890EEvPfS0_S0_i,"",@"SHT_CUDA_INFO"
	.sectionflags	@""
	.align	4


	//----- nvinfo : EIATTR_CUDA_API_VERSION
	.align		4
        /*0000*/ 	.byte	0x04, 0x37
        /*0002*/ 	.short	(.L_7767 - .L_7766)
.L_7766:
        /*0004*/ 	.word	0x00000082


	//----- nvinfo : EIATTR_KPARAM_INFO
	.align		4
.L_7767:
        /*0008*/ 	.byte	0x04, 0x17
        /*000a*/ 	.short	(.L_7769 - .L_7768)
.L_7768:
        /*000c*/ 	.word	0x00000000
        /*0010*/ 	.short	0x0003
        /*0012*/ 	.short	0x0018
        /*0014*/ 	.byte	0x00, 0xf0, 0x11, 0x00


	//----- nvinfo : EIATTR_KPARAM_INFO
	.align		4
.L_7769:
        /*0018*/ 	.byte	0x04, 0x17
        /*001a*/ 	.short	(.L_7771 - .L_7770)
.L_7770:
        /*001c*/ 	.word	0x00000000
        /*0020*/ 	.short	0x0002
        /*0022*/ 	.short	0x0010
        /*0024*/ 	.byte	0x00, 0xf5, 0x21, 0x00


	//----- nvinfo : EIATTR_KPARAM_INFO
	.align		4
.L_7771:
        /*0028*/ 	.byte	0x04, 0x17
        /*002a*/ 	.short	(.L_7773 - .L_7772)
.L_7772:
        /*002c*/ 	.word	0x00000000
        /*0030*/ 	.short	0x0001
        /*0032*/ 	.short	0x0008
        /*0034*/ 	.byte	0x00, 0xf5, 0x21, 0x00


	//----- nvinfo : EIATTR_KPARAM_INFO
	.align		4
.L_7773:
        /*0038*/ 	.byte	0x04, 0x17
        /*003a*/ 	.short	(.L_7775 - .L_7774)
.L_7774:
        /*003c*/ 	.word	0x00000000
        /*0040*/ 	.short	0x0000
        /*0042*/ 	.short	0x0000
        /*0044*/ 	.byte	0x00, 0xf5, 0x21, 0x00


	//----- nvinfo : EIATTR_SPARSE_MMA_MASK
	.align		4
.L_7775:
        /*0048*/ 	.byte	0x03, 0x50
        /*004a*/ 	.short	0x0000


	//----- nvinfo : EIATTR_MAXREG_COUNT
	.align		4
        /*004c*/ 	.byte	0x03, 0x1b
        /*004e*/ 	.short	0x00ff


	//----- nvinfo : EIATTR_MERCURY_ISA_VERSION
	.align		4
        /*0050*/ 	.byte	0x03, 0x5f
        /*0052*/ 	.short	0x0101


	//----- nvinfo : EIATTR_VRC_CTA_INIT_COUNT
	.align		4
        /*0054*/ 	.byte	0x02, 0x4a
	.zero		1
	.zero		1


	//----- nvinfo : EIATTR_EXIT_INSTR_OFFSETS
	.align		4
        /*0058*/ 	.byte	0x04, 0x1c
        /*005a*/ 	.short	(.L_7777 - .L_7776)


	//   ....[0]....
.L_7776:
        /*005c*/ 	.word	0x00000070


	//   ....[1]....
        /*0060*/ 	.word	0x00000130


	//----- nvinfo : EIATTR_CBANK_PARAM_SIZE
	.align		4
.L_7777:
        /*0064*/ 	.byte	0x03, 0x19
        /*0066*/ 	.short	0x001c


	//----- nvinfo : EIATTR_PARAM_CBANK
	.align		4
        /*0068*/ 	.byte	0x04, 0x0a
        /*006a*/ 	.short	(.L_7779 - .L_7778)
	.align		4
.L_7778:
        /*006c*/ 	.word	index@(.nv.constant0._Z10add_kernelILx890EEvPfS0_S0_i)
        /*0070*/ 	.short	0x0380
        /*0072*/ 	.short	0x001c


	//----- nvinfo : EIATTR_SW_WAR
	.align		4
.L_7779:
        /*0074*/ 	.byte	0x04, 0x36
        /*0076*/ 	.short	(.L_7781 - .L_7780)
.L_7780:
        /*0078*/ 	.word	0x00000008
.L_7781:


//--------------------- .nv.info._Z10add_kernelILx889EEvPfS0_S0_i --------------------------
	.section	.nv.info._Z10add_kernelILx889EEvPfS0_S0_i,"",@"SHT_CUDA_INFO"
	.sectionflags	@""
	.align	4


	//----- nvinfo : EIATTR_CUDA_API_VERSION
	.align		4
        /*0000*/ 	.byte	0x04, 0x37
        /*0002*/ 	.short	(.L_7783 - .L_7782)
.L_7782:
        /*0004*/ 	.word	0x00000082


	//----- nvinfo : EIATTR_KPARAM_INFO
	.align		4
.L_7783:
        /*0008*/ 	.byte	0x04, 0x17
        /*000a*/ 	.short	(.L_7785 - .L_7784)
.L_7784:
        /*000c*/ 	.word	0x00000000
        /*0010*/ 	.short	0x0003
        /*0012*/ 	.short	0x0018
        /*0014*/ 	.byte	0x00, 0xf0, 0x11, 0x00


	//----- nvinfo : EIATTR_KPARAM_INFO
	.align		4
.L_7785:
        /*0018*/ 	.byte	0x04, 0x17
        /*001a*/ 	.short	(.L_7787 - .L_7786)
.L_7786:
        /*001c*/ 	.word	0x00000000
        /*0020*/ 	.short	0x0002
        /*0022*/ 	.short	0x0010
        /*0024*/ 	.byte	0x00, 0xf5, 0x21, 0x00


	//----- nvinfo : EIATTR_KPARAM_INFO
	.align		4
.L_7787:
        /*0028*/ 	.byte	0x04, 0x17
        /*002a*/ 	.short	(.L_7789 - .L_7788)
.L_7788:
        /*002c*/ 	.word	0x00000000
        /*0030*/ 	.short	0x0001
        /*0032*/ 	.short	0x0008
        /*0034*/ 	.byte	0x00, 0xf5, 0x21, 0x00


	//----- nvinfo : EIATTR_KPARAM_INFO
	.align		4
.L_7789:
        /*0038*/ 	.byte	0x04, 0x17
        /*003a*/ 	.short	(.L_7791 - .L_7790)
.L_7790:
        /*003c*/ 	.word	0x00000000
        /*0040*/ 	.short	0x0000
        /*0042*/ 	.short	0x0000
        /*0044*/ 	.byte	0x00, 0xf5, 0x21, 0x00


	//----- nvinfo : EIATTR_SPARSE_MMA_MASK
	.align		4
.L_7791:
        /*0048*/ 	.byte	0x03, 0x50
        /*004a*/ 	.short	0x0000


	//----- nvinfo : EIATTR_MAXREG_COUNT
	.align		4
        /*004c*/ 	.byte	0x03, 0x1b
        /*004e*/ 	.short	0x00ff


	//----- nvinfo : EIATTR_MERCURY_ISA_VERSION
	.align		4
        /*0050*/ 	.byte	0x03, 0x5f
        /*0052*/ 	.short	0x0101


	//----- nvinfo : EIATTR_VRC_CTA_INIT_COUNT
	.align		4
        /*0054*/ 	.byte	0x02, 0x4a
	.zero		1
	.zero		1


	//----- nvinfo : EIATTR_EXIT_INSTR_OFFSETS
	.align		4
        /*0058*/ 	.byte	0x04, 0x1c
        /*005a*/ 	.short	(.L_7793 - .L_7792)


	//   ....[0]....
.L_7792:
        /*005c*/ 	.word	0x00000070


	//   ....[1]....
        /*0060*/ 	.word	0x00000130


	//----- nvinfo : EIATTR_CBANK_PARAM_SIZE
	.align		4
.L_7793:
        /*0064*/ 	.byte	0x03, 0x19
        /*0066*/ 	.short	0x001c


	//----- nvinfo : EIATTR_PARAM_CBANK
	.align		4
        /*0068*/ 	.byte	0x04, 0x0a
        /*006a*/ 	.short	(.L_7795 - .L_7794)
	.align		4
.L_7794:
        /*006c*/ 	.word	index@(.nv.constant0._Z10add_kernelILx889EEvPfS0_S0_i)
        /*0070*/ 	.short	0x0380
        /*0072*/ 	.short	0x001c


	//----- nvinfo : EIATTR_SW_WAR
	.align		4
.L_7795:
        /*0074*/ 	.byte	0x04, 0x36
        /*0076*/ 	.short	(.L_7797 - .L_7796)
.L_7796:
        /*0078*/ 	.word	0x00000008
.L_7797:


//--------------------- .nv.info._Z10add_kernelILx888EEvPfS0_S0_i --------------------------
	.section	.nv.info._Z10add_kernelILx888EEvPfS0_S0_i,"",@"SHT_CUDA_INFO"
	.sectionflags	@""
	.align	4


	//----- nvinfo : EIATTR_CUDA_API_VERSION
	.align		4
        /*0000*/ 	.byte	0x04, 0x37
        /*0002*/ 	.short	(.L_7799 - .L_7798)
.L_7798:
        /*0004*/ 	.word	0x00000082


	//----- nvinfo : EIATTR_KPARAM_INFO
	.align		4
.L_7799:
        /*0008*/ 	.byte	0x04, 0x17
        /*000a*/ 	.short	(.L_7801 - .L_7800)
.L_7800:
        /*000c*/ 	.word	0x00000000
        /*0010*/ 	.short	0x0003
        /*0012*/ 	.short	0x0018
        /*0014*/ 	.byte	0x00, 0xf0, 0x11, 0x00


	//----- nvinfo : EIATTR_KPARAM_INFO
	.align		4
.L_7801:
        /*0018*/ 	.byte	0x04, 0x17
        /*001a*/ 	.short	(.L_7803 - .L_7802)
.L_7802:
        /*001c*/ 	.word	0x00000000
        /*0020*/ 	.short	0x0002
        /*0022*/ 	.short	0x0010
        /*0024*/ 	.byte	0x00, 0xf5, 0x21, 0x00


	//----- nvinfo : EIATTR_KPARAM_INFO
	.align		4
.L_7803:
        /*0028*/ 	.byte	0x04, 0x17
        /*002a*/ 	.short	(.L_7805 - .L_7804)
.L_7804:
        /*002c*/ 	.word	0x00000000
        /*0030*/ 	.short	0x0001
        /*0032*/ 	.short	0x0008
        /*0034*/ 	.byte	0x00, 0xf5, 0x21, 0x00


	//----- nvinfo : EIATTR_KPARAM_INFO
	.align		4
.L_7805:
        /*0038*/ 	.byte	0x04, 0x17
        /*003a*/ 	.short	(.L_7807 - .L_7806)
.L_7806:
        /*003c*/ 	.word	0x00000000
        /*0040*/ 	.short	0x0000
        /*0042*/ 	.short	0x0000
        /*0044*/ 	.byte	0x00, 0xf5, 0x21, 0x00


	//----- nvinfo : EIATTR_SPARSE_MMA_MASK
	.align		4
.L_7807:
        /*0048*/ 	.byte	0x03, 0x50
        /*004a*/ 	.short	0x0000


	//----- nvinfo : EIATTR_MAXREG_COUNT
	.align		4
        /*004c*/ 	.byte	0x03, 0x1b
        /*004e*/ 	.short	0x00ff


	//----- nvinfo : EIATTR_MERCURY_ISA_VERSION
	.align		4
        /*0050*/ 	.byte	0x03, 0x5f
        /*0052*/ 	.short	0x0101


	//----- nvinfo : EIATTR_VRC_CTA_INIT_COUNT
	.align		4
        /*0054*/ 	.byte	0x02, 0x4a
	.zero		1
	.zero		1


	//----- nvinfo : EIATTR_EXIT_INSTR_OFFSETS
	.align		4
        /*0058*/ 	.byte	0x04, 0x1c
        /*005a*/ 	.short	(.L_7809 - .L_7808)


	//   ....[0]....
.L_7808:
        /*005c*/ 	.word	0x00000070


	//   ....[1]....
        /*0060*/ 	.word	0x00000130


	//----- nvinfo : EIATTR_CBANK_PARAM_SIZE
	.align		4
.L_7809:
        /*0064*/ 	.byte	0x03, 0x19
        /*0066*/ 	.short	0x001c


	//----- nvinfo : EIATTR_PARAM_CBANK
	.align		4
        /*0068*/ 	.byte	0x04, 0x0a
        /*006a*/ 	.short	(.L_7811 - .L_7810)
	.align		4
.L_7810:
        /*006c*/ 	.word	index@(.nv.constant0._Z10add_kernelILx888EEvPfS0_S0_i)
        /*0070*/ 	.short	0x0380
        /*0072*/ 	.short	0x001c


	//----- nvinfo : EIATTR_SW_WAR
	.align		4
.L_7811:
        /*0074*/ 	.byte	0x04, 0x36
        /*0076*/ 	.short	(.L_7813 - .L_7812)
.L_7812:
        /*0078*/ 	.word	0x00000008
.L_7813:


//--------------------- .nv.info._Z10add_kernelILx887EEvPfS0_S0_i --------------------------
	.section	.nv.info._Z10add_kernelILx887EEvPfS0_S0_i,"",@"SHT_CUDA_INFO"
	.sectionflags	@""
	.align	4


	//----- nvinfo : EIATTR_CUDA_API_VERSION
	.align		4
        /*0000*/ 	.byte	0x04, 0x37
        /*0002*/ 	.short	(.L_7815 - .L_7814)
.L_7814:
        /*0004*/ 	.word	0x00000082


	//----- nvinfo : EIATTR_KPARAM_INFO
	.align		4
.L_7815:
        /*0008*/ 	.byte	0x04, 0x17
        /*000a*/ 	.short	(.L_7817 - .L_7816)
.L_7816:
        /*000c*/ 	.word	0x00000000
        /*0010*/ 	.short	0x0003
        /*0012*/ 	.short	0x0018
        /*0014*/ 	.byte	0x00, 0xf0, 0x11, 0x00


	//----- nvinfo : EIATTR_KPARAM_INFO
	.align		4
.L_7817:
        /*0018*/ 	.byte	0x04, 0x17
        /*001a*/ 	.short	(.L_7819 - .L_7818)
.L_7818:
        /*001c*/ 	.word	0x00000000
        /*0020*/ 	.short	0x0002
        /*0022*/ 	.short	0x0010
        /*0024*/ 	.byte	0x00, 0xf5, 0x21, 0x00


	//----- nvinfo : EIATTR_KPARAM_INFO
	.align		4
.L_7819:
        /*0028*/ 	.byte	0x04, 0x17
        /*002a*/ 	.short	(.L_7821 - .L_7820)
.L_7820:
        /*002c*/ 	.word	0x00000000
        /*0030*/ 	.short	0x0001
        /*0032*/ 	.short	0x0008
        /*0034*/ 	.byte	0x00, 0xf5, 0x21, 0x00


	//----- nvinfo : EIATTR_KPARAM_INFO
	.align		4
.L_7821:
        /*0038*/ 	.byte	0x04, 0x17
        /*003a*/ 	.short	(.L_7823 - .L_7822)
.L_7822:
        /*003c*/ 	.word	0x00000000
        /*0040*/ 	.short	0x0000
        /*0042*/ 	.short	0x0000
        /*0044*/ 	.byte	0x00, 0xf5, 0x21, 0x00


	//----- nvinfo : EIATTR_SPARSE_MMA_MASK
	.align		4
.L_7823:
        /*0048*/ 	.byte	0x03, 0x50
        /*004a*/ 	.short	0x0000


	//----- nvinfo : EIATTR_MAXREG_COUNT
	.align		4
        /*004c*/ 	.byte	0x03, 0x1b
        /*004e*/ 	.short	0x00ff


	//----- nvinfo : EIATTR_MERCURY_ISA_VERSION
	.align		4
        /*0050*/ 	.byte	0x03, 0x5f
        /*0052*/ 	.short	0x0101


	//----- nvinfo : EIATTR_VRC_CTA_INIT_COUNT
	.align		4
        /*0054*/ 	.byte	0x02, 0x4a
	.zero		1
	.zero		1


	//----- nvinfo : EIATTR_EXIT_INSTR_OFFSETS
	.align		4
        /*0058*/ 	.byte	0x04, 0x1c
        /*005a*/ 	.short	(.L_7825 - .L_7824)


	//   ....[0]....
.L_7824:
        /*005c*/ 	.word	0x00000070


	//   ....[1]....
        /*0060*/ 	.word	0x00000130


	//----- nvinfo : EIATTR_CBANK_PARAM_SIZE
	.align		4
.L_7825:
        /*0064*/ 	.byte	0x03, 0x19
        /*0066*/ 	.short	0x001c


	//----- nvinfo : EIATTR_PARAM_CBANK
	.align		4
        /*0068*/ 	.byte	0x04, 0x0a
        /*006a*/ 	.short	(.L_7827 - .L_7826)
	.align		4
.L_7826:
        /*006c*/ 	.word	index@(.nv.constant0._Z10add_kernelILx887EEvPfS0_S0_i)
        /*0070*/ 	.short	0x0380
        /*0072*/ 	.short	0x001c


	//----- nvinfo : EIATTR_SW_WAR
	.align		4
.L_7827:
        /*0074*/ 	.byte	0x04, 0x36
        /*0076*/ 	.short	(.L_7829 - .L_7828)
.L_7828:
        /*0078*/ 	.word	0x00000008
.L_7829:


//--------------------- .nv.info._Z10add_kernelILx886EEvPfS0_S0_i --------------------------
	.section	.nv.info._Z10add_kernelILx886EEvPfS0_S0_i,"",@"SHT_CUDA_INFO"
	.sectionflags	@""
	.align	4


	//----- nvinfo : EIATTR_CUDA_API_VERSION
	.align		4
        /*0000*/ 	.byte	0x04, 0x37
        /*0002*/ 	.short	(.L_7831 - .L_7830)
.L_7830:
        /*0004*/ 	.word	0x00000082


	//----- nvinfo : EIATTR_KPARAM_INFO
	.align		4
.L_7831:
        /*0008*/ 	.byte	0x04, 0x17
        /*000a*/ 	.short	(.L_7833 - .L_7832)
.L_7832:
        /*000c*/ 	.word	0x00000000
        /*0010*/ 	.short	0x0003
        /*0012*/ 	.short	0x0018
        /*0014*/ 	.byte	0x00, 0xf0, 0x11, 0x00


	//----- nvinfo : EIATTR_KPARAM_INFO
	.align		4
.L_7833:
        /*0018*/ 	.byte	0x04, 0x17
        /*001a*/ 	.short	(.L_7835 - .L_7834)
.L_7834:
        /*001c*/ 	.word	0x00000000
        /*0020*/ 	.short	0x0002
        /*0022*/ 	.short	0x0010
        /*0024*/ 	.byte	0x00, 0xf5, 0x21, 0x00


	//----- nvinfo : EIATTR_KPARAM_INFO
	.align		4
.L_7835:
        /*0028*/ 	.byte	0x04, 0x17
        /*002a*/ 	.short	(.L_7837 - .L_7836)
.L_7836:
        /*002c*/ 	.word	0x00000000
        /*0030*/ 	.short	0x0001
        /*0032*/ 	.short	0x0008
        /*0034*/ 	.byte	0x00, 0xf5, 0x21, 0x00


	//----- nvinfo : EIATTR_KPARAM_INFO
	.align		4
.L_7837:
        /*0038*/ 	.byte	0x04, 0x17
        /*003a*/ 	.short	(.L_7839 - .L_7838)
.L_7838:
        /*003c*/ 	.word	0x00000000
        /*0040*/ 	.short	0x0000
        /*0042*/ 	.short	0x0000
        /*0044*/ 	.byte	0x00, 0xf5, 0x21, 0x00


	//----- nvinfo : EIATTR_SPARSE_MMA_MASK
	.align		4
.L_7839:
        /*0048*/ 	.byte	0x03, 0x50
        /*004a*/ 	.short	0x0000


	//----- nvinfo : EIATTR_MAXREG_COUNT
	.align		4
        /*004c*/ 	.byte	0x03, 0x1b
        /*004e*/ 	.short	0x00ff


	//----- nvinfo : EIATTR_MERCURY_ISA_VERSION
	.align		4
        /*0050*/ 	.byte	0x03, 0x5f
        /*0052*/ 	.short	0x0101


	//----- nvinfo : EIATTR_VRC_CTA_INIT_COUNT
	.align		4
        /*0054*/ 	.byte	0x02, 0x4a
	.zero		1
	.zero		1


	//----- nvinfo : EIATTR_EXIT_INSTR_OFFSETS
	.align		4
        /*0058*/ 	.byte	0x04, 0x1c
        /*005a*/ 	.short	(.L_7841 - .L_7840)


	//   ....[0]....
.L_7840:
        /*005c*/ 	.word	0x00000070


	//   ....[1]....
        /*0060*/ 	.word	0x00000130


	//----- nvinfo : EIATTR_CBANK_PARAM_SIZE
	.align		4
.L_7841:
        /*0064*/ 	.byte	0x03, 0x19
        /*0066*/ 	.short	0x001c


	//----- nvinfo : EIATTR_PARAM_CBANK
	.align		4
        /*0068*/ 	.byte	0x04, 0x0a
        /*006a*/ 	.short	(.L_7843 - .L_7842)
	.align		4
.L_7842:
        /*006c*/ 	.word	index@(.nv.constant0._Z10add_kernelILx886EEvPfS0_S0_i)
        /*0070*/ 	.short	0x0380
        /*0072*/ 	.short	0x001c


	//----- nvinfo : EIATTR_SW_WAR
	.align		4
.L_7843:
        /*0074*/ 	.byte	0x04, 0x36
        /*0076*/ 	.short	(.L_7845 - .L_7844)
.L_7844:
        /*0078*/ 	.word	0x00000008
.L_7845:


//--------------------- .nv.info._Z10add_kernelILx885EEvPfS0_S0_i --------------------------
	.section	.nv.info._Z10add_kernelILx885EEvPfS0_S0_i,"",@"SHT_CUDA_INFO"
	.sectionflags	@""
	.align	4


	//----- nvinfo : EIATTR_CUDA_API_VERSION
	.align		4
        /*0000*/ 	.byte	0x04, 0x37
        /*0002*/ 	.short	(.L_7847 - .L_7846)
.L_7846:
        /*0004*/ 	.word	0x00000082


	//----- nvinfo : EIATTR_KPARAM_INFO
	.align		4
.L_7847:
        /*0008*/ 	.byte	0x04, 0x17
        /*000a*/ 	.short	(.L_7849 - .L_7848)
.L_7848:
        /*000c*/ 	.word	0x00000000
        /*0010*/ 	.short	0x0003
        /*0012*/ 	.short	0x0018
        /*0014*/ 	.byte	0x00, 0xf0, 0x11, 0x00


	//----- nvinfo : EIATTR_KPARAM_INFO
	.align		4
.L_7849:
        /*0018*/ 	.byte	0x04, 0x17
        /*001a*/ 	.short	(.L_7851 - .L_7850)
.L_7850:
        /*001c*/ 	.word	0x00000000
        /*0020*/ 	.short	0x0002
        /*0022*/ 	.short	0x0010
        /*0024*/ 	.byte	0x00, 0xf5, 0x21, 0x00


	//----- nvinfo : EIATTR_KPARAM_INFO
	.align		4
.L_7851:
        /*0028*/ 	.byte	0x04, 0x17
        /*002a*/ 	.short	(.L_7853 - .L_7852)
.L_7852:
        /*002c*/ 	.word	0x00000000
        /*0030*/ 	.short	0x0001
        /*0032*/ 	.short	0x0008
        /*0034*/ 	.byte	0x00, 0xf5, 0x21, 0x00


	//----- nvinfo : EIATTR_KPARAM_INFO
	.align		4
.L_7853:
        /*0038*/ 	.byte	0x04, 0x17
        /*003a*/ 	.short	(.L_7855 - .L_7854)
.L_7854:
        /*003c*/ 	.word	0x00000000
        /*0040*/ 	.short	0x0000
        /*0042*/ 	.short	0x0000
        /*0044*/ 	.byte	0x00, 0xf5, 0x21, 0x00


	//----- nvinfo : EIATTR_SPARSE_MMA_MASK
	.align		4
.L_7855:
        /*0048*/ 	.byte	0x03, 0x50
        /*004a*/ 	.short	0x0000


	//----- nvinfo : EIATTR_MAXREG_COUNT
	.align		4
        /*004c*/ 	.byte	0x03, 0x1b
        /*004e*/ 	.short	0x00ff


	//----- nvinfo : EIATTR_MERCURY_ISA_VERSION
	.align		4
        /*0050*/ 	.byte	0x03, 0x5f
        /*0052*/ 	.short	0x0101


	//----- nvinfo : EIATTR_VRC_CTA_INIT_COUNT
	.align		4
        /*0054*/ 	.byte	0x02, 0x4a
	.zero		1
	.zero		1


	//----- nvinfo : EIATTR_EXIT_INSTR_OFFSETS
	.align		4
        /*0058*/ 	.byte	0x04, 0x1c
        /*005a*/ 	.short	(.L_7857 - .L_7856)


	//   ....[0]....
.L_7856:
        /*005c*/ 	.word	0x00000070


	//   ....[1]....
        /*0060*/ 	.word	0x00000130


	//----- nvinfo : EIATTR_CBANK_PARAM_SIZE
	.align		4
.L_7857:
        /*0064*/ 	.byte	0x03, 0x19
        /*0066*/ 	.short	0x001c


	//----- nvinfo : EIATTR_PARAM_CBANK
	.align		4
        /*0068*/ 	.byte	0x04, 0x0a
        /*006a*/ 	.short	(.L_7859 - .L_7858)
	.align		4
.L_7858:
        /*006c*/ 	.word	index@(.nv.constant0._Z10add_kernelILx885EEvPfS0_S0_i)
        /*0070*/ 	.short	0x0380
        /*0072*/ 	.short	0x001c


	//----- nvinfo : EIATTR_SW_WAR
	.align		4
.L_7859:
        /*0074*/ 	.byte	0x04, 0x36
        /*0076*/ 	.short	(.L_7861 - .L_7860)
.L_7860:
        /*0078*/ 	.word	0x00000008
.L_7861:


//--------------------- .nv.info._Z10add_kernelILx884EEvPfS0_S0_i --------------------------
	.section	.nv.info._Z10add_kernelILx884EEvPfS0_S0_i,"",@"SHT_CUDA_INFO"
	.sectionflags	@""
	.align	4


	//----- nvinfo : EIATTR_CUDA_API_VERSION
	.align		4
        /*0000*/ 	.byte	0x04, 0x37
        /*0002*/ 	.short	(.L_7863 - .L_7862)
.L_7862:
        /*0004*/ 	.word	0x00000082


	//----- nvinfo : EIATTR_KPARAM_INFO
	.align		4
.L_7863:
        /*0008*/ 	.byte	0x04, 0x17
        /*000a*/ 	.short	(.L_7865 - .L_7864)
.L_7864:
        /*000c*/ 	.word	0x00000000
        /*0010*/ 	.short	0x0003
        /*0012*/ 	.short	0x0018
        /*0014*/ 	.byte	0x00, 0xf0, 0x11, 0x00


	//----- nvinfo : EIATTR_KPARAM_INFO
	.align		4
.L_7865:
        /*0018*/ 	.byte	0x04, 0x17
        /*001a*/ 	.short	(.L_7867 - .L_7866)
.L_7866:
        /*001c*/ 	.word	0x00000000
        /*0020*/ 	.short	0x0002
        /*0022*/ 	.short	0x0010
        /*0024*/ 	.byte	0x00, 0xf5, 0x21, 0x00


	//----- nvinfo : EIATTR_KPARAM_INFO
	.align		4
.L_7867:
        /*0028*/ 	.byte	0x04, 0x17
        /*002a*/ 	.short	(.L_7869 - .L_7868)
.L_7868:
        /*002c*/ 	.word	0x00000000
        /*0030*/ 	.short	0x0001
        /*0032*/ 	.short	0x0008
        /*0034*/ 	.byte	0x00, 0xf5, 0x21, 0x00


	//----- nvinfo : EIATTR_KPARAM_INFO
	.align		4
.L_7869:
        /*0038*/ 	.byte	0x04, 0x17
        /*003a*/ 	.short	(.L_7871 - .L_7870)
.L_7870:
        /*003c*/ 	.word	0x00000000
        /*0040*/ 	.short	0x0000
        /*0042*/ 	.short	0x0000
        /*0044*/ 	.byte	0x00, 0xf5, 0x21, 0x00


	//----- nvinfo : EIATTR_SPARSE_MMA_MASK
	.align		4
.L_7871:
        /*0048*/ 	.byte	0x03, 0x50
        /*004a*/ 	.short	0x0000


	//----- nvinfo : EIATTR_MAXREG_COUNT
	.align		4
        /*004c*/ 	.byte	0x03, 0x1b
        /*004e*/ 	.short	0x00ff


	//----- nvinfo : EIATTR_MERCURY_ISA_VERSION
	.align		4
        /*0050*/ 	.byte	0x03, 0x5f
        /*0052*/ 	.short	0x0101


	//----- nvinfo : EIATTR_VRC_CTA_INIT_COUNT
	.align		4
        /*0054*/ 	.byte	0x02, 0x4a
	.zero		1
	.zero		1


	//----- nvinfo : EIATTR_EXIT_INSTR_OFFSETS
	.align		4
        /*0058*/ 	.byte	0x04, 0x1c
        /*005a*/ 	.short	(.L_7873 - .L_7872)


	//   ....[0]....
.L_7872:
        /*005c*/ 	.word	0x00000070


	//   ....[1]....
        /*0060*/ 	.word	0x00000130


	//----- nvinfo : EIATTR_CBANK_PARAM_SIZE
	.align		4
.L_7873:
        /*0064*/ 	.byte	0x03, 0x19
        /*0066*/ 	.short	0x001c


	//----- nvinfo : EIATTR_PARAM_CBANK
	.align		4
        /*0068*/ 	.byte	0x04, 0x0a
        /*006a*/ 	.short	(.L_7875 - .L_7874)
	.align		4
.L_7874:
        /*006c*/ 	.word	index@(.nv.constant0._Z10add_kernelILx884EEvPfS0_S0_i)
        /*0070*/ 	.short	0x0380
        /*0072*/ 	.short	0x001c


	//----- nvinfo : EIATTR_SW_WAR
	.align		4
.L_7875:
        /*0074*/ 	.byte	0x04, 0x36
        /*0076*/ 	.short	(.L_7877 - .L_7876)
.L_7876:
        /*0078*/ 	.word	0x00000008
.L_7877:


//--------------------- .nv.info._Z10add_kernelILx883EEvPfS0_S0_i --------------------------
	.section	.nv.info._Z10add_kernelILx883EEvPfS0_S0_i,"",@"SHT_CUDA_INFO"
	.sectionflags	@""
	.align	4


	//----- nvinfo : EIATTR_CUDA_API_VERSION
	.align		4
        /*0000*/ 	.byte	0x04, 0x37
        /*0002*/ 	.short	(.L_7879 - .L_7878)
.L_7878:
        /*0004*/ 	.word	0x00000082


	//----- nvinfo : EIATTR_KPARAM_INFO
	.align		4
.L_7879:
        /*0008*/ 	.byte	0x04, 0x17
        /*000a*/ 	.short	(.L_7881 - .L_7880)
.L_7880:
        /*000c*/ 	.word	0x00000000
        /*0010*/ 	.short	0x0003
        /*0012*/ 	.short	0x0018
        /*0014*/ 	.byte	0x00, 0xf0, 0x11, 0x00


	//----- nvinfo : EIATTR_KPARAM_INFO
	.align		4
.L_7881:
        /*0018*/ 	.byte	0x04, 0x17
        /*001a*/ 	.short	(.L_7883 - .L_7882)
.L_7882:
        /*001c*/ 	.word	0x00000000
        /*0020*/ 	.short	0x0002
        /*0022*/ 	.short	0x0010
        /*0024*/ 	.byte	0x00, 0xf5, 0x21, 0x00


	//----- nvinfo : EIATTR_KPARAM_INFO
	.align		4
.L_7883:
        /*0028*/ 	.byte	0x04, 0x17
        /*002a*/ 	.short	(.L_7885 - .L_7884)
.L_7884:
        /*002c*/ 	.word	0x00000000
        /*0030*/ 	.short	0x0001
        /*0032*/ 	.short	0x0008
        /*0034*/ 	.byte	0x00, 0xf5, 0x21, 0x00


	//----- nvinfo : EIATTR_KPARAM_INFO
	.align		4
.L_7885:
        /*0038*/ 	.byte	0x04, 0x17
        /*003a*/ 	.short	(.L_7887 - .L_7886)
.L_7886:
        /*003c*/ 	.word	0x00000000
        /*0040*/ 	.short	0x0000
        /*0042*/ 	.short	0x0000
        /*0044*/ 	.byte	0x00, 0xf5, 0x21, 0x00


	//----- nvinfo : EIATTR_SPARSE_MMA_MASK
	.align		4
.L_7887:
        /*0048*/ 	.byte	0x03, 0x50
        /*004a*/ 	.short	0x0000


	//----- nvinfo : EIATTR_MAXREG_COUNT
	.align		4
        /*004c*/ 	.byte	0x03, 0x1b
        /*004e*/ 	.short	0x00ff


	//----- nvinfo : EIATTR_MERCURY_ISA_VERSION
	.align		4
        /*0050*/ 	.byte	0x03, 0x5f
        /*0052*/ 	.short	0x0101


	//----- nvinfo : EIATTR_VRC_CTA_INIT_COUNT
	.align		4
        /*0054*/ 	.byte	0x02, 0x4a
	.zero		1
	.zero		1


	//----- nvinfo : EIATTR_EXIT_INSTR_OFFSETS
	.align		4
        /*0058*/ 	.byte	0x04, 0x1c
        /*005a*/ 	.short	(.L_7889 - .L_7888)


	//   ....[0]....
.L_7888:
        /*005c*/ 	.word	0x00000070


	//   ....[1]....
        /*0060*/ 	.word	0x00000130


	//----- nvinfo : EIATTR_CBANK_PARAM_SIZE
	.align		4
.L_7889:
        /*0064*/ 	.byte	0x03, 0x19
        /*0066*/ 	.short	0x001c


	//----- nvinfo : EIATTR_PARAM_CBANK
	.align		4
        /*0068*/ 	.byte	0x04, 0x0a
        /*006a*/ 	.short	(.L_7891 - .L_7890)
	.align		4
.L_7890:
        /*006c*/ 	.word	index@(.nv.constant0._Z10add_kernelILx883EEvPfS0_S0_i)
        /*0070*/ 	.short	0x0380
        /*0072*/ 	.short	0x001c


	//----- nvinfo : EIATTR_SW_WAR
	.align		4
.L_7891:
        /*0074*/ 	.byte	0x04, 0x36
        /*0076*/ 	.short	(.L_7893 - .L_7892)
.L_7892:
        /*0078*/ 	.word	0x00000008
.L_7893:


//--------------------- .nv.info._Z10add_kernelILx882EEvPfS0_S0_i --------------------------
	.section	.nv.info._Z10add_kernelILx882EEvPfS0_S0_i,"",@"SHT_CUDA_INFO"
	.sectionflags	@""
	.align	4


	//----- nvinfo : EIATTR_CUDA_API_VERSION
	.align		4
        /*0000*/ 	.byte	0x04, 0x37
        /*0002*/ 	.short	(.L_7895 - .L_7894)
.L_7894:
        /*0004*/ 	.word	0x00000082


	//----- nvinfo : EIATTR_KPARAM_INFO
	.align		4
.L_7895:
        /*0008*/ 	.byte	0x04, 0x17
        /*000a*/ 	.short	(.L_7897 - .L_7896)
.L_7896:
        /*000c*/ 	.word	0x00000000
        /*0010*/ 	.short	0x0003
        /*0012*/ 	.short	0x0018
        /*0014*/ 	.byte	0x00, 0xf0, 0x11, 0x00


	//----- nvinfo : EIATTR_KPARAM_INFO
	.align		4
.L_7897:
        /*0018*/ 	.byte	0x04, 0x17
        /*001a*/ 	.short	(.L_7899 - .L_7898)
.L_7898:
        /*001c*/ 	.word	0x00000000
        /*0020*/ 	.short	0x0002
        /*0022*/ 	.short	0x0010
        /*0024*/ 	.byte	0x00, 0xf5, 0x21, 0x00


	//----- nvinfo : EIATTR_KPARAM_INFO
	.align		4
.L_7899:
        /*0028*/ 	.byte	0x04, 0x17
        /*002a*/ 	.short	(.L_7901 - .L_7900)
.L_7900:
        /*002c*/ 	.word	0x00000000
        /*0030*/ 	.short	0x0001
        /*0032*/ 	.short	0x0008
        /*0034*/ 	.byte	0x00, 0xf5, 0x21, 0x00


	//----- nvinfo : EIATTR_KPARAM_INFO
	.align		4
.L_7901:
        /*0038*/ 	.byte	0x04, 0x17
        /*003a*/ 	.short	(.L_7903 - .L_7902)
.L_7902:
        /*003c*/ 	.word	0x00000000
        /*0040*/ 	.short	0x0000
        /*0042*/ 	.short	0x0000
        /*0044*/ 	.byte	0x00, 0xf5, 0x21, 0x00


	//----- nvinfo : EIATTR_SPARSE_MMA_MASK
	.align		4
.L_7903:
        /*0048*/ 	.byte	0x03, 0x50
        /*004a*/ 	.short	0x0000


	//----- nvinfo : EIATTR_MAXREG_COUNT
	.align		4
        /*004c*/ 	.byte	0x03, 0x1b
        /*004e*/ 	.short	0x00ff


	//----- nvinfo : EIATTR_MERCURY_ISA_VERSION
	.align		4
        /*0050*/ 	.byte	0x03, 0x5f
        /*0052*/ 	.short	0x0101


	//----- nvinfo : EIATTR_VRC_CTA_INIT_COUNT
	.align		4
        /*0054*/ 	.byte	0x02, 0x4a
	.zero		1
	.zero		1


	//----- nvinfo : EIATTR_EXIT_INSTR_OFFSETS
	.align		4
        /*0058*/ 	.byte	0x04, 0x1c
        /*005a*/ 	.short	(.L_7905 - .L_7904)


	//   ....[0]....
.L_7904:
        /*005c*/ 	.word	0x00000070


	//   ....[1]....
        /*0060*/ 	.word	0x00000130


	//----- nvinfo : EIATTR_CBANK_PARAM_SIZE
	.align		4
.L_7905:
        /*0064*/ 	.byte	0x03, 0x19
        /*0066*/ 	.short	0x001c


	//----- nvinfo : EIATTR_PARAM_CBANK
	.align		4
        /*0068*/ 	.byte	0x04, 0x0a
        /*006a*/ 	.short	(.L_7907 - .L_7906)
	.align		4
.L_7906:
        /*006c*/ 	.word	index@(.nv.constant0._Z10add_kernelILx882EEvPfS0_S0_i)
        /*0070*/ 	.short	0x0380
        /*0072*/ 	.short	0x001c


	//----- nvinfo : EIATTR_SW_WAR
	.align		4
.L_7907:
        /*0074*/ 	.byte	0x04, 0x36
        /*0076*/ 	.short	(.L_7909 - .L_7908)
.L_7908:
        /*0078*/ 	.word	0x00000008
.L_7909:


//--------------------- .nv.info._Z10add_kernelILx881EEvPfS0_S0_i --------------------------
	.section	.nv.info._Z10add_kernelILx881EEvPfS0_S0_i,"",@"SHT_CUDA_INFO"
	.sectionflags	@""
	.align	4


	//----- nvinfo : EIATTR_CUDA_API_VERSION
	.align		4
        /*0000*/ 	.byte	0x04, 0x37
        /*0002*/ 	.short	(.L_7911 - .L_7910)
.L_7910:
        /*0004*/ 	.word	0x00000082


	//----- nvinfo : EIATTR_KPARAM_INFO
	.align		4
.L_7911:
        /*0008*/ 	.byte	0x04, 0x17
        /*000a*/ 	.short	(.L_7913 - .L_7912)
.L_7912:
        /*000c*/ 	.word	0x00000000
        /*0010*/ 	.short	0x0003
        /*0012*/ 	.short	0x0018
        /*0014*/ 	.byte	0x00, 0xf0, 0x11, 0x00


	//----- nvinfo : EIATTR_KPARAM_INFO
	.align		4
.L_7913:
        /*0018*/ 	.byte	0x04, 0x17
        /*001a*/ 	.short	(.L_7915 - .L_7914)
.L_7914:
        /*001c*/ 	.word	0x00000000
        /*0020*/ 	.short	0x0002
        /*0022*/ 	.short	0x0010
        /*0024*/ 	.byte	0x00, 0xf5, 0x21, 0x00


	//----- nvinfo : EIATTR_KPARAM_INFO
	.align		4
.L_7915:
        /*0028*/ 	.byte	0x04, 0x17
        /*002a*/ 	.short	(.L_7917 - .L_7916)
.L_7916:
        /*002c*/ 	.word	0x00000000
        /*0030*/ 	.short	0x0001
        /*0032*/ 	.short	0x0008
        /*0034*/ 	.byte	0x00, 0xf5, 0x21, 0x00


	//----- nvinfo : EIATTR_KPARAM_INFO
	.align		4
.L_7917:
        /*0038*/ 	.byte	0x04, 0x17
        /*003a*/ 	.short	(.L_7919 - .L_7918)
.L_7918:
        /*003c*/ 	.word	0x00000000
        /*0040*/ 	.short	0x0000
        /*0042*/ 	.short	0x0000
        /*0044*/ 	.byte	0x00, 0xf5, 0x21, 0x00


	//----- nvinfo : EIATTR_SPARSE_MMA_MASK
	.align		4
.L_7919:
        /*0048*/ 	.byte	0x03, 0x50
        /*004a*/ 	.short	0x0000


	//----- nvinfo : EIATTR_MAXREG_COUNT
	.align		4
        /*004c*/ 	.byte	0x03, 0x1b
        /*004e*/ 	.short	0x00ff


	//----- nvinfo : EIATTR_MERCURY_ISA_VERSION
	.align		4
        /*0050*/ 	.byte	0x03, 0x5f
        /*0052*/ 	.short	0x0101


	//----- nvinfo : EIATTR_VRC_CTA_INIT_COUNT
	.align		4
        /*0054*/ 	.byte	0x02, 0x4a
	.zero		1
	.zero		1


	//----- nvinfo : EIATTR_EXIT_INSTR_OFFSETS
	.align		4
        /*0058*/ 	.byte	0x04, 0x1c
        /*005a*/ 	.short	(.L_7921 - .L_7920)


	//   ....[0]....
.L_7920:
        /*005c*/ 	.word	0x00000070


	//   ....[1]....
        /*0060*/ 	.word	0x00000130


	//----- nvinfo : EIATTR_CBANK_PARAM_SIZE
	.align		4
.L_7921:
        /*0064*/ 	.byte	0x03, 0x19
        /*0066*/ 	.short	0x001c


	//----- nvinfo : EIATTR_PARAM_CBANK
	.align		4
        /*0068*/ 	.byte	0x04, 0x0a
        /*006a*/ 	.short	(.L_7923 - .L_7922)
	.align		4
.L_7922:
        /*006c*/ 	.word	index@(.nv.constant0._Z10add_kernelILx881EEvPfS0_S0_i)
        /*0070*/ 	.short	0x0380
        /*0072*/ 	.short	0x001c


	//----- nvinfo : EIATTR_SW_WAR
	.align		4
.L_7923:
        /*0074*/ 	.byte	0x04, 0x36
        /*0076*/ 	.short	(.L_7925 - .L_7924)
.L_7924:
        /*0078*/ 	.word	0x00000008
.L_7925:


//--------------------- .nv.info._Z10add_kernelILx880EEvPfS0_S0_i --------------------------
	.section	.nv.info._Z10add_kernelILx880EEvPfS0_S0_i,"",@"SHT_CUDA_INFO"
	.sectionflags	@""
	.align	4


	//----- nvinfo : EIATTR_CUDA_API_VERSION
	.align		4
        /*0000*/ 	.byte	0x04, 0x37
        /*0002*/ 	.short	(.L_7927 - .L_7926)
.L_7926:
        /*0004*/ 	.word	0x00000082


	//----- nvinfo : EIATTR_KPARAM_INFO
	.align		4
.L_7927:
        /*0008*/ 	.byte	0x04, 0x17
        /*000a*/ 	.short	(.L_7929 - .L_7928)
.L_7928:
        /*000c*/ 	.word	0x00000000
        /*0010*/ 	.short	0x0003
        /*0012*/ 	.short	0x0018
        /*0014*/ 	.byte	0x00, 0xf0, 0x11, 0x00


	//----- nvinfo : EIATTR_KPARAM_INFO
	.align		4
.L_7929:
        /*0018*/ 	.byte	0x04, 0x17
        /*001a*/ 	.short	(.L_7931 - .L_7930)
.L_7930:
        /*001c*/ 	.word	0x00000000
        /*0020*/ 	.short	0x0002
        /*0022*/ 	.short	0x0010
        /*0024*/ 	.byte	0x00, 0xf5, 0x21, 0x00


	//----- nvinfo : EIATTR_KPARAM_INFO
	.align		4
.L_7931:
        /*0028*/ 	.byte	0x04, 0x17
        /*002a*/ 	.short	(.L_7933 - .L_7932)
.L_7932:
        /*002c*/ 	.word	0x00000000
        /*0030*/ 	.short	0x0001
        /*0032*/ 	.short	0x0008
        /*0034*/ 	.byte	0x00, 0xf5, 0x21, 0x00


	//----- nvinfo : EIATTR_KPARAM_INFO
	.align		4
.L_7933:
        /*0038*/ 	.byte	0x04, 0x17
        /*003a*/ 	.short	(.L_7935 - .L_7934)
.L_7934:
        /*003c*/ 	.word	0x00000000
        /*0040*/ 	.short	0x0000
        /*0042*/ 	.short	0x0000
        /*0044*/ 	.byte	0x00, 0xf5, 0x21, 0x00


	//----- nvinfo : EIATTR_SPARSE_MMA_MASK
	.align		4
.L_7935:
        /*0048*/ 	.byte	0x03, 0x50
        /*004a*/ 	.short	0x0000


	//----- nvinfo : EIATTR_MAXREG_COUNT
	.align		4
        /*004c*/ 	.byte	0x03, 0x1b
        /*004e*/ 	.short	0x00ff


	//----- nvinfo : EIATTR_MERCURY_ISA_VERSION
	.align		4
        /*0050*/ 	.byte	0x03, 0x5f
        /*0052*/ 	.short	0x0101


	//----- nvinfo : EIATTR_VRC_CTA_INIT_COUNT
	.align		4
        /*0054*/ 	.byte	0x02, 0x4a
	.zero		1
	.zero		1


	//----- nvinfo : EIATTR_EXIT_INSTR_OFFSETS
	.align		4
        /*0058*/ 	.byte	0x04, 0x1c
        /*005a*/ 	.short	(.L_7937 - .L_7936)


	//   ....[0]....
.L_7936:
        /*005c*/ 	.word	0x00000070


	//   ....[1]....
        /*0060*/ 	.word	0x00000130


	//----- nvinfo : EIATTR_CBANK_PARAM_SIZE
	.align		4
.L_7937:
        /*0064*/ 	.byte	0x03, 0x19
        /*0066*/ 	.short	0x001c


	//----- nvinfo : EIATTR_PARAM_CBANK
	.align		4
        /*0068*/ 	.byte	0x04, 0x0a
        /*006a*/ 	.short	(.L_7939 - .L_7938)
	.align		4
.L_7938:
        /*006c*/ 	.word	index@(.nv.constant0._Z10add_kernelILx880EEvPfS0_S0_i)
        /*0070*/ 	.short	0x0380
        /*0072*/ 	.short	0x001c


	//----- nvinfo : EIATTR_SW_WAR
	.align		4
.L_7939:
        /*0074*/ 	.byte	0x04, 0x36
        /*0076*/ 	.short	(.L_7941 - .L_7940)
.L_7940:
        /*0078*/ 	.word	0x00000008
.L_7941:


//--------------------- .nv.info._Z10add_kernelILx879EEvPfS0_S0_i --------------------------
	.section	.nv.info._Z10add_kernelILx879EEvPfS0_S0_i,"",@"SHT_CUDA_INFO"
	.sectionflags	@""
	.align	4


	//----- nvinfo : EIATTR_CUDA_API_VERSION
	.align		4
        /*0000*/ 	.byte	0x04, 0x37
        /*0002*/ 	.short	(.L_7943 - .L_7942)
.L_7942:
        /*0004*/ 	.word	0x00000082


	//----- nvinfo : EIATTR_KPARAM_INFO
	.align		4
.L_7943:
        /*0008*/ 	.byte	0x04, 0x17
        /*000a*/ 	.short	(.L_7945 - .L_7944)
.L_7944:
        /*000c*/ 	.word	0x00000000
        /*0010*/ 	.short	0x0003
        /*0012*/ 	.short	0x0018
        /*0014*/ 	.byte	0x00, 0xf0, 0x11, 0x00


	//----- nvinfo : EIATTR_KPARAM_INFO
	.align		4
.L_7945:
        /*0018*/ 	.byte	0x04, 0x17
        /*001a*/ 	.short	(.L_7947 - .L_7946)
.L_7946:
        /*001c*/ 	.word	0x00000000
        /*0020*/ 	.short	0x0002
        /*0022*/ 	.short	0x0010
        /*0024*/ 	.byte	0x00, 0xf5, 0x21, 0x00


	//----- nvinfo : EIATTR_KPARAM_INFO
	.align		4
.L_7947:
        /*0028*/ 	.byte	0x04, 0x17
        /*002a*/ 	.short	(.L_7949 - .L_7948)
.L_7948:
        /*002c*/ 	.word	0x00000000
        /*0030*/ 	.short	0x0001
        /*0032*/ 	.short	0x0008
        /*0034*/ 	.byte	0x00, 0xf5, 0x21, 0x00


	//----- nvinfo : EIATTR_KPARAM_INFO
	.align		4
.L_7949:
        /*0038*/ 	.byte	0x04, 0x17
        /*003a*/ 	.short	(.L_7951 - .L_7950)
.L_7950:
        /*003c*/ 	.word	0x00000000
        /*0040*/ 	.short	0x0000
        /*0042*/ 	.short	0x0000
        /*0044*/ 	.byte	0x00, 0xf5, 0x21, 0x00


	//----- nvinfo : EIATTR_SPARSE_MMA_MASK
	.align		4
.L_7951:
        /*0048*/ 	.byte	0x03, 0x50
        /*004a*/ 	.short	0x0000


	//----- nvinfo : EIATTR_MAXREG_COUNT
	.align		4
        /*004c*/ 	.byte	0x03, 0x1b
        /*004e*/ 	.short	0x00ff


	//----- nvinfo : EIATTR_MERCURY_ISA_VERSION
	.align		4
        /*0050*/ 	.byte	0x03, 0x5f
        /*0052*/ 	.short	0x0101


	//----- nvinfo : EIATTR_VRC_CTA_INIT_COUNT
	.align		4
        /*0054*/ 	.byte	0x02, 0x4a
	.zero		1
	.zero		1


	//----- nvinfo : EIATTR_EXIT_INSTR_OFFSETS
	.align		4
        /*0058*/ 	.byte	0x04, 0x1c
        /*005a*/ 	.short	(.L_7953 - .L_7952)


	//   ....[0]....
.L_7952:
        /*005c*/ 	.word	0x00000070


	//   ....[1]....
        /*0060*/ 	.word	0x00000130


	//----- nvinfo : EIATTR_CBANK_PARAM_SIZE
	.align		4
.L_7953:
        /*0064*/ 	.byte	0x03, 0x19
        /*0066*/ 	.short	0x001c


	//----- nvinfo : EIATTR_PARAM_CBANK
	.align		4
        /*0068*/ 	.byte	0x04, 0x0a
        /*006a*/ 	.short	(.L_7955 - .L_7954)
	.align		4
.L_7954:
        /*006c*/ 	.word	index@(.nv.constant0._Z10add_kernelILx879EEvPfS0_S0_i)
        /*0070*/ 	.short	0x0380
        /*0072*/ 	.short	0x001c


	//----- nvinfo : EIATTR_SW_WAR
	.align		4
.L_7955:
        /*0074*/ 	.byte	0x04, 0x36
        /*0076*/ 	.short	(.L_7957 - .L_7956)
.L_7956:
        /*0078*/ 	.word	0x00000008
.L_7957:


//--------------------- .nv.info._Z10add_kernelILx878EEvPfS0_S0_i --------------------------
	.section	.nv.info._Z10add_kernelILx878EEvPfS0_S0_i,"",@"SHT_CUDA_INFO"
	.sectionflags	@""
	.align	4


	//----- nvinfo : EIATTR_CUDA_API_VERSION
	.align		4
        /*0000*/ 	.byte	0x04, 0x37
        /*0002*/ 	.short	(.L_7959 - .L_7958)
.L_7958:
        /*0004*/ 	.word	0x00000082


	//----- nvinfo : EIATTR_KPARAM_INFO
	.align		4
.L_7959:
        /*0008*/ 	.byte	0x04, 0x17
        /*000a*/ 	.short	(.L_7961 - .L_7960)
.L_7960:
        /*000c*/ 	.word	0x00000000
        /*0010*/ 	.short	0x0003
        /*0012*/ 	.short	0x0018
        /*0014*/ 	.byte	0x00, 0xf0, 0x11, 0x00


	//----- nvinfo : EIATTR_KPARAM_INFO
	.align		4
.L_7961:
        /*0018*/ 	.byte	0x04, 0x17
        /*001a*/ 	.short	(.L_7963 - .L_7962)
.L_7962:
        /*001c*/ 	.word	0x00000000
        /*0020*/ 	.short	0x0002
        /*0022*/ 	.short	0x0010
        /*0024*/ 	.byte	0x00, 0xf5, 0x21, 0x00


	//----- nvinfo : EIATTR_KPARAM_INFO
	.align		4
.L_7963:
        /*0028*/ 	.byte	0x04, 0x17
        /*002a*/ 	.short	(.L_7965 - .L_7964)
.L_7964:
        /*002c*/ 	.word	0x00000000
        /*0030*/ 	.short	0x0001
        /*0032*/ 	.short	0x0008
        /*0034*/ 	.byte	0x00, 0xf5, 0x21, 0x00


	//----- nvinfo : EIATTR_KPARAM_INFO
	.align		4
.L_7965:
        /*0038*/ 	.byte	0x04, 0x17
        /*003a*/ 	.short	(.L_7967 - .L_7966)
.L_7966:
        /*003c*/ 	.word	0x00000000
        /*0040*/ 	.short	0x0000
        /*0042*/ 	.short	0x0000
        /*0044*/ 	.byte	0x00, 0xf5, 0x21, 0x00


	//----- nvinfo : EIATTR_SPARSE_MMA_MASK
	.align		4
.L_7967:
        /*0048*/ 	.byte	0x03, 0x50
        /*004a*/ 	.short	0x0000


	//----- nvinfo : EIATTR_MAXREG_COUNT
	.align		4
        /*004c*/ 	.byte	0x03, 0x1b
        /*004e*/ 	.short	0x00ff


	//----- nvinfo : EIATTR_MERCURY_ISA_VERSION
	.align		4
        /*0050*/ 	.byte	0x03, 0x5f
        /*0052*/ 	.short	0x0101


	//----- nvinfo : EIATTR_VRC_CTA_INIT_COUNT
	.align		4
        /*0054*/ 	.byte	0x02, 0x4a
	.zero		1
	.zero		1


	//----- nvinfo : EIATTR_EXIT_INSTR_OFFSETS
	.align		4
        /*0058*/ 	.byte	0x04, 0x1c
        /*005a*/ 	.short	(.L_7969 - .L_7968)


	//   ....[0]....
.L_7968:
        /*005c*/ 	.word	0x00000070


	//   ....[1]....
        /*0060*/ 	.word	0x00000130


	//----- nvinfo : EIATTR_CBANK_PARAM_SIZE
	.align		4
.L_7969:
        /*0064*/ 	.byte	0x03, 0x19
        /*0066*/ 	.short	0x001c


	//----- nvinfo : EIATTR_PARAM_CBANK
	.align		4
        /*0068*/ 	.byte	0x04, 0x0a
        /*006a*/ 	.short	(.L_7971 - .L_7970)
	.align		4
.L_7970:
        /*006c*/ 	.word	index@(.nv.constant0._Z10add_kernelILx878EEvPfS0_S0_i)
        /*0070*/ 	.short	0x0380
        /*0072*/ 	.short	0x001c


	//----- nvinfo : EIATTR_SW_WAR
	.align		4
.L_7971:
        /*0074*/ 	.byte	0x04, 0x36
        /*0076*/ 	.short	(.L_7973 - .L_7972)
.L_7972:
        /*0078*/ 	.word	0x00000008
.L_7973:


//--------------------- .nv.info._Z10add_kernelILx877EEvPfS0_S0_i --------------------------
	.section	.nv.info._Z10add_kernelILx877EEvPfS0_S0_i,"",@"SHT_CUDA_INFO"
	.sectionflags	@""
	.align	4


	//----- nvinfo : EIATTR_CUDA_API_VERSION
	.align		4
        /*0000*/ 	.byte	0x04, 0x37
        /*0002*/ 	.short	(.L_7975 - .L_7974)
.L_7974:
        /*0004*/ 	.word	0x00000082


	//----- nvinfo : EIATTR_KPARAM_INFO
	.align		4
.L_7975:
        /*0008*/ 	.byte	0x04, 0x17
        /*000a*/ 	.short	(.L_7977 - .L_7976)
.L_7976:
        /*000c*/ 	.word	0x00000000
        /*0010*/ 	.short	0x0003
        /*0012*/ 	.short	0x0018
        /*0014*/ 	.byte	0x00, 0xf0, 0x11, 0x00


	//----- nvinfo : EIATTR_KPARAM_INFO
	.align		4
.L_7977:
        /*0018*/ 	.byte	0x04, 0x17
        /*001a*/ 	.short	(.L_7979 - .L_7978)
.L_7978:
        /*001c*/ 	.word	0x00000000
        /*0020*/ 	.short	0x0002
        /*0022*/ 	.short	0x0010
        /*0024*/ 	.byte	0x00, 0xf5, 0x21, 0x00


	//----- nvinfo : EIATTR_KPARAM_INFO
	.align		4
.L_7979:
        /*0028*/ 	.byte	0x04, 0x17
        /*002a*/ 	.short	(.L_7981 - .L_7980)
.L_7980:
        /*002c*/ 	.word	0x00000000
        /*0030*/ 	.short	0x0001
        /*0032*/ 	.short	0x0008
        /*0034*/ 	.byte	0x00, 0xf5, 0x21, 0x00


	//----- nvinfo : EIATTR_KPARAM_INFO
	.align		4
.L_7981:
        /*0038*/ 	.byte	0x04, 0x17
        /*003a*/ 	.short	(.L_7983 - .L_7982)
.L_7982:
        /*003c*/ 	.word	0x00000000
        /*0040*/ 	.short	0x0000
        /*0042*/ 	.short	0x0000
        /*0044*/ 	.byte	0x00, 0xf5, 0x21, 0x00


	//----- nvinfo : EIATTR_SPARSE_MMA_MASK
	.align		4
.L_7983:
        /*0048*/ 	.byte	0x03, 0x50
        /*004a*/ 	.short	0x0000


	//----- nvinfo : EIATTR_MAXREG_COUNT
	.align		4
        /*004c*/ 	.byte	0x03, 0x1b
        /*004e*/ 	.short	0x00ff


	//----- nvinfo : EIATTR_MERCURY_ISA_VERSION
	.align		4
        /*0050*/ 	.byte	0x03, 0x5f
        /*0052*/ 	.short	0x0101


	//----- nvinfo : EIATTR_VRC_CTA_INIT_COUNT
	.align		4
        /*0054*/ 	.byte	0x02, 0x4a
	.zero		1
	.zero		1


	//----- nvinfo : EIATTR_EXIT_INSTR_OFFSETS
	.align		4
        /*0058*/ 	.byte	0x04, 0x1c
        /*005a*/ 	.short	(.L_7985 - .L_7984)


	//   ....[0]....
.L_7984:
        /*005c*/ 	.word	0x00000070


	//   ....[1]....
        /*0060*/ 	.word	0x00000130


	//----- nvinfo : EIATTR_CBANK_PARAM_SIZE
	.align		4
.L_7985:
        /*0064*/ 	.byte	0x03, 0x19
        /*0066*/ 	.short	0x001c


	//----- nvinfo : EIATTR_PARAM_CBANK
	.align		4
        /*0068*/ 	.byte	0x04, 0x0a
        /*006a*/ 	.short	(.L_7987 - .L_7986)
	.align		4
.L_7986:
        /*006c*/ 	.word	index@(.nv.constant0._Z10add_kernelILx877EEvPfS0_S0_i)
        /*0070*/ 	.short	0x0380
        /*0072*/ 	.short	0x001c


	//----- nvinfo : EIATTR_SW_WAR
	.align		4
.L_7987:
        /*0074*/ 	.byte	0x04, 0x36
        /*0076*/ 	.short	(.L_7989 - .L_7988)
.L_7988:
        /*0078*/ 	.word	0x00000008
.L_7989:


//--------------------- .nv.info._Z10add_kernelILx876EEvPfS0_S0_i --------------------------
	.section	.nv.info._Z10add_kernelILx876EEvPfS0_S0_i,"",@"SHT_CUDA_INFO"
	.sectionflags	@""
	.align	4


	//----- nvinfo : EIATTR_CUDA_API_VERSION
	.align		4
        /*0000*/ 	.byte	0x04, 0x37
        /*0002*/ 	.short	(.L_7991 - .L_7990)
.L_7990:
        /*0004*/ 	.word	0x00000082


	//----- nvinfo : EIATTR_KPARAM_INFO
	.align		4
.L_7991:
        /*0008*/ 	.byte	0x04, 0x17
        /*000a*/ 	.short	(.L_7993 - .L_7992)
.L_7992:
        /*000c*/ 	.word	0x00000000
        /*0010*/ 	.short	0x0003
        /*0012*/ 	.short	0x0018
        /*0014*/ 	.byte	0x00, 0xf0, 0x11, 0x00


	//----- nvinfo : EIATTR_KPARAM_INFO
	.align		4
.L_7993:
        /*0018*/ 	.byte	0x04, 0x17
        /*001a*/ 	.short	(.L_7995 - .L_7994)
.L_7994:
        /*001c*/ 	.word	0x00000000
        /*0020*/ 	.short	0x0002
        /*0022*/ 	.short	0x0010
        /*0024*/ 	.byte	0x00, 0xf5, 0x21, 0x00


	//----- nvinfo : EIATTR_KPARAM_INFO
	.align		4
.L_7995:
        /*0028*/ 	.byte	0x04, 0x17
        /*002a*/ 	.short	(.L_7997 - .L_7996)
.L_7996:
        /*002c*/ 	.word	0x00000000
        /*0030*/ 	.short	0x0001
        /*0032*/ 	.short	0x0008
        /*0034*/ 	.byte	0x00, 0xf5, 0x21, 0x00


	//----- nvinfo : EIATTR_KPARAM_INFO
	.align		4
.L_7997:
        /*0038*/ 	.byte	0x04, 0x17
        /*003a*/ 	.short	(.L_7999 - .L_7998)
.L_7998:
        /*003c*/ 	.word	0x00000000
        /*0040*/ 	.short	0x0000
        /*0042*/ 	.short	0x0000
        /*0044*/ 	.byte	0x00, 0xf5, 0x21, 0x00


	//----- nvinfo : EIATTR_SPARSE_MMA_MASK
	.align		4
.L_7999:
        /*0048*/ 	.byte	0x03, 0x50
        /*004a*/ 	.short	0x0000


	//----- nvinfo : EIATTR_MAXREG_COUNT
	.align		4
        /*004c*/ 	.byte	0x03, 0x1b
        /*004e*/ 	.short	0x00ff


	//----- nvinfo : EIATTR_MERCURY_ISA_VERSION
	.align		4
        /*0050*/ 	.byte	0x03, 0x5f
        /*0052*/ 	.short	0x0101


	//----- nvinfo : EIATTR_VRC_CTA_INIT_COUNT
	.align		4
        /*0054*/ 	.byte	0x02, 0x4a
	.zero		1
	.zero		1


	//----- nvinfo : EIATTR_EXIT_INSTR_OFFSETS
	.align		4
        /*0058*/ 	.byte	0x04, 0x1c
        /*005a*/ 	.short	(.L_8001 - .L_8000)


	//   ....[0]....
.L_8000:
        /*005c*/ 	.word	0x00000070


	//   ....[1]....
        /*0060*/ 	.word	0x00000130


	//----- nvinfo : EIATTR_CBANK_PARAM_SIZE
	.align		4
.L_8001:
        /*0064*/ 	.byte	0x03, 0x19
        /*0066*/ 	.short	0x001c


	//----- nvinfo : EIATTR_PARAM_CBANK
	.align		4
        /*0068*/ 	.byte	0x04, 0x0a
        /*006a*/ 	.short	(.L_8003 - .L_8002)
	.align		4
.L_8002:
        /*006c*/ 	.word	index@(.nv.constant0._Z10add_kernelILx876EEvPfS0_S0_i)
        /*0070*/ 	.short	0x0380
        /*0072*/ 	.short	0x001c


	//----- nvinfo : EIATTR_SW_WAR
	.align		4
.L_8003:
        /*0074*/ 	.byte	0x04, 0x36
        /*0076*/ 	.short	(.L_8005 - .L_8004)
.L_8004:
        /*0078*/ 	.word	0x00000008
.L_8005:


//--------------------- .nv.info._Z10add_kernelILx875EEvPfS0_S0_i --------------------------
	.section	.nv.info._Z10add_kernelILx875EEvPfS0_S0_i,"",@"SHT_CUDA_INFO"
	.sectionflags	@""
	.align	4


	//----- nvinfo : EIATTR_CUDA_API_VERSION
	.align		4
        /*0000*/ 	.byte	0x04, 0x37
        /*0002*/ 	.short	(.L_8007 - .L_8006)
.L_8006:
        /*0004*/ 	.word	0x00000082


	//----- nvinfo : EIATTR_KPARAM_INFO
	.align		4
.L_8007:
        /*0008*/ 	.byte	0x04, 0x17
        /*000a*/ 	.short	(.L_8009 - .L_8008)
.L_8008:
        /*000c*/ 	.word	0x00000000
        /*0010*/ 	.short	0x0003
        /*0012*/ 	.short	0x0018
        /*0014*/ 	.byte	0x00, 0xf0, 0x11, 0x00


	//----- nvinfo : EIATTR_KPARAM_INFO
	.align		4
.L_8009:
        /*0018*/ 	.byte	0x04, 0x17
        /*001a*/ 	.short	(.L_8011 - .L_8010)
.L_8010:
        /*001c*/ 	.word	0x00000000
        /*0020*/ 	.short	0x0002
        /*0022*/ 	.short	0x0010
        /*0024*/ 	.byte	0x00, 0xf5, 0x21, 0x00


	//----- nvinfo : EIATTR_KPARAM_INFO
	.align		4
.L_8011:
        /*0028*/ 	.byte	0x04, 0x17
        /*002a*/ 	.short	(.L_8013 - .L_8012)
.L_8012:
        /*002c*/ 	.word	0x00000000
        /*0030*/ 	.short	0x0001
        /*0032*/ 	.short	0x0008
        /*0034*/ 	.byte	0x00, 0xf5, 0x21, 0x00


	//----- nvinfo : EIATTR_KPARAM_INFO
	.align		4
.L_8013:
        /*0038*/ 	.byte	0x04, 0x17
        /*003a*/ 	.short	(.L_8015 - .L_8014)
.L_8014:
        /*003c*/ 	.word	0x00000000
        /*0040*/ 	.short	0x0000
        /*0042*/ 	.short	0x0000
        /*0044*/ 	.byte	0x00, 0xf5, 0x21, 0x00


	//----- nvinfo : EIATTR_SPARSE_MMA_MASK
	.align		4
.L_8015:
        /*0048*/ 	.byte	0x03, 0x50
        /*004a*/ 	.short	0x0000


	//----- nvinfo : EIATTR_MAXREG_COUNT
	.align		4
        /*004c*/ 	.byte	0x03, 0x1b
        /*004e*/ 	.short	0x00ff


	//----- nvinfo : EIATTR_MERCURY_ISA_VERSION
	.align		4
        /*0050*/ 	.byte	0x03, 0x5f
        /*0052*/ 	.short	0x0101


	//----- nvinfo : EIATTR_VRC_CTA_INIT_COUNT
	.align		4
        /*0054*/ 	.byte	0x02, 0x4a
	.zero		1
	.zero		1


	//----- nvinfo : EIATTR_EXIT_INSTR_OFFSETS
	.align		4
        /*0058*/ 	.byte	0x04, 0x1c
        /*005a*/ 	.short	(.L_8017 - .L_8016)


	//   ....[0]....
.L_8016:
        /*005c*/ 	.word	0x00000070


	//   ....[1]....
        /*0060*/ 	.word	0x00000130


	//----- nvinfo : EIATTR_CBANK_PARAM_SIZE
	.align		4
.L_8017:
        /*0064*/ 	.byte	0x03, 0x19
        /*0066*/ 	.short	0x001c


	//----- nvinfo : EIATTR_PARAM_CBANK
	.align		4
        /*0068*/ 	.byte	0x04, 0x0a
        /*006a*/ 	.short	(.L_8019 - .L_8018)
	.align		4
.L_8018:
        /*006c*/ 	.word	index@(.nv.constant0._Z10add_kernelILx875EEvPfS0_S0_i)
        /*0070*/ 	.short	0x0380
        /*0072*/ 	.short	0x001c


	//----- nvinfo : EIATTR_SW_WAR
	.align		4
.L_8019:
        /*0074*/ 	.byte	0x04, 0x36
        /*0076*/ 	.short	(.L_8021 - .L_8020)
.L_8020:
        /*0078*/ 	.word	0x00000008
.L_8021:


//--------------------- .nv.info._Z10add_kernelILx874EEvPfS0_S0_i --------------------------
	.section	.nv.info._Z10add_kernelILx874EEvPfS0_S0_i,"",@"SHT_CUDA_INFO"
	.sectionflags	@""
	.align	4


	//----- nvinfo : EIATTR_CUDA_API_VERSION
	.align		4
        /*0000*/ 	.byte	0x04, 0x37
        /*0002*/ 	.short	(.L_8023 - .L_8022)
.L_8022:
        /*0004*/ 	.word	0x00000082


	//----- nvinfo : EIATTR_KPARAM_INFO
	.align		4
.L_8023:
        /*0008*/ 	.byte	0x04, 0x17
        /*000a*/ 	.short	(.L_8025 - .L_8024)
.L_8024:
        /*000c*/ 	.word	0x00000000
        /*0010*/ 	.short	0x0003
        /*0012*/ 	.short	0x0018
        /*0014*/ 	.byte	0x00, 0xf0, 0x11, 0x00


	//----- nvinfo : EIATTR_KPARAM_INFO
	.align		4
.L_8025:
        /*0018*/ 	.byte	0x04, 0x17
        /*001a*/ 	.short	(.L_8027 - .L_8026)
.L_8026:
        /*001c*/ 	.word	0x00000000
        /*0020*/ 	.short	0x0002
        /*0022*/ 	.short	0x0010
        /*0024*/ 	.byte	0x00, 0xf5, 0x21, 0x00


	//----- nvinfo : EIATTR_KPARAM_INFO
	.align		4
.L_8027:
        /*0028*/ 	.byte	0x04, 0x17
        /*002a*/ 	.short	(.L_8029 - .L_8028)
.L_8028:
        /*002c*/ 	.word	0x00000000
        /*0030*/ 	.short	0x0001
        /*0032*/ 	.short	0x0008
        /*0034*/ 	.byte	0x00, 0xf5, 0x21, 0x00


	//----- nvinfo : EIATTR_KPARAM_INFO
	.align		4
.L_8029:
        /*0038*/ 	.byte	0x04, 0x17
        /*003a*/ 	.short	(.L_8031 - .L_8030)
.L_8030:
        /*003c*/ 	.word	0x00000000
        /*0040*/ 	.short	0x0000
        /*0042*/ 	.short	0x0000
        /*0044*/ 	.byte	0x00, 0xf5, 0x21, 0x00


	//----- nvinfo : EIATTR_SPARSE_MMA_MASK
	.align		4
.L_8031:
        /*0048*/ 	.byte	0x03, 0x50
        /*004a*/ 	.short	0x0000


	//----- nvinfo : EIATTR_MAXREG_COUNT
	.align		4
        /*004c*/ 	.byte	0x03, 0x1b
        /*004e*/ 	.short	0x00ff


	//----- nvinfo : EIATTR_MERCURY_ISA_VERSION
	.align		4
        /*0050*/ 	.byte	0x03, 0x5f
        /*0052*/ 	.short	0x0101


	//----- nvinfo : EIATTR_VRC_CTA_INIT_COUNT
	.align		4
        /*0054*/ 	.byte	0x02, 0x4a
	.zero		1
	.zero		1


	//----- nvinfo : EIATTR_EXIT_INSTR_OFFSETS
	.align		4
        /*0058*/ 	.byte	0x04, 0x1c
        /*005a*/ 	.short	(.L_8033 - .L_8032)


	//   ....[0]....
.L_8032:
        /*005c*/ 	.word	0x00000070


	//   ....[1]....
        /*0060*/ 	.word	0x00000130


	//----- nvinfo : EIATTR_CBANK_PARAM_SIZE
	.align		4
.L_8033:
        /*0064*/ 	.byte	0x03, 0x19
        /*0066*/ 	.short	0x001c


	//----- nvinfo : EIATTR_PARAM_CBANK
	.align		4
        /*0068*/ 	.byte	0x04, 0x0a
        /*006a*/ 	.short	(.L_8035 - .L_8034)
	.align		4
.L_8034:
        /*006c*/ 	.word	index@(.nv.constant0._Z10add_kernelILx874EEvPfS0_S0_i)
        /*0070*/ 	.short	0x0380
        /*0072*/ 	.short	0x001c


	//----- nvinfo : EIATTR_SW_WAR
	.align		4
.L_8035:
        /*0074*/ 	.byte	0x04, 0x36
        /*0076*/ 	.short	(.L_8037 - .L_8036)
.L_8036:
        /*0078*/ 	.word	0x00000008
.L_8037:


//--------------------- .nv.info._Z10add_kernelILx873EEvPfS0_S0_i --------------------------
	.section	.nv.info._Z10add_kernelILx873EEvPfS0_S0_i,"",@"SHT_CUDA_INFO"
	.sectionflags	@""
	.align	4


	//----- nvinfo : EIATTR_CUDA_API_VERSION
	.align		4
        /*0000*/ 	.byte	0x04, 0x37
        /*0002*/ 	.short	(.L_8039 - .L_8038)
.L_8038:
        /*0004*/ 	.word	0x00000082


	//----- nvinfo : EIATTR_KPARAM_INFO
	.align		4
.L_8039:
        /*0008*/ 	.byte	0x04, 0x17
        /*000a*/ 	.short	(.L_8041 - .L_8040)
.L_8040:
        /*000c*/ 	.word	0x00000000
        /*0010*/ 	.short	0x0003
        /*0012*/ 	.short	0x0018
        /*0014*/ 	.byte	0x00, 0xf0, 0x11, 0x00


	//----- nvinfo : EIATTR_KPARAM_INFO
	.align		4
.L_8041:
        /*0018*/ 	.byte	0x04, 0x17
        /*001a*/ 	.short	(.L_8043 - .L_8042)
.L_8042:
        /*001c*/ 	.word	0x00000000
        /*0020*/ 	.short	0x0002
        /*0022*/ 	.short	0x0010
        /*0024*/ 	.byte	0x00, 0xf5, 0x21, 0x00


	//----- nvinfo : EIATTR_KPARAM_INFO
	.align		4
.L_8043:
        /*0028*/ 	.byte	0x04, 0x17
        /*002a*/ 	.short	(.L_8045 - .L_8044)
.L_8044:
        /*002c*/ 	.word	0x00000000
        /*0030*/ 	.short	0x0001
        /*0032*/ 	.short	0x0008
        /*0034*/ 	.byte	0x00, 0xf5, 0x21, 0x00


	//----- nvinfo : EIATTR_KPARAM_INFO
	.align		4
.L_8045:
        /*0038*/ 	.byte	0x04, 0x17
        /*003a*/ 	.short	(.L_8047 - .L_8046)
.L_8046:
        /*003c*/ 	.word	0x00000000
        /*0040*/ 	.short	0x0000
        /*0042*/ 	.short	0x0000
        /*0044*/ 	.byte	0x00, 0xf5, 0x21, 0x00


	//----- nvinfo : EIATTR_SPARSE_MMA_MASK
	.align		4
.L_8047:
        /*0048*/ 	.byte	0x03, 0x50
        /*004a*/ 	.short	0x0000


	//----- nvinfo : EIATTR_MAXREG_COUNT
	.align		4
        /*004c*/ 	.byte	0x03, 0x1b
        /*004e*/ 	.short	0x00ff


	//----- nvinfo : EIATTR_MERCURY_ISA_VERSION
	.align		4
        /*0050*/ 	.byte	0x03, 0x5f
        /*0052*/ 	.short	0x0101


	//----- nvinfo : EIATTR_VRC_CTA_INIT_COUNT
	.align		4
        /*0054*/ 	.byte	0x02, 0x4a
	.zero		1
	.zero		1


	//----- nvinfo : EIATTR_EXIT_INSTR_OFFSETS
	.align		4
        /*0058*/ 	.byte	0x04, 0x1c
        /*005a*/ 	.short	(.L_8049 - .L_8048)


	//   ....[0]....
.L_8048:
        /*005c*/ 	.word	0x00000070


	//   ....[1]....
        /*0060*/ 	.word	0x00000130


	//----- nvinfo : EIATTR_CBANK_PARAM_SIZE
	.align		4
.L_8049:
        /*0064*/ 	.byte	0x03, 0x19
        /*0066*/ 	.short	0x001c


	//----- nvinfo : EIATTR_PARAM_CBANK
	.align		4
        /*0068*/ 	.byte	0x04, 0x0a
        /*006a*/ 	.short	(.L_8051 - .L_8050)
	.align		4
.L_8050:
        /*006c*/ 	.word	index@(.nv.constant0._Z10add_kernelILx873EEvPfS0_S0_i)
        /*0070*/ 	.short	0x0380
        /*0072*/ 	.short	0x001c


	//----- nvinfo : EIATTR_SW_WAR
	.align		4
.L_8051:
        /*0074*/ 	.byte	0x04, 0x36
        /*0076*/ 	.short	(.L_8053 - .L_8052)
.L_8052:
        /*0078*/ 	.word	0x00000008
.L_8053:


//--------------------- .nv.info._Z10add_kernelILx872EEvPfS0_S0_i --------------------------
	.section	.nv.info._Z10add_kernelILx872EEvPfS0_S0_i,"",@"SHT_CUDA_INFO"
	.sectionflags	@""
	.align	4


	//----- nvinfo : EIATTR_CUDA_API_VERSION
	.align		4
        /*0000*/ 	.byte	0x04, 0x37
        /*0002*/ 	.short	(.L_8055 - .L_8054)
.L_8054:
        /*0004*/ 	.word	0x00000082


	//----- nvinfo : EIATTR_KPARAM_INFO
	.align		4
.L_8055:
        /*0008*/ 	.byte	0x04, 0x17
        /*000a*/ 	.short	(.L_8057 - .L_8056)
.L_8056:
        /*000c*/ 	.word	0x00000000
        /*0010*/ 	.short	0x0003
        /*0012*/ 	.short	0x0018
        /*0014*/ 	.byte	0x00, 0xf0, 0x11, 0x00


	//----- nvinfo : EIATTR_KPARAM_INFO
	.align		4
.L_8057:
        /*0018*/ 	.byte	0x04, 0x17
        /*001a*/ 	.short	(.L_8059 - .L_8058)
.L_8058:
        /*001c*/ 	.word	0x00000000
        /*0020*/ 	.short	0x0002
        /*0022*/ 	.short	0x0010
        /*0024*/ 	.byte	0x00, 0xf5, 0x21, 0x00


	//----- nvinfo : EIATTR_KPARAM_INFO
	.align		4
.L_8059:
        /*0028*/ 	.byte	0x04, 0x17
        /*002a*/ 	.short	(.L_8061 - .L_8060)
.L_8060:
        /*002c*/ 	.word	0x00000000
        /*0030*/ 	.short	0x0001
        /*0032*/ 	.short	0x0008
        /*0034*/ 	.byte	0x00, 0xf5, 0x21, 0x00


	//----- nvinfo : EIATTR_KPARAM_INFO
	.align		4
.L_8061:
        /*0038*/ 	.byte	0x04, 0x17
        /*003a*/ 	.short	(.L_8063 - .L_8062)
.L_8062:
        /*003c*/ 	.word	0x00000000
        /*0040*/ 	.short	0x0000
        /*0042*/ 	.short	0x0000
        /*0044*/ 	.byte	0x00, 0xf5, 0x21, 0x00


	//----- nvinfo : EIATTR_SPARSE_MMA_MASK
	.align		4
.L_8063:
        /*0048*/ 	.byte	0x03, 0x50
        /*004a*/ 	.short	0x0000


	//----- nvinfo : EIATTR_MAXREG_COUNT
	.align		4
        /*004c*/ 	.byte	0x03, 0x1b
        /*004e*/ 	.short	0x00ff


	//----- nvinfo : EIATTR_MERCURY_ISA_VERSION
	.align		4
        /*0050*/ 	.byte	0x03, 0x5f
        /*0052*/ 	.short	0x0101


	//----- nvinfo : EIATTR_VRC_CTA_INIT_COUNT
	.align		4
        /*0054*/ 	.byte	0x02, 0x4a
	.zero		1
	.zero		1


	//----- nvinfo : EIATTR_EXIT_INSTR_OFFSETS
	.align		4
        /*0058*/ 	.byte	0x04, 0x1c
        /*005a*/ 	.short	(.L_8065 - .L_8064)


	//   ....[0]....
.L_8064:
        /*005c*/ 	.word	0x00000070


	//   ....[1]....
        /*0060*/ 	.word	0x00000130


	//----- nvinfo : EIATTR_CBANK_PARAM_SIZE
	.align		4
.L_8065:
        /*0064*/ 	.byte	0x03, 0x19
        /*0066*/ 	.short	0x001c


	//----- nvinfo : EIATTR_PARAM_CBANK
	.align		4
        /*0068*/ 	.byte	0x04, 0x0a
        /*006a*/ 	.short	(.L_8067 - .L_8066)
	.align		4
.L_8066:
        /*006c*/ 	.word	index@(.nv.constant0._Z10add_kernelILx872EEvPfS0_S0_i)
        /*0070*/ 	.short	0x0380
        /*0072*/ 	.short	0x001c


	//----- nvinfo : EIATTR_SW_WAR
	.align		4
.L_8067:
        /*0074*/ 	.byte	0x04, 0x36
        /*0076*/ 	.short	(.L_8069 - .L_8068)
.L_8068:
        /*0078*/ 	.word	0x00000008
.L_8069:


//--------------------- .nv.info._Z10add_kernelILx871EEvPfS0_S0_i --------------------------
	.section	.nv.info._Z10add_kernelILx871EEvPfS0_S0_i,"",@"SHT_CUDA_INFO"
	.sectionflags	@""
	.align	4


	//----- nvinfo : EIATTR_CUDA_API_VERSION
	.align		4
        /*0000*/ 	.byte	0x04, 0x37
        /*0002*/ 	.short	(.L_8071 - .L_8070)
.L_8070:
        /*0004*/ 	.word	0x00000082


	//----- nvinfo : EIATTR_KPARAM_INFO
	.align		4
.L_8071:
        /*0008*/ 	.byte	0x04, 0x17
        /*000a*/ 	.short	(.L_8073 - .L_8072)
.L_8072:
        /*000c*/ 	.word	0x00000000
        /*0010*/ 	.short	0x0003
        /*0012*/ 	.short	0x0018
        /*0014*/ 	.byte	0x00, 0xf0, 0x11, 0x00


	//----- nvinfo : EIATTR_KPARAM_INFO
	.align		4
.L_8073:
        /*0018*/ 	.byte	0x04, 0x17
        /*001a*/ 	.short	(.L_8075 - .L_8074)
.L_8074:
        /*001c*/ 	.word	0x00000000
        /*0020*/ 	.short	0x0002
        /*0022*/ 	.short	0x0010
        /*0024*/ 	.byte	0x00, 0xf5, 0x21, 0x00


	//----- nvinfo : EIATTR_KPARAM_INFO
	.align		4
.L_8075:
        /*0028*/ 	.byte	0x04, 0x17
        /*002a*/ 	.short	(.L_8077 - .L_8076)
.L_8076:
        /*002c*/ 	.word	0x00000000
        /*0030*/ 	.short	0x0001
        /*0032*/ 	.short	0x0008
        /*0034*/ 	.byte	0x00, 0xf5, 0x21, 0x00


	//----- nvinfo : EIATTR_KPARAM_INFO
	.align		4
.L_8077:
        /*0038*/ 	.byte	0x04, 0x17
        /*003a*/ 	.short	(.L_8079 - .L_8078)
.L_8078:
        /*003c*/ 	.word	0x00000000
        /*0040*/ 	.short	0x0000
        /*0042*/ 	.short	0x0000
        /*0044*/ 	.byte	0x00, 0xf5, 0x21, 0x00


	//----- nvinfo : EIATTR_SPARSE_MMA_MASK
	.align		4
.L_8079:
        /*0048*/ 	.byte	0x03, 0x50
        /*004a*/ 	.short	0x0000


	//----- nvinfo : EIATTR_MAXREG_COUNT
	.align		4
        /*004c*/ 	.byte	0x03, 0x1b
        /*004e*/ 	.short	0x00ff


	//----- nvinfo : EIATTR_MERCURY_ISA_VERSION
	.align		4
        /*0050*/ 	.byte	0x03, 0x5f
        /*0052*/ 	.short	0x0101


	//----- nvinfo : EIATTR_VRC_CTA_INIT_COUNT
	.align		4
        /*0054*/ 	.byte	0x02, 0x4a
	.zero		1
	.zero		1


	//----- nvinfo : EIATTR_EXIT_INSTR_OFFSETS
	.align		4
        /*0058*/ 	.byte	0x04, 0x1c
        /*005a*/ 	.short	(.L_8081 - .L_8080)


	//   ....[0]....
.L_8080:
        /*005c*/ 	.word	0x00000070


	//   ....[1]....
        /*0060*/ 	.word	0x00000130


	//----- nvinfo : EIATTR_CBANK_PARAM_SIZE
	.align		4
.L_8081:
        /*0064*/ 	.byte	0x03, 0x19
        /*0066*/ 	.short	0x001c


	//----- nvinfo : EIATTR_PARAM_CBANK
	.align		4
        /*0068*/ 	.byte	0x04, 0x0a
        /*006a*/ 	.short	(.L_8083 - .L_8082)
	.align		4
.L_8082:
        /*006c*/ 	.word	index@(.nv.constant0._Z10add_kernelILx871EEvPfS0_S0_i)
        /*0070*/ 	.short	0x0380
        /*0072*/ 	.short	0x001c


	//----- nvinfo : EIATTR_SW_WAR
	.align		4
.L_8083:
        /*0074*/ 	.byte	0x04, 0x36
        /*0076*/ 	.short	(.L_8085 - .L_8084)
.L_8084:
        /*0078*/ 	.word	0x00000008
.L_8085:


//--------------------- .nv.info._Z10add_kernelILx870EEvPfS0_S0_i --------------------------
	.section	.nv.info._Z10add_kernelILx870EEvPfS0_S0_i,"",@"SHT_CUDA_INFO"
	.sectionflags	@""
	.align	4


	//----- nvinfo : EIATTR_CUDA_API_VERSION
	.align		4
        /*0000*/ 	.byte	0x04, 0x37
        /*0002*/ 	.short	(.L_8087 - .L_8086)
.L_8086:
        /*0004*/ 	.word	0x00000082


	//----- nvinfo : EIATTR_KPARAM_INFO
	.align		4
.L_8087:
        /*0008*/ 	.byte	0x04, 0x17
        /*000a*/ 	.short	(.L_8089 - .L_8088)
.L_8088:
        /*000c*/ 	.word	0x00000000
        /*0010*/ 	.short	0x0003
        /*0012*/ 	.short	0x0018
        /*0014*/ 	.byte	0x00, 0xf0, 0x11, 0x00


	//----- nvinfo : EIATTR_KPARAM_INFO
	.align		4
.L_8089:
        /*0018*/ 	.byte	0x04, 0x17
        /*001a*/ 	.short	(.L_8091 - .L_8090)
.L_8090:
        /*001c*/ 	.word	0x00000000
        /*0020*/ 	.short	0x0002
        /*0022*/ 	.short	0x0010
        /*0024*/ 	.byte	0x00, 0xf5, 0x21, 0x00


	//----- nvinfo : EIATTR_KPARAM_INFO
	.align		4
.L_8091:
        /*0028*/ 	.byte	0x04, 0x17
        /*002a*/ 	.short	(.L_8093 - .L_8092)
.L_8092:
        /*002c*/ 	.word	0x00000000
        /*0030*/ 	.short	0x0001
        /*0032*/ 	.short	0x0008
        /*0034*/ 	.byte	0x00, 0xf5, 0x21, 0x00


	//----- nvinfo : EIATTR_KPARAM_INFO
	.align		4
.L_8093:
        /*0038*/ 	.byte	0x04, 0x17
        /*003a*/ 	.short	(.L_8095 - .L_8094)
.L_8094:
        /*003c*/ 	.word	0x00000000
        /*0040*/ 	.short	0x0000
        /*0042*/ 	.short	0x0000
        /*0044*/ 	.byte	0x00, 0xf5, 0x21, 0x00


	//----- nvinfo : EIATTR_SPARSE_MMA_MASK
	.align		4
.L_8095:
        /*0048*/ 	.byte	0x03, 0x50
        /*004a*/ 	.short	0x0000


	//----- nvinfo : EIATTR_MAXREG_COUNT
	.align		4
        /*004c*/ 	.byte	0x03, 0x1b
        /*004e*/ 	.short	0x00ff


	//----- nvinfo : EIATTR_MERCURY_ISA_VERSION
	.align		4
        /*0050*/ 	.byte	0x03, 0x5f
        /*0052*/ 	.short	0x0101


	//----- nvinfo : EIATTR_VRC_CTA_INIT_COUNT
	.align		4
        /*0054*/ 	.byte	0x02, 0x4a
	.zero		1
	.zero		1


	//----- nvinfo : EIATTR_EXIT_INSTR_OFFSETS
	.align		4
        /*0058*/ 	.byte	0x04, 0x1c
        /*005a*/ 	.short	(.L_8097 - .L_8096)


	//   ....[0]....
.L_8096:
        /*005c*/ 	.word	0x00000070


	//   ....[1]....
        /*0060*/ 	.word	0x00000130


	//----- nvinfo : EIATTR_CBANK_PARAM_SIZE
	.align		4
.L_8097:
        /*0064*/ 	.byte	0x03, 0x19
        /*0066*/ 	.short	0x001c


	//----- nvinfo : EIATTR_PARAM_CBANK
	.align		4
        /*0068*/ 	.byte	0x04, 0x0a
        /*006a*/ 	.short	(.L_8099 - .L_8098)
	.align		4
.L_8098:
        /*006c*/ 	.word	index@(.nv.constant0._Z10add_kernelILx870EEvPfS0_S0_i)
        /*0070*/ 	.short	0x0380
        /*0072*/ 	.short	0x001c


	//----- nvinfo : EIATTR_SW_WAR
	.align		4
.L_8099:
        /*0074*/ 	.byte	0x04, 0x36
        /*0076*/ 	.short	(.L_8101 - .L_8100)
.L_8100:
        /*0078*/ 	.word	0x00000008
.L_8101:


//--------------------- .nv.info._Z10add_kernelILx869EEvPfS0_S0_i --------------------------
	.section	.nv.info._Z10add_kernelILx869EEvPfS0_S0_i,"",@"SHT_CUDA_INFO"
	.sectionflags	@""
	.align	4


	//----- nvinfo : EIATTR_CUDA_API_VERSION
	.align		4
        /*0000*/ 	.byte	0x04, 0x37
        /*0002*/ 	.short	(.L_8103 - .L_8102)
.L_8102:
        /*0004*/ 	.word	0x00000082


	//----- nvinfo : EIATTR_KPARAM_INFO
	.align		4
.L_8103:
        /*0008*/ 	.byte	0x04, 0x17
        /*000a*/ 	.short	(.L_8105 - .L_8104)
.L_8104:
        /*000c*/ 	.word	0x00000000
        /*0010*/ 	.short	0x0003
        /*0012*/ 	.short	0x0018
        /*0014*/ 	.byte	0x00, 0xf0, 0x11, 0x00


	//----- nvinfo : EIATTR_KPARAM_INFO
	.align		4
.L_8105:
        /*0018*/ 	.byte	0x04, 0x17
        /*001a*/ 	.short	(.L_8107 - .L_8106)
.L_8106:
        /*001c*/ 	.word	0x00000000
        /*0020*/ 	.short	0x0002
        /*0022*/ 	.short	0x0010
        /*0024*/ 	.byte	0x00, 0xf5, 0x21, 0x00


	//----- nvinfo : EIATTR_KPARAM_INFO
	.align		4
.L_8107:
        /*0028*/ 	.byte	0x04, 0x17
        /*002a*/ 	.short	(.L_8109 - .L_8108)
.L_8108:
        /*002c*/ 	.word	0x00000000
        /*0030*/ 	.short	0x0001
        /*0032*/ 	.short	0x0008
        /*0034*/ 	.byte	0x00, 0xf5, 0x21, 0x00


	//----- nvinfo : EIATTR_KPARAM_INFO
	.align		4
.L_8109:
        /*0038*/ 	.byte	0x04, 0x17
        /*003a*/ 	.short	(.L_8111 - .L_8110)
.L_8110:
        /*003c*/ 	.word	0x00000000
        /*0040*/ 	.short	0x0000
        /*0042*/ 	.short	0x0000
        /*0044*/ 	.byte	0x00, 0xf5, 0x21, 0x00


	//----- nvinfo : EIATTR_SPARSE_MMA_MASK
	.align		4
.L_8111:
        /*0048*/ 	.byte	0x03, 0x50
        /*004a*/ 	.short	0x0000


	//----- nvinfo : EIATTR_MAXREG_COUNT
	.align		4
        /*004c*/ 	.byte	0x03, 0x1b
        /*004e*/ 	.short	0x00ff


	//----- nvinfo : EIATTR_MERCURY_ISA_VERSION
	.align		4
        /*0050*/ 	.byte	0x03, 0x5f
        /*0052*/ 	.short	0x0101


	//----- nvinfo : EIATTR_VRC_CTA_INIT_COUNT
	.align		4
        /*0054*/ 	.byte	0x02, 0x4a
	.zero		1
	.zero		1


	//----- nvinfo : EIATTR_EXIT_INSTR_OFFSETS
	.align		4
        /*0058*/ 	.byte	0x04, 0x1c
        /*005a*/ 	.short	(.L_8113 - .L_8112)


	//   ....[0]....
.L_8112:
        /*005c*/ 	.word	0x00000070


	//   ....[1]....
        /*0060*/ 	.word	0x00000130


	//----- nvinfo : EIATTR_CBANK_PARAM_SIZE
	.align		4
.L_8113:
        /*0064*/ 	.byte	0x03, 0x19
        /*0066*/ 	.short	0x001c


	//----- nvinfo : EIATTR_PARAM_CBANK
	.align		4
        /*0068*/ 	.byte	0x04, 0x0a
        /*006a*/ 	.short	(.L_8115 - .L_8114)
	.align		4
.L_8114:
        /*006c*/ 	.word	index@(.nv.constant0._Z10add_kernelILx869EEvPfS0_S0_i)
        /*0070*/ 	.short	0x0380
        /*0072*/ 	.short	0x001c


	//----- nvinfo : EIATTR_SW_WAR
	.align		4
.L_8115:
        /*0074*/ 	.byte	0x04, 0x36
        /*0076*/ 	.short	(.L_8117 - .L_8116)
.L_8116:
        /*0078*/ 	.word	0x00000008
.L_8117:


//--------------------- .nv.info._Z10add_kernelILx868EEvPfS0_S0_i --------------------------
	.section	.nv.info._Z10add_kernelILx868EEvPfS0_S0_i,"",@"SHT_CUDA_INFO"
	.sectionflags	@""
	.align	4


	//----- nvinfo : EIATTR_CUDA_API_VERSION
	.align		4
        /*0000*/ 	.byte	0x04, 0x37
        /*0002*/ 	.short	(.L_8119 - .L_8118)
.L_8118:
        /*0004*/ 	.word	0x00000082


	//----- nvinfo : EIATTR_KPARAM_INFO
	.align		4
.L_8119:
        /*0008*/ 	.byte	0x04, 0x17
        /*000a*/ 	.short	(.L_8121 - .L_8120)
.L_8120:
        /*000c*/ 	.word	0x00000000
        /*0010*/ 	.short	0x0003
        /*0012*/ 	.short	0x0018
        /*0014*/ 	.byte	0x00, 0xf0, 0x11, 0x00


	//----- nvinfo : EIATTR_KPARAM_INFO
	.align		4
.L_8121:
        /*0018*/ 	.byte	0x04, 0x17
        /*001a*/ 	.short	(.L_8123 - .L_8122)
.L_8122:
        /*001c*/ 	.word	0x00000000
        /*0020*/ 	.short	0x0002
        /*0022*/ 	.short	0x0010
        /*0024*/ 	.byte	0x00, 0xf5, 0x21, 0x00


	//----- nvinfo : EIATTR_KPARAM_INFO
	.align		4
.L_8123:
        /*0028*/ 	.byte	0x04, 0x17
        /*002a*/ 	.short	(.L_8125 - .L_8124)
.L_8124:
        /*002c*/ 	.word	0x00000000
        /*0030*/ 	.short	0x0001
        /*0032*/ 	.short	0x0008
        /*0034*/ 	.byte	0x00, 0xf5, 0x21, 0x00


	//----- nvinfo : EIATTR_KPARAM_INFO
	.align		4
.L_8125:
        /*0038*/ 	.byte	0x04, 0x17
        /*003a*/ 	.short	(.L_8127 - .L_8126)
.L_8126:
        /*003c*/ 	.word	0x00000000
        /*0040*/ 	.short	0x0000
        /*0042*/ 	.short	0x0000
        /*0044*/ 	.byte	0x00, 0xf5, 0x21, 0x00


	//----- nvinfo : EIATTR_SPARSE_MMA_MASK
	.align		4
.L_8127:
        /*0048*/ 	.byte	0x03, 0x50
        /*004a*/ 	.short	0x0000


	//----- nvinfo : EIATTR_MAXREG_COUNT
	.align		4
        /*004c*/ 	.byte	0x03, 0x1b
        /*004e*/ 	.short	0x00ff


	//----- nvinfo : EIATTR_MERCURY_ISA_VERSION
	.align		4
        /*0050*/ 	.byte	0x03, 0x5f
        /*0052*/ 	.short	0x0101


	//----- nvinfo : EIATTR_VRC_CTA_INIT_COUNT
	.align		4
        /*0054*/ 	.byte	0x02, 0x4a
	.zero		1
	.zero		1


	//----- nvinfo : EIATTR_EXIT_INSTR_OFFSETS
	.align		4
        /*0058*/ 	.byte	0x04, 0x1c
        /*005a*/ 	.short	(.L_8129 - .L_8128)


	//   ....[0]....
.L_8128:
        /*005c*/ 	.word	0x00000070


	//   ....[1]....
        /*0060*/ 	.word	0x00000130


	//----- nvinfo : EIATTR_CBANK_PARAM_SIZE
	.align		4
.L_8129:
        /*0064*/ 	.byte	0x03, 0x19
        /*0066*/ 	.short	0x001c


	//----- nvinfo : EIATTR_PARAM_CBANK
	.align		4
        /*0068*/ 	.byte	0x04, 0x0a
        /*006a*/ 	.short	(.L_8131 - .L_8130)
	.align		4
.L_8130:
        /*006c*/ 	.word	index@(.nv.constant0._Z10add_kernelILx868EEvPfS0_S0_i)
        /*0070*/ 	.short	0x0380
        /*0072*/ 	.short	0x001c


	//----- nvinfo : EIATTR_SW_WAR
	.align		4
.L_8131:
        /*0074*/ 	.byte	0x04, 0x36
        /*0076*/ 	.short	(.L_8133 - .L_8132)
.L_8132:
        /*0078*/ 	.word	0x00000008
.L_8133:


//--------------------- .nv.info._Z10add_kernelILx867EEvPfS0_S0_i --------------------------
	.section	.nv.info._Z10add_kernelILx867EEvPfS0_S0_i,"",@"SHT_CUDA_INFO"
	.sectionflags	@""
	.align	4


	//----- nvinfo : EIATTR_CUDA_API_VERSION
	.align		4
        /*0000*/ 	.byte	0x04, 0x37
        /*0002*/ 	.short	(.L_8135 - .L_8134)
.L_8134:
        /*0004*/ 	.word	0x00000082


	//----- nvinfo : EIATTR_KPARAM_INFO
	.align		4
.L_8135:
        /*0008*/ 	.byte	0x04, 0x17
        /*000a*/ 	.short	(.L_8137 - .L_8136)
.L_8136:
        /*000c*/ 	.word	0x00000000
        /*0010*/ 	.short	0x0003
        /*0012*/ 	.short	0x0018
        /*0014*/ 	.byte	0x00, 0xf0, 0x11, 0x00


	//----- nvinfo : EIATTR_KPARAM_INFO
	.align		4
.L_8137:
        /*0018*/ 	.byte	0x04, 0x17
        /*001a*/ 	.short	(.L_8139 - .L_8138)
.L_8138:
        /*001c*/ 	.word	0x00000000
        /*0020*/ 	.short	0x0002
        /*0022*/ 	.short	0x0010
        /*0024*/ 	.byte	0x00, 0xf5, 0x21, 0x00


	//----- nvinfo : EIATTR_KPARAM_INFO
	.align		4
.L_8139:
        /*0028*/ 	.byte	0x04, 0x17
        /*002a*/ 	.short	(.L_8141 - .L_8140)
.L_8140:
        /*002c*/ 	.word	0x00000000
        /*0030*/ 	.short	0x0001
        /*0032*/ 	.short	0x0008
        /*0034*/ 	.byte	0x00, 0xf5, 0x21, 0x00


	//----- nvinfo : EIATTR_KPARAM_INFO
	.align		4
.L_8141:
        /*0038*/ 	.byte	0x04, 0x17
        /*003a*/ 	.short	(.L_8143 - .L_8142)
.L_8142:
        /*003c*/ 	.word	0x00000000
        /*0040*/ 	.short	0x0000
        /*0042*/ 	.short	0x0000
        /*0044*/ 	.byte	0x00, 0xf5, 0x21, 0x00


	//----- nvinfo : EIATTR_SPARSE_MMA_MASK
	.align		4
.L_8143:
        /*0048*/ 	.byte	0x03, 0x50
        /*004a*/ 	.short	0x0000


	//----- nvinfo : EIATTR_MAXREG_COUNT
	.align		4
        /*004c*/ 	.byte	0x03, 0x1b
        /*004e*/ 	.short	0x00ff


	//----- nvinfo : EIATTR_MERCURY_ISA_VERSION
	.align		4
        /*0050*/ 	.byte	0x03, 0x5f
        /*0052*/ 	.short	0x0101


	//----- nvinfo : EIATTR_VRC_CTA_INIT_COUNT
	.align		4
        /*0054*/ 	.byte	0x02, 0x4a
	.zero		1
	.zero		1


	//----- nvinfo : EIATTR_EXIT_INSTR_OFFSETS
	.align		4
        /*0058*/ 	.byte	0x04, 0x1c
        /*005a*/ 	.short	(.L_8145 - .L_8144)


	//   ....[0]....
.L_8144:
        /*005c*/ 	.word	0x00000070


	//   ....[1]....
        /*0060*/ 	.word	0x00000130


	//----- nvinfo : EIATTR_CBANK_PARAM_SIZE
	.align		4
.L_8145:
        /*0064*/ 	.byte	0x03, 0x19
        /*0066*/ 	.short	0x001c


	//----- nvinfo : EIATTR_PARAM_CBANK
	.align		4
        /*0068*/ 	.byte	0x04, 0x0a
        /*006a*/ 	.short	(.L_8147 - .L_8146)
	.align		4
.L_8146:
        /*006c*/ 	.word	index@(.nv.constant0._Z10add_kernelILx867EEvPfS0_S0_i)
        /*0070*/ 	.short	0x0380
        /*0072*/ 	.short	0x001c


	//----- nvinfo : EIATTR_SW_WAR
	.align		4
.L_8147:
        /*0074*/ 	.byte	0x04, 0x36
        /*0076*/ 	.short	(.L_8149 - .L_8148)
.L_8148:
        /*0078*/ 	.word	0x00000008
.L_8149:


//--------------------- .nv.info._Z10add_kernelILx866EEvPfS0_S0_i --------------------------
	.section	.nv.info._Z10add_kernelILx866EEvPfS0_S0_i,"",@"SHT_CUDA_INFO"
	.sectionflags	@""
	.align	4


	//----- nvinfo : EIATTR_CUDA_API_VERSION
	.align		4
        /*0000*/ 	.byte	0x04, 0x37
        /*0002*/ 	.short	(.L_8151 - .L_8150)
.L_8150:
        /*0004*/ 	.word	0x00000082


	//----- nvinfo : EIATTR_KPARAM_INFO
	.align		4
.L_8151:
        /*0008*/ 	.byte	0x04, 0x17
        /*000a*/ 	.short	(.L_8153 - .L_8152)
.L_8152:
        /*000c*/ 	.word	0x00000000
        /*0010*/ 	.short	0x0003
        /*0012*/ 	.short	0x0018
        /*0014*/ 	.byte	0x00, 0xf0, 0x11, 0x00


	//----- nvinfo : EIATTR_KPARAM_INFO
	.align		4
.L_8153:
        /*0018*/ 	.byte	0x04, 0x17
        /*001a*/ 	.short	(.L_8155 - .L_8154)
.L_8154:
        /*001c*/ 	.word	0x00000000
        /*0020*/ 	.short	0x0002
        /*0022*/ 	.short	0x0010
        /*0024*/ 	.byte	0x00, 0xf5, 0x21, 0x00


	//----- nvinfo : EIATTR_KPARAM_INFO
	.align		4
.L_8155:
        /*0028*/ 	.byte	0x04, 0x17
        /*002a*/ 	.short	(.L_8157 - .L_8156)
.L_8156:
        /*002c*/ 	.word	0x00000000
        /*0030*/ 	.short	0x0001
        /*0032*/ 	.short	0x0008
        /*0034*/ 	.byte	0x00, 0xf5, 0x21, 0x00


	//----- nvinfo : EIATTR_KPARAM_INFO
	.align		4
.L_8157:
        /*0038*/ 	.byte	0x04, 0x17
        /*003a*/ 	.short	(.L_8159 - .L_8158)
.L_8158:
        /*003c*/ 	.word	0x00000000
        /*0040*/ 	.short	0x0000
        /*0042*/ 	.short	0x0000
        /*0044*/ 	.byte	0x00, 0xf5, 0x21, 0x00


	//----- nvinfo : EIATTR_SPARSE_MMA_MASK
	.align		4
.L_8159:
        /*0048*/ 	.byte	0x03, 0x50
        /*004a*/ 	.short	0x0000


	//----- nvinfo : EIATTR_MAXREG_COUNT
	.align		4
        /*004c*/ 	.byte	0x03, 0x1b
        /*004e*/ 	.short	0x00ff


	//----- nvinfo : EIATTR_MERCURY_ISA_VERSION
	.align		4
        /*0050*/ 	.byte	0x03, 0x5f
        /*0052*/ 	.short	0x0101


	//----- nvinfo : EIATTR_VRC_CTA_INIT_COUNT
	.align		4
        /*0054*/ 	.byte	0x02, 0x4a
	.zero		1
	.zero		1


	//----- nvinfo : EIATTR_EXIT_INSTR_OFFSETS
	.align		4
        /*0058*/ 	.byte	0x04, 0x1c
        /*005a*/ 	.short	(.L_8161 - .L_8160)


	//   ....[0]....
.L_8160:
        /*005c*/ 	.word	0x00000070


	//   ....[1]....
        /*0060*/ 	.word	0x00000130


	//----- nvinfo : EIATTR_CBANK_PARAM_SIZE
	.align		4
.L_8161:
        /*0064*/ 	.byte	0x03, 0x19
        /*0066*/ 	.short	0x001c


	//----- nvinfo : EIATTR_PARAM_CBANK
	.align		4
        /*0068*/ 	.byte	0x04, 0x0a
        /*006a*/ 	.short	(.L_8163 - .L_8162)
	.align		4
.L_8162:
        /*006c*/ 	.word	index@(.nv.constant0._Z10add_kernelILx866EEvPfS0_S0_i)
        /*0070*/ 	.short	0x0380
        /*0072*/ 	.short	0x001c


	//----- nvinfo : EIATTR_SW_WAR
	.align		4
.L_8163:
        /*0074*/ 	.byte	0x04, 0x36
        /*0076*/ 	.short	(.L_8165 - .L_8164)
.L_8164:
        /*0078*/ 	.word	0x00000008
.L_8165:


//--------------------- .nv.info._Z10add_kernelILx865EEvPfS0_S0_i --------------------------
	.section	.nv.info._Z10add_kernelILx865EEvPfS0_S0_i,"",@"SHT_CUDA_INFO"
	.sectionflags	@""
	.align	4


	//----- nvinfo : EIATTR_CUDA_API_VERSION
	.align		4
        /*0000*/ 	.byte	0x04, 0x37
        /*0002*/ 	.short	(.L_8167 - .L_8166)
.L_8166:
        /*0004*/ 	.word	0x00000082


	//----- nvinfo : EIATTR_KPARAM_INFO
	.align		4
.L_8167:
        /*0008*/ 	.byte	0x04, 0x17
        /*000a*/ 	.short	(.L_8169 - .L_8168)
.L_8168:
        /*000c*/ 	.word	0x00000000
        /*0010*/ 	.short	0x0003
        /*0012*/ 	.short	0x0018
        /*0014*/ 	.byte	0x00, 0xf0, 0x11, 0x00


	//----- nvinfo : EIATTR_KPARAM_INFO
	.align		4
.L_8169:
        /*0018*/ 	.byte	0x04, 0x17
        /*001a*/ 	.short	(.L_8171 - .L_8170)
.L_8170:
        /*001c*/ 	.word	0x00000000
        /*0020*/ 	.short	0x0002
        /*0022*/ 	.short	0x0010
        /*0024*/ 	.byte	0x00, 0xf5, 0x21, 0x00


	//----- nvinfo : EIATTR_KPARAM_INFO
	.align		4
.L_8171:
        /*0028*/ 	.byte	0x04, 0x17
        /*002a*/ 	.short	(.L_8173 - .L_8172)
.L_8172:
        /*002c*/ 	.word	0x00000000
        /*0030*/ 	.short	0x0001
        /*0032*/ 	.short	0x0008
        /*0034*/ 	.byte	0x00, 0xf5, 0x21, 0x00


	//----- nvinfo : EIATTR_KPARAM_INFO
	.align		4
.L_8173:
        /*0038*/ 	.byte	0x04, 0x17
        /*003a*/ 	.short	(.L_8175 - .L_8174)
.L_8174:
        /*003c*/ 	.word	0x00000000
        /*0040*/ 	.short	0x0000
        /*0042*/ 	.short	0x0000
        /*0044*/ 	.byte	0x00, 0xf5, 0x21, 0x00


	//----- nvinfo : EIATTR_SPARSE_MMA_MASK
	.align		4
.L_8175:
        /*0048*/ 	.byte	0x03, 0x50
        /*004a*/ 	.short	0x0000


	//----- nvinfo : EIATTR_MAXREG_COUNT
	.align		4
        /*004c*/ 	.byte	0x03, 0x1b
        /*004e*/ 	.short	0x00ff


	//----- nvinfo : EIATTR_MERCURY_ISA_VERSION
	.align		4
        /*0050*/ 	.byte	0x03, 0x5f
        /*0052*/ 	.short	0x0101


	//----- nvinfo : EIATTR_VRC_CTA_INIT_COUNT
	.align		4
        /*0054*/ 	.byte	0x02, 0x4a
	.zero		1
	.zero		1


	//----- nvinfo : EIATTR_EXIT_INSTR_OFFSETS
	.align		4
        /*0058*/ 	.byte	0x04, 0x1c
        /*005a*/ 	.short	(.L_8177 - .L_8176)


	//   ....[0]....
.L_8176:
        /*005c*/ 	.word	0x00000070


	//   ....[1]....
        /*0060*/ 	.word	0x00000130


	//----- nvinfo : EIATTR_CBANK_PARAM_SIZE
	.align		4
.L_8177:
        /*0064*/ 	.byte	0x03, 0x19
        /*0066*/ 	.short	0x001c


	//----- nvinfo : EIATTR_PARAM_CBANK
	.align		4
        /*0068*/ 	.byte	0x04, 0x0a
        /*006a*/ 	.short	(.L_8179 - .L_8178)
	.align		4
.L_8178:
        /*006c*/ 	.word	index@(.nv.constant0._Z10add_kernelILx865EEvPfS0_S0_i)
        /*0070*/ 	.short	0x0380
        /*0072*/ 	.short	0x001c


	//----- nvinfo : EIATTR_SW_WAR
	.align		4
.L_8179:
        /*0074*/ 	.byte	0x04, 0x36
        /*0076*/ 	.short	(.L_8181 - .L_8180)
.L_8180:
        /*0078*/ 	.word	0x00000008
.L_8181:


//--------------------- .nv.info._Z10add_kernelILx864EEvPfS0_S0_i --------------------------
	.section	.nv.info._Z10add_kernelILx864EEvPfS0_S0_i,"",@"SHT_CUDA_INFO"
	.sectionflags	@""
	.align	4


	//----- nvinfo : EIATTR_CUDA_API_VERSION
	.align		4
        /*0000*/ 	.byte	0x04, 0x37
        /*0002*/ 	.short	(.L_8183 - .L_8182)
.L_8182:
        /*0004*/ 	.word	0x00000082


	//----- nvinfo : EIATTR_KPARAM_INFO
	.align		4
.L_8183:
        /*0008*/ 	.byte	0x04, 0x17
        /*000a*/ 	.short	(.L_8185 - .L_8184)
.L_8184:
        /*000c*/ 	.word	0x00000000
        /*0010*/ 	.short	0x0003
        /*0012*/ 	.short	0x0018
        /*0014*/ 	.byte	0x00, 0xf0, 0x11, 0x00


	//----- nvinfo : EIATTR_KPARAM_INFO
	.align		4
.L_8185:
        /*0018*/ 	.byte	0x04, 0x17
        /*001a*/ 	.short	(.L_8187 - .L_8186)
.L_8186:
        /*001c*/ 	.word	0x00000000
        /*0020*/ 	.short	0x0002
        /*0022*/ 	.short	0x0010
        /*0024*/ 	.byte	0x00, 0xf5, 0x21, 0x00


	//----- nvinfo : EIATTR_KPARAM_INFO
	.align		4
.L_8187:
        /*0028*/ 	.byte	0x04, 0x17
        /*002a*/ 	.short	(.L_8189 - .L_8188)
.L_8188:
        /*002c*/ 	.word	0x00000000
        /*0030*/ 	.short	0x0001
        /*0032*/ 	.short	0x0008
        /*0034*/ 	.byte	0x00, 0xf5, 0x21, 0x00


	//----- nvinfo : EIATTR_KPARAM_INFO
	.align		4
.L_8189:
        /*0038*/ 	.byte	0x04, 0x17
        /*003a*/ 	.short	(.L_8191 - .L_8190)
.L_8190:
        /*003c*/ 	.word	0x00000000
        /*0040*/ 	.short	0x0000
        /*0042*/ 	.short	0x0000
        /*0044*/ 	.byte	0x00, 0xf5, 0x21, 0x00


	//----- nvinfo : EIATTR_SPARSE_MMA_MASK
	.align		4
.L_8191:
        /*0048*/ 	.byte	0x03, 0x50
        /*004a*/ 	.short	0x0000


	//----- nvinfo : EIATTR_MAXREG_COUNT
	.align		4
        /*004c*/ 	.byte	0x03, 0x1b
        /*004e*/ 	.short	0x00ff


	//----- nvinfo : EIATTR_MERCURY_ISA_VERSION
	.align		4
        /*0050*/ 	.byte	0x03, 0x5f
        /*0052*/ 	.short	0x0101


	//----- nvinfo : EIATTR_VRC_CTA_INIT_COUNT
	.align		4
        /*0054*/ 	.byte	0x02, 0x4a
	.zero		1
	.zero		1


	//----- nvinfo : EIATTR_EXIT_INSTR_OFFSETS
	.align		4
        /*0058*/ 	.byte	0x04, 0x1c
        /*005a*/ 	.short	(.L_8193 - .L_8192)


	//   ....[0]....
.L_8192:
        /*005c*/ 	.word	0x00000070


	//   ....[1]....
        /*0060*/ 	.word	0x00000130


	//----- nvinfo : EIATTR_CBANK_PARAM_SIZE
	.align		4
.L_8193:
        /*0064*/ 	.byte	0x03, 0x19
        /*0066*/ 	.short	0x001c


	//----- nvinfo : EIATTR_PARAM_CBANK
	.align		4
        /*0068*/ 	.byte	0x04, 0x0a
        /*006a*/ 	.short	(.L_8195 - .L_8194)
	.align		4
.L_8194:
        /*006c*/ 	.word	index@(.nv.constant0._Z10add_kernelILx864EEvPfS0_S0_i)
        /*0070*/ 	.short	0x0380
        /*0072*/ 	.short	0x001c


	//----- nvinfo : EIATTR_SW_WAR
	.align		4
.L_8195:
        /*0074*/ 	.byte	0x04, 0x36
        /*0076*/ 	.short	(.L_8197 - .L_8196)
.L_8196:
        /*0078*/ 	.word	0x00000008
.L_8197:


//--------------------- .nv.info._Z10add_kernelILx863EEvPfS0_S0_i --------------------------
	.section	.nv.info._Z10add_kernelILx863EEvPfS0_S0_i,"",@"SHT_CUDA_INFO"
	.sectionflags	@""
	.align	4


	//----- nvinfo : EIATTR_CUDA_API_VERSION
	.align		4
        /*0000*/ 	.byte	0x04, 0x37
        /*0002*/ 	.short	(.L_8199 - .L_8198)
.L_8198:
        /*0004*/ 	.word	0x00000082


	//----- nvinfo : EIATTR_KPARAM_INFO
	.align		4
.L_8199:
        /*0008*/ 	.byte	0x04, 0x17
        /*000a*/ 	.short	(.L_8201 - .L_8200)
.L_8200:
        /*000c*/ 	.word	0x00000000
        /*0010*/ 	.short	0x0003
        /*0012*/ 	.short	0x0018
        /*0014*/ 	.byte	0x00, 0xf0, 0x11, 0x00


	//----- nvinfo : EIATTR_KPARAM_INFO
	.align		4
.L_8201:
        /*0018*/ 	.byte	0x04, 0x17
        /*001a*/ 	.short	(.L_8203 - .L_8202)
.L_8202:
        /*001c*/ 	.word	0x00000000
        /*0020*/ 	.short	0x0002
        /*0022*/ 	.short	0x0010
        /*0024*/ 	.byte	0x00, 0xf5, 0x21, 0x00


	//----- nvinfo : EIATTR_KPARAM_INFO
	.align		4
.L_8203:
        /*0028*/ 	.byte	0x04, 0x17
        /*002a*/ 	.short	(.L_8205 - .L_8204)
.L_8204:
        /*002c*/ 	.word	0x00000000
        /*0030*/ 	.short	0x0001
        /*0032*/ 	.short	0x0008
        /*0034*/ 	.byte	0x00, 0xf5, 0x21, 0x00


	//----- nvinfo : EIATTR_KPARAM_INFO
	.align		4
.L_8205:
        /*0038*/ 	.byte	0x04, 0x17
        /*003a*/ 	.short	(.L_8207 - .L_8206)
.L_8206:
        /*003c*/ 	.word	0x00000000
        /*0040*/ 	.short	0x0000
        /*0042*/ 	.short	0x0000
        /*0044*/ 	.byte	0x00, 0xf5, 0x21, 0x00


	//----- nvinfo : EIATTR_SPARSE_MMA_MASK
	.align		4
.L_8207:
        /*0048*/ 	.byte	0x03, 0x50
        /*004a*/ 	.short	0x0000


	//----- nvinfo : EIATTR_MAXREG_COUNT
	.align		4
        /*004c*/ 	.byte	0x03, 0x1b
        /*004e*/ 	.short	0x00ff


	//----- nvinfo : EIATTR_MERCURY_ISA_VERSION
	.align		4
        /*0050*/ 	.byte	0x03, 0x5f
        /*0052*/ 	.short	0x0101


	//----- nvinfo : EIATTR_VRC_CTA_INIT_COUNT
	.align		4
        /*0054*/ 	.byte	0x02, 0x4a
	.zero		1
	.zero		1


	//----- nvinfo : EIATTR_EXIT_INSTR_OFFSETS
	.align		4
        /*0058*/ 	.byte	0x04, 0x1c
        /*005a*/ 	.short	(.L_8209 - .L_8208)


	//   ....[0]....
.L_8208:
        /*005c*/ 	.word	0x00000070


	//   ....[1]....
        /*0060*/ 	.word	0x00000130


	//----- nvinfo : EIATTR_CBANK_PARAM_SIZE
	.align		4
.L_8209:
        /*0064*/ 	.byte	0x03, 0x19
        /*0066*/ 	.short	0x001c


	//----- nvinfo : EIATTR_PARAM_CBANK
	.align		4
        /*0068*/ 	.byte	0x04, 0x0a
        /*006a*/ 	.short	(.L_8211 - .L_8210)
	.align		4
.L_8210:
        /*006c*/ 	.word	index@(.nv.constant0._Z10add_kernelILx863EEvPfS0_S0_i)
        /*0070*/ 	.short	0x0380
        /*0072*/ 	.short	0x001c


	//----- nvinfo : EIATTR_SW_WAR
	.align		4
.L_8211:
        /*0074*/ 	.byte	0x04, 0x36
        /*0076*/ 	.short	(.L_8213 - .L_8212)
.L_8212:
        /*0078*/ 	.word	0x00000008
.L_8213:


//--------------------- .nv.info._Z10add_kernelILx862EEvPfS0_S0_i --------------------------
	.section	.nv.info._Z10add_kernelILx862EEvPfS0_S0_i,"",@"SHT_CUDA_INFO"
	.sectionflags	@""
	.align	4


	//----- nvinfo : EIATTR_CUDA_API_VERSION
	.align		4
        /*0000*/ 	.byte	0x04, 0x37
        /*0002*/ 	.short	(.L_8215 - .L_8214)
.L_8214:
        /*0004*/ 	.word	0x00000082


	//----- nvinfo : EIATTR_KPARAM_INFO
	.align		4
.L_8215:
        /*0008*/ 	.byte	0x04, 0x17
        /*000a*/ 	.short	(.L_8217 - .L_8216)
.L_8216:
        /*000c*/ 	.word	0x00000000
        /*0010*/ 	.short	0x0003
        /*0012*/ 	.short	0x0018
        /*0014*/ 	.byte	0x00, 0xf0, 0x11, 0x00


	//----- nvinfo : EIATTR_KPARAM_INFO
	.align		4
.L_8217:
        /*0018*/ 	.byte	0x04, 0x17
        /*001a*/ 	.short	(.L_8219 - .L_8218)
.L_8218:
        /*001c*/ 	.word	0x00000000
        /*0020*/ 	.short	0x0002
        /*0022*/ 	.short	0x0010
        /*0024*/ 	.byte	0x00, 0xf5, 0x21, 0x00


	//----- nvinfo : EIATTR_KPARAM_INFO
	.align		4
.L_8219:
        /*0028*/ 	.byte	0x04, 0x17
        /*002a*/ 	.short	(.L_8221 - .L_8220)
.L_8220:
        /*002c*/ 	.word	0x00000000
        /*0030*/ 	.short	0x0001
        /*0032*/ 	.short	0x0008
        /*0034*/ 	.byte	0x00, 0xf5, 0x21, 0x00


	//----- nvinfo : EIATTR_KPARAM_INFO
	.align		4
.L_8221:
        /*0038*/ 	.byte	0x04, 0x17
        /*003a*/ 	.short	(.L_8223 - .L_8222)
.L_8222:
        /*003c*/ 	.word	0x00000000
        /*0040*/ 	.short	0x0000
        /*0042*/ 	.short	0x0000
        /*0044*/ 	.byte	0x00, 0xf5, 0x21, 0x00


	//----- nvinfo : EIATTR_SPARSE_MMA_MASK
	.align		4
.L_8223:
        /*0048*/ 	.byte	0x03, 0x50
        /*004a*/ 	.short	0x0000


	//----- nvinfo : EIATTR_MAXREG_COUNT
	.align		4
        /*004c*/ 	.byte	0x03, 0x1b
        /*004e*/ 	.short	0x00ff


	//----- nvinfo : EIATTR_MERCURY_ISA_VERSION
	.align		4
        /*0050*/ 	.byte	0x03, 0x5f
        /*0052*/ 	.short	0x0101


	//----- nvinfo : EIATTR_VRC_CTA_INIT_COUNT
	.align		4
        /*0054*/ 	.byte	0x02, 0x4a
	.zero		1
	.zero		1


	//----- nvinfo : EIATTR_EXIT_INSTR_OFFSETS
	.align		4
        /*0058*/ 	.byte	0x04, 0x1c
        /*005a*/ 	.short	(.L_8225 - .L_8224)


	//   ....[0]....
.L_8224:
        /*005c*/ 	.word	0x00000070


	//   ....[1]....
        /*0060*/ 	.word	0x00000130


	//----- nvinfo : EIATTR_CBANK_PARAM_SIZE
	.align		4
.L_8225:
        /*0064*/ 	.byte	0x03, 0x19
        /*0066*/ 	.short	0x001c


	//----- nvinfo : EIATTR_PARAM_CBANK
	.align		4
        /*0068*/ 	.byte	0x04, 0x0a
        /*006a*/ 	.short	(.L_8227 - .L_8226)
	.align		4
.L_8226:
        /*006c*/ 	.word	index@(.nv.constant0._Z10add_kernelILx862EEvPfS0_S0_i)
        /*0070*/ 	.short	0x0380
        /*0072*/ 	.short	0x001c


	//----- nvinfo : EIATTR_SW_WAR
	.align		4
.L_8227:
        /*0074*/ 	.byte	0x04, 0x36
        /*0076*/ 	.short	(.L_8229 - .L_8228)
.L_8228:
        /*0078*/ 	.word	0x00000008
.L_8229:


//--------------------- .nv.info._Z10add_kernelILx861EEvPfS0_S0_i --------------------------
	.section	.nv.info._Z10add_kernelILx861EEvPfS0_S0_i,"",@"SHT_CUDA_INFO"
	.sectionflags	@""
	.align	4


	//----- nvinfo : EIATTR_CUDA_API_VERSION
	.align		4
        /*0000*/ 	.byte	0x04, 0x37
        /*0002*/ 	.short	(.L_8231 - .L_8230)
.L_8230:
        /*0004*/ 	.word	0x00000082


	//----- nvinfo : EIATTR_KPARAM_INFO
	.align		4
.L_8231:
        /*0008*/ 	.byte	0x04, 0x17
        /*000a*/ 	.short	(.L_8233 - .L_8232)
.L_8232:
        /*000c*/ 	.word	0x00000000
        /*0010*/ 	.short	0x0003
        /*0012*/ 	.short	0x0018
        /*0014*/ 	.byte	0x00, 0xf0, 0x11, 0x00


	//----- nvinfo : EIATTR_KPARAM_INFO
	.align		4
.L_8233:
        /*0018*/ 	.byte	0x04, 0x17
        /*001a*/ 	.short	(.L_8235 - .L_8234)
.L_8234:
        /*001c*/ 	.word	0x00000000
        /*0020*/ 	.short	0x0002
        /*0022*/ 	.short	0x0010
        /*0024*/ 	.byte	0x00, 0xf5, 0x21, 0x00


	//----- nvinfo : EIATTR_KPARAM_INFO
	.align		4
.L_8235:
        /*0028*/ 	.byte	0x04, 0x17
        /*002a*/ 	.short	(.L_8237 - .L_8236)
.L_8236:
        /*002c*/ 	.word	0x00000000
        /*0030*/ 	.short	0x0001
        /*0032*/ 	.short	0x0008
        /*0034*/ 	.byte	0x00, 0xf5, 0x21, 0x00


	//----- nvinfo : EIATTR_KPARAM_INFO
	.align		4
.L_8237:
        /*0038*/ 	.byte	0x04, 0x17
        /*003a*/ 	.short	(.L_8239 - .L_8238)
.L_8238:
        /*003c*/ 	.word	0x00000000
        /*0040*/ 	.short	0x0000
        /*0042*/ 	.short	0x0000
        /*0044*/ 	.byte	0x00, 0xf5, 0x21, 0x00


	//----- nvinfo : EIATTR_SPARSE_MMA_MASK
	.align		4
.L_8239:
        /*0048*/ 	.byte	0x03, 0x50
        /*004a*/ 	.short	0x0000


	//----- nvinfo : EIATTR_MAXREG_COUNT
	.align		4
        /*004c*/ 	.byte	0x03, 0x1b
        /*004e*/ 	.short	0x00ff


	//----- nvinfo : EIATTR_MERCURY_ISA_VERSION
	.align		4
        /*0050*/ 	.byte	0x03, 0x5f
        /*0052*/ 	.short	0x0101


	//----- nvinfo : EIATTR_VRC_CTA_INIT_COUNT
	.align		4
        /*0054*/ 	.byte	0x02, 0x4a
	.zero		1
	.zero		1


	//----- nvinfo : EIATTR_EXIT_INSTR_OFFSETS
	.align		4
        /*0058*/ 	.byte	0x04, 0x1c
        /*005a*/ 	.short	(.L_8241 - .L_8240)


	//   ....[0]....
.L_8240:
        /*005c*/ 	.word	0x00000070


	//   ....[1]....
        /*0060*/ 	.word	0x00000130


	//----- nvinfo : EIATTR_CBANK_PARAM_SIZE
	.align		4
.L_8241:
        /*0064*/ 	.byte	0x03, 0x19
        /*0066*/ 	.short	0x001c


	//----- nvinfo : EIATTR_PARAM_CBANK
	.align		4
        /*0068*/ 	.byte	0x04, 0x0a
        /*006a*/ 	.short	(.L_8243 - .L_8242)
	.align		4
.L_8242:
        /*006c*/ 	.word	index@(.nv.constant0._Z10add_kernelILx861EEvPfS0_S0_i)
        /*0070*/ 	.short	0x0380
        /*0072*/ 	.short	0x001c


	//----- nvinfo : EIATTR_SW_WAR
	.align		4
.L_8243:
        /*0074*/ 	.byte	0x04, 0x36
        /*0076*/ 	.short	(.L_8245 - .L_8244)
.L_8244:
        /*0078*/ 	.word	0x00000008
.L_8245:


//--------------------- .nv.info._Z10add_kernelILx860EEvPfS0_S0_i --------------------------
	.section	.nv.info._Z10add_kernelILx860EEvPfS0_S0_i,"",@"SHT_CUDA_INFO"
	.sectionflags	@""
	.align	4


	//----- nvinfo : EIATTR_CUDA_API_VERSION
	.align		4
        /*0000*/ 	.byte	0x04, 0x37
        /*0002*/ 	.short	(.L_8247 - .L_8246)
.L_8246:
        /*0004*/ 	.word	0x00000082


	//----- nvinfo : EIATTR_KPARAM_INFO
	.align		4
.L_8247:
        /*0008*/ 	.byte	0x04, 0x17
        /*000a*/ 	.short	(.L_8249 - .L_8248)
.L_8248:
        /*000c*/ 	.word	0x00000000
        /*0010*/ 	.short	0x0003
        /*0012*/ 	.short	0x0018
        /*0014*/ 	.byte	0x00, 0xf0, 0x11, 0x00


	//----- nvinfo : EIATTR_KPARAM_INFO
	.align		4
.L_8249:
        /*0018*/ 	.byte	0x04, 0x17
        /*001a*/ 	.short	(.L_8251 - .L_8250)
.L_8250:
        /*001c*/ 	.word	0x00000000
        /*0020*/ 	.short	0x0002
        /*0022*/ 	.short	0x0010
        /*0024*/ 	.byte	0x00, 0xf5, 0x21, 0x00


	//----- nvinfo : EIATTR_KPARAM_INFO
	.align		4
.L_8251:
        /*0028*/ 	.byte	0x04, 0x17
        /*002a*/ 	.short	(.L_8253 - .L_8252)
.L_8252:
        /*002c*/ 	.word	0x00000000
        /*0030*/ 	.short	0x0001
        /*0032*/ 	.short	0x0008
        /*0034*/ 	.byte	0x00, 0xf5, 0x21, 0x00


	//----- nvinfo : EIATTR_KPARAM_INFO
	.align		4
.L_8253:
        /*0038*/ 	.byte	0x04, 0x17
        /*003a*/ 	.short	(.L_8255 - .L_8254)
.L_8254:
        /*003c*/ 	.word	0x00000000
        /*0040*/ 	.short	0x0000
        /*0042*/ 	.short	0x0000
        /*0044*/ 	.byte	0x00, 0xf5, 0x21, 0x00


	//----- nvinfo : EIATTR_SPARSE_MMA_MASK
	.align		4
.L_8255:
        /*0048*/ 	.byte	0x03, 0x50
        /*004a*/ 	.short	0x0000


	//----- nvinfo : EIATTR_MAXREG_COUNT
	.align		4
        /*004c*/ 	.byte	0x03, 0x1b
        /*004e*/ 	.short	0x00ff


	//----- nvinfo : EIATTR_MERCURY_ISA_VERSION
	.align		4
        /*0050*/ 	.byte	0x03, 0x5f
        /*0052*/ 	.short	0x0101


	//----- nvinfo : EIATTR_VRC_CTA_INIT_COUNT
	.align		4
        /*0054*/ 	.byte	0x02, 0x4a
	.zero		1
	.zero		1


	//----- nvinfo : EIATTR_EXIT_INSTR_OFFSETS
	.align		4
        /*0058*/ 	.byte	0x04, 0x1c
        /*005a*/ 	.short	(.L_8257 - .L_8256)


	//   ....[0]....
.L_8256:
        /*005c*/ 	.word	0x00000070


	//   ....[1]....
        /*0060*/ 	.word	0x00000130


	//----- nvinfo : EIATTR_CBANK_PARAM_SIZE
	.align		4
.L_8257:
        /*0064*/ 	.byte	0x03, 0x19
        /*0066*/ 	.short	0x001c


	//----- nvinfo : EIATTR_PARAM_CBANK
	.align		4
        /*0068*/ 	.byte	0x04, 0x0a
        /*006a*/ 	.short	(.L_8259 - .L_8258)
	.align		4
.L_8258:
        /*006c*/ 	.word	index@(.nv.constant0._Z10add_kernelILx860EEvPfS0_S0_i)
        /*0070*/ 	.short	0x0380
        /*0072*/ 	.short	0x001c


	//----- nvinfo : EIATTR_SW_WAR
	.align		4
.L_8259:
        /*0074*/ 	.byte	0x04, 0x36
        /*0076*/ 	.short	(.L_8261 - .L_8260)
.L_8260:
        /*0078*/ 	.word	0x00000008
.L_8261:


//--------------------- .nv.info._Z10add_kernelILx859EEvPfS0_S0_i --------------------------
	.section	.nv.info._Z10add_kernelILx859EEvPfS0_S0_i,"",@"SHT_CUDA_INFO"
	.sectionflags	@""
	.align	4


	//----- nvinfo : EIATTR_CUDA_API_VERSION
	.align		4
        /*0000*/ 	.byte	0x04, 0x37
        /*0002*/ 	.short	(.L_8263 - .L_8262)
.L_8262:
        /*0004*/ 	.word	0x00000082


	//----- nvinfo : EIATTR_KPARAM_INFO
	.align		4
.L_8263:
        /*0008*/ 	.byte	0x04, 0x17
        /*000a*/ 	.short	(.L_8265 - .L_8264)
.L_8264:
        /*000c*/ 	.word	0x00000000
        /*0010*/ 	.short	0x0003
        /*0012*/ 	.short	0x0018
        /*0014*/ 	.byte	0x00, 0xf0, 0x11, 0x00


	//----- nvinfo : EIATTR_KPARAM_INFO
	.align		4
.L_8265:
        /*0018*/ 	.byte	0x04, 0x17
        /*001a*/ 	.short	(.L_8267 - .L_8266)
.L_8266:
        /*001c*/ 	.word	0x00000000
        /*0020*/ 	.short	0x0002
        /*0022*/ 	.short	0x0010
        /*0024*/ 	.byte	0x00, 0xf5, 0x21, 0x00


	//----- nvinfo : EIATTR_KPARAM_INFO
	.align		4
.L_8267:
        /*0028*/ 	.byte	0x04, 0x17
        /*002a*/ 	.short	(.L_8269 - .L_8268)
.L_8268:
        /*002c*/ 	.word	0x00000000
        /*0030*/ 	.short	0x0001
        /*0032*/ 	.short	0x0008
        /*0034*/ 	.byte	0x00, 0xf5, 0x21, 0x00


	//----- nvinfo : EIATTR_KPARAM_INFO
	.align		4
.L_8269:
        /*0038*/ 	.byte	0x04, 0x17
        /*003a*/ 	.short	(.L_8271 - .L_8270)
.L_8270:
        /*003c*/ 	.word	0x00000000
        /*0040*/ 	.short	0x0000
        /*0042*/ 	.short	0x0000
        /*0044*/ 	.byte	0x00, 0xf5, 0x21, 0x00


	//----- nvinfo : EIATTR_SPARSE_MMA_MASK
	.align		4
.L_8271:
        /*0048*/ 	.byte	0x03, 0x50
        /*004a*/ 	.short	0x0000


	//----- nvinfo : EIATTR_MAXREG_COUNT
	.align		4
        /*004c*/ 	.byte	0x03, 0x1b
        /*004e*/ 	.short	0x00ff


	//----- nvinfo : EIATTR_MERCURY_ISA_VERSION
	.align		4
        /*0050*/ 	.byte	0x03, 0x5f
        /*0052*/ 	.short	0x0101


	//----- nvinfo : EIATTR_VRC_CTA_INIT_COUNT
	.align		4
        /*0054*/ 	.byte	0x02, 0x4a
	.zero		1
	.zero		1


	//----- nvinfo : EIATTR_EXIT_INSTR_OFFSETS
	.align		4
        /*0058*/ 	.byte	0x04, 0x1c
        /*005a*/ 	.short	(.L_8273 - .L_8272)


	//   ....[0]....
.L_8272:
        /*005c*/ 	.word	0x00000070


	//   ....[1]....
        /*0060*/ 	.word	0x00000130


	//----- nvinfo : EIATTR_CBANK_PARAM_SIZE
	.align		4
.L_8273:
        /*0064*/ 	.byte	0x03, 0x19
        /*0066*/ 	.short	0x001c


	//----- nvinfo : EIATTR_PARAM_CBANK
	.align		4
        /*0068*/ 	.byte	0x04, 0x0a
        /*006a*/ 	.short	(.L_8275 - .L_8274)
	.align		4
.L_8274:
        /*006c*/ 	.word	index@(.nv.constant0._Z10add_kernelILx859EEvPfS0_S0_i)
        /*0070*/ 	.short	0x0380
        /*0072*/ 	.short	0x001c


	//----- nvinfo : EIATTR_SW_WAR
	.align		4
.L_8275:
        /*0074*/ 	.byte	0x04, 0x36
        /*0076*/ 	.short	(.L_8277 - .L_8276)
.L_8276:
        /*0078*/ 	.word	0x00000008
.L_8277:


//--------------------- .nv.info._Z10add_kernelILx858EEvPfS0_S0_i --------------------------
	.section	.nv.info._Z10add_kernelILx858EEvPfS0_S0_i,"",@"SHT_CUDA_INFO"
	.sectionflags	@""
	.align	4


	//----- nvinfo : EIATTR_CUDA_API_VERSION
	.align		4
        /*0000*/ 	.byte	0x04, 0x37
        /*0002*/ 	.short	(.L_8279 - .L_8278)
.L_8278:
        /*0004*/ 	.word	0x00000082


	//----- nvinfo : EIATTR_KPARAM_INFO
	.align		4
.L_8279:
        /*0008*/ 	.byte	0x04, 0x17
        /*000a*/ 	.short	(.L_8281 - .L_8280)
.L_8280:
        /*000c*/ 	.word	0x00000000
        /*0010*/ 	.short	0x0003
        /*0012*/ 	.short	0x0018
        /*0014*/ 	.byte	0x00, 0xf0, 0x11, 0x00


	//----- nvinfo : EIATTR_KPARAM_INFO
	.align		4
.L_8281:
        /*0018*/ 	.byte	0x04, 0x17
        /*001a*/ 	.short	(.L_8283 - .L_8282)
.L_8282:
        /*001c*/ 	.word	0x00000000
        /*0020*/ 	.short	0x0002
        /*0022*/ 	.short	0x0010
        /*0024*/ 	.byte	0x00, 0xf5, 0x21, 0x00


	//----- nvinfo : EIATTR_KPARAM_INFO
	.align		4
.L_8283:
        /*0028*/ 	.byte	0x04, 0x17
        /*002a*/ 	.short	(.L_8285 - .L_8284)
.L_8284:
        /*002c*/ 	.word	0x00000000
        /*0030*/ 	.short	0x0001
        /*0032*/ 	.short	0x0008
        /*0034*/ 	.byte	0x00, 0xf5, 0x21, 0x00


	//----- nvinfo : EIATTR_KPARAM_INFO
	.align		4
.L_8285:
        /*0038*/ 	.byte	0x04, 0x17
        /*003a*/ 	.short	(.L_8287 - .L_8286)
.L_8286:
        /*003c*/ 	.word	0x00000000
        /*0040*/ 	.short	0x0000
        /*0042*/ 	.short	0x0000
        /*0044*/ 	.byte	0x00, 0xf5, 0x21, 0x00


	//----- nvinfo : EIATTR_SPARSE_MMA_MASK
	.align		4
.L_8287:
        /*0048*/ 	.byte	0x03, 0x50
        /*004a*/ 	.short	0x0000


	//----- nvinfo : EIATTR_MAXREG_COUNT
	.align		4
        /*004c*/ 	.byte	0x03, 0x1b
        /*004e*/ 	.short	0x00ff


	//----- nvinfo : EIATTR_MERCURY_ISA_VERSION
	.align		4
        /*0050*/ 	.byte	0x03, 0x5f
        /*0052*/ 	.short	0x0101


	//----- nvinfo : EIATTR_VRC_CTA_INIT_COUNT
	.align		4
        /*0054*/ 	.byte	0x02, 0x4a
	.zero		1
	.zero		1


	//----- nvinfo : EIATTR_EXIT_INSTR_OFFSETS
	.align		4
        /*0058*/ 	.byte	0x04, 0x1c
        /*005a*/ 	.short	(.L_8289 - .L_8288)


	//   ....[0]....
.L_8288:
        /*005c*/ 	.word	0x00000070


	//   ....[1]....
        /*0060*/ 	.word	0x00000130


	//----- nvinfo : EIATTR_CBANK_PARAM_SIZE
	.align		4
.L_8289:
        /*0064*/ 	.byte	0x03, 0x19
        /*0066*/ 	.short	0x001c


	//----- nvinfo : EIATTR_PARAM_CBANK
	.align		4
        /*0068*/ 	.byte	0x04, 0x0a
        /*006a*/ 	.short	(.L_8291 - .L_8290)
	.align		4
.L_8290:
        /*006c*/ 	.word	index@(.nv.constant0._Z10add_kernelILx858EEvPfS0_S0_i)
        /*0070*/ 	.short	0x0380
        /*0072*/ 	.short	0x001c


	//----- nvinfo : EIATTR_SW_WAR
	.align		4
.L_8291:
        /*0074*/ 	.byte	0x04, 0x36
        /*0076*/ 	.short	(.L_8293 - .L_8292)
.L_8292:
        /*0078*/ 	.word	0x00000008
.L_8293:


//--------------------- .nv.info._Z10add_kernelILx857EEvPfS0_S0_i --------------------------
	.section	.nv.info._Z10add_kernelILx857EEvPfS0_S0_i,"",@"SHT_CUDA_INFO"
	.sectionflags	@""
	.align	4


	//----- nvinfo : EIATTR_CUDA_API_VERSION
	.align		4
        /*0000*/ 	.byte	0x04, 0x37
        /*0002*/ 	.short	(.L_8295 - .L_8294)
.L_8294:
        /*0004*/ 	.word	0x00000082


	//----- nvinfo : EIATTR_KPARAM_INFO
	.align		4
.L_8295:
        /*0008*/ 	.byte	0x04, 0x17
        /*000a*/ 	.short	(.L_8297 - .L_8296)
.L_8296:
        /*000c*/ 	.word	0x00000000
        /*0010*/ 	.short	0x0003
        /*0012*/ 	.short	0x0018
        /*0014*/ 	.byte	0x00, 0xf0, 0x11, 0x00


	//----- nvinfo : EIATTR_KPARAM_INFO
	.align		4
.L_8297:
        /*0018*/ 	.byte	0x04, 0x17
        /*001a*/ 	.short	(.L_8299 - .L_8298)
.L_8298:
        /*001c*/ 	.word	0x00000000
        /*0020*/ 	.short	0x0002
        /*0022*/ 	.short	0x0010
        /*0024*/ 	.byte	0x00, 0xf5, 0x21, 0x00


	//----- nvinfo : EIATTR_KPARAM_INFO
	.align		4
.L_8299:
        /*0028*/ 	.byte	0x04, 0x17
        /*002a*/ 	.short	(.L_8301 - .L_8300)
.L_8300:
        /*002c*/ 	.word	0x00000000
        /*0030*/ 	.short	0x0001
        /*0032*/ 	.short	0x0008
        /*0034*/ 	.byte	0x00, 0xf5, 0x21, 0x00


	//----- nvinfo : EIATTR_KPARAM_INFO
	.align		4
.L_8301:
        /*0038*/ 	.byte	0x04, 0x17
        /*003a*/ 	.short	(.L_8303 - .L_8302)
.L_8302:
        /*003c*/ 	.word	0x00000000
        /*0040*/ 	.short	0x0000
        /*0042*/ 	.short	0x0000
        /*0044*/ 	.byte	0x00, 0xf5, 0x21, 0x00


	//----- nvinfo : EIATTR_SPARSE_MMA_MASK
	.align		4
.L_8303:
        /*0048*/ 	.byte	0x03, 0x50
        /*004a*/ 	.short	0x0000


	//----- nvinfo : EIATTR_MAXREG_COUNT
	.align		4
        /*004c*/ 	.byte	0x03, 0x1b
        /*004e*/ 	.short	0x00ff


	//----- nvinfo : EIATTR_MERCURY_ISA_VERSION
	.align		4
        /*0050*/ 	.byte	0x03, 0x5f
        /*0052*/ 	.short	0x0101


	//----- nvinfo : EIATTR_VRC_CTA_INIT_COUNT
	.align		4
        /*0054*/ 	.byte	0x02, 0x4a
	.zero		1
	.zero		1


	//----- nvinfo : EIATTR_EXIT_INSTR_OFFSETS
	.align		4
        /*0058*/ 	.byte	0x04, 0x1c
        /*005a*/ 	.short	(.L_8305 - .L_8304)


	//   ....[0]....
.L_8304:
        /*005c*/ 	.word	0x00000070


	//   ....[1]....
        /*0060*/ 	.word	0x00000130


	//----- nvinfo : EIATTR_CBANK_PARAM_SIZE
	.align		4
.L_8305:
        /*0064*/ 	.byte	0x03, 0x19
        /*0066*/ 	.short	0x001c


	//----- nvinfo : EIATTR_PARAM_CBANK
	.align		4
        /*0068*/ 	.byte	0x04, 0x0a
        /*006a*/ 	.short	(.L_8307 - .L_8306)
	.align		4
.L_8306:
        /*006c*/ 	.word	index@(.nv.constant0._Z10add_kernelILx857EEvPfS0_S0_i)
        /*0070*/ 	.short	0x0380
        /*0072*/ 	.short	0x001c


	//----- nvinfo : EIATTR_SW_WAR
	.align		4
.L_8307:
        /*0074*/ 	.byte	0x04, 0x36
        /*0076*/ 	.short	(.L_8309 - .L_8308)
.L_8308:
        /*0078*/ 	.word	0x00000008
.L_8309:


//--------------------- .nv.info._Z10add_kernelILx856EEvPfS0_S0_i --------------------------
	.section	.nv.info._Z10add_kernelILx856EEvPfS0_S0_i,"",@"SHT_CUDA_INFO"
	.sectionflags	@""
	.align	4


	//----- nvinfo : EIATTR_CUDA_API_VERSION
	.align		4
        /*0000*/ 	.byte	0x04, 0x37
        /*0002*/ 	.short	(.L_8311 - .L_8310)
.L_8310:
        /*0004*/ 	.word	0x00000082


	//----- nvinfo : EIATTR_KPARAM_INFO
	.align		4
.L_8311:
        /*0008*/ 	.byte	0x04, 0x17
        /*000a*/ 	.short	(.L_8313 - .L_8312)
.L_8312:
        /*000c*/ 	.word	0x00000000
        /*0010*/ 	.short	0x0003
        /*0012*/ 	.short	0x0018
        /*0014*/ 	.byte	0x00, 0xf0, 0x11, 0x00


	//----- nvinfo : EIATTR_KPARAM_INFO
	.align		4
.L_8313:
        /*0018*/ 	.byte	0x04, 0x17
        /*001a*/ 	.short	(.L_8315 - .L_8314)
.L_8314:
        /*001c*/ 	.word	0x00000000
        /*0020*/ 	.short	0x0002
        /*0022*/ 	.short	0x0010
        /*0024*/ 	.byte	0x00, 0xf5, 0x21, 0x00


	//----- nvinfo : EIATTR_KPARAM_INFO
	.align		4
.L_8315:
        /*0028*/ 	.byte	0x04, 0x17
        /*002a*/ 	.short	(.L_8317 - .L_8316)
.L_8316:
        /*002c*/ 	.word	0x00000000
        /*0030*/ 	.short	0x0001
        /*0032*/ 	.short	0x0008
        /*0034*/ 	.byte	0x00, 0xf5, 0x21, 0x00


	//----- nvinfo : EIATTR_KPARAM_INFO
	.align		4
.L_8317:
        /*0038*/ 	.byte	0x04, 0x17
        /*003a*/ 	.short	(.L_8319 - .L_8318)
.L_8318:
        /*003c*/ 	.word	0x00000000
        /*0040*/ 	.short	0x0000
        /*0042*/ 	.short	0x0000
        /*0044*/ 	.byte	0x00, 0xf5, 0x21, 0x00


	//----- nvinfo : EIATTR_SPARSE_MMA_MASK
	.align		4
.L_8319:
        /*0048*/ 	.byte	0x03, 0x50
        /*004a*/ 	.short	0x0000


	//----- nvinfo : EIATTR_MAXREG_COUNT
	.align		4
        /*004c*/ 	.byte	0x03, 0x1b
        /*004e*/ 	.short	0x00ff


	//----- nvinfo : EIATTR_MERCURY_ISA_VERSION
	.align		4
        /*0050*/ 	.byte	0x03, 0x5f
        /*0052*/ 	.short	0x0101


	//----- nvinfo : EIATTR_VRC_CTA_INIT_COUNT
	.align		4
        /*0054*/ 	.byte	0x02, 0x4a
	.zero		1
	.zero		1


	//----- nvinfo : EIATTR_EXIT_INSTR_OFFSETS
	.align		4
        /*0058*/ 	.byte	0x04, 0x1c
        /*005a*/ 	.short	(.L_8321 - .L_8320)


	//   ....[0]....
.L_8320:
        /*005c*/ 	.word	0x00000070


	//   ....[1]....
        /*0060*/ 	.word	0x00000130


	//----- nvinfo : EIATTR_CBANK_PARAM_SIZE
	.align		4
.L_8321:
        /*0064*/ 	.byte	0x03, 0x19
        /*0066*/ 	.short	0x001c


	//----- nvinfo : EIATTR_PARAM_CBANK
	.align		4
        /*0068*/ 	.byte	0x04, 0x0a
        /*006a*/ 	.short	(.L_8323 - .L_8322)
	.align		4
.L_8322:
        /*006c*/ 	.word	index@(.nv.constant0._Z10add_kernelILx856EEvPfS0_S0_i)
        /*0070*/ 	.short	0x0380
        /*0072*/ 	.short	0x001c


	//----- nvinfo : EIATTR_SW_WAR
	.align		4
.L_8323:
        /*0074*/ 	.byte	0x04, 0x36
        /*0076*/ 	.short	(.L_8325 - .L_8324)
.L_8324:
        /*0078*/ 	.word	0x00000008
.L_8325:


//--------------------- .nv.info._Z10add_kernelILx855EEvPfS0_S0_i --------------------------
	.section	.nv.info._Z10add_kernelILx855EEvPfS0_S0_i,"",@"SHT_CUDA_INFO"
	.sectionflags	@""
	.align	4


	//----- nvinfo : EIATTR_CUDA_API_VERSION
	.align		4
        /*0000*/ 	.byte	0x04, 0x37
        /*0002*/ 	.short	(.L_8327 - .L_8326)
.L_8326:
        /*0004*/ 	.word	0x00000082


	//----- nvinfo : EIATTR_KPARAM_INFO
	.align		4
.L_8327:
        /*0008*/ 	.byte	0x04, 0x17
        /*000a*/ 	.short	(.L_8329 - .L_8328)
.L_8328:
        /*000c*/ 	.word	0x00000000
        /*0010*/ 	.short	0x0003
        /*0012*/ 	.short	0x0018
        /*0014*/ 	.byte	0x00, 0xf0, 0x11, 0x00


	//----- nvinfo : EIATTR_KPARAM_INFO
	.align		4
.L_8329:
        /*0018*/ 	.byte	0x04, 0x17
        /*001a*/ 	.short	(.L_8331 - .L_8330)
.L_8330:
        /*001c*/ 	.word	0x00000000
        /*0020*/ 	.short	0x0002
        /*0022*/ 	.short	0x0010
        /*0024*/ 	.byte	0x00, 0xf5, 0x21, 0x00


	//----- nvinfo : EIATTR_KPARAM_INFO
	.align		4
.L_8331:
        /*0028*/ 	.byte	0x04, 0x17
        /*002a*/ 	.short	(.L_8333 - .L_8332)
.L_8332:
        /*002c*/ 	.word	0x00000000
        /*0030*/ 	.short	0x0001
        /*0032*/ 	.short	0x0008
        /*0034*/ 	.byte	0x00, 0xf5, 0x21, 0x00


	//----- nvinfo : EIATTR_KPARAM_INFO
	.align		4
.L_8333:
        /*0038*/ 	.byte	0x04, 0x17
        /*003a*/ 	.short	(.L_8335 - .L_8334)
.L_8334:
        /*003c*/ 	.word	0x00000000
        /*0040*/ 	.short	0x0000
        /*0042*/ 	.short	0x0000
        /*0044*/ 	.byte	0x00, 0xf5, 0x21, 0x00


	//----- nvinfo : EIATTR_SPARSE_MMA_MASK
	.align		4
.L_8335:
        /*0048*/ 	.byte	0x03, 0x50
        /*004a*/ 	.short	0x0000


	//----- nvinfo : EIATTR_MAXREG_COUNT
	.align		4
        /*004c*/ 	.byte	0x03, 0x1b
        /*004e*/ 	.short	0x00ff


	//----- nvinfo : EIATTR_MERCURY_ISA_VERSION
	.align		4
        /*0050*/ 	.byte	0x03, 0x5f
        /*0052*/ 	.short	0x0101


	//----- nvinfo : EIATTR_VRC_CTA_INIT_COUNT
	.align		4
        /*0054*/ 	.byte	0x02, 0x4a
	.zero		1
	.zero		1


	//----- nvinfo : EIATTR_EXIT_INSTR_OFFSETS
	.align		4
        /*0058*/ 	.byte	0x04, 0x1c
        /*005a*/ 	.short	(.L_8337 - .L_8336)


	//   ....[0]....
.L_8336:
        /*005c*/ 	.word	0x00000070


	//   ....[1]....
        /*0060*/ 	.word	0x00000130


	//----- nvinfo : EIATTR_CBANK_PARAM_SIZE
	.align		4
.L_8337:
        /*0064*/ 	.byte	0x03, 0x19
        /*0066*/ 	.short	0x001c


	//----- nvinfo : EIATTR_PARAM_CBANK
	.align		4
        /*0068*/ 	.byte	0x04, 0x0a
        /*006a*/ 	.short	(.L_8339 - .L_8338)
	.align		4
.L_8338:
        /*006c*/ 	.word	index@(.nv.constant0._Z10add_kernelILx855EEvPfS0_S0_i)
        /*0070*/ 	.short	0x0380
        /*0072*/ 	.short	0x001c


	//----- nvinfo : EIATTR_SW_WAR
	.align		4
.L_8339:
        /*0074*/ 	.byte	0x04, 0x36
        /*0076*/ 	.short	(.L_8341 - .L_8340)
.L_8340:
        /*0078*/ 	.word	0x00000008
.L_8341:


//--------------------- .nv.info._Z10add_kernelILx854EEvPfS0_S0_i --------------------------
	.section	.nv.info._Z10add_kernelILx854EEvPfS0_S0_i,"",@"SHT_CUDA_INFO"
	.sectionflags	@""
	.align	4


	//----- nvinfo : EIATTR_CUDA_API_VERSION
	.align		4
        /*0000*/ 	.byte	0x04, 0x37
        /*0002*/ 	.short	(.L_8343 - .L_8342)
.L_8342:
        /*0004*/ 	.word	0x00000082


	//----- nvinfo : EIATTR_KPARAM_INFO
	.align		4
.L_8343:
        /*0008*/ 	.byte	0x04, 0x17
        /*000a*/ 	.short	(.L_8345 - .L_8344)
.L_8344:
        /*000c*/ 	.word	0x00000000
        /*0010*/ 	.short	0x0003
        /*0012*/ 	.short	0x0018
        /*0014*/ 	.byte	0x00, 0xf0, 0x11, 0x00


	//----- nvinfo : EIATTR_KPARAM_INFO
	.align		4
.L_8345:
        /*0018*/ 	.byte	0x04, 0x17
        /*001a*/ 	.short	(.L_8347 - .L_8346)
.L_8346:
        /*001c*/ 	.word	0x00000000
        /*0020*/ 	.short	0x0002
        /*0022*/ 	.short	0x0010
        /*0024*/ 	.byte	0x00, 0xf5, 0x21, 0x00


	//----- nvinfo : EIATTR_KPARAM_INFO
	.align		4
.L_8347:
        /*0028*/ 	.byte	0x04, 0x17
        /*002a*/ 	.short	(.L_8349 - .L_8348)
.L_8348:
        /*002c*/ 	.word	0x00000000
        /*0030*/ 	.short	0x0001
        /*0032*/ 	.short	0x0008
        /*0034*/ 	.byte	0x00, 0xf5, 0x21, 0x00


	//----- nvinfo : EIATTR_KPARAM_INFO
	.align		4
.L_8349:
        /*0038*/ 	.byte	0x04, 0x17
        /*003a*/ 	.short	(.L_8351 - .L_8350)
.L_8350:
        /*003c*/ 	.word	0x00000000
        /*0040*/ 	.short	0x0000
        /*0042*/ 	.short	0x0000
        /*0044*/ 	.byte	0x00, 0xf5, 0x21, 0x00


	//----- nvinfo : EIATTR_SPARSE_MMA_MASK
	.align		4
.L_8351:
        /*0048*/ 	.byte	0x03, 0x50
        /*004a*/ 	.short	0x0000


	//----- nvinfo : EIATTR_MAXREG_COUNT
	.align		4
        /*004c*/ 	.byte	0x03, 0x1b
        /*004e*/ 	.short	0x00ff


	//----- nvinfo : EIATTR_MERCURY_ISA_VERSION
	.align		4
        /*0050*/ 	.byte	0x03, 0x5f
        /*0052*/ 	.short	0x0101


	//----- nvinfo : EIATTR_VRC_CTA_INIT_COUNT
	.align		4
        /*0054*/ 	.byte	0x02, 0x4a
	.zero		1
	.zero		1


	//----- nvinfo : EIATTR_EXIT_INSTR_OFFSETS
	.align		4
        /*0058*/ 	.byte	0x04, 0x1c
        /*005a*/ 	.short	(.L_8353 - .L_8352)


	//   ....[0]....
.L_8352:
        /*005c*/ 	.word	0x00000070


	//   ....[1]....
        /*0060*/ 	.word	0x00000130


	//----- nvinfo : EIATTR_CBANK_PARAM_SIZE
	.align		4
.L_8353:
        /*0064*/ 	.byte	0x03, 0x19
        /*0066*/ 	.short	0x001c


	//----- nvinfo : EIATTR_PARAM_CBANK
	.align		4
        /*0068*/ 	.byte	0x04, 0x0a
        /*006a*/ 	.short	(.L_8355 - .L_8354)
	.align		4
.L_8354:
        /*006c*/ 	.word	index@(.nv.constant0._Z10add_kernelILx854EEvPfS0_S0_i)
        /*0070*/ 	.short	0x0380
        /*0072*/ 	.short	0x001c


	//----- nvinfo : EIATTR_SW_WAR
	.align		4
.L_8355:
        /*0074*/ 	.byte	0x04, 0x36
        /*0076*/ 	.short	(.L_8357 - .L_8356)
.L_8356:
        /*0078*/ 	.word	0x00000008
.L_8357:


//--------------------- .nv.info._Z10add_kernelILx853EEvPfS0_S0_i --------------------------
	.section	.nv.info._Z10add_kernelILx853EEvPfS0_S0_i,"",@"SHT_CUDA_INFO"
	.sectionflags	@""
	.align	4


	//----- nvinfo : EIATTR_CUDA_API_VERSION
	.align		4
        /*0000*/ 	.byte	0x04, 0x37
        /*0002*/ 	.short	(.L_8359 - .L_8358)
.L_8358:
        /*0004*/ 	.word	0x00000082


	//----- nvinfo : EIATTR_KPARAM_INFO
	.align		4
.L_8359:
        /*0008*/ 	.byte	0x04, 0x17
        /*000a*/ 	.short	(.L_8361 - .L_8360)
.L_8360:
        /*000c*/ 	.word	0x00000000
        /*0010*/ 	.short	0x0003
        /*0012*/ 	.short	0x0018
        /*0014*/ 	.byte	0x00, 0xf0, 0x11, 0x00


	//----- nvinfo : EIATTR_KPARAM_INFO
	.align		4
.L_8361:
        /*0018*/ 	.byte	0x04, 0x17
        /*001a*/ 	.short	(.L_8363 - .L_8362)
.L_8362:
        /*001c*/ 	.word	0x00000000
        /*0020*/ 	.short	0x0002
        /*0022*/ 	.short	0x0010
        /*0024*/ 	.byte	0x00, 0xf5, 0x21, 0x00


	//----- nvinfo : EIATTR_KPARAM_INFO
	.align		4
.L_8363:
        /*0028*/ 	.byte	0x04, 0x17
        /*002a*/ 	.short	(.L_8365 - .L_8364)
.L_8364:
        /*002c*/ 	.word	0x00000000
        /*0030*/ 	.short	0x0001
        /*0032*/ 	.short	0x0008
        /*0034*/ 	.byte	0x00, 0xf5, 0x21, 0x00


	//----- nvinfo : EIATTR_KPARAM_INFO
	.align		4
.L_8365:
        /*0038*/ 	.byte	0x04, 0x17
        /*003a*/ 	.short	(.L_8367 - .L_8366)
.L_8366:
        /*003c*/ 	.word	0x00000000
        /*0040*/ 	.short	0x0000
        /*0042*/ 	.short	0x0000
        /*0044*/ 	.byte	0x00, 0xf5, 0x21, 0x00


	//----- nvinfo : EIATTR_SPARSE_MMA_MASK
	.align		4
.L_8367:
        /*0048*/ 	.byte	0x03, 0x50
        /*004a*/ 	.short	0x0000


	//----- nvinfo : EIATTR_MAXREG_COUNT
	.align		4
        /*004c*/ 	.byte	0x03, 0x1b
        /*004e*/ 	.short	0x00ff


	//----- nvinfo : EIATTR_MERCURY_ISA_VERSION
	.align		4
        /*0050*/ 	.byte	0x03, 0x5f
        /*0052*/ 	.short	0x0101


	//----- nvinfo : EIATTR_VRC_CTA_INIT_COUNT
	.align		4
        /*0054*/ 	.byte	0x02, 0x4a
	.zero		1
	.zero		1


	//----- nvinfo : EIATTR_EXIT_INSTR_OFFSETS
	.align		4
        /*0058*/ 	.byte	0x04, 0x1c
        /*005a*/ 	.short	(.L_8369 - .L_8368)


	//   ....[0]....
.L_8368:
        /*005c*/ 	.word	0x00000070


	//   ....[1]....
        /*0060*/ 	.word	0x00000130


	//----- nvinfo : EIATTR_CBANK_PARAM_SIZE
	.align		4
.L_8369:
        /*0064*/ 	.byte	0x03, 0x19
        /*0066*/ 	.short	0x001c


	//----- nvinfo : EIATTR_PARAM_CBANK
	.align		4
        /*0068*/ 	.byte	0x04, 0x0a
        /*006a*/ 	.short	(.L_8371 - .L_8370)
	.align		4
.L_8370:
        /*006c*/ 	.word	index@(.nv.constant0._Z10add_kernelILx853EEvPfS0_S0_i)
        /*0070*/ 	.short	0x0380
        /*0072*/ 	.short	0x001c


	//----- nvinfo : EIATTR_SW_WAR
	.align		4
.L_8371:
        /*0074*/ 	.byte	0x04, 0x36
        /*0076*/ 	.short	(.L_8373 - .L_8372)
.L_8372:
        /*0078*/ 	.word	0x00000008
.L_8373:


//--------------------- .nv.info._Z10add_kernelILx852EEvPfS0_S0_i --------------------------
	.section	.nv.info._Z10add_kernelILx852EEvPfS0_S0_i,"",@"SHT_CUDA_INFO"
	.sectionflags	@""
	.align	4


	//----- nvinfo : EIATTR_CUDA_API_VERSION
	.align		4
        /*0000*/ 	.byte	0x04, 0x37
        /*0002*/ 	.short	(.L_8375 - .L_8374)
.L_8374:
        /*0004*/ 	.word	0x00000082


	//----- nvinfo : EIATTR_KPARAM_INFO
	.align		4
.L_8375:
        /*0008*/ 	.byte	0x04, 0x17
        /*000a*/ 	.short	(.L_8377 - .L_8376)
.L_8376:
        /*000c*/ 	.word	0x00000000
        /*0010*/ 	.short	0x0003
        /*0012*/ 	.short	0x0018
        /*0014*/ 	.byte	0x00, 0xf0, 0x11, 0x00


	//----- nvinfo : EIATTR_KPARAM_INFO
	.align		4
.L_8377:
        /*0018*/ 	.byte	0x04, 0x17
        /*001a*/ 	.short	(.L_8379 - .L_8378)
.L_8378:
        /*001c*/ 	.word	0x00000000
        /*0020*/ 	.short	0x0002
        /*0022*/ 	.short	0x0010
        /*0024*/ 	.byte	0x00, 0xf5, 0x21, 0x00


	//----- nvinfo : EIATTR_KPARAM_INFO
	.align		4
.L_8379:
        /*0028*/ 	.byte	0x04, 0x17
        /*002a*/ 	.short	(.L_8381 - .L_8380)
.L_8380:
        /*002c*/ 	.word	0x00000000
        /*0030*/ 	.short	0x0001
        /*0032*/ 	.short	0x0008
        /*0034*/ 	.byte	0x00, 0xf5, 0x21, 0x00


	//----- nvinfo : EIATTR_KPARAM_INFO
	.align		4
.L_8381:
        /*0038*/ 	.byte	0x04, 0x17
        /*003a*/ 	.short	(.L_8383 - .L_8382)
.L_8382:
        /*003c*/ 	.word	0x00000000
        /*0040*/ 	.short	0x0000
        /*0042*/ 	.short	0x0000
        /*0044*/ 	.byte	0x00, 0xf5, 0x21, 0x00


	//----- nvinfo : EIATTR_SPARSE_MMA_MASK
	.align		4
.L_8383:
        /*0048*/ 	.byte	0x03, 0x50
        /*004a*/ 	.short	0x0000


	//----- nvinfo : EIATTR_MAXREG_COUNT
	.align		4
        /*004c*/ 	.byte	0x03, 0x1b
        /*004e*/ 	.short	0x00ff


	//----- nvinfo : EIATTR_MERCURY_ISA_VERSION
	.align		4
        /*0050*/ 	.byte	0x03, 0x5f
        /*0052*/ 	.short	0x0101


	//----- nvinfo : EIATTR_VRC_CTA_INIT_COUNT
	.align		4
        /*0054*/ 	.byte	0x02, 0x4a
	.zero		1
	.zero		1


	//----- nvinfo : EIATTR_EXIT_INSTR_OFFSETS
	.align		4
        /*0058*/ 	.byte	0x04, 0x1c
        /*005a*/ 	.short	(.L_8385 - .L_8384)


	//   ....[0]....
.L_8384:
        /*005c*/ 	.word	0x00000070


	//   ....[1]....
        /*0060*/ 	.word	0x00000130


	//----- nvinfo : EIATTR_CBANK_PARAM_SIZE
	.align		4
.L_8385:
        /*0064*/ 	.byte	0x03, 0x19
        /*0066*/ 	.short	0x001c


	//----- nvinfo : EIATTR_PARAM_CBANK
	.align		4
        /*0068*/ 	.byte	0x04, 0x0a
        /*006a*/ 	.short	(.L_8387 - .L_8386)
	.align		4
.L_8386:
        /*006c*/ 	.word	index@(.nv.constant0._Z10add_kernelILx852EEvPfS0_S0_i)
        /*0070*/ 	.short	0x0380
        /*0072*/ 	.short	0x001c


	//----- nvinfo : EIATTR_SW_WAR
	.align		4
.L_8387:
        /*0074*/ 	.byte	0x04, 0x36
        /*0076*/ 	.short	(.L_8389 - .L_8388)
.L_8388:
        /*0078*/ 	.word	0x00000008
.L_8389:


//--------------------- .nv.info._Z10add_kernelILx851EEvPfS0_S0_i --------------------------
	.section	.nv.info._Z10add_kernelILx851EEvPfS0_S0_i,"",@"SHT_CUDA_INFO"
	.sectionflags	@""
	.align	4


	//----- nvinfo : EIATTR_CUDA_API_VERSION
	.align		4
        /*0000*/ 	.byte	0x04, 0x37
        /*0002*/ 	.short	(.L_8391 - .L_8390)
.L_8390:
        /*0004*/ 	.word	0x00000082


	//----- nvinfo : EIATTR_KPARAM_INFO
	.align		4
.L_8391:
        /*0008*/ 	.byte	0x04, 0x17
        /*000a*/ 	.short	(.L_8393 - .L_8392)
.L_8392:
        /*000c*/ 	.word	0x00000000
        /*0010*/ 	.short	0x0003
        /*0012*/ 	.short	0x0018
        /*0014*/ 	.byte	0x00, 0xf0, 0x11, 0x00


	//----- nvinfo : EIATTR_KPARAM_INFO
	.align		4
.L_8393:
        /*0018*/ 	.byte	0x04, 0x17
        /*001a*/ 	.short	(.L_8395 - .L_8394)
.L_8394:
        /*001c*/ 	.word	0x00000000
        /*0020*/ 	.short	0x0002
        /*0022*/ 	.short	0x0010
        /*0024*/ 	.byte	0x00, 0xf5, 0x21, 0x00


	//----- nvinfo : EIATTR_KPARAM_INFO
	.align		4
.L_8395:
        /*0028*/ 	.byte	0x04, 0x17
        /*002a*/ 	.short	(.L_8397 - .L_8396)
.L_8396:
        /*002c*/ 	.word	0x00000000
        /*0030*/ 	.short	0x0001
        /*0032*/ 	.short	0x0008
        /*0034*/ 	.byte	0x00, 0xf5, 0x21, 0x00


	//----- nvinfo : EIATTR_KPARAM_INFO
	.align		4
.L_8397:
        /*0038*/ 	.byte	0x04, 0x17
        /*003a*/ 	.short	(.L_8399 - .L_8398)
.L_8398:
        /*003c*/ 	.word	0x00000000
        /*0040*/ 	.short	0x0000
        /*0042*/ 	.short	0x0000
        /*0044*/ 	.byte	0x00, 0xf5, 0x21, 0x00


	//----- nvinfo : EIATTR_SPARSE_MMA_MASK
	.align		4
.L_8399:
        /*0048*/ 	.byte	0x03, 0x50
        /*004a*/ 	.short	0x0000


	//----- nvinfo : EIATTR_MAXREG_COUNT
	.align		4
        /*004c*/ 	.byte	0x03, 0x1b
        /*004e*/ 	.short	0x00ff


	//----- nvinfo : EIATTR_MERCURY_ISA_VERSION
	.align		4
        /*0050*/ 	.byte	0x03, 0x5f
        /*0052*/ 	.short	0x0101


	//----- nvinfo : EIATTR_VRC_CTA_INIT_COUNT
	.align		4
        /*0054*/ 	.byte	0x02, 0x4a
	.zero		1
	.zero		1


	//----- nvinfo : EIATTR_EXIT_INSTR_OFFSETS
	.align		4
        /*0058*/ 	.byte	0x04, 0x1c
        /*005a*/ 	.short	(.L_8401 - .L_8400)


	//   ....[0]....
.L_8400:
        /*005c*/ 	.word	0x00000070


	//   ....[1]....
        /*0060*/ 	.word	0x00000130


	//----- nvinfo : EIATTR_CBANK_PARAM_SIZE
	.align		4
.L_8401:
        /*0064*/ 	.byte	0x03, 0x19
        /*0066*/ 	.short	0x001c


	//----- nvinfo : EIATTR_PARAM_CBANK
	.align		4
        /*0068*/ 	.byte	0x04, 0x0a
        /*006a*/ 	.short	(.L_8403 - .L_8402)
	.align		4
.L_8402:
        /*006c*/ 	.word	index@(.nv.constant0._Z10add_kernelILx851EEvPfS0_S0_i)
        /*0070*/ 	.short	0x0380
        /*0072*/ 	.short	0x001c


	//----- nvinfo : EIATTR_SW_WAR
	.align		4
.L_8403:
        /*0074*/ 	.byte	0x04, 0x36
        /*0076*/ 	.short	(.L_8405 - .L_8404)
.L_8404:
        /*0078*/ 	.word	0x00000008
.L_8405:


//--------------------- .nv.info._Z10add_kernelILx850EEvPfS0_S0_i --------------------------
	.section	.nv.info._Z10add_kernelILx850EEvPfS0_S0_i,"",@"SHT_CUDA_INFO"
	.sectionflags	@""
	.align	4


	//----- nvinfo : EIATTR_CUDA_API_VERSION
	.align		4
        /*0000*/ 	.byte	0x04, 0x37
        /*0002*/ 	.short	(.L_8407 - .L_8406)
.L_8406:
        /*0004*/ 	.word	0x00000082


	//----- nvinfo : EIATTR_KPARAM_INFO
	.align		4
.L_8407:
        /*0008*/ 	.byte	0x04, 0x17
        /*000a*/ 	.short	(.L_8409 - .L_8408)
.L_8408:
        /*000c*/ 	.word	0x00000000
        /*0010*/ 	.short	0x0003
        /*0012*/ 	.short	0x0018
        /*0014*/ 	.byte	0x00, 0xf0, 0x11, 0x00


	//----- nvinfo : EIATTR_KPARAM_INFO
	.align		4
.L_8409:
        /*0018*/ 	.byte	0x04, 0x17
        /*001a*/ 	.short	(.L_8411 - .L_8410)
.L_8410:
        /*001c*/ 	.word	0x00000000
        /*0020*/ 	.short	0x0002
        /*0022*/ 	.short	0x0010
        /*0024*/ 	.byte	0x00, 0xf5, 0x21, 0x00


	//----- nvinfo : EIATTR_KPARAM_INFO
	.align		4
.L_8411:
        /*0028*/ 	.byte	0x04, 0x17
        /*002a*/ 	.short	(.L_8413 - .L_8412)
.L_8412:
        /*002c*/ 	.word	0x00000000
        /*0030*/ 	.short	0x0001
        /*0032*/ 	.short	0x0008
        /*0034*/ 	.byte	0x00, 0xf5, 0x21, 0x00


	//----- nvinfo : EIATTR_KPARAM_INFO
	.align		4
.L_8413:
        /*0038*/ 	.byte	0x04, 0x17
        /*003a*/ 	.short	(.L_8415 - .L_8414)
.L_8414:
        /*003c*/ 	.word	0x00000000
        /*0040*/ 	.short	0x0000
        /*0042*/ 	.short	0x0000
        /*0044*/ 	.byte	0x00, 0xf5, 0x21, 0x00


	//----- nvinfo : EIATTR_SPARSE_MMA_MASK
	.align		4
.L_8415:
        /*0048*/ 	.byte	0x03, 0x50
        /*004a*/ 	.short	0x0000


	//----- nvinfo : EIATTR_MAXREG_COUNT
	.align		4
        /*004c*/ 	.byte	0x03, 0x1b
        /*004e*/ 	.short	0x00ff


	//----- nvinfo : EIATTR_MERCURY_ISA_VERSION
	.align		4
        /*0050*/ 	.byte	0x03, 0x5f
        /*0052*/ 	.short	0x0101


	//----- nvinfo : EIATTR_VRC_CTA_INIT_COUNT
	.align		4
        /*0054*/ 	.byte	0x02, 0x4a
	.zero		1
	.zero		1


	//----- nvinfo : EIATTR_EXIT_INSTR_OFFSETS
	.align		4
        /*0058*/ 	.byte	0x04, 0x1c
        /*005a*/ 	.short	(.L_8417 - .L_8416)


	//   ....[0]....
.L_8416:
        /*005c*/ 	.word	0x00000070


	//   ....[1]....
        /*0060*/ 	.word	0x00000130


	//----- nvinfo : EIATTR_CBANK_PARAM_SIZE
	.align		4
.L_8417:
        /*0064*/ 	.byte	0x03, 0x19
        /*0066*/ 	.short	0x001c


	//----- nvinfo : EIATTR_PARAM_CBANK
	.align		4
        /*0068*/ 	.byte	0x04, 0x0a
        /*006a*/ 	.short	(.L_8419 - .L_8418)
	.align		4
.L_8418:
        /*006c*/ 	.word	index@(.nv.constant0._Z10add_kernelILx850EEvPfS0_S0_i)
        /*0070*/ 	.short	0x0380
        /*0072*/ 	.short	0x001c


	//----- nvinfo : EIATTR_SW_WAR
	.align		4
.L_8419:
        /*0074*/ 	.byte	0x04, 0x36
        /*0076*/ 	.short	(.L_8421 - .L_8420)
.L_8420:
        /*0078*/ 	.word	0x00000008
.L_8421:


//--------------------- .nv.info._Z10add_kernelILx849EEvPfS0_S0_i --------------------------
	.section	.nv.info._Z10add_kernelILx849EEvPfS0_S0_i,"",@"SHT_CUDA_INFO"
	.sectionflags	@""
	.align	4


	//----- nvinfo : EIATTR_CUDA_API_VERSION
	.align		4
        /*0000*/ 	.byte	0x04, 0x37
        /*0002*/ 	.short	(.L_8423 - .L_8422)
.L_8422:
        /*0004*/ 	.word	0x00000082


	//----- nvinfo : EIATTR_KPARAM_INFO
	.align		4
.L_8423:
        /*0008*/ 	.byte	0x04, 0x17
        /*000a*/ 	.short	(.L_8425 - .L_8424)
.L_8424:
        /*000c*/ 	.word	0x00000000
        /*0010*/ 	.short	0x0003
        /*0012*/ 	.short	0x0018
        /*0014*/ 	.byte	0x00, 0xf0, 0x11, 0x00


	//----- nvinfo : EIATTR_KPARAM_INFO
	.align		4
.L_8425:
        /*0018*/ 	.byte	0x04, 0x17
        /*001a*/ 	.short	(.L_8427 - .L_8426)
.L_8426:
        /*001c*/ 	.word	0x00000000
        /*0020*/ 	.short	0x0002
        /*0022*/ 	.short	0x0010
        /*0024*/ 	.byte	0x00, 0xf5, 0x21, 0x00


	//----- nvinfo : EIATTR_KPARAM_INFO
	.align		4
.L_8427:
        /*0028*/ 	.byte	0x04, 0x17
        /*002a*/ 	.short	(.L_8429 - .L_8428)
.L_8428:
        /*002c*/ 	.word	0x00000000
        /*0030*/ 	.short	0x0001
        /*0032*/ 	.short	0x0008
        /*0034*/ 	.byte	0x00, 0xf5, 0x21, 0x00


	//----- nvinfo : EIATTR_KPARAM_INFO
	.align		4
.L_8429:
        /*0038*/ 	.byte	0x04, 0x17
        /*003a*/ 	.short	(.L_8431 - .L_8430)
.L_8430:
        /*003c*/ 	.word	0x00000000
        /*0040*/ 	.short	0x0000
        /*0042*/ 	.short	0x0000
        /*0044*/ 	.byte	0x00, 0xf5, 0x21, 0x00


	//----- nvinfo : EIATTR_SPARSE_MMA_MASK
	.align		4
.L_8431:
        /*0048*/ 	.byte	0x03, 0x50
        /*004a*/ 	.short	0x0000


	//----- nvinfo : EIATTR_MAXREG_COUNT
	.align		4
        /*004c*/ 	.byte	0x03, 0x1b
        /*004e*/ 	.short	0x00ff


	//----- nvinfo : EIATTR_MERCURY_ISA_VERSION
	.align		4
        /*0050*/ 	.byte	0x03, 0x5f
        /*0052*/ 	.short	0x0101


	//----- nvinfo : EIATTR_VRC_CTA_INIT_COUNT
	.align		4
        /*0054*/ 	.byte	0x02, 0x4a
	.zero		1
	.zero		1


	//----- nvinfo : EIATTR_EXIT_INSTR_OFFSETS
	.align		4
        /*0058*/ 	.byte	0x04, 0x1c
        /*005a*/ 	.short	(.L_8433 - .L_8432)


	//   ....[0]....
.L_8432:
        /*005c*/ 	.word	0x00000070


	//   ....[1]....
        /*0060*/ 	.word	0x00000130


	//----- nvinfo : EIATTR_CBANK_PARAM_SIZE
	.align		4
.L_8433:
        /*0064*/ 	.byte	0x03, 0x19
        /*0066*/ 	.short	0x001c


	//----- nvinfo : EIATTR_PARAM_CBANK
	.align		4
        /*0068*/ 	.byte	0x04, 0x0a
        /*006a*/ 	.short	(.L_8435 - .L_8434)
	.align		4
.L_8434:
        /*006c*/ 	.word	index@(.nv.constant0._Z10add_kernelILx849EEvPfS0_S0_i)
        /*0070*/ 	.short	0x0380
        /*0072*/ 	.short	0x001c


	//----- nvinfo : EIATTR_SW_WAR
	.align		4
.L_8435:
        /*0074*/ 	.byte	0x04, 0x36
        /*0076*/ 	.short	(.L_8437 - .L_8436)
.L_8436:
        /*0078*/ 	.word	0x00000008
.L_8437:


//--------------------- .nv.info._Z10add_kernelILx848EEvPfS0_S0_i --------------------------
	.section	.nv.info._Z10add_kernelILx848EEvPfS0_S0_i,"",@"SHT_CUDA_INFO"
	.sectionflags	@""
	.align	4


	//----- nvinfo : EIATTR_CUDA_API_VERSION
	.align		4
        /*0000*/ 	.byte	0x04, 0x37
        /*0002*/ 	.short	(.L_8439 - .L_8438)
.L_8438:
        /*0004*/ 	.word	0x00000082


	//----- nvinfo : EIATTR_KPARAM_INFO
	.align		4
.L_8439:
        /*0008*/ 	.byte	0x04, 0x17
        /*000a*/ 	.short	(.L_8441 - .L_8440)
.L_8440:
        /*000c*/ 	.word	0x00000000
        /*0010*/ 	.short	0x0003
        /*0012*/ 	.short	0x0018
        /*0014*/ 	.byte	0x00, 0xf0, 0x11, 0x00


	//----- nvinfo : EIATTR_KPARAM_INFO
	.align		4
.L_8441:
        /*0018*/ 	.byte	0x04, 0x17
        /*001a*/ 	.short	(.L_8443 - .L_8442)
.L_8442:
        /*001c*/ 	.word	0x00000000
        /*0020*/ 	.short	0x0002
        /*0022*/ 	.short	0x0010
        /*0024*/ 	.byte	0x00, 0xf5, 0x21, 0x00


	//----- nvinfo : EIATTR_KPARAM_INFO
	.align		4
.L_8443:
        /*0028*/ 	.byte	0x04, 0x17
        /*002a*/ 	.short	(.L_8445 - .L_8444)
.L_8444:
        /*002c*/ 	.word	0x00000000
        /*0030*/ 	.short	0x0001
        /*0032*/ 	.short	0x0008
        /*0034*/ 	.byte	0x00, 0xf5, 0x21, 0x00


	//----- nvinfo : EIATTR_KPARAM_INFO
	.align		4
.L_8445:
        /*0038*/ 	.byte	0x04, 0x17
        /*003a*/ 	.short	(.L_8447 - .L_8446)
.L_8446:
        /*003c*/ 	.word	0x00000000
        /*0040*/ 	.short	0x0000
        /*0042*/ 	.short	0x0000
        /*0044*/ 	.byte	0x00, 0xf5, 0x21, 0x00


	//----- nvinfo : EIATTR_SPARSE_MMA_MASK
	.align		4
.L_8447:
        /*0048*/ 	.byte	0x03, 0x50
        /*004a*/ 	.short	0x0000


	//----- nvinfo : EIATTR_MAXREG_COUNT
	.align		4
        /*004c*/ 	.byte	0x03, 0x1b
        /*004e*/ 	.short	0x00ff


	//----- nvinfo : EIATTR_MERCURY_ISA_VERSION
	.align		4
        /*0050*/ 	.byte	0x03, 0x5f
        /*0052*/ 	.short	0x0101


	//----- nvinfo : EIATTR_VRC_CTA_INIT_COUNT
	.align		4
        /*0054*/ 	.byte	0x02, 0x4a
	.zero		1
	.zero		1


	//----- nvinfo : EIATTR_EXIT_INSTR_OFFSETS
	.align		4
        /*0058*/ 	.byte	0x04, 0x1c
        /*005a*/ 	.short	(.L_8449 - .L_8448)


	//   ....[0]....
.L_8448:
        /*005c*/ 	.word	0x00000070


	//   ....[1]....
        /*0060*/ 	.word	0x00000130


	//----- nvinfo : EIATTR_CBANK_PARAM_SIZE
	.align		4
.L_8449:
        /*0064*/ 	.byte	0x03, 0x19
        /*0066*/ 	.short	0x001c


	//----- nvinfo : EIATTR_PARAM_CBANK
	.align		4
        /*0068*/ 	.byte	0x04, 0x0a
        /*006a*/ 	.short	(.L_8451 - .L_8450)
	.align		4
.L_8450:
        /*006c*/ 	.word	index@(.nv.constant0._Z10add_kernelILx848EEvPfS0_S0_i)
        /*0070*/ 	.short	0x0380
        /*0072*/ 	.short	0x001c


	//----- nvinfo : EIATTR_SW_WAR
	.align		4
.L_8451:
        /*0074*/ 	.byte	0x04, 0x36
        /*0076*/ 	.short	(.L_8453 - .L_8452)
.L_8452:
        /*0078*/ 	.word	0x00000008
.L_8453:


//--------------------- .nv.info._Z10add_kernelILx847EEvPfS0_S0_i --------------------------
	.section	.nv.info._Z10add_kernelILx847EEvPfS0_S0_i,"",@"SHT_CUDA_INFO"
	.sectionflags	@""
	.align	4


	//----- nvinfo : EIATTR_CUDA_API_VERSION
	.align		4
        /*0000*/ 	.byte	0x04, 0x37
        /*0002*/ 	.short	(.L_8455 - .L_8454)
.L_8454:
        /*0004*/ 	.word	0x00000082


	//----- nvinfo : EIATTR_KPARAM_INFO
	.align		4
.L_8455:
        /*0008*/ 	.byte	0x04, 0x17
        /*000a*/ 	.short	(.L_8457 - .L_8456)
.L_8456:
        /*000c*/ 	.word	0x00000000
        /*0010*/ 	.short	0x0003
        /*0012*/ 	.short	0x0018
        /*0014*/ 	.byte	0x00, 0xf0, 0x11, 0x00


	//----- nvinfo : EIATTR_KPARAM_INFO
	.align		4
.L_8457:
        /*0018*/ 	.byte	0x04, 0x17
        /*001a*/ 	.short	(.L_8459 - .L_8458)
.L_8458:
        /*001c*/ 	.word	0x00000000
        /*0020*/ 	.short	0x0002
        /*0022*/ 	.short	0x0010
        /*0024*/ 	.byte	0x00, 0xf5, 0x21, 0x00


	//----- nvinfo : EIATTR_KPARAM_INFO
	.align		4
.L_8459:
        /*0028*/ 	.byte	0x04, 0x17
        /*002a*/ 	.short	(.L_8461 - .L_8460)
.L_8460:
        /*002c*/ 	.word	0x00000000
        /*0030*/ 	.short	0x0001
        /*0032*/ 	.short	0x0008
        /*0034*/ 	.byte	0x00, 0xf5, 0x21, 0x00


	//----- nvinfo : EIATTR_KPARAM_INFO
	.align		4
.L_8461:
        /*0038*/ 	.byte	0x04, 0x17
        /*003a*/ 	.short	(.L_8463 - .L_8462)
.L_8462:
        /*003c*/ 	.word	0x00000000
        /*0040*/ 	.short	0x0000
        /*0042*/ 	.short	0x0000
        /*0044*/ 	.byte	0x00, 0xf5, 0x21, 0x00


	//----- nvinfo : EIATTR_SPARSE_MMA_MASK
	.align		4
.L_8463:
        /*0048*/ 	.byte	0x03, 0x50
        /*004a*/ 	.short	0x0000


	//----- nvinfo : EIATTR_MAXREG_COUNT
	.align		4
        /*004c*/ 	.byte	0x03, 0x1b
        /*004e*/ 	.short	0x00ff


	//----- nvinfo : EIATTR_MERCURY_ISA_VERSION
	.align		4
        /*0050*/ 	.byte	0x03, 0x5f
        /*0052*/ 	.short	0x0101


	//----- nvinfo : EIATTR_VRC_CTA_INIT_COUNT
	.align		4
        /*0054*/ 	.byte	0x02, 0x4a
	.zero		1
	.zero		1


	//----- nvinfo : EIATTR_EXIT_INSTR_OFFSETS
	.align		4
        /*0058*/ 	.byte	0x04, 0x1c
        /*005a*/ 	.short	(.L_8465 - .L_8464)


	//   ....[0]....
.L_8464:
        /*005c*/ 	.word	0x00000070


	//   ....[1]....
        /*0060*/ 	.word	0x00000130


	//----- nvinfo : EIATTR_CBANK_PARAM_SIZE
	.align		4
.L_8465:
        /*0064*/ 	.byte	0x03, 0x19
        /*0066*/ 	.short	0x001c


	//----- nvinfo : EIATTR_PARAM_CBANK
	.align		4
        /*0068*/ 	.byte	0x04, 0x0a
        /*006a*/ 	.short	(.L_8467 - .L_8466)
	.align		4
.L_8466:
        /*006c*/ 	.word	index@(.nv.constant0._Z10add_kernelILx847EEvPfS0_S0_i)
        /*0070*/ 	.short	0x0380
        /*0072*/ 	.short	0x001c


	//----- nvinfo : EIATTR_SW_WAR
	.align		4
.L_8467:
        /*0074*/ 	.byte	0x04, 0x36
        /*0076*/ 	.short	(.L_8469 - .L_8468)
.L_8468:
        /*0078*/ 	.word	0x00000008
.L_8469:


//--------------------- .nv.info._Z10add_kernelILx846EEvPfS0_S0_i --------------------------
	.section	.nv.info._Z10add_kernelILx846EEvPfS0_S0_i,"",@"SHT_CUDA_INFO"
	.sectionflags	@""
	.align	4


	//----- nvinfo : EIATTR_CUDA_API_VERSION
	.align		4
        /*0000*/ 	.byte	0x04, 0x37
        /*0002*/ 	.short	(.L_8471 - .L_8470)
.L_8470:
        /*0004*/ 	.word	0x00000082


	//----- nvinfo : EIATTR_KPARAM_INFO
	.align		4
.L_8471:
        /*0008*/ 	.byte	0x04, 0x17
        /*000a*/ 	.short	(.L_8473 - .L_8472)
.L_8472:
        /*000c*/ 	.word	0x00000000
        /*0010*/ 	.short	0x0003
        /*0012*/ 	.short	0x0018
        /*0014*/ 	.byte	0x00, 0xf0, 0x11, 0x00


	//----- nvinfo : EIATTR_KPARAM_INFO
	.align		4
.L_8473:
        /*0018*/ 	.byte	0x04, 0x17
        /*001a*/ 	.short	(.L_8475 - .L_8474)
.L_8474:
        /*001c*/ 	.word	0x00000000
        /*0020*/ 	.short	0x0002
        /*0022*/ 	.short	0x0010
        /*0024*/ 	.byte	0x00, 0xf5, 0x21, 0x00


	//----- nvinfo : EIATTR_KPARAM_INFO
	.align		4
.L_8475:
        /*0028*/ 	.byte	0x04, 0x17
        /*002a*/ 	.short	(.L_8477 - .L_8476)
.L_8476:
        /*002c*/ 	.word	0x00000000
        /*0030*/ 	.short	0x0001
        /*0032*/ 	.short	0x0008
        /*0034*/ 	.byte	0x00, 0xf5, 0x21, 0x00


	//----- nvinfo : EIATTR_KPARAM_INFO
	.align		4
.L_8477:
        /*0038*/ 	.byte	0x04, 0x17
        /*003a*/ 	.short	(.L_8479 - .L_8478)
.L_8478:
        /*003c*/ 	.word	0x00000000
        /*0040*/ 	.short	0x0000
        /*0042*/ 	.short	0x0000
        /*0044*/ 	.byte	0x00, 0xf5, 0x21, 0x00


	//----- nvinfo : EIATTR_SPARSE_MMA_MASK
	.align		4
.L_8479:
        /*0048*/ 	.byte	0x03, 0x50
        /*004a*/ 	.short	0x0000


	//----- nvinfo : EIATTR_MAXREG_COUNT
	.align		4
        /*004c*/ 	.byte	0x03, 0x1b
        /*004e*/ 	.short	0x00ff


	//----- nvinfo : EIATTR_MERCURY_ISA_VERSION
	.align		4
        /*0050*/ 	.byte	0x03, 0x5f
        /*0052*/ 	.short	0x0101


	//----- nvinfo : EIATTR_VRC_CTA_INIT_COUNT
	.align		4
        /*0054*/ 	.byte	0x02, 0x4a
	.zero		1
	.zero		1


	//----- nvinfo : EIATTR_EXIT_INSTR_OFFSETS
	.align		4
        /*0058*/ 	.byte	0x04, 0x1c
        /*005a*/ 	.short	(.L_8481 - .L_8480)


	//   ....[0]....
.L_8480:
        /*005c*/ 	.word	0x00000070


	//   ....[1]....
        /*0060*/ 	.word	0x00000130


	//----- nvinfo : EIATTR_CBANK_PARAM_SIZE
	.align		4
.L_8481:
        /*0064*/ 	.byte	0x03, 0x19
        /*0066*/ 	.short	0x001c


	//----- nvinfo : EIATTR_PARAM_CBANK
	.align		4
        /*0068*/ 	.byte	0x04, 0x0a
        /*006a*/ 	.short	(.L_8483 - .L_8482)
	.align		4
.L_8482:
        /*006c*/ 	.word	index@(.nv.constant0._Z10add_kernelILx846EEvPfS0_S0_i)
        /*0070*/ 	.short	0x0380
        /*0072*/ 	.short	0x001c


	//----- nvinfo : EIATTR_SW_WAR
	.align		4
.L_8483:
        /*0074*/ 	.byte	0x04, 0x36
        /*0076*/ 	.short	(.L_8485 - .L_8484)
.L_8484:
        /*0078*/ 	.word	0x00000008
.L_8485:


//--------------------- .nv.info._Z10add_kernelILx845EEvPfS0_S0_i --------------------------
	.section	.nv.info._Z10add_kernelILx845EEvPfS0_S0_i,"",@"SHT_CUDA_INFO"
	.sectionflags	@""
	.align	4


	//----- nvinfo : EIATTR_CUDA_API_VERSION
	.align		4
        /*0000*/ 	.byte	0x04, 0x37
        /*0002*/ 	.short	(.L_8487 - .L_8486)
.L_8486:
        /*0004*/ 	.word	0x00000082


	//----- nvinfo : EIATTR_KPARAM_INFO
	.align		4
.L_8487:
        /*0008*/ 	.byte	0x04, 0x17
        /*000a*/ 	.short	(.L_8489 - .L_8488)
.L_8488:
        /*000c*/ 	.word	0x00000000
        /*0010*/ 	.short	0x0003
        /*0012*/ 	.short	0x0018
        /*0014*/ 	.byte	0x00, 0xf0, 0x11, 0x00


	//----- nvinfo : EIATTR_KPARAM_INFO
	.align		4
.L_8489:
        /*0018*/ 	.byte	0x04, 0x17
        /*001a*/ 	.short	(.L_8491 - .L_8490)
.L_8490:
        /*001c*/ 	.word	0x00000000
        /*0020*/ 	.short	0x0002
        /*0022*/ 	.short	0x0010
        /*0024*/ 	.byte	0x00, 0xf5, 0x21, 0x00


	//----- nvinfo : EIATTR_KPARAM_INFO
	.align		4
.L_8491:
        /*0028*/ 	.byte	0x04, 0x17
        /*002a*/ 	.short	(.L_8493 - .L_8492)
.L_8492:
        /*002c*/ 	.word	0x00000000
        /*0030*/ 	.short	0x0001
        /*0032*/ 	.short	0x0008
        /*0034*/ 	.byte	0x00, 0xf5, 0x21, 0x00


	//----- nvinfo : EIATTR_KPARAM_INFO
	.align		4
.L_8493:
        /*0038*/ 	.byte	0x04, 0x17
        /*003a*/ 	.short	(.L_8495 - .L_8494)
.L_8494:
        /*003c*/ 	.word	0x00000000
        /*0040*/ 	.short	0x0000
        /*0042*/ 	.short	0x0000
        /*0044*/ 	.byte	0x00, 0xf5, 0x21, 0x00


	//----- nvinfo : EIATTR_SPARSE_MMA_MASK
	.align		4
.L_8495:
        /*0048*/ 	.byte	0x03, 0x50
        /*004a*/ 	.short	0x0000


	//----- nvinfo : EIATTR_MAXREG_COUNT
	.align		4
        /*004c*/ 	.byte	0x03, 0x1b
        /*004e*/ 	.short	0x00ff


	//----- nvinfo : EIATTR_MERCURY_ISA_VERSION
	.align		4
        /*0050*/ 	.byte	0x03, 0x5f
        /*0052*/ 	.short	0x0101


	//----- nvinfo : EIATTR_VRC_CTA_INIT_COUNT
	.align		4
        /*0054*/ 	.byte	0x02, 0x4a
	.zero		1
	.zero		1


	//----- nvinfo : EIATTR_EXIT_INSTR_OFFSETS
	.align		4
        /*0058*/ 	.byte	0x04, 0x1c
        /*005a*/ 	.short	(.L_8497 - .L_8496)


	//   ....[0]....
.L_8496:
        /*005c*/ 	.word	0x00000070


	//   ....[1]....
        /*0060*/ 	.word	0x00000130


	//----- nvinfo : EIATTR_CBANK_PARAM_SIZE
	.align		4
.L_8497:
        /*0064*/ 	.byte	0x03, 0x19
        /*0066*/ 	.short	0x001c


	//----- nvinfo : EIATTR_PARAM_CBANK
	.align		4
        /*0068*/ 	.byte	0x04, 0x0a
        /*006a*/ 	.short	(.L_8499 - .L_8498)
	.align		4
.L_8498:
        /*006c*/ 	.word	index@(.nv.constant0._Z10add_kernelILx845EEvPfS0_S0_i)
        /*0070*/ 	.short	0x0380
        /*0072*/ 	.short	0x001c


	//----- nvinfo : EIATTR_SW_WAR
	.align		4
.L_8499:
        /*0074*/ 	.byte	0x04, 0x36
        /*0076*/ 	.short	(.L_8501 - .L_8500)
.L_8500:
        /*0078*/ 	.word	0x00000008
.L_8501:


//--------------------- .nv.info._Z10add_kernelILx844EEvPfS0_S0_i --------------------------
	.section	.nv.info._Z10add_kernelILx844EEvPfS0_S0_i,"",@"SHT_CUDA_INFO"
	.sectionflags	@""
	.align	4


	//----- nvinfo : EIATTR_CUDA_API_VERSION
	.align		4
        /*0000*/ 	.byte	0x04, 0x37
        /*0002*/ 	.short	(.L_8503 - .L_8502)
.L_8502:
        /*0004*/ 	.word	0x00000082


	//----- nvinfo : EIATTR_KPARAM_INFO
	.align		4
.L_8503:
        /*0008*/ 	.byte	0x04, 0x17
        /*000a*/ 	.short	(.L_8505 - .L_8504)
.L_8504:
        /*000c*/ 	.word	0x00000000
        /*0010*/ 	.short	0x0003
        /*0012*/ 	.short	0x0018
        /*0014*/ 	.byte	0x00, 0xf0, 0x11, 0x00


	//----- nvinfo : EIATTR_KPARAM_INFO
	.align		4
.L_8505:
        /*0018*/ 	.byte	0x04, 0x17
        /*001a*/ 	.short	(.L_8507 - .L_8506)
.L_8506:
        /*001c*/ 	.word	0x00000000
        /*0020*/ 	.short	0x0002
        /*0022*/ 	.short	0x0010
        /*0024*/ 	.byte	0x00, 0xf5, 0x21, 0x00


	//----- nvinfo : EIATTR_KPARAM_INFO
	.align		4
.L_8507:
        /*0028*/ 	.byte	0x04, 0x17
        /*002a*/ 	.short	(.L_8509 - .L_8508)
.L_8508:
        /*002c*/ 	.word	0x00000000
        /*0030*/ 	.short	0x0001
        /*0032*/ 	.short	0x0008
        /*0034*/ 	.byte	0x00, 0xf5, 0x21, 0x00


	//----- nvinfo : EIATTR_KPARAM_INFO
	.align		4
.L_8509:
        /*0038*/ 	.byte	0x04, 0x17
        /*003a*/ 	.short	(.L_8511 - .L_8510)
.L_8510:
        /*003c*/ 	.word	0x00000000
        /*0040*/ 	.short	0x0000
        /*0042*/ 	.short	0x0000
        /*0044*/ 	.byte	0x00, 0xf5, 0x21, 0x00


	//----- nvinfo : EIATTR_SPARSE_MMA_MASK
	.align		4
.L_8511:
        /*0048*/ 	.byte	0x03, 0x50
        /*004a*/ 	.short	0x0000


	//----- nvinfo : EIATTR_MAXREG_COUNT
	.align		4
        /*004c*/ 	.byte	0x03, 0x1b
        /*004e*/ 	.short	0x00ff


	//----- nvinfo : EIATTR_MERCURY_ISA_VERSION
	.align		4
        /*0050*/ 	.byte	0x03, 0x5f
        /*0052*/ 	.short	0x0101


	//----- nvinfo : EIATTR_VRC_CTA_INIT_COUNT
	.align		4
        /*0054*/ 	.byte	0x02, 0x4a
	.zero		1
	.zero		1


	//----- nvinfo : EIATTR_EXIT_INSTR_OFFSETS
	.align		4
        /*0058*/ 	.byte	0x04, 0x1c
        /*005a*/ 	.short	(.L_8513 - .L_8512)


	//   ....[0]....
.L_8512:
        /*005c*/ 	.word	0x00000070


	//   ....[1]....
        /*0060*/ 	.word	0x00000130


	//----- nvinfo : EIATTR_CBANK_PARAM_SIZE
	.align		4
.L_8513:
        /*0064*/ 	.byte	0x03, 0x19
        /*0066*/ 	.short	0x001c


	//----- nvinfo : EIATTR_PARAM_CBANK
	.align		4
        /*0068*/ 	.byte	0x04, 0x0a
        /*006a*/ 	.short	(.L_8515 - .L_8514)
	.align		4
.L_8514:
        /*006c*/ 	.word	index@(.nv.constant0._Z10add_kernelILx844EEvPfS0_S0_i)
        /*0070*/ 	.short	0x0380
        /*0072*/ 	.short	0x001c


	//----- nvinfo : EIATTR_SW_WAR
	.align		4
.L_8515:
        /*0074*/ 	.byte	0x04, 0x36
        /*0076*/ 	.short	(.L_8517 - .L_8516)
.L_8516:
        /*0078*/ 	.word	0x00000008
.L_8517:


//--------------------- .nv.info._Z10add_kernelILx843EEvPfS0_S0_i --------------------------
	.section	.nv.info._Z10add_kernelILx843EEvPfS0_S0_i,"",@"SHT_CUDA_INFO"
	.sectionflags	@""
	.align	4


	//----- nvinfo : EIATTR_CUDA_API_VERSION
	.align		4
        /*0000*/ 	.byte	0x04, 0x37
        /*0002*/ 	.short	(.L_8519 - .L_8518)
.L_8518:
        /*0004*/ 	.word	0x00000082


	//----- nvinfo : EIATTR_KPARAM_INFO
	.align		4
.L_8519:
        /*0008*/ 	.byte	0x04, 0x17
        /*000a*/ 	.short	(.L_8521 - .L_8520)
.L_8520:
        /*000c*/ 	.word	0x00000000
        /*0010*/ 	.short	0x0003
        /*0012*/ 	.short	0x0018
        /*0014*/ 	.byte	0x00, 0xf0, 0x11, 0x00


	//----- nvinfo : EIATTR_KPARAM_INFO
	.align		4
.L_8521:
        /*0018*/ 	.byte	0x04, 0x17
        /*001a*/ 	.short	(.L_8523 - .L_8522)
.L_8522:
        /*001c*/ 	.word	0x00000000
        /*0020*/ 	.short	0x0002
        /*0022*/ 	.short	0x0010
        /*0024*/ 	.byte	0x00, 0xf5, 0x21, 0x00


	//----- nvinfo : EIATTR_KPARAM_INFO
	.align		4
.L_8523:
        /*0028*/ 	.byte	0x04, 0x17
        /*002a*/ 	.short	(.L_8525 - .L_8524)
.L_8524:
        /*002c*/ 	.word	0x00000000
        /*0030*/ 	.short	0x0001
        /*0032*/ 	.short	0x0008
        /*0034*/ 	.byte	0x00, 0xf5, 0x21, 0x00


	//----- nvinfo : EIATTR_KPARAM_INFO
	.align		4
.L_8525:
        /*0038*/ 	.byte	0x04, 0x17
        /*003a*/ 	.short	(.L_8527 - .L_8526)
.L_8526:
        /*003c*/ 	.word	0x00000000
        /*0040*/ 	.short	0x0000
        /*0042*/ 	.short	0x0000
        /*0044*/ 	.byte	0x00, 0xf5, 0x21, 0x00


	//----- nvinfo : EIATTR_SPARSE_MMA_MASK
	.align		4
.L_8527:
        /*0048*/ 	.byte	0x03, 0x50
        /*004a*/ 	.short	0x0000


	//----- nvinfo : EIATTR_MAXREG_COUNT
	.align		4
        /*004c*/ 	.byte	0x03, 0x1b
        /*004e*/ 	.short	0x00ff


	//----- nvinfo : EIATTR_MERCURY_ISA_VERSION
	.align		4
        /*0050*/ 	.byte	0x03, 0x5f
        /*0052*/ 	.short	0x0101


	//----- nvinfo : EIATTR_VRC_CTA_INIT_COUNT
	.align		4
        /*0054*/ 	.byte	0x02, 0x4a
	.zero		1
	.zero		1


	//----- nvinfo : EIATTR_EXIT_INSTR_OFFSETS
	.align		4
        /*0058*/ 	.byte	0x04, 0x1c
        /*005a*/ 	.short	(.L_8529 - .L_8528)


	//   ....[0]....
.L_8528:
        /*005c*/ 	.word	0x00000070


	//   ....[1]....
        /*0060*/ 	.word	0x00000130


	//----- nvinfo : EIATTR_CBANK_PARAM_SIZE
	.align		4
.L_8529:
        /*0064*/ 	.byte	0x03, 0x19
        /*0066*/ 	.short	0x001c


	//----- nvinfo : EIATTR_PARAM_CBANK
	.align		4
        /*0068*/ 	.byte	0x04, 0x0a
        /*006a*/ 	.short	(.L_8531 - .L_8530)
	.align		4
.L_8530:
        /*006c*/ 	.word	index@(.nv.constant0._Z10add_kernelILx843EEvPfS0_S0_i)
        /*0070*/ 	.short	0x0380
        /*0072*/ 	.short	0x001c


	//----- nvinfo : EIATTR_SW_WAR
	.align		4
.L_8531:
        /*0074*/ 	.byte	0x04, 0x36
        /*0076*/ 	.short	(.L_8533 - .L_8532)
.L_8532:
        /*0078*/ 	.word	0x00000008
.L_8533:


//--------------------- .nv.info._Z10add_kernelILx842EEvPfS0_S0_i --------------------------
	.section	.nv.info._Z10add_kernelILx842EEvPfS0_S0_i,"",@"SHT_CUDA_INFO"
	.sectionflags	@""
	.align	4


	//----- nvinfo : EIATTR_CUDA_API_VERSION
	.align		4
        /*0000*/ 	.byte	0x04, 0x37
        /*0002*/ 	.short	(.L_8535 - .L_8534)
.L_8534:
        /*0004*/ 	.word	0x00000082


	//----- nvinfo : EIATTR_KPARAM_INFO
	.align		4
.L_8535:
        /*0008*/ 	.byte	0x04, 0x17
        /*000a*/ 	.short	(.L_8537 - .L_8536)
.L_8536:
        /*000c*/ 	.word	0x00000000
        /*0010*/ 	.short	0x0003
        /*0012*/ 	.short	0x0018
        /*0014*/ 	.byte	0x00, 0xf0, 0x11, 0x00


	//----- nvinfo : EIATTR_KPARAM_INFO
	.align		4
.L_8537:
        /*0018*/ 	.byte	0x04, 0x17
        /*001a*/ 	.short	(.L_8539 - .L_8538)
.L_8538:
        /*001c*/ 	.word	0x00000000
        /*0020*/ 	.short	0x0002
        /*0022*/ 	.short	0x0010
        /*0024*/ 	.byte	0x00, 0xf5, 0x21, 0x00


	//----- nvinfo : EIATTR_KPARAM_INFO
	.align		4
.L_8539:
        /*0028*/ 	.byte	0x04, 0x17
        /*002a*/ 	.short	(.L_8541 - .L_8540)
.L_8540:
        /*002c*/ 	.word	0x00000000
        /*0030*/ 	.short	0x0001
        /*0032*/ 	.short	0x0008
        /*0034*/ 	.byte	0x00, 0xf5, 0x21, 0x00


	//----- nvinfo : EIATTR_KPARAM_INFO
	.align		4
.L_8541:
        /*0038*/ 	.byte	0x04, 0x17
        /*003a*/ 	.short	(.L_8543 - .L_8542)
.L_8542:
        /*003c*/ 	.word	0x00000000
        /*0040*/ 	.short	0x0000
        /*0042*/ 	.short	0x0000
        /*0044*/ 	.byte	0x00, 0xf5, 0x21, 0x00


	//----- nvinfo : EIATTR_SPARSE_MMA_MASK
	.align		4
.L_8543:
        /*0048*/ 	.byte	0x03, 0x50
        /*004a*/ 	.short	0x0000


	//----- nvinfo : EIATTR_MAXREG_COUNT
	.align		4
        /*004c*/ 	.byte	0x03, 0x1b
        /*004e*/ 	.short	0x00ff


	//----- nvinfo : EIATTR_MERCURY_ISA_VERSION
	.align		4
        /*0050*/ 	.byte	0x03, 0x5f
        /*0052*/ 	.short	0x0101


	//----- nvinfo : EIATTR_VRC_CTA_INIT_COUNT
	.align		4
        /*0054*/ 	.byte	0x02, 0x4a
	.zero		1
	.zero		1


	//----- nvinfo : EIATTR_EXIT_INSTR_OFFSETS
	.align		4
        /*0058*/ 	.byte	0x04, 0x1c
        /*005a*/ 	.short	(.L_8545 - .L_8544)


	//   ....[0]....
.L_8544:
        /*005c*/ 	.word	0x00000070


	//   ....[1]....
        /*0060*/ 	.word	0x00000130


	//----- nvinfo : EIATTR_CBANK_PARAM_SIZE
	.align		4
.L_8545:
        /*0064*/ 	.byte	0x03, 0x19
        /*0066*/ 	.short	0x001c


	//----- nvinfo : EIATTR_PARAM_CBANK
	.align		4
        /*0068*/ 	.byte	0x04, 0x0a
        /*006a*/ 	.short	(.L_8547 - .L_8546)
	.align		4
.L_8546:
        /*006c*/ 	.word	index@(.nv.constant0._Z10add_kernelILx842EEvPfS0_S0_i)
        /*0070*/ 	.short	0x0380
        /*0072*/ 	.short	0x001c


	//----- nvinfo : EIATTR_SW_WAR
	.align		4
.L_8547:
        /*0074*/ 	.byte	0x04, 0x36
        /*0076*/ 	.short	(.L_8549 - .L_8548)
.L_8548:
        /*0078*/ 	.word	0x00000008
.L_8549:


//--------------------- .nv.info._Z10add_kernelILx841EEvPfS0_S0_i --------------------------
	.section	.nv.info._Z10add_kernelILx841EEvPfS0_S0_i,"",@"SHT_CUDA_INFO"
	.sectionflags	@""
	.align	4


	//----- nvinfo : EIATTR_CUDA_API_VERSION
	.align		4
        /*0000*/ 	.byte	0x04, 0x37
        /*0002*/ 	.short	(.L_8551 - .L_8550)
.L_8550:
        /*0004*/ 	.word	0x00000082


	//----- nvinfo : EIATTR_KPARAM_INFO
	.align		4
.L_8551:
        /*0008*/ 	.byte	0x04, 0x17
        /*000a*/ 	.short	(.L_8553 - .L_8552)
.L_8552:
        /*000c*/ 	.word	0x00000000
        /*0010*/ 	.short	0x0003
        /*0012*/ 	.short	0x0018
        /*0014*/ 	.byte	0x00, 0xf0, 0x11, 0x00


	//----- nvinfo : EIATTR_KPARAM_INFO
	.align		4
.L_8553:
        /*0018*/ 	.byte	0x04, 0x17
        /*001a*/ 	.short	(.L_8555 - .L_8554)
.L_8554:
        /*001c*/ 	.word	0x00000000
        /*0020*/ 	.short	0x0002
        /*0022*/ 	.short	0x0010
        /*0024*/ 	.byte	0x00, 0xf5, 0x21, 0x00


	//----- nvinfo : EIATTR_KPARAM_INFO
	.align		4
.L_8555:
        /*0028*/ 	.byte	0x04, 0x17
        /*002a*/ 	.short	(.L_8557 - .L_8556)
.L_8556:
        /*002c*/ 	.word	0x00000000
        /*0030*/ 	.short	0x0001
        /*0032*/ 	.short	0x0008
        /*0034*/ 	.byte	0x00, 0xf5, 0x21, 0x00


	//----- nvinfo : EIATTR_KPARAM_INFO
	.align		4
.L_8557:
        /*0038*/ 	.byte	0x04, 0x17
        /*003a*/ 	.short	(.L_8559 - .L_8558)
.L_8558:
        /*003c*/ 	.word	0x00000000
        /*0040*/ 	.short	0x0000
        /*0042*/ 	.short	0x0000
        /*0044*/ 	.byte	0x00, 0xf5, 0x21, 0x00


	//----- nvinfo : EIATTR_SPARSE_MMA_MASK
	.align		4
.L_8559:
        /*0048*/ 	.byte	0x03, 0x50
        /*004a*/ 	.short	0x0000


	//----- nvinfo : EIATTR_MAXREG_COUNT
	.align		4
        /*004c*/ 	.byte	0x03, 0x1b
        /*004e*/ 	.short	0x00ff


	//----- nvinfo : EIATTR_MERCURY_ISA_VERSION
	.align		4
        /*0050*/ 	.byte	0x03, 0x5f
        /*0052*/ 	.short	0x0101


	//----- nvinfo : EIATTR_VRC_CTA_INIT_COUNT
	.align		4
        /*0054*/ 	.byte	0x02, 0x4a
	.zero		1
	.zero		1


	//----- nvinfo : EIATTR_EXIT_INSTR_OFFSETS
	.align		4
        /*0058*/ 	.byte	0x04, 0x1c
        /*005a*/ 	.short	(.L_8561 - .L_8560)


	//   ....[0]....
.L_8560:
        /*005c*/ 	.word	0x00000070


	//   ....[1]....
        /*0060*/ 	.word	0x00000130


	//----- nvinfo : EIATTR_CBANK_PARAM_SIZE
	.align		4
.L_8561:
        /*0064*/ 	.byte	0x03, 0x19
        /*0066*/ 	.short	0x001c


	//----- nvinfo : EIATTR_PARAM_CBANK
	.align		4
        /*0068*/ 	.byte	0x04, 0x0a
        /*006a*/ 	.short	(.L_8563 - .L_8562)
	.align		4
.L_8562:
        /*006c*/ 	.word	index@(.nv.constant0._Z10add_kernelILx841EEvPfS0_S0_i)
        /*0070*/ 	.short	0x0380
        /*0072*/ 	.short	0x001c


	//----- nvinfo : EIATTR_SW_WAR
	.align		4
.L_8563:
        /*0074*/ 	.byte	0x04, 0x36
        /*0076*/ 	.short	(.L_8565 - .L_8564)
.L_8564:
        /*0078*/ 	.word	0x00000008
.L_8565:


//--------------------- .nv.info._Z10add_kernelILx840EEvPfS0_S0_i --------------------------
	.section	.nv.info._Z10add_kernelILx840EEvPfS0_S0_i,"",@"SHT_CUDA_INFO"
	.sectionflags	@""
	.align	4


	//----- nvinfo : EIATTR_CUDA_API_VERSION
	.align		4
        /*0000*/ 	.byte	0x04, 0x37
        /*0002*/ 	.short	(.L_8567 - .L_8566)
.L_8566:
        /*0004*/ 	.word	0x00000082


	//----- nvinfo : EIATTR_KPARAM_INFO
	.align		4
.L_8567:
        /*0008*/ 	.byte	0x04, 0x17
        /*000a*/ 	.short	(.L_8569 - .L_8568)
.L_8568:
        /*000c*/ 	.word	0x00000000
        /*0010*/ 	.short	0x0003
        /*0012*/ 	.short	0x0018
        /*0014*/ 	.byte	0x00, 0xf0, 0x11, 0x00


	//----- nvinfo : EIATTR_KPARAM_INFO
	.align		4
.L_8569:
        /*0018*/ 	.byte	0x04, 0x17
        /*001a*/ 	.short	(.L_8571 - .L_8570)
.L_8570:
        /*001c*/ 	.word	0x00000000
        /*0020*/ 	.short	0x0002
        /*0022*/ 	.short	0x0010
        /*0024*/ 	.byte	0x00, 0xf5, 0x21, 0x00


	//----- nvinfo : EIATTR_KPARAM_INFO
	.align		4
.L_8571:
        /*0028*/ 	.byte	0x04, 0x17
        /*002a*/ 	.short	(.L_8573 - .L_8572)
.L_8572:
        /*002c*/ 	.word	0x00000000
        /*0030*/ 	.short	0x0001
        /*0032*/ 	.short	0x0008
        /*0034*/ 	.byte	0x00, 0xf5, 0x21, 0x00


	//----- nvinfo : EIATTR_KPARAM_INFO
	.align		4
.L_8573:
        /*0038*/ 	.byte	0x04, 0x17
        /*003a*/ 	.short	(.L_8575 - .L_8574)
.L_8574:
        /*003c*/ 	.word	0x00000000
        /*0040*/ 	.short	0x0000
        /*0042*/ 	.short	0x0000
        /*0044*/ 	.byte	0x00, 0xf5, 0x21, 0x00


	//----- nvinfo : EIATTR_SPARSE_MMA_MASK
	.align		4
.L_8575:
        /*0048*/ 	.byte	0x03, 0x50
        /*004a*/ 	.short	0x0000


	//----- nvinfo : EIATTR_MAXREG_COUNT
	.align		4
        /*004c*/ 	.byte	0x03, 0x1b
        /*004e*/ 	.short	0x00ff


	//----- nvinfo : EIATTR_MERCURY_ISA_VERSION
	.align		4
        /*0050*/ 	.byte	0x03, 0x5f
        /*0052*/ 	.short	0x0101


	//----- nvinfo : EIATTR_VRC_CTA_INIT_COUNT
	.align		4
        /*0054*/ 	.byte	0x02, 0x4a
	.zero		1
	.zero		1


	//----- nvinfo : EIATTR_EXIT_INSTR_OFFSETS
	.align		4
        /*0058*/ 	.byte	0x04, 0x1c
        /*005a*/ 	.short	(.L_8577 - .L_8576)


	//   ....[0]....
.L_8576:
        /*005c*/ 	.word	0x00000070


	//   ....[1]....
        /*0060*/ 	.word	0x00000130


	//----- nvinfo : EIATTR_CBANK_PARAM_SIZE
	.align		4
.L_8577:
        /*0064*/ 	.byte	0x03, 0x19
        /*0066*/ 	.short	0x001c


	//----- nvinfo : EIATTR_PARAM_CBANK
	.align		4
        /*0068*/ 	.byte	0x04, 0x0a
        /*006a*/ 	.short	(.L_8579 - .L_8578)
	.align		4
.L_8578:
        /*006c*/ 	.word	index@(.nv.constant0._Z10add_kernelILx840EEvPfS0_S0_i)
        /*0070*/ 	.short	0x0380
        /*0072*/ 	.short	0x001c


	//----- nvinfo : EIATTR_SW_WAR
	.align		4
.L_8579:
        /*0074*/ 	.byte	0x04, 0x36
        /*0076*/ 	.short	(.L_8581 - .L_8580)
.L_8580:
        /*0078*/ 	.word	0x00000008
.L_8581:


//--------------------- .nv.info._Z10add_kernelILx839EEvPfS0_S0_i --------------------------
	.section	.nv.info._Z10add_kernelILx839EEvPfS0_S0_i,"",@"SHT_CUDA_INFO"
	.sectionflags	@""
	.align	4


	//----- nvinfo : EIATTR_CUDA_API_VERSION
	.align		4
        /*0000*/ 	.byte	0x04, 0x37
        /*0002*/ 	.short	(.L_8583 - .L_8582)
.L_8582:
        /*0004*/ 	.word	0x00000082


	//----- nvinfo : EIATTR_KPARAM_INFO
	.align		4
.L_8583:
        /*0008*/ 	.byte	0x04, 0x17
        /*000a*/ 	.short	(.L_8585 - .L_8584)
.L_8584:
        /*000c*/ 	.word	0x00000000
        /*0010*/ 	.short	0x0003
        /*0012*/ 	.short	0x0018
        /*0014*/ 	.byte	0x00, 0xf0, 0x11, 0x00


	//----- nvinfo : EIATTR_KPARAM_INFO
	.align		4
.L_8585:
        /*0018*/ 	.byte	0x04, 0x17
        /*001a*/ 	.short	(.L_8587 - .L_8586)
.L_8586:
        /*001c*/ 	.word	0x00000000
        /*0020*/ 	.short	0x0002
        /*0022*/ 	.short	0x0010
        /*0024*/ 	.byte	0x00, 0xf5, 0x21, 0x00


	//----- nvinfo : EIATTR_KPARAM_INFO
	.align		4
.L_8587:
        /*0028*/ 	.byte	0x04, 0x17
        /*002a*/ 	.short	(.L_8589 - .L_8588)
.L_8588:
        /*002c*/ 	.word	0x00000000
        /*0030*/ 	.short	0x0001
        /*0032*/ 	.short	0x0008
        /*0034*/ 	.byte	0x00, 0xf5, 0x21, 0x00


	//----- nvinfo : EIATTR_KPARAM_INFO
	.align		4
.L_8589:
        /*0038*/ 	.byte	0x04, 0x17
        /*003a*/ 	.short	(.L_8591 - .L_8590)
.L_8590:
        /*003c*/ 	.word	0x00000000
        /*0040*/ 	.short	0x0000
        /*0042*/ 	.short	0x0000
        /*0044*/ 	.byte	0x00, 0xf5, 0x21, 0x00


	//----- nvinfo : EIATTR_SPARSE_MMA_MASK
	.align		4
.L_8591:
        /*0048*/ 	.byte	0x03, 0x50
        /*004a*/ 	.short	0x0000


	//----- nvinfo : EIATTR_MAXREG_COUNT
	.align		4
        /*004c*/ 	.byte	0x03, 0x1b
        /*004e*/ 	.short	0x00ff


	//----- nvinfo : EIATTR_MERCURY_ISA_VERSION
	.align		4
        /*0050*/ 	.byte	0x03, 0x5f
        /*0052*/ 	.short	0x0101


	//----- nvinfo : EIATTR_VRC_CTA_INIT_COUNT
	.align		4
        /*0054*/ 	.byte	0x02, 0x4a
	.zero		1
	.zero		1


	//----- nvinfo : EIATTR_EXIT_INSTR_OFFSETS
	.align		4
        /*0058*/ 	.byte	0x04, 0x1c
        /*005a*/ 	.short	(.L_8593 - .L_8592)


	//   ....[0]....
.L_8592:
        /*005c*/ 	.word	0x00000070


	//   ....[1]....
        /*0060*/ 	.word	0x00000130


	//----- nvinfo : EIATTR_CBANK_PARAM_SIZE
	.align		4
.L_8593:
        /*0064*/ 	.byte	0x03, 0x19
        /*0066*/ 	.short	0x001c


	//----- nvinfo : EIATTR_PARAM_CBANK
	.align		4
        /*0068*/ 	.byte	0x04, 0x0a
        /*006a*/ 	.short	(.L_8595 - .L_8594)
	.align		4
.L_8594:
        /*006c*/ 	.word	index@(.nv.constant0._Z10add_kernelILx839EEvPfS0_S0_i)
        /*0070*/ 	.short	0x0380
        /*0072*/ 	.short	0x001c


	//----- nvinfo : EIATTR_SW_WAR
	.align		4
.L_8595:
        /*0074*/ 	.byte	0x04, 0x36
        /*0076*/ 	.short	(.L_8597 - .L_8596)
.L_8596:
        /*0078*/ 	.word	0x00000008
.L_8597:


//--------------------- .nv.info._Z10add_kernelILx838EEvPfS0_S0_i --------------------------
	.section	.nv.info._Z10add_kernelILx838EEvPfS0_S0_i,"",@"SHT_CUDA_INFO"
	.sectionflags	@""
	.align	4


	//----- nvinfo : EIATTR_CUDA_API_VERSION
	.align		4
        /*0000*/ 	.byte	0x04, 0x37
        /*0002*/ 	.short	(.L_8599 - .L_8598)
.L_8598:
        /*0004*/ 	.word	0x00000082


	//----- nvinfo : EIATTR_KPARAM_INFO
	.align		4
.L_8599:
        /*0008*/ 	.byte	0x04, 0x17
        /*000a*/ 	.short	(.L_8601 - .L_8600)
.L_8600:
        /*000c*/ 	.word	0x00000000
        /*0010*/ 	.short	0x0003
        /*0012*/ 	.short	0x0018
        /*0014*/ 	.byte	0x00, 0xf0, 0x11, 0x00


	//----- nvinfo : EIATTR_KPARAM_INFO
	.align		4
.L_8601:
        /*0018*/ 	.byte	0x04, 0x17
        /*001a*/ 	.short	(.L_8603 - .L_8602)
.L_8602:
        /*001c*/ 	.word	0x00000000
        /*0020*/ 	.short	0x0002
        /*0022*/ 	.short	0x0010
        /*0024*/ 	.byte	0x00, 0xf5, 0x21, 0x00


	//----- nvinfo : EIATTR_KPARAM_INFO
	.align		4
.L_8603:
        /*0028*/ 	.byte	0x04, 0x17
        /*002a*/ 	.short	(.L_8605 - .L_8604)
.L_8604:
        /*002c*/ 	.word	0x00000000
        /*0030*/ 	.short	0x0001
        /*0032*/ 	.short	0x0008
        /*0034*/ 	.byte	0x00, 0xf5, 0x21, 0x00


	//----- nvinfo : EIATTR_KPARAM_INFO
	.align		4
.L_8605:
        /*0038*/ 	.byte	0x04, 0x17
        /*003a*/ 	.short	(.L_8607 - .L_8606)
.L_8606:
        /*003c*/ 	.word	0x00000000
        /*0040*/ 	.short	0x0000
        /*0042*/ 	.short	0x0000
        /*0044*/ 	.byte	0x00, 0xf5, 0x21, 0x00


	//----- nvinfo : EIATTR_SPARSE_MMA_MASK
	.align		4
.L_8607:
        /*0048*/ 	.byte	0x03, 0x50
        /*004a*/ 	.short	0x0000


	//----- nvinfo : EIATTR_MAXREG_COUNT
	.align		4
        /*004c*/ 	.byte	0x03, 0x1b
        /*004e*/ 	.short	0x00ff


	//----- nvinfo : EIATTR_MERCURY_ISA_VERSION
	.align		4
        /*0050*/ 	.byte	0x03, 0x5f
        /*0052*/ 	.short	0x0101


	//----- nvinfo : EIATTR_VRC_CTA_INIT_COUNT
	.align		4
        /*0054*/ 	.byte	0x02, 0x4a
	.zero		1
	.zero		1


	//----- nvinfo : EIATTR_EXIT_INSTR_OFFSETS
	.align		4
        /*0058*/ 	.byte	0x04, 0x1c
        /*005a*/ 	.short	(.L_8609 - .L_8608)


	//   ....[0]....
.L_8608:
        /*005c*/ 	.word	0x00000070


	//   ....[1]....
        /*0060*/ 	.word	0x00000130


	//----- nvinfo : EIATTR_CBANK_PARAM_SIZE
	.align		4
.L_8609:
        /*0064*/ 	.byte	0x03, 0x19
        /*0066*/ 	.short	0x001c


	//----- nvinfo : EIATTR_PARAM_CBANK
	.align		4
        /*0068*/ 	.byte	0x04, 0x0a
        /*006a*/ 	.short	(.L_8611 - .L_8610)
	.align		4
.L_8610:
        /*006c*/ 	.word	index@(.nv.constant0._Z10add_kernelILx838EEvPfS0_S0_i)
        /*0070*/ 	.short	0x0380
        /*0072*/ 	.short	0x001c


	//----- nvinfo : EIATTR_SW_WAR
	.align		4
.L_8611:
        /*0074*/ 	.byte	0x04, 0x36
        /*0076*/ 	.short	(.L_8613 - .L_8612)
.L_8612:
        /*0078*/ 	.word	0x00000008
.L_8613:


//--------------------- .nv.info._Z10add_kernelILx837EEvPfS0_S0_i --------------------------
	.section	.nv.info._Z10add_kernelILx837EEvPfS0_S0_i,"",@"SHT_CUDA_INFO"
	.sectionflags	@""
	.align	4


	//----- nvinfo : EIATTR_CUDA_API_VERSION
	.align		4
        /*0000*/ 	.byte	0x04, 0x37
        /*0002*/ 	.short	(.L_8615 - .L_8614)
.L_8614:
        /*0004*/ 	.word	0x00000082


	//----- nvinfo : EIATTR_KPARAM_INFO
	.align		4
.L_8615:
        /*0008*/ 	.byte	0x04, 0x17
        /*000a*/ 	.short	(.L_8617 - .L_8616)
.L_8616:
        /*000c*/ 	.word	0x00000000
        /*0010*/ 	.short	0x0003
        /*0012*/ 	.short	0x0018
        /*0014*/ 	.byte	0x00, 0xf0, 0x11, 0x00


	//----- nvinfo : EIATTR_KPARAM_INFO
	.align		4
.L_8617:
        /*0018*/ 	.byte	0x04, 0x17
        /*001a*/ 	.short	(.L_8619 - .L_8618)
.L_8618:
        /*001c*/ 	.word	0x00000000
        /*0020*/ 	.short	0x0002
        /*0022*/ 	.short	0x0010
        /*0024*/ 	.byte	0x00, 0xf5, 0x21, 0x00


	//----- nvinfo : EIATTR_KPARAM_INFO
	.align		4
.L_8619:
        /*0028*/ 	.byte	0x04, 0x17
        /*002a*/ 	.short	(.L_8621 - .L_8620)
.L_8620:
        /*002c*/ 	.word	0x00000000
        /*0030*/ 	.short	0x0001
        /*0032*/ 	.short	0x0008
        /*0034*/ 	.byte	0x00, 0xf5, 0x21, 0x00


	//----- nvinfo : EIATTR_KPARAM_INFO
	.align		4
.L_8621:
        /*0038*/ 	.byte	0x04, 0x17
        /*003a*/ 	.short	(.L_8623 - .L_8622)
.L_8622:
        /*003c*/ 	.word	0x00000000
        /*0040*/ 	.short	0x0000
        /*0042*/ 	.short	0x0000
        /*0044*/ 	.byte	0x00, 0xf5, 0x21, 0x00


	//----- nvinfo : EIATTR_SPARSE_MMA_MASK
	.align		4
.L_8623:
        /*0048*/ 	.byte	0x03, 0x50
        /*004a*/ 	.short	0x0000


	//----- nvinfo : EIATTR_MAXREG_COUNT
	.align		4
        /*004c*/ 	.byte	0x03, 0x1b
        /*004e*/ 	.short	0x00ff


	//----- nvinfo : EIATTR_MERCURY_ISA_VERSION
	.align		4
        /*0050*/ 	.byte	0x03, 0x5f
        /*0052*/ 	.short	0x0101


	//----- nvinfo : EIATTR_VRC_CTA_INIT_COUNT
	.align		4
        /*0054*/ 	.byte	0x02, 0x4a
	.zero		1
	.zero		1


	//----- nvinfo : EIATTR_EXIT_INSTR_OFFSETS
	.align		4
        /*0058*/ 	.byte	0x04, 0x1c
        /*005a*/ 	.short	(.L_8625 - .L_8624)


	//   ....[0]....
.L_8624:
        /*005c*/ 	.word	0x00000070


	//   ....[1]....
        /*0060*/ 	.word	0x00000130


	//----- nvinfo : EIATTR_CBANK_PARAM_SIZE
	.align		4
.L_8625:
        /*0064*/ 	.byte	0x03, 0x19
        /*0066*/ 	.short	0x001c


	//----- nvinfo : EIATTR_PARAM_CBANK
	.align		4
        /*0068*/ 	.byte	0x04, 0x0a
        /*006a*/ 	.short	(.L_8627 - .L_8626)
	.align		4
.L_8626:
        /*006c*/ 	.word	index@(.nv.constant0._Z10add_kernelILx837EEvPfS0_S0_i)
        /*0070*/ 	.short	0x0380
        /*0072*/ 	.short	0x001c


	//----- nvinfo : EIATTR_SW_WAR
	.align		4
.L_8627:
        /*0074*/ 	.byte	0x04, 0x36
        /*0076*/ 	.short	(.L_8629 - .L_8628)
.L_8628:
        /*0078*/ 	.word	0x00000008
.L_8629:


//--------------------- .nv.info._Z10add_kernelILx836EEvPfS0_S0_i --------------------------
	.section	.nv.info._Z10add_kernelILx836EEvPfS0_S0_i,"",@"SHT_CUDA_INFO"
	.sectionflags	@""
	.align	4


	//----- nvinfo : EIATTR_CUDA_API_VERSION
	.align		4
        /*0000*/ 	.byte	0x04, 0x37
        /*0002*/ 	.short	(.L_8631 - .L_8630)
.L_8630:
        /*0004*/ 	.word	0x00000082


	//----- nvinfo : EIATTR_KPARAM_INFO
	.align		4
.L_8631:
        /*0008*/ 	.byte	0x04, 0x17
        /*000a*/ 	.short	(.L_8633 - .L_8632)
.L_8632:
        /*000c*/ 	.word	0x00000000
        /*0010*/ 	.short	0x0003
        /*0012*/ 	.short	0x0018
        /*0014*/ 	.byte	0x00, 0xf0, 0x11, 0x00


	//----- nvinfo : EIATTR_KPARAM_INFO
	.align		4
.L_8633:
        /*0018*/ 	.byte	0x04, 0x17
        /*001a*/ 	.short	(.L_8635 - .L_8634)
.L_8634:
        /*001c*/ 	.word	0x00000000
        /*0020*/ 	.short	0x0002
        /*0022*/ 	.short	0x0010
        /*0024*/ 	.byte	0x00, 0xf5, 0x21, 0x00


	//----- nvinfo : EIATTR_KPARAM_INFO
	.align		4
.L_8635:
        /*0028*/ 	.byte	0x04, 0x17
        /*002a*/ 	.short	(.L_8637 - .L_8636)
.L_8636:
        /*002c*/ 	.word	0x00000000
        /*0030*/ 	.short	0x0001
        /*0032*/ 	.short	0x0008
        /*0034*/ 	.byte	0x00, 0xf5, 0x21, 0x00


	//----- nvinfo : EIATTR_KPARAM_INFO
	.align		4
.L_8637:
        /*0038*/ 	.byte	0x04, 0x17
        /*003a*/ 	.short	(.L_8639 - .L_8638)
.L_8638:
        /*003c*/ 	.word	0x00000000
        /*0040*/ 	.short	0x0000
        /*0042*/ 	.short	0x0000
        /*0044*/ 	.byte	0x00, 0xf5, 0x21, 0x00


	//----- nvinfo : EIATTR_SPARSE_MMA_MASK
	.align		4
.L_8639:
        /*0048*/ 	.byte	0x03, 0x50
        /*004a*/ 	.short	0x0000


	//----- nvinfo : EIATTR_MAXREG_COUNT
	.align		4
        /*004c*/ 	.byte	0x03, 0x1b
        /*004e*/ 	.short	0x00ff


	//----- nvinfo : EIATTR_MERCURY_ISA_VERSION
	.align		4
        /*0050*/ 	.byte	0x03, 0x5f
        /*0052*/ 	.short	0x0101


	//----- nvinfo : EIATTR_VRC_CTA_INIT_COUNT
	.align		4
        /*0054*/ 	.byte	0x02, 0x4a
	.zero		1
	.zero		1


	//----- nvinfo : EIATTR_EXIT_INSTR_OFFSETS
	.align		4
        /*0058*/ 	.byte	0x04, 0x1c
        /*005a*/ 	.short	(.L_8641 - .L_8640)


	//   ....[0]....
.L_8640:
        /*005c*/ 	.word	0x00000070


	//   ....[1]....
        /*0060*/ 	.word	0x00000130


	//----- nvinfo : EIATTR_CBANK_PARAM_SIZE
	.align		4
.L_8641:
        /*0064*/ 	.byte	0x03, 0x19
        /*0066*/ 	.short	0x001c


	//----- nvinfo : EIATTR_PARAM_CBANK
	.align		4
        /*0068*/ 	.byte	0x04, 0x0a
        /*006a*/ 	.short	(.L_8643 - .L_8642)
	.align		4
.L_8642:
        /*006c*/ 	.word	index@(.nv.constant0._Z10add_kernelILx836EEvPfS0_S0_i)
        /*0070*/ 	.short	0x0380
        /*0072*/ 	.short	0x001c


	//----- nvinfo : EIATTR_SW_WAR
	.align		4
.L_8643:
        /*0074*/ 	.byte	0x04, 0x36
        /*0076*/ 	.short	(.L_8645 - .L_8644)
.L_8644:
        /*0078*/ 	.word	0x00000008
.L_8645:


//--------------------- .nv.info._Z10add_kernelILx835EEvPfS0_S0_i --------------------------
	.section	.nv.info._Z10add_kernelILx835EEvPfS0_S0_i,"",@"SHT_CUDA_INFO"
	.sectionflags	@""
	.align	4


	//----- nvinfo : EIATTR_CUDA_API_VERSION
	.align		4
        /*0000*/ 	.byte	0x04, 0x37
        /*0002*/ 	.short	(.L_8647 - .L_8646)
.L_8646:
        /*0004*/ 	.word	0x00000082


	//----- nvinfo : EIATTR_KPARAM_INFO
	.align		4
.L_8647:
        /*0008*/ 	.byte	0x04, 0x17
        /*000a*/ 	.short	(.L_8649 - .L_8648)
.L_8648:
        /*000c*/ 	.word	0x00000000
        /*0010*/ 	.short	0x0003
        /*0012*/ 	.short	0x0018
        /*0014*/ 	.byte	0x00, 0xf0, 0x11, 0x00


	//----- nvinfo : EIATTR_KPARAM_INFO
	.align		4
.L_8649:
        /*0018*/ 	.byte	0x04, 0x17
        /*001a*/ 	.short	(.L_8651 - .L_8650)
.L_8650:
        /*001c*/ 	.word	0x00000000
        /*0020*/ 	.short	0x0002
        /*0022*/ 	.short	0x0010
        /*0024*/ 	.byte	0x00, 0xf5, 0x21, 0x00


	//----- nvinfo : EIATTR_KPARAM_INFO
	.align		4
.L_8651:
        /*0028*/ 	.byte	0x04, 0x17
        /*002a*/ 	.short	(.L_8653 - .L_8652)
.L_8652:
        /*002c*/ 	.word	0x00000000
        /*0030*/ 	.short	0x0001
        /*0032*/ 	.short	0x0008
        /*0034*/ 	.byte	0x00, 0xf5, 0x21, 0x00


	//----- nvinfo : EIATTR_KPARAM_INFO
	.align		4
.L_8653:
        /*0038*/ 	.byte	0x04, 0x17
        /*003a*/ 	.short	(.L_8655 - .L_8654)
.L_8654:
        /*003c*/ 	.word	0x00000000
        /*0040*/ 	.short	0x0000
        /*0042*/ 	.short	0x0000
        /*0044*/ 	.byte	0x00, 0xf5, 0x21, 0x00


	//----- nvinfo : EIATTR_SPARSE_MMA_MASK
	.align		4
.L_8655:
        /*0048*/ 	.byte	0x03, 0x50
        /*004a*/ 	.short	0x0000


	//----- nvinfo : EIATTR_MAXREG_COUNT
	.align		4
        /*004c*/ 	.byte	0x03, 0x1b
        /*004e*/ 	.short	0x00ff


	//----- nvinfo : EIATTR_MERCURY_ISA_VERSION
	.align		4
        /*0050*/ 	.byte	0x03, 0x5f
        /*0052*/ 	.short	0x0101


	//----- nvinfo : EIATTR_VRC_CTA_INIT_COUNT
	.align		4
        /*0054*/ 	.byte	0x02, 0x4a
	.zero		1
	.zero		1


	//----- nvinfo : EIATTR_EXIT_INSTR_OFFSETS
	.align		4
        /*0058*/ 	.byte	0x04, 0x1c
        /*005a*/ 	.short	(.L_8657 - .L_8656)


	//   ....[0]....
.L_8656:
        /*005c*/ 	.word	0x00000070


	//   ....[1]....
        /*0060*/ 	.word	0x00000130


	//----- nvinfo : EIATTR_CBANK_PARAM_SIZE
	.align		4
.L_8657:
        /*0064*/ 	.byte	0x03, 0x19
        /*0066*/ 	.short	0x001c


	//----- nvinfo : EIATTR_PARAM_CBANK
	.align		4
        /*0068*/ 	.byte	0x04, 0x0a
        /*006a*/ 	.short	(.L_8659 - .L_8658)
	.align		4
.L_8658:
        /*006c*/ 	.word	index@(.nv.constant0._Z10add_kernelILx835EEvPfS0_S0_i)
        /*0070*/ 	.short	0x0380
        /*0072*/ 	.short	0x001c


	//----- nvinfo : EIATTR_SW_WAR
	.align		4
.L_8659:
        /*0074*/ 	.byte	0x04, 0x36
        /*0076*/ 	.short	(.L_8661 - .L_8660)
.L_8660:
        /*0078*/ 	.word	0x00000008
.L_8661:


//--------------------- .nv.info._Z10add_kernelILx834EEvPfS0_S0_i --------------------------
	.section	.nv.info._Z10add_kernelILx834EEvPfS0_S0_i,"",@"SHT_CUDA_INFO"
	.sectionflags	@""
	.align	4


	//----- nvinfo : EIATTR_CUDA_API_VERSION
	.align		4
        /*0000*/ 	.byte	0x04, 0x37
        /*0002*/ 	.short	(.L_8663 - .L_8662)
.L_8662:
        /*0004*/ 	.word	0x00000082


	//----- nvinfo : EIATTR_KPARAM_INFO
	.align		4
.L_8663:
        /*0008*/ 	.byte	0x04, 0x17
        /*000a*/ 	.short	(.L_8665 - .L_8664)
.L_8664:
        /*000c*/ 	.word	0x00000000
        /*0010*/ 	.short	0x0003
        /*0012*/ 	.short	0x0018
        /*0014*/ 	.byte	0x00, 0xf0, 0x11, 0x00


	//----- nvinfo : EIATTR_KPARAM_INFO
	.align		4
.L_8665:
        /*0018*/ 	.byte	0x04, 0x17
        /*001a*/ 	.short	(.L_8667 - .L_8666)
.L_8666:
        /*001c*/ 	.word	0x00000000
        /*0020*/ 	.short	0x0002
        /*0022*/ 	.short	0x0010
        /*0024*/ 	.byte	0x00, 0xf5, 0x21, 0x00


	//----- nvinfo : EIATTR_KPARAM_INFO
	.align		4
.L_8667:
        /*0028*/ 	.byte	0x04, 0x17
        /*002a*/ 	.short	(.L_8669 - .L_8668)
.L_8668:
        /*002c*/ 	.word	0x00000000
        /*0030*/ 	.short	0x0001
        /*0032*/ 	.short	0x0008
        /*0034*/ 	.byte	0x00, 0xf5, 0x21, 0x00


	//----- nvinfo : EIATTR_KPARAM_INFO
	.align		4
.L_8669:
        /*0038*/ 	.byte	0x04, 0x17
        /*003a*/ 	.short	(.L_8671 - .L_8670)
.L_8670:
        /*003c*/ 	.word	0x00000000
        /*0040*/ 	.short	0x0000
        /*0042*/ 	.short	0x0000
        /*0044*/ 	.byte	0x00, 0xf5, 0x21, 0x00


	//----- nvinfo : EIATTR_SPARSE_MMA_MASK
	.align		4
.L_8671:
        /*0048*/ 	.byte	0x03, 0x50
        /*004a*/ 	.short	0x0000


	//----- nvinfo : EIATTR_MAXREG_COUNT
	.align		4
        /*004c*/ 	.byte	0x03, 0x1b
        /*004e*/ 	.short	0x00ff


	//----- nvinfo : EIATTR_MERCURY_ISA_VERSION
	.align		4
        /*0050*/ 	.byte	0x03, 0x5f
        /*0052*/ 	.short	0x0101


	//----- nvinfo : EIATTR_VRC_CTA_INIT_COUNT
	.align		4
        /*0054*/ 	.byte	0x02, 0x4a
	.zero		1
	.zero		1


	//----- nvinfo : EIATTR_EXIT_INSTR_OFFSETS
	.align		4
        /*0058*/ 	.byte	0x04, 0x1c
        /*005a*/ 	.short	(.L_8673 - .L_8672)


	//   ....[0]....
.L_8672:
        /*005c*/ 	.word	0x00000070


	//   ....[1]....
        /*0060*/ 	.word	0x00000130


	//----- nvinfo : EIATTR_CBANK_PARAM_SIZE
	.align		4
.L_8673:
        /*0064*/ 	.byte	0x03, 0x19
        /*0066*/ 	.short	0x001c


	//----- nvinfo : EIATTR_PARAM_CBANK
	.align		4
        /*0068*/ 	.byte	0x04, 0x0a
        /*006a*/ 	.short	(.L_8675 - .L_8674)
	.align		4
.L_8674:
        /*006c*/ 	.word	index@(.nv.constant0._Z10add_kernelILx834EEvPfS0_S0_i)
        /*0070*/ 	.short	0x0380
        /*0072*/ 	.short	0x001c


	//----- nvinfo : EIATTR_SW_WAR
	.align		4
.L_8675:
        /*0074*/ 	.byte	0x04, 0x36
        /*0076*/ 	.short	(.L_8677 - .L_8676)
.L_8676:
        /*0078*/ 	.word	0x00000008
.L_8677:


//--------------------- .nv.info._Z10add_kernelILx833EEvPfS0_S0_i --------------------------
	.section	.nv.info._Z10add_kernelILx833EEvPfS0_S0_i,"",@"SHT_CUDA_INFO"
	.sectionflags	@""
	.align	4


	//----- nvinfo : EIATTR_CUDA_API_VERSION
	.align		4
        /*0000*/ 	.byte	0x04, 0x37
        /*0002*/ 	.short	(.L_8679 - .L_8678)
.L_8678:
        /*0004*/ 	.word	0x00000082


	//----- nvinfo : EIATTR_KPARAM_INFO
	.align		4
.L_8679:
        /*0008*/ 	.byte	0x04, 0x17
        /*000a*/ 	.short	(.L_8681 - .L_8680)
.L_8680:
        /*000c*/ 	.word	0x00000000
        /*0010*/ 	.short	0x0003
        /*0012*/ 	.short	0x0018
        /*0014*/ 	.byte	0x00, 0xf0, 0x11, 0x00


	//----- nvinfo : EIATTR_KPARAM_INFO
	.align		4
.L_8681:
        /*0018*/ 	.byte	0x04, 0x17
        /*001a*/ 	.short	(.L_8683 - .L_8682)
.L_8682:
        /*001c*/ 	.word	0x00000000
        /*0020*/ 	.short	0x0002
        /*0022*/ 	.short	0x0010
        /*0024*/ 	.byte	0x00, 0xf5, 0x21, 0x00


	//----- nvinfo : EIATTR_KPARAM_INFO
	.align		4
.L_8683:
        /*0028*/ 	.byte	0x04, 0x17
        /*002a*/ 	.short	(.L_8685 - .L_8684)
.L_8684:
        /*002c*/ 	.word	0x00000000
        /*0030*/ 	.short	0x0001
        /*0032*/ 	.short	0x0008
        /*0034*/ 	.byte	0x00, 0xf5, 0x21, 0x00


	//----- nvinfo : EIATTR_KPARAM_INFO
	.align		4
.L_8685:
        /*0038*/ 	.byte	0x04, 0x17
        /*003a*/ 	.short	(.L_8687 - .L_8686)
.L_8686:
        /*003c*/ 	.word	0x00000000
        /*0040*/ 	.short	0x0000
        /*0042*/ 	.short	0x0000
        /*0044*/ 	.byte	0x00, 0xf5, 0x21, 0x00


	//----- nvinfo : EIATTR_SPARSE_MMA_MASK
	.align		4
.L_8687:
        /*0048*/ 	.byte	0x03, 0x50
        /*004a*/ 	.short	0x0000


	//----- nvinfo : EIATTR_MAXREG_COUNT
	.align		4
        /*004c*/ 	.byte	0x03, 0x1b
        /*004e*/ 	.short	0x00ff


	//----- nvinfo : EIATTR_MERCURY_ISA_VERSION
	.align		4
        /*0050*/ 	.byte	0x03, 0x5f
        /*0052*/ 	.short	0x0101


	//----- nvinfo : EIATTR_VRC_CTA_INIT_COUNT
	.align		4
        /*0054*/ 	.byte	0x02, 0x4a
	.zero		1
	.zero		1


	//----- nvinfo : EIATTR_EXIT_INSTR_OFFSETS
	.align		4
        /*0058*/ 	.byte	0x04, 0x1c
        /*005a*/ 	.short	(.L_8689 - .L_8688)


	//   ....[0]....
.L_8688:
        /*005c*/ 	.word	0x00000070


	//   ....[1]....
        /*0060*/ 	.word	0x00000130


	//----- nvinfo : EIATTR_CBANK_PARAM_SIZE
	.align		4
.L_8689:
        /*0064*/ 	.byte	0x03, 0x19
        /*0066*/ 	.short	0x001c


	//----- nvinfo : EIATTR_PARAM_CBANK
	.align		4
        /*0068*/ 	.byte	0x04, 0x0a
        /*006a*/ 	.short	(.L_8691 - .L_8690)
	.align		4
.L_8690:
        /*006c*/ 	.word	index@(.nv.constant0._Z10add_kernelILx833EEvPfS0_S0_i)
        /*0070*/ 	.short	0x0380
        /*0072*/ 	.short	0x001c


	//----- nvinfo : EIATTR_SW_WAR
	.align		4
.L_8691:
        /*0074*/ 	.byte	0x04, 0x36
        /*0076*/ 	.short	(.L_8693 - .L_8692)
.L_8692:
        /*0078*/ 	.word	0x00000008
.L_8693:


//--------------------- .nv.info._Z10add_kernelILx832EEvPfS0_S0_i --------------------------
	.section	.nv.info._Z10add_kernelILx832EEvPfS0_S0_i,"",@"SHT_CUDA_INFO"
	.sectionflags	@""
	.align	4


	//----- nvinfo : EIATTR_CUDA_API_VERSION
	.align		4
        /*0000*/ 	.byte	0x04, 0x37
        /*0002*/ 	.short	(.L_8695 - .L_8694)
.L_8694:
        /*0004*/ 	.word	0x00000082


	//----- nvinfo : EIATTR_KPARAM_INFO
	.align		4
.L_8695:
        /*0008*/ 	.byte	0x04, 0x17
        /*000a*/ 	.short	(.L_8697 - .L_8696)
.L_8696:
        /*000c*/ 	.word	0x00000000
        /*0010*/ 	.short	0x0003
        /*0012*/ 	.short	0x0018
        /*0014*/ 	.byte	0x00, 0xf0, 0x11, 0x00


	//----- nvinfo : EIATTR_KPARAM_INFO
	.align		4
.L_8697:
        /*0018*/ 	.byte	0x04, 0x17
        /*001a*/ 	.short	(.L_8699 - .L_8698)
.L_8698:
        /*001c*/ 	.word	0x00000000
        /*0020*/ 	.short	0x0002
        /*0022*/ 	.short	0x0010
        /*0024*/ 	.byte	0x00, 0xf5, 0x21, 0x00


	//----- nvinfo : EIATTR_KPARAM_INFO
	.align		4
.L_8699:
        /*0028*/ 	.byte	0x04, 0x17
        /*002a*/ 	.short	(.L_8701 - .L_8700)
.L_8700:
        /*002c*/ 	.word	0x00000000
        /*0030*/ 	.short	0x0001
        /*0032*/ 	.short	0x0008
        /*0034*/ 	.byte	0x00, 0xf5, 0x21, 0x00


	//----- nvinfo : EIATTR_KPARAM_INFO
	.align		4
.L_8701:
        /*0038*/ 	.byte	0x04, 0x17
        /*003a*/ 	.short	(.L_8703 - .L_8702)
.L_8702:
        /*003c*/ 	.word	0x00000000
        /*0040*/ 	.short	0x0000
        /*0042*/ 	.short	0x0000
        /*0044*/ 	.byte	0x00, 0xf5, 0x21, 0x00


	//----- nvinfo : EIATTR_SPARSE_MMA_MASK
	.align		4
.L_8703:
        /*0048*/ 	.byte	0x03, 0x50
        /*004a*/ 	.short	0x0000


	//----- nvinfo : EIATTR_MAXREG_COUNT
	.align		4
        /*004c*/ 	.byte	0x03, 0x1b
        /*004e*/ 	.short	0x00ff


	//----- nvinfo : EIATTR_MERCURY_ISA_VERSION
	.align		4
        /*0050*/ 	.byte	0x03, 0x5f
        /*0052*/ 	.short	0x0101


	//----- nvinfo : EIATTR_VRC_CTA_INIT_COUNT
	.align		4
        /*0054*/ 	.byte	0x02, 0x4a
	.zero		1
	.zero		1


	//----- nvinfo : EIATTR_EXIT_INSTR_OFFSETS
	.align		4
        /*0058*/ 	.byte	0x04, 0x1c
        /*005a*/ 	.short	(.L_8705 - .L_8704)


	//   ....[0]....
.L_8704:
        /*005c*/ 	.word	0x00000070


	//   ....[1]....
        /*0060*/ 	.word	0x00000130


	//----- nvinfo : EIATTR_CBANK_PARAM_SIZE
	.align		4
.L_8705:
        /*0064*/ 	.byte	0x03, 0x19
        /*0066*/ 	.short	0x001c


	//----- nvinfo : EIATTR_PARAM_CBANK
	.align		4
        /*0068*/ 	.byte	0x04, 0x0a
        /*006a*/ 	.short	(.L_8707 - .L_8706)
	.align		4
.L_8706:
        /*006c*/ 	.word	index@(.nv.constant0._Z10add_kernelILx832EEvPfS0_S0_i)
        /*0070*/ 	.short	0x0380
        /*0072*/ 	.short	0x001c


	//----- nvinfo : EIATTR_SW_WAR
	.align		4
.L_8707:
        /*0074*/ 	.byte	0x04, 0x36
        /*0076*/ 	.short	(.L_8709 - .L_8708)
.L_8708:
        /*0078*/ 	.word	0x00000008
.L_8709:


//--------------------- .nv.info._Z10add_kernelILx831EEvPfS0_S0_i --------------------------
	.section	.nv.info._Z10add_kernelILx831EEvPfS0_S0_i,"",@"SHT_CUDA_INFO"
	.sectionflags	@""
	.align	4


	//----- nvinfo : EIATTR_CUDA_API_VERSION
	.align		4
        /*0000*/ 	.byte	0x04, 0x37
        /*0002*/ 	.short	(.L_8711 - .L_8710)
.L_8710:
        /*0004*/ 	.word	0x00000082


	//----- nvinfo : EIATTR_KPARAM_INFO
	.align		4
.L_8711:
        /*0008*/ 	.byte	0x04, 0x17
        /*000a*/ 	.short	(.L_8713 - .L_8712)
.L_8712:
        /*000c*/ 	.word	0x00000000
        /*0010*/ 	.short	0x0003
        /*0012*/ 	.short	0x0018
        /*0014*/ 	.byte	0x00, 0xf0, 0x11, 0x00


	//----- nvinfo : EIATTR_KPARAM_INFO
	.align		4
.L_8713:
        /*0018*/ 	.byte	0x04, 0x17
        /*001a*/ 	.short	(.L_8715 - .L_8714)
.L_8714:
        /*001c*/ 	.word	0x00000000
        /*0020*/ 	.short	0x0002
        /*0022*/ 	.short	0x0010
        /*0024*/ 	.byte	0x00, 0xf5, 0x21, 0x00


	//----- nvinfo : EIATTR_KPARAM_INFO
	.align		4
.L_8715:
        /*0028*/ 	.byte	0x04, 0x17
        /*002a*/ 	.short	(.L_8717 - .L_8716)
.L_8716:
        /*002c*/ 	.word	0x00000000
        /*0030*/ 	.short	0x0001
        /*0032*/ 	.short	0x0008
        /*0034*/ 	.byte	0x00, 0xf5, 0x21, 0x00


	//----- nvinfo : EIATTR_KPARAM_INFO
	.align		4
.L_8717:
        /*0038*/ 	.byte	0x04, 0x17
        /*003a*/ 	.short	(.L_8719 - .L_8718)
.L_8718:
        /*003c*/ 	.word	0x00000000
        /*0040*/ 	.short	0x0000
        /*0042*/ 	.short	0x0000
        /*0044*/ 	.byte	0x00, 0xf5, 0x21, 0x00


	//----- nvinfo : EIATTR_SPARSE_MMA_MASK
	.align		4
.L_8719:
        /*0048*/ 	.byte	0x03, 0x50
        /*004a*/ 	.short	0x0000


	//----- nvinfo : EIATTR_MAXREG_COUNT
	.align		4
        /*004c*/ 	.byte	0x03, 0x1b
        /*004e*/ 	.short	0x00ff


	//----- nvinfo : EIATTR_MERCURY_ISA_VERSION
	.align		4
        /*0050*/ 	.byte	0x03, 0x5f
        /*0052*/ 	.short	0x0101


	//----- nvinfo : EIATTR_VRC_CTA_INIT_COUNT
	.align		4
        /*0054*/ 	.byte	0x02, 0x4a
	.zero		1
	.zero		1


	//----- nvinfo : EIATTR_EXIT_INSTR_OFFSETS
	.align		4
        /*0058*/ 	.byte	0x04, 0x1c
        /*005a*/ 	.short	(.L_8721 - .L_8720)


	//   ....[0]....
.L_8720:
        /*005c*/ 	.word	0x00000070


	//   ....[1]....
        /*0060*/ 	.word	0x00000130


	//----- nvinfo : EIATTR_CBANK_PARAM_SIZE
	.align		4
.L_8721:
        /*0064*/ 	.byte	0x03, 0x19
        /*0066*/ 	.short	0x001c


	//----- nvinfo : EIATTR_PARAM_CBANK
	.align		4
        /*0068*/ 	.byte	0x04, 0x0a
        /*006a*/ 	.short	(.L_8723 - .L_8722)
	.align		4
.L_8722:
        /*006c*/ 	.word	index@(.nv.constant0._Z10add_kernelILx831EEvPfS0_S0_i)
        /*0070*/ 	.short	0x0380
        /*0072*/ 	.short	0x001c


	//----- nvinfo : EIATTR_SW_WAR
	.align		4
.L_8723:
        /*0074*/ 	.byte	0x04, 0x36
        /*0076*/ 	.short	(.L_8725 - .L_8724)
.L_8724:
        /*0078*/ 	.word	0x00000008
.L_8725:


//--------------------- .nv.info._Z10add_kernelILx830EEvPfS0_S0_i --------------------------
	.section	.nv.info._Z10add_kernelILx830EEvPfS0_S0_i,"",@"SHT_CUDA_INFO"
	.sectionflags	@""
	.align	4


	//----- nvinfo : EIATTR_CUDA_API_VERSION
	.align		4
        /*0000*/ 	.byte	0x04, 0x37
        /*0002*/ 	.short	(.L_8727 - .L_8726)
.L_8726:
        /*0004*/ 	.word	0x00000082


	//----- nvinfo : EIATTR_KPARAM_INFO
	.align		4
.L_8727:
        /*0008*/ 	.byte	0x04, 0x17
        /*000a*/ 	.short	(.L_8729 - .L_8728)
.L_8728:
        /*000c*/ 	.word	0x00000000
        /*0010*/ 	.short	0x0003
        /*0012*/ 	.short	0x0018
        /*0014*/ 	.byte	0x00, 0xf0, 0x11, 0x00


	//----- nvinfo : EIATTR_KPARAM_INFO
	.align		4
.L_8729:
        /*0018*/ 	.byte	0x04, 0x17
        /*001a*/ 	.short	(.L_8731 - .L_8730)
.L_8730:
        /*001c*/ 	.word	0x00000000
        /*0020*/ 	.short	0x0002
        /*0022*/ 	.short	0x0010
        /*0024*/ 	.byte	0x00, 0xf5, 0x21, 0x00


	//----- nvinfo : EIATTR_KPARAM_INFO
	.align		4
.L_8731:
        /*0028*/ 	.byte	0x04, 0x17
        /*002a*/ 	.short	(.L_8733 - .L_8732)
.L_8732:
        /*002c*/ 	.word	0x00000000
        /*0030*/ 	.short	0x0001
        /*0032*/ 	.short	0x0008
        /*0034*/ 	.byte	0x00, 0xf5, 0x21, 0x00


	//----- nvinfo : EIATTR_KPARAM_INFO
	.align		4
.L_8733:
        /*0038*/ 	.byte	0x04, 0x17
        /*003a*/ 	.short	(.L_8735 - .L_8734)
.L_8734:
        /*003c*/ 	.word	0x00000000
        /*0040*/ 	.short	0x0000
        /*0042*/ 	.short	0x0000
        /*0044*/ 	.byte	0x00, 0xf5, 0x21, 0x00


	//----- nvinfo : EIATTR_SPARSE_MMA_MASK
	.align		4
.L_8735:
        /*0048*/ 	.byte	0x03, 0x50
        /*004a*/ 	.short	0x0000


	//----- nvinfo : EIATTR_MAXREG_COUNT
	.align		4
        /*004c*/ 	.byte	0x03, 0x1b
        /*004e*/ 	.short	0x00ff


	//----- nvinfo : EIATTR_MERCURY_ISA_VERSION
	.align		4
        /*0050*/ 	.byte	0x03, 0x5f
        /*0052*/ 	.short	0x0101


	//----- nvinfo : EIATTR_VRC_CTA_INIT_COUNT
	.align		4
        /*0054*/ 	.byte	0x02, 0x4a
	.zero		1
	.zero		1


	//----- nvinfo : EIATTR_EXIT_INSTR_OFFSETS
	.align		4
        /*0058*/ 	.byte	0x04, 0x1c
        /*005a*/ 	.short	(.L_8737 - .L_8736)


	//   ....[0]....
.L_8736:
        /*005c*/ 	.word	0x00000070


	//   ....[1]....
        /*0060*/ 	.word	0x00000130


	//----- nvinfo : EIATTR_CBANK_PARAM_SIZE
	.align		4
.L_8737:
        /*0064*/ 	.byte	0x03, 0x19
        /*0066*/ 	.short	0x001c


	//----- nvinfo : EIATTR_PARAM_CBANK
	.align		4
        /*0068*/ 	.byte	0x04, 0x0a
        /*006a*/ 	.short	(.L_8739 - .L_8738)
	.align		4
.L_8738:
        /*006c*/ 	.word	index@(.nv.constant0._Z10add_kernelILx830EEvPfS0_S0_i)
        /*0070*/ 	.short	0x0380
        /*0072*/ 	.short	0x001c


	//----- nvinfo : EIATTR_SW_WAR
	.align		4
.L_8739:
        /*0074*/ 	.byte	0x04, 0x36
        /*0076*/ 	.short	(.L_8741 - .L_8740)
.L_8740:
        /*0078*/ 	.word	0x00000008
.L_8741:


//--------------------- .nv.info._Z10add_kernelILx829EEvPfS0_S0_i --------------------------
	.section	.nv.info._Z10add_kernelILx829EEvPfS0_S0_i,"",@"SHT_CUDA_INFO"
	.sectionflags	@""
	.align	4


	//----- nvinfo : EIATTR_CUDA_API_VERSION
	.align		4
        /*0000*/ 	.byte	0x04, 0x37
        /*0002*/ 	.short	(.L_8743 - .L_8742)
.L_8742:
        /*0004*/ 	.word	0x00000082


	//----- nvinfo : EIATTR_KPARAM_INFO
	.align		4
.L_8743:
        /*0008*/ 	.byte	0x04, 0x17
        /*000a*/ 	.short	(.L_8745 - .L_8744)
.L_8744:
        /*000c*/ 	.word	0x00000000
        /*0010*/ 	.short	0x0003
        /*0012*/ 	.short	0x0018
        /*0014*/ 	.byte	0x00, 0xf0, 0x11, 0x00


	//----- nvinfo : EIATTR_KPARAM_INFO
	.align		4
.L_8745:
        /*0018*/ 	.byte	0x04, 0x17
        /*001a*/ 	.short	(.L_8747 - .L_8746)
.L_8746:
        /*001c*/ 	.word	0x00000000
        /*0020*/ 	.short	0x0002
        /*0022*/ 	.short	0x0010
        /*0024*/ 	.byte	0x00, 0xf5, 0x21, 0x00


	//----- nvinfo : EIATTR_KPARAM_INFO
	.align		4
.L_8747:
        /*0028*/ 	.byte	0x04, 0x17
        /*002a*/ 	.short	(.L_8749 - .L_8748)
.L_8748:
        /*002c*/ 	.word	0x00000000
        /*0030*/ 	.short	0x0001
        /*0032*/ 	.short	0x0008
        /*0034*/ 	.byte	0x00, 0xf5, 0x21, 0x00


	//----- nvinfo : EIATTR_KPARAM_INFO
	.align		4
.L_8749:
        /*0038*/ 	.byte	0x04, 0x17
        /*003a*/ 	.short	(.L_8751 - .L_8750)
.L_8750:
        /*003c*/ 	.word	0x00000000
        /*0040*/ 	.short	0x0000
        /*0042*/ 	.short	0x0000
        /*0044*/ 	.byte	0x00, 0xf5, 0x21, 0x00


	//----- nvinfo : EIATTR_SPARSE_MMA_MASK
	.align		4
.L_8751:
        /*0048*/ 	.byte	0x03, 0x50
        /*004a*/ 	.short	0x0000


	//----- nvinfo : EIATTR_MAXREG_COUNT
	.align		4
        /*004c*/ 	.byte	0x03, 0x1b
        /*004e*/ 	.short	0x00ff


	//----- nvinfo : EIATTR_MERCURY_ISA_VERSION
	.align		4
        /*0050*/ 	.byte	0x03, 0x5f
        /*0052*/ 	.short	0x0101


	//----- nvinfo : EIATTR_VRC_CTA_INIT_COUNT
	.align		4
        /*0054*/ 	.byte	0x02, 0x4a
	.zero		1
	.zero		1


	//----- nvinfo : EIATTR_EXIT_INSTR_OFFSETS
	.align		4
        /*0058*/ 	.byte	0x04, 0x1c
        /*005a*/ 	.short	(.L_8753 - .L_8752)


	//   ....[0]....
.L_8752:
        /*005c*/ 	.word	0x00000070


	//   ....[1]....
        /*0060*/ 	.word	0x00000130


	//----- nvinfo : EIATTR_CBANK_PARAM_SIZE
	.align		4
.L_8753:
        /*0064*/ 	.byte	0x03, 0x19
        /*0066*/ 	.short	0x001c


	//----- nvinfo : EIATTR_PARAM_CBANK
	.align		4
        /*0068*/ 	.byte	0x04, 0x0a
        /*006a*/ 	.short	(.L_8755 - .L_8754)
	.align		4
.L_8754:
        /*006c*/ 	.word	index@(.nv.constant0._Z10add_kernelILx829EEvPfS0_S0_i)
        /*0070*/ 	.short	0x0380
        /*0072*/ 	.short	0x001c


	//----- nvinfo : EIATTR_SW_WAR
	.align		4
.L_8755:
        /*0074*/ 	.byte	0x04, 0x36
        /*0076*/ 	.short	(.L_8757 - .L_8756)
.L_8756:
        /*0078*/ 	.word	0x00000008
.L_8757:


//--------------------- .nv.info._Z10add_kernelILx828EEvPfS0_S0_i --------------------------
	.section	.nv.info._Z10add_kernelILx828EEvPfS0_S0_i,"",@"SHT_CUDA_INFO"
	.sectionflags	@""
	.align	4


	//----- nvinfo : EIATTR_CUDA_API_VERSION
	.align		4
        /*0000*/ 	.byte	0x04, 0x37
        /*0002*/ 	.short	(.L_8759 - .L_8758)
.L_8758:
        /*0004*/ 	.word	0x00000082


	//----- nvinfo : EIATTR_KPARAM_INFO
	.align		4
.L_8759:
        /*0008*/ 	.byte	0x04, 0x17
        /*000a*/ 	.short	(.L_8761 - .L_8760)
.L_8760:
        /*000c*/ 	.word	0x00000000
        /*0010*/ 	.short	0x0003
        /*0012*/ 	.short	0x0018
        /*0014*/ 	.byte	0x00, 0xf0, 0x11, 0x00


	//----- nvinfo : EIATTR_KPARAM_INFO
	.align		4
.L_8761:
        /*0018*/ 	.byte	0x04, 0x17
        /*001a*/ 	.short	(.L_8763 - .L_8762)
.L_8762:
        /*001c*/ 	.word	0x00000000
        /*0020*/ 	.short	0x0002
        /*0022*/ 	.short	0x0010
        /*0024*/ 	.byte	0x00, 0xf5, 0x21, 0x00


	//----- nvinfo : EIATTR_KPARAM_INFO
	.align		4
.L_8763:
        /*0028*/ 	.byte	0x04, 0x17
        /*002a*/ 	.short	(.L_8765 - .L_8764)
.L_8764:
        /*002c*/ 	.word	0x00000000
        /*0030*/ 	.short	0x0001
        /*0032*/ 	.short	0x0008
        /*0034*/ 	.byte	0x00, 0xf5, 0x21, 0x00


	//----- nvinfo : EIATTR_KPARAM_INFO
	.align		4
.L_8765:
        /*0038*/ 	.byte	0x04, 0x17
        /*003a*/ 	.short	(.L_8767 - .L_8766)
.L_8766:
        /*003c*/ 	.word	0x00000000
        /*0040*/ 	.short	0x0000
        /*0042*/ 	.short	0x0000
        /*0044*/ 	.byte	0x00, 0xf5, 0x21, 0x00


	//----- nvinfo : EIATTR_SPARSE_MMA_MASK
	.align		4
.L_8767:
        /*0048*/ 	.byte	0x03, 0x50
        /*004a*/ 	.short	0x0000


	//----- nvinfo : EIATTR_MAXREG_COUNT
	.align		4
        /*004c*/ 	.byte	0x03, 0x1b
        /*004e*/ 	.short	0x00ff


	//----- nvinfo : EIATTR_MERCURY_ISA_VERSION
	.align		4
        /*0050*/ 	.byte	0x03, 0x5f
        /*0052*/ 	.short	0x0101


	//----- nvinfo : EIATTR_VRC_CTA_INIT_COUNT
	.align		4
        /*0054*/ 	.byte	0x02, 0x4a
	.zero		1
	.zero		1


	//----- nvinfo : EIATTR_EXIT_INSTR_OFFSETS
	.align		4
        /*0058*/ 	.byte	0x04, 0x1c
        /*005a*/ 	.short	(.L_8769 - .L_8768)


	//   ....[0]....
.L_8768:
        /*005c*/ 	.word	0x00000070


	//   ....[1]....
        /*0060*/ 	.word	0x00000130


	//----- nvinfo : EIATTR_CBANK_PARAM_SIZE
	.align		4
.L_8769:
        /*0064*/ 	.byte	0x03, 0x19
        /*0066*/ 	.short	0x001c


	//----- nvinfo : EIATTR_PARAM_CBANK
	.align		4
        /*0068*/ 	.byte	0x04, 0x0a
        /*006a*/ 	.short	(.L_8771 - .L_8770)
	.align		4
.L_8770:
        /*006c*/ 	.word	index@(.nv.constant0._Z10add_kernelILx828EEvPfS0_S0_i)
        /*0070*/ 	.short	0x0380
        /*0072*/ 	.short	0x001c


	//----- nvinfo : EIATTR_SW_WAR
	.align		4
.L_8771:
        /*0074*/ 	.byte	0x04, 0x36
        /*0076*/ 	.short	(.L_8773 - .L_8772)
.L_8772:
        /*0078*/ 	.word	0x00000008
.L_8773:


//--------------------- .nv.info._Z10add_kernelILx827EEvPfS0_S0_i --------------------------
	.section	.nv.info._Z10add_kernelILx827EEvPfS0_S0_i,"",@"SHT_CUDA_INFO"
	.sectionflags	@""
	.align	4


	//----- nvinfo : EIATTR_CUDA_API_VERSION
	.align		4
        /*0000*/ 	.byte	0x04, 0x37
        /*0002*/ 	.short	(.L_8775 - .L_8774)
.L_8774:
        /*0004*/ 	.word	0x00000082


	//----- nvinfo : EIATTR_KPARAM_INFO
	.align		4
.L_8775:
        /*0008*/ 	.byte	0x04, 0x17
        /*000a*/ 	.short	(.L_8777 - .L_8776)
.L_8776:
        /*000c*/ 	.word	0x00000000
        /*0010*/ 	.short	0x0003
        /*0012*/ 	.short	0x0018
        /*0014*/ 	.byte	0x00, 0xf0, 0x11, 0x00


	//----- nvinfo : EIATTR_KPARAM_INFO
	.align		4
.L_8777:
        /*0018*/ 	.byte	0x04, 0x17
        /*001a*/ 	.short	(.L_8779 - .L_8778)
.L_8778:
        /*001c*/ 	.word	0x00000000
        /*0020*/ 	.short	0x0002
        /*0022*/ 	.short	0x0010
        /*0024*/ 	.byte	0x00, 0xf5, 0x21, 0x00


	//----- nvinfo : EIATTR_KPARAM_INFO
	.align		4
.L_8779:
        /*0028*/ 	.byte	0x04, 0x17
        /*002a*/ 	.short	(.L_8781 - .L_8780)
.L_8780:
        /*002c*/ 	.word	0x00000000
        /*0030*/ 	.short	0x0001
        /*0032*/ 	.short	0x0008
        /*0034*/ 	.byte	0x00, 0xf5, 0x21, 0x00


	//----- nvinfo : EIATTR_KPARAM_INFO
	.align		4
.L_8781:
        /*0038*/ 	.byte	0x04, 0x17
        /*003a*/ 	.short	(.L_8783 - .L_8782)
.L_8782:
        /*003c*/ 	.word	0x00000000
        /*0040*/ 	.short	0x0000
        /*0042*/ 	.short	0x0000
        /*0044*/ 	.byte	0x00, 0xf5, 0x21, 0x00


	//----- nvinfo : EIATTR_SPARSE_MMA_MASK
	.align		4
.L_8783:
        /*0048*/ 	.byte	0x03, 0x50
        /*004a*/ 	.short	0x0000


	//----- nvinfo : EIATTR_MAXREG_COUNT
	.align		4
        /*004c*/ 	.byte	0x03, 0x1b
        /*004e*/ 	.short	0x00ff


	//----- nvinfo : EIATTR_MERCURY_ISA_VERSION
	.align		4
        /*0050*/ 	.byte	0x03, 0x5f
        /*0052*/ 	.short	0x0101


	//----- nvinfo : EIATTR_VRC_CTA_INIT_COUNT
	.align		4
        /*0054*/ 	.byte	0x02, 0x4a
	.zero		1
	.zero		1


	//----- nvinfo : EIATTR_EXIT_INSTR_OFFSETS
	.align		4
        /*0058*/ 	.byte	0x04, 0x1c
        /*005a*/ 	.short	(.L_8785 - .L_8784)


	//   ....[0]....
.L_8784:
        /*005c*/ 	.word	0x00000070


	//   ....[1]....
        /*0060*/ 	.word	0x00000130


	//----- nvinfo : EIATTR_CBANK_PARAM_SIZE
	.align		4
.L_8785:
        /*0064*/ 	.byte	0x03, 0x19
        /*0066*/ 	.short	0x001c


	//----- nvinfo : EIATTR_PARAM_CBANK
	.align		4
        /*0068*/ 	.byte	0x04, 0x0a
        /*006a*/ 	.short	(.L_8787 - .L_8786)
	.align		4
.L_8786:
        /*006c*/ 	.word	index@(.nv.constant0._Z10add_kernelILx827EEvPfS0_S0_i)
        /*0070*/ 	.short	0x0380
        /*0072*/ 	.short	0x001c


	//----- nvinfo : EIATTR_SW_WAR
	.align		4
.L_8787:
        /*0074*/ 	.byte	0x04, 0x36
        /*0076*/ 	.short	(.L_8789 - .L_8788)
.L_8788:
        /*0078*/ 	.word	0x00000008
.L_8789:


//--------------------- .nv.info._Z10add_kernelILx826EEvPfS0_S0_i --------------------------
	.section	.nv.info._Z10add_kernelILx826EEvPfS0_S0_i,"",@"SHT_CUDA_INFO"
	.sectionflags	@""
	.align	4


	//----- nvinfo : EIATTR_CUDA_API_VERSION
	.align		4
        /*0000*/ 	.byte	0x04, 0x37
        /*0002*/ 	.short	(.L_8791 - .L_8790)
.L_8790:
        /*0004*/ 	.word	0x00000082


	//----- nvinfo : EIATTR_KPARAM_INFO
	.align		4
.L_8791:
        /*0008*/ 	.byte	0x04, 0x17
        /*000a*/ 	.short	(.L_8793 - .L_8792)
.L_8792:
        /*000c*/ 	.word	0x00000000
        /*0010*/ 	.short	0x0003
        /*0012*/ 	.short	0x0018
        /*0014*/ 	.byte	0x00, 0xf0, 0x11, 0x00


	//----- nvinfo : EIATTR_KPARAM_INFO
	.align		4
.L_8793:
        /*0018*/ 	.byte	0x04, 0x17
        /*001a*/ 	.short	(.L_8795 - .L_8794)
.L_8794:
        /*001c*/ 	.word	0x00000000
        /*0020*/ 	.short	0x0002
        /*0022*/ 	.short	0x0010
        /*0024*/ 	.byte	0x00, 0xf5, 0x21, 0x00


	//----- nvinfo : EIATTR_KPARAM_INFO
	.align		4
.L_8795:
        /*0028*/ 	.byte	0x04, 0x17
        /*002a*/ 	.short	(.L_8797 - .L_8796)
.L_8796:
        /*002c*/ 	.word	0x00000000
        /*0030*/ 	.short	0x0001
        /*0032*/ 	.short	0x0008
        /*0034*/ 	.byte	0x00, 0xf5, 0x21, 0x00


	//----- nvinfo : EIATTR_KPARAM_INFO
	.align		4
.L_8797:
        /*0038*/ 	.byte	0x04, 0x17
        /*003a*/ 	.short	(.L_8799 - .L_8798)
.L_8798:
        /*003c*/ 	.word	0x00000000
        /*0040*/ 	.short	0x0000
        /*0042*/ 	.short	0x0000
        /*0044*/ 	.byte	0x00, 0xf5, 0x21, 0x00


	//----- nvinfo : EIATTR_SPARSE_MMA_MASK
	.align		4
.L_8799:
        /*0048*/ 	.byte	0x03, 0x50
        /*004a*/ 	.short	0x0000


	//----- nvinfo : EIATTR_MAXREG_COUNT
	.align		4
        /*004c*/ 	.byte	0x03, 0x1b
        /*004e*/ 	.short	0x00ff


	//----- nvinfo : EIATTR_MERCURY_ISA_VERSION
	.align		4
        /*0050*/ 	.byte	0x03, 0x5f
        /*0052*/ 	.short	0x0101


	//----- nvinfo : EIATTR_VRC_CTA_INIT_COUNT
	.align		4
        /*0054*/ 	.byte	0x02, 0x4a
	.zero		1
	.zero		1


	//----- nvinfo : EIATTR_EXIT_INSTR_OFFSETS
	.align		4
        /*0058*/ 	.byte	0x04, 0x1c
        /*005a*/ 	.short	(.L_8801 - .L_8800)


	//   ....[0]....
.L_8800:
        /*005c*/ 	.word	0x00000070


	//   ....[1]....
        /*0060*/ 	.word	0x00000130


	//----- nvinfo : EIATTR_CBANK_PARAM_SIZE
	.align		4
.L_8801:
        /*0064*/ 	.byte	0x03, 0x19
        /*0066*/ 	.short	0x001c


	//----- nvinfo : EIATTR_PARAM_CBANK
	.align		4
        /*0068*/ 	.byte	0x04, 0x0a
        /*006a*/ 	.short	(.L_8803 - .L_8802)
	.align		4
.L_8802:
        /*006c*/ 	.word	index@(.nv.constant0._Z10add_kernelILx826EEvPfS0_S0_i)
        /*0070*/ 	.short	0x0380
        /*0072*/ 	.short	0x001c


	//----- nvinfo : EIATTR_SW_WAR
	.align		4
.L_8803:
        /*0074*/ 	.byte	0x04, 0x36
        /*0076*/ 	.short	(.L_8805 - .L_8804)
.L_8804:
        /*0078*/ 	.word	0x00000008
.L_8805:


//--------------------- .nv.info._Z10add_kernelILx825EEvPfS0_S0_i --------------------------
	.section	.nv.info._Z10add_kernelILx825EEvPfS0_S0_i,"",@"SHT_CUDA_INFO"
	.sectionflags	@""
	.align	4


	//----- nvinfo : EIATTR_CUDA_API_VERSION
	.align		4
        /*0000*/ 	.byte	0x04, 0x37
        /*0002*/ 	.short	(.L_8807 - .L_8806)
.L_8806:
        /*0004*/ 	.word	0x00000082


	//----- nvinfo : EIATTR_KPARAM_INFO
	.align		4
.L_8807:
        /*0008*/ 	.byte	0x04, 0x17
        /*000a*/ 	.short	(.L_8809 - .L_8808)
.L_8808:
        /*000c*/ 	.word	0x00000000
        /*0010*/ 	.short	0x0003
        /*0012*/ 	.short	0x0018
        /*0014*/ 	.byte	0x00, 0xf0, 0x11, 0x00


	//----- nvinfo : EIATTR_KPARAM_INFO
	.align		4
.L_8809:
        /*0018*/ 	.byte	0x04, 0x17
        /*001a*/ 	.short	(.L_8811 - .L_8810)
.L_8810:
        /*001c*/ 	.word	0x00000000
        /*0020*/ 	.short	0x0002
        /*0022*/ 	.short	0x0010
        /*0024*/ 	.byte	0x00, 0xf5, 0x21, 0x00


	//----- nvinfo : EIATTR_KPARAM_INFO
	.align		4
.L_8811:
        /*0028*/ 	.byte	0x04, 0x17
        /*002a*/ 	.short	(.L_8813 - .L_8812)
.L_8812:
        /*002c*/ 	.word	0x00000000
        /*0030*/ 	.short	0x0001
        /*0032*/ 	.short	0x0008
        /*0034*/ 	.byte	0x00, 0xf5, 0x21, 0x00


	//----- nvinfo : EIATTR_KPARAM_INFO
	.align		4
.L_8813:
        /*0038*/ 	.byte	0x04, 0x17
        /*003a*/ 	.short	(.L_8815 - .L_8814)
.L_8814:
        /*003c*/ 	.word	0x00000000
        /*0040*/ 	.short	0x0000
        /*0042*/ 	.short	0x0000
        /*0044*/ 	.byte	0x00, 0xf5, 0x21, 0x00


	//----- nvinfo : EIATTR_SPARSE_MMA_MASK
	.align		4
.L_8815:
        /*0048*/ 	.byte	0x03, 0x50
        /*004a*/ 	.short	0x0000


	//----- nvinfo : EIATTR_MAXREG_COUNT
	.align		4
        /*004c*/ 	.byte	0x03, 0x1b
        /*004e*/ 	.short	0x00ff


	//----- nvinfo : EIATTR_MERCURY_ISA_VERSION
	.align		4
        /*0050*/ 	.byte	0x03, 0x5f
        /*0052*/ 	.short	0x0101


	//----- nvinfo : EIATTR_VRC_CTA_INIT_COUNT
	.align		4
        /*0054*/ 	.byte	0x02, 0x4a
	.zero		1
	.zero		1


	//----- nvinfo : EIATTR_EXIT_INSTR_OFFSETS
	.align		4
        /*0058*/ 	.byte	0x04, 0x1c
        /*005a*/ 	.short	(.L_8817 - .L_8816)


	//   ....[0]....
.L_8816:
        /*005c*/ 	.word	0x00000070


	//   ....[1]....
        /*0060*/ 	.word	0x00000130


	//----- nvinfo : EIATTR_CBANK_PARAM_SIZE
	.align		4
.L_8817:
        /*0064*/ 	.byte	0x03, 0x19
        /*0066*/ 	.short	0x001c


	//----- nvinfo : EIATTR_PARAM_CBANK
	.align		4
        /*0068*/ 	.byte	0x04, 0x0a
        /*006a*/ 	.short	(.L_8819 - .L_8818)
	.align		4
.L_8818:
        /*006c*/ 	.word	index@(.nv.constant0._Z10add_kernelILx825EEvPfS0_S0_i)
        /*0070*/ 	.short	0x0380
        /*0072*/ 	.short	0x001c


	//----- nvinfo : EIATTR_SW_WAR
	.align		4
.L_8819:
        /*0074*/ 	.byte	0x04, 0x36
        /*0076*/ 	.short	(.L_8821 - .L_8820)
.L_8820:
        /*0078*/ 	.word	0x00000008
.L_8821:


//--------------------- .nv.info._Z10add_kernelILx824EEvPfS0_S0_i --------------------------
	.section	.nv.info._Z10add_kernelILx824EEvPfS0_S0_i,"",@"SHT_CUDA_INFO"
	.sectionflags	@""
	.align	4


	//----- nvinfo : EIATTR_CUDA_API_VERSION
	.align		4
        /*0000*/ 	.byte	0x04, 0x37
        /*0002*/ 	.short	(.L_8823 - .L_8822)
.L_8822:
        /*0004*/ 	.word	0x00000082


	//----- nvinfo : EIATTR_KPARAM_INFO
	.align		4
.L_8823:
        /*0008*/ 	.byte	0x04, 0x17
        /*000a*/ 	.short	(.L_8825 - .L_8824)
.L_8824:
        /*000c*/ 	.word	0x00000000
        /*0010*/ 	.short	0x0003
        /*0012*/ 	.short	0x0018
        /*0014*/ 	.byte	0x00, 0xf0, 0x11, 0x00


	//----- nvinfo : EIATTR_KPARAM_INFO
	.align		4
.L_8825:
        /*0018*/ 	.byte	0x04, 0x17
        /*001a*/ 	.short	(.L_8827 - .L_8826)
.L_8826:
        /*001c*/ 	.word	0x00000000
        /*0020*/ 	.short	0x0002
        /*0022*/ 	.short	0x0010
        /*0024*/ 	.byte	0x00, 0xf5, 0x21, 0x00


	//----- nvinfo : EIATTR_KPARAM_INFO
	.align		4
.L_8827:
        /*0028*/ 	.byte	0x04, 0x17
        /*002a*/ 	.short	(.L_8829 - .L_8828)
.L_8828:
        /*002c*/ 	.word	0x00000000
        /*0030*/ 	.short	0x0001
        /*0032*/ 	.short	0x0008
        /*0034*/ 	.byte	0x00, 0xf5, 0x21, 0x00


	//----- nvinfo : EIATTR_KPARAM_INFO
	.align		4
.L_8829:
        /*0038*/ 	.byte	0x04, 0x17
        /*003a*/ 	.short	(.L_8831 - .L_8830)
.L_8830:
        /*003c*/ 	.word	0x00000000
        /*0040*/ 	.short	0x0000
        /*0042*/ 	.short	0x0000
        /*0044*/ 	.byte	0x00, 0xf5, 0x21, 0x00


	//----- nvinfo : EIATTR_SPARSE_MMA_MASK
	.align		4
.L_8831:
        /*0048*/ 	.byte	0x03, 0x50
        /*004a*/ 	.short	0x0000


	//----- nvinfo : EIATTR_MAXREG_COUNT
	.align		4
        /*004c*/ 	.byte	0x03, 0x1b
        /*004e*/ 	.short	0x00ff


	//----- nvinfo : EIATTR_MERCURY_ISA_VERSION
	.align		4
        /*0050*/ 	.byte	0x03, 0x5f
        /*0052*/ 	.short	0x0101


	//----- nvinfo : EIATTR_VRC_CTA_INIT_COUNT
	.align		4
        /*0054*/ 	.byte	0x02, 0x4a
	.zero		1
	.zero		1


	//----- nvinfo : EIATTR_EXIT_INSTR_OFFSETS
	.align		4
        /*0058*/ 	.byte	0x04, 0x1c
        /*005a*/ 	.short	(.L_8833 - .L_8832)


	//   ....[0]....
.L_8832:
        /*005c*/ 	.word	0x00000070


	//   ....[1]....
        /*0060*/ 	.word	0x00000130


	//----- nvinfo : EIATTR_CBANK_PARAM_SIZE
	.align		4
.L_8833:
        /*0064*/ 	.byte	0x03, 0x19
        /*0066*/ 	.short	0x001c


	//----- nvinfo : EIATTR_PARAM_CBANK
	.align		4
        /*0068*/ 	.byte	0x04, 0x0a
        /*006a*/ 	.short	(.L_8835 - .L_8834)
	.align		4
.L_8834:
        /*006c*/ 	.word	index@(.nv.constant0._Z10add_kernelILx824EEvPfS0_S0_i)
        /*0070*/ 	.short	0x0380
        /*0072*/ 	.short	0x001c


	//----- nvinfo : EIATTR_SW_WAR
	.align		4
.L_8835:
        /*0074*/ 	.byte	0x04, 0x36
        /*0076*/ 	.short	(.L_8837 - .L_8836)
.L_8836:
        /*0078*/ 	.word	0x00000008
.L_8837:


//--------------------- .nv.info._Z10add_kernelILx823EEvPfS0_S0_i --------------------------
	.section	.nv.info._Z10add_kernelILx823EEvPfS0_S0_i,"",@"SHT_CUDA_INFO"
	.sectionflags	@""
	.align	4


	//----- nvinfo : EIATTR_CUDA_API_VERSION
	.align		4
        /*0000*/ 	.byte	0x04, 0x37
        /*0002*/ 	.short	(.L_8839 - .L_8838)
.L_8838:
        /*0004*/ 	.word	0x00000082


	//----- nvinfo : EIATTR_KPARAM_INFO
	.align		4
.L_8839:
        /*0008*/ 	.byte	0x04, 0x17
        /*000a*/ 	.short	(.L_8841 - .L_8840)
.L_8840:
        /*000c*/ 	.word	0x00000000
        /*0010*/ 	.short	0x0003
        /*0012*/ 	.short	0x0018
        /*0014*/ 	.byte	0x00, 0xf0, 0x11, 0x00


	//----- nvinfo : EIATTR_KPARAM_INFO
	.align		4
.L_8841:
        /*0018*/ 	.byte	0x04, 0x17
        /*001a*/ 	.short	(.L_8843 - .L_8842)
.L_8842:
        /*001c*/ 	.word	0x00000000
        /*0020*/ 	.short	0x0002
        /*0022*/ 	.short	0x0010
        /*0024*/ 	.byte	0x00, 0xf5, 0x21, 0x00


	//----- nvinfo : EIATTR_KPARAM_INFO
	.align		4
.L_8843:
        /*0028*/ 	.byte	0x04, 0x17
        /*002a*/ 	.short	(.L_8845 - .L_8844)
.L_8844:
        /*002c*/ 	.word	0x00000000
        /*0030*/ 	.short	0x0001
        /*0032*/ 	.short	0x0008
        /*0034*/ 	.byte	0x00, 0xf5, 0x21, 0x00


	//----- nvinfo : EIATTR_KPARAM_INFO
	.align		4
.L_8845:
        /*0038*/ 	.byte	0x04, 0x17
        /*003a*/ 	.short	(.L_8847 - .L_8846)
.L_8846:
        /*003c*/ 	.word	0x00000000
        /*0040*/ 	.short	0x0000
        /*0042*/ 	.short	0x0000
        /*0044*/ 	.byte	0x00, 0xf5, 0x21, 0x00


	//----- nvinfo : EIATTR_SPARSE_MMA_MASK
	.align		4
.L_8847:
        /*0048*/ 	.byte	0x03, 0x50
        /*004a*/ 	.short	0x0000


	//----- nvinfo : EIATTR_MAXREG_COUNT
	.align		4
        /*004c*/ 	.byte	0x03, 0x1b
        /*004e*/ 	.short	0x00ff


	//----- nvinfo : EIATTR_MERCURY_ISA_VERSION
	.align		4
        /*0050*/ 	.byte	0x03, 0x5f
        /*0052*/ 	.short	0x0101


	//----- nvinfo : EIATTR_VRC_CTA_INIT_COUNT
	.align		4
        /*0054*/ 	.byte	0x02, 0x4a
	.zero		1
	.zero		1


	//----- nvinfo : EIATTR_EXIT_INSTR_OFFSETS
	.align		4
        /*0058*/ 	.byte	0x04, 0x1c
        /*005a*/ 	.short	(.L_8849 - .L_8848)


	//   ....[0]....
.L_8848:
        /*005c*/ 	.word	0x00000070


	//   ....[1]....
        /*0060*/ 	.word	0x00000130


	//----- nvinfo : EIATTR_CBANK_PARAM_SIZE
	.align		4
.L_8849:
        /*0064*/ 	.byte	0x03, 0x19
        /*0066*/ 	.short	0x001c


	//----- nvinfo : EIATTR_PARAM_CBANK
	.align		4
        /*0068*/ 	.byte	0x04, 0x0a
        /*006a*/ 	.short	(.L_8851 - .L_8850)
	.align		4
.L_8850:
        /*006c*/ 	.word	index@(.nv.constant0._Z10add_kernelILx823EEvPfS0_S0_i)
        /*0070*/ 	.short	0x0380
        /*0072*/ 	.short	0x001c


	//----- nvinfo : EIATTR_SW_WAR
	.align		4
.L_8851:
        /*0074*/ 	.byte	0x04, 0x36
        /*0076*/ 	.short	(.L_8853 - .L_8852)
.L_8852:
        /*0078*/ 	.word	0x00000008
.L_8853:


//--------------------- .nv.info._Z10add_kernelILx822EEvPfS0_S0_i --------------------------
	.section	.nv.info._Z10add_kernelILx822EEvPfS0_S0_i,"",@"SHT_CUDA_INFO"
	.sectionflags	@""
	.align	4


	//----- nvinfo : EIATTR_CUDA_API_VERSION
	.align		4
        /*0000*/ 	.byte	0x04, 0x37
        /*0002*/ 	.short	(.L_8855 - .L_8854)
.L_8854:
        /*0004*/ 	.word	0x00000082


	//----- nvinfo : EIATTR_KPARAM_INFO
	.align		4
.L_8855:
        /*0008*/ 	.byte	0x04, 0x17
        /*000a*/ 	.short	(.L_8857 - .L_8856)
.L_8856:
        /*000c*/ 	.word	0x00000000
        /*0010*/ 	.short	0x0003
        /*0012*/ 	.short	0x0018
        /*0014*/ 	.byte	0x00, 0xf0, 0x11, 0x00


	//----- nvinfo : EIATTR_KPARAM_INFO
	.align		4
.L_8857:
        /*0018*/ 	.byte	0x04, 0x17
        /*001a*/ 	.short	(.L_8859 - .L_8858)
.L_8858:
        /*001c*/ 	.word	0x00000000
        /*0020*/ 	.short	0x0002
        /*0022*/ 	.short	0x0010
        /*0024*/ 	.byte	0x00, 0xf5, 0x21, 0x00


	//----- nvinfo : EIATTR_KPARAM_INFO
	.align		4
.L_8859:
        /*0028*/ 	.byte	0x04, 0x17
        /*002a*/ 	.short	(.L_8861 - .L_8860)
.L_8860:
        /*002c*/ 	.word	0x00000000
        /*0030*/ 	.short	0x0001
        /*0032*/ 	.short	0x0008
        /*0034*/ 	.byte	0x00, 0xf5, 0x21, 0x00


	//----- nvinfo : EIATTR_KPARAM_INFO
	.align		4
.L_8861:
        /*0038*/ 	.byte	0x04, 0x17
        /*003a*/ 	.short	(.L_8863 - .L_8862)
.L_8862:
        /*003c*/ 	.word	0x00000000
        /*0040*/ 	.short	0x0000
        /*0042*/ 	.short	0x0000
        /*0044*/ 	.byte	0x00, 0xf5, 0x21, 0x00


	//----- nvinfo : EIATTR_SPARSE_MMA_MASK
	.align		4
.L_8863:
        /*0048*/ 	.byte	0x03, 0x50
        /*004a*/ 	.short	0x0000


	//----- nvinfo : EIATTR_MAXREG_COUNT
	.align		4
        /*004c*/ 	.byte	0x03, 0x1b
        /*004e*/ 	.short	0x00ff


	//----- nvinfo : EIATTR_MERCURY_ISA_VERSION
	.align		4
        /*0050*/ 	.byte	0x03, 0x5f
        /*0052*/ 	.short	0x0101


	//----- nvinfo : EIATTR_VRC_CTA_INIT_COUNT
	.align		4
        /*0054*/ 	.byte	0x02, 0x4a
	.zero		1
	.zero		1


	//----- nvinfo : EIATTR_EXIT_INSTR_OFFSETS
	.align		4
        /*0058*/ 	.byte	0x04, 0x1c
        /*005a*/ 	.short	(.L_8865 - .L_8864)


	//   ....[0]....
.L_8864:
        /*005c*/ 	.word	0x00000070


	//   ....[1]....
        /*0060*/ 	.word	0x00000130


	//----- nvinfo : EIATTR_CBANK_PARAM_SIZE
	.align		4
.L_8865:
        /*0064*/ 	.byte	0x03, 0x19
        /*0066*/ 	.short	0x001c


	//----- nvinfo : EIATTR_PARAM_CBANK
	.align		4
        /*0068*/ 	.byte	0x04, 0x0a
        /*006a*/ 	.short	(.L_8867 - .L_8866)
	.align		4
.L_8866:
        /*006c*/ 	.word	index@(.nv.constant0._Z10add_kernelILx822EEvPfS0_S0_i)
        /*0070*/ 	.short	0x0380
        /*0072*/ 	.short	0x001c


	//----- nvinfo : EIATTR_SW_WAR
	.align		4
.L_8867:
        /*0074*/ 	.byte	0x04, 0x36
        /*0076*/ 	.short	(.L_8869 - .L_8868)
.L_8868:
        /*0078*/ 	.word	0x00000008
.L_8869:


//--------------------- .nv.info._Z10add_kernelILx821EEvPfS0_S0_i --------------------------
	.section	.nv.info._Z10add_kernelILx821EEvPfS0_S0_i,"",@"SHT_CUDA_INFO"
	.sectionflags	@""
	.align	4


	//----- nvinfo : EIATTR_CUDA_API_VERSION
	.align		4
        /*0000*/ 	.byte	0x04, 0x37
        /*0002*/ 	.short	(.L_8871 - .L_8870)
.L_8870:
        /*0004*/ 	.word	0x00000082


	//----- nvinfo : EIATTR_KPARAM_INFO
	.align		4
.L_8871:
        /*0008*/ 	.byte	0x04, 0x17
        /*000a*/ 	.short	(.L_8873 - .L_8872)
.L_8872:
        /*000c*/ 	.word	0x00000000
        /*0010*/ 	.short	0x0003
        /*0012*/ 	.short	0x0018
        /*0014*/ 	.byte	0x00, 0xf0, 0x11, 0x00


	//----- nvinfo : EIATTR_KPARAM_INFO
	.align		4
.L_8873:
        /*0018*/ 	.byte	0x04, 0x17
        /*001a*/ 	.short	(.L_8875 - .L_8874)
.L_8874:
        /*001c*/ 	.word	0x00000000
        /*0020*/ 	.short	0x0002
        /*0022*/ 	.short	0x0010
        /*0024*/ 	.byte	0x00, 0xf5, 0x21, 0x00


	//----- nvinfo : EIATTR_KPARAM_INFO
	.align		4
.L_8875:
        /*0028*/ 	.byte	0x04, 0x17
        /*002a*/ 	.short	(.L_8877 - .L_8876)
.L_8876:
        /*002c*/ 	.word	0x00000000
        /*0030*/ 	.short	0x0001
        /*0032*/ 	.short	0x0008
        /*0034*/ 	.byte	0x00, 0xf5, 0x21, 0x00


	//----- nvinfo : EIATTR_KPARAM_INFO
	.align		4
.L_8877:
        /*0038*/ 	.byte	0x04, 0x17
        /*003a*/ 	.short	(.L_8879 - .L_8878)
.L_8878:
        /*003c*/ 	.word	0x00000000
        /*0040*/ 	.short	0x0000
        /*0042*/ 	.short	0x0000
        /*0044*/ 	.byte	0x00, 0xf5, 0x21, 0x00


	//----- nvinfo : EIATTR_SPARSE_MMA_MASK
	.align		4
.L_8879:
        /*0048*/ 	.byte	0x03, 0x50
        /*004a*/ 	.short	0x0000


	//----- nvinfo : EIATTR_MAXREG_COUNT
	.align		4
        /*004c*/ 	.byte	0x03, 0x1b
        /*004e*/ 	.short	0x00ff


	//----- nvinfo : EIATTR_MERCURY_ISA_VERSION
	.align		4
        /*0050*/ 	.byte	0x03, 0x5f
        /*0052*/ 	.short	0x0101


	//----- nvinfo : EIATTR_VRC_CTA_INIT_COUNT
	.align		4
        /*0054*/ 	.byte	0x02, 0x4a
	.zero		1
	.zero		1


	//----- nvinfo : EIATTR_EXIT_INSTR_OFFSETS
	.align		4
        /*0058*/ 	.byte	0x04, 0x1c
        /*005a*/ 	.short	(.L_8881 - .L_8880)


	//   ....[0]....
.L_8880:
        /*005c*/ 	.word	0x00000070


	//   ....[1]....
        /*0060*/ 	.word	0x00000130


	//----- nvinfo : EIATTR_CBANK_PARAM_SIZE
	.align		4
.L_8881:
        /*0064*/ 	.byte	0x03, 0x19
        /*0066*/ 	.short	0x001c


	//----- nvinfo : EIATTR_PARAM_CBANK
	.align		4
        /*0068*/ 	.byte	0x04, 0x0a
        /*006a*/ 	.short	(.L_8883 - .L_8882)
	.align		4
.L_8882:
        /*006c*/ 	.word	index@(.nv.constant0._Z10add_kernelILx821EEvPfS0_S0_i)
        /*0070*/ 	.short	0x0380
        /*0072*/ 	.short	0x001c


	//----- nvinfo : EIATTR_SW_WAR
	.align		4
.L_8883:
        /*0074*/ 	.byte	0x04, 0x36
        /*0076*/ 	.short	(.L_8885 - .L_8884)
.L_8884:
        /*0078*/ 	.word	0x00000008
.L_8885:


//--------------------- .nv.info._Z10add_kernelILx820EEvPfS0_S0_i --------------------------
	.section	.nv.info._Z10add_kernelILx820EEvPfS0_S0_i,"",@"SHT_CUDA_INFO"
	.sectionflags	@""
	.align	4


	//----- nvinfo : EIATTR_CUDA_API_VERSION
	.align		4
        /*0000*/ 	.byte	0x04, 0x37
        /*0002*/ 	.short	(.L_8887 - .L_8886)
.L_8886:
        /*0004*/ 	.word	0x00000082


	//----- nvinfo : EIATTR_KPARAM_INFO
	.align		4
.L_8887:
        /*0008*/ 	.byte	0x04, 0x17
        /*000a*/ 	.short	(.L_8889 - .L_8888)
.L_8888:
        /*000c*/ 	.word	0x00000000
        /*0010*/ 	.short	0x0003
        /*0012*/ 	.short	0x0018
        /*0014*/ 	.byte	0x00, 0xf0, 0x11, 0x00


	//----- nvinfo : EIATTR_KPARAM_INFO
	.align		4
.L_8889:
        /*0018*/ 	.byte	0x04, 0x17
        /*001a*/ 	.short	(.L_8891 - .L_8890)
.L_8890:
        /*001c*/ 	.word	0x00000000
        /*0020*/ 	.short	0x0002
        /*0022*/ 	.short	0x0010
        /*0024*/ 	.byte	0x00, 0xf5, 0x21, 0x00


	//----- nvinfo : EIATTR_KPARAM_INFO
	.align		4
.L_8891:
        /*0028*/ 	.byte	0x04, 0x17
        /*002a*/ 	.short	(.L_8893 - .L_8892)
.L_8892:
        /*002c*/ 	.word	0x00000000
        /*0030*/ 	.short	0x0001
        /*0032*/ 	.short	0x0008
        /*0034*/ 	.byte	0x00, 0xf5, 0x21, 0x00


	//----- nvinfo : EIATTR_KPARAM_INFO
	.align		4
.L_8893:
        /*0038*/ 	.byte	0x04, 0x17
        /*003a*/ 	.short	(.L_8895 - .L_8894)
.L_8894:
        /*003c*/ 	.word	0x00000000
        /*0040*/ 	.short	0x0000
        /*0042*/ 	.short	0x0000
        /*0044*/ 	.byte	0x00, 0xf5, 0x21, 0x00


	//----- nvinfo : EIATTR_SPARSE_MMA_MASK
	.align		4
.L_8895:
        /*0048*/ 	.byte	0x03, 0x50
        /*004a*/ 	.short	0x0000


	//----- nvinfo : EIATTR_MAXREG_COUNT
	.align		4
        /*004c*/ 	.byte	0x03, 0x1b
        /*004e*/ 	.short	0x00ff


	//----- nvinfo : EIATTR_MERCURY_ISA_VERSION
	.align		4
        /*0050*/ 	.byte	0x03, 0x5f
        /*0052*/ 	.short	0x0101


	//----- nvinfo : EIATTR_VRC_CTA_INIT_COUNT
	.align		4
        /*0054*/ 	.byte	0x02, 0x4a
	.zero		1
	.zero		1


	//----- nvinfo : EIATTR_EXIT_INSTR_OFFSETS
	.align		4
        /*0058*/ 	.byte	0x04, 0x1c
        /*005a*/ 	.short	(.L_8897 - .L_8896)


	//   ....[0]....
.L_8896:
        /*005c*/ 	.word	0x00000070


	//   ....[1]....
        /*0060*/ 	.word	0x00000130


	//----- nvinfo : EIATTR_CBANK_PARAM_SIZE
	.align		4
.L_8897:
        /*0064*/ 	.byte	0x03, 0x19
        /*0066*/ 	.short	0x001c


	//----- nvinfo : EIATTR_PARAM_CBANK
	.align		4
        /*0068*/ 	.byte	0x04, 0x0a
        /*006a*/ 	.short	(.L_8899 - .L_8898)
	.align		4
.L_8898:
        /*006c*/ 	.word	index@(.nv.constant0._Z10add_kernelILx820EEvPfS0_S0_i)
        /*0070*/ 	.short	0x0380
        /*0072*/ 	.short	0x001c


	//----- nvinfo : EIATTR_SW_WAR
	.align		4
.L_8899:
        /*0074*/ 	.byte	0x04, 0x36
        /*0076*/ 	.short	(.L_8901 - .L_8900)
.L_8900:
        /*0078*/ 	.word	0x00000008
.L_8901:


//--------------------- .nv.info._Z10add_kernelILx819EEvPfS0_S0_i --------------------------
	.section	.nv.info._Z10add_kernelILx819EEvPfS0_S0_i,"",@"SHT_CUDA_INFO"
	.sectionflags	@""
	.align	4


	//----- nvinfo : EIATTR_CUDA_API_VERSION
	.align		4
        /*0000*/ 	.byte	0x04, 0x37
        /*0002*/ 	.short	(.L_8903 - .L_8902)
.L_8902:
        /*0004*/ 	.word	0x00000082


	//----- nvinfo : EIATTR_KPARAM_INFO
	.align		4
.L_8903:
        /*0008*/ 	.byte	0x04, 0x17
        /*000a*/ 	.short	(.L_8905 - .L_8904)
.L_8904:
        /*000c*/ 	.word	0x00000000
        /*0010*/ 	.short	0x0003
        /*0012*/ 	.short	0x0018
        /*0014*/ 	.byte	0x00, 0xf0, 0x11, 0x00


	//----- nvinfo : EIATTR_KPARAM_INFO
	.align		4
.L_8905:
        /*0018*/ 	.byte	0x04, 0x17
        /*001a*/ 	.short	(.L_8907 - .L_8906)
.L_8906:
        /*001c*/ 	.word	0x00000000
        /*0020*/ 	.short	0x0002
        /*0022*/ 	.short	0x0010
        /*0024*/ 	.byte	0x00, 0xf5, 0x21, 0x00


	//----- nvinfo : EIATTR_KPARAM_INFO
	.align		4
.L_8907:
        /*0028*/ 	.byte	0x04, 0x17
        /*002a*/ 	.short	(.L_8909 - .L_8908)
.L_8908:
        /*002c*/ 	.word	0x00000000
        /*0030*/ 	.short	0x0001
        /*0032*/ 	.short	0x0008
        /*0034*/ 	.byte	0x00, 0xf5, 0x21, 0x00


	//----- nvinfo : EIATTR_KPARAM_INFO
	.align		4
.L_8909:
        /*0038*/ 	.byte	0x04, 0x17
        /*003a*/ 	.short	(.L_8911 - .L_8910)
.L_8910:
        /*003c*/ 	.word	0x00000000
        /*0040*/ 	.short	0x0000
        /*0042*/ 	.short	0x0000
        /*0044*/ 	.byte	0x00, 0xf5, 0x21, 0x00


	//----- nvinfo : EIATTR_SPARSE_MMA_MASK
	.align		4
.L_8911:
        /*0048*/ 	.byte	0x03, 0x50
        /*004a*/ 	.short	0x0000


	//----- nvinfo : EIATTR_MAXREG_COUNT
	.align		4
        /*004c*/ 	.byte	0x03, 0x1b
        /*004e*/ 	.short	0x00ff


	//----- nvinfo : EIATTR_MERCURY_ISA_VERSION
	.align		4
        /*0050*/ 	.byte	0x03, 0x5f
        /*0052*/ 	.short	0x0101


	//----- nvinfo : EIATTR_VRC_CTA_INIT_COUNT
	.align		4
        /*0054*/ 	.byte	0x02, 0x4a
	.zero		1
	.zero		1


	//----- nvinfo : EIATTR_EXIT_INSTR_OFFSETS
	.align		4
        /*0058*/ 	.byte	0x04, 0x1c
        /*005a*/ 	.short	(.L_8913 - .L_8912)


	//   ....[0]....
.L_8912:
        /*005c*/ 	.word	0x00000070


	//   ....[1]....
        /*0060*/ 	.word	0x00000130


	//----- nvinfo : EIATTR_CBANK_PARAM_SIZE
	.align		4
.L_8913:
        /*0064*/ 	.byte	0x03, 0x19
        /*0066*/ 	.short	0x001c


	//----- nvinfo : EIATTR_PARAM_CBANK
	.align		4
        /*0068*/ 	.byte	0x04, 0x0a
        /*006a*/ 	.short	(.L_8915 - .L_8914)
	.align		4
.L_8914:
        /*006c*/ 	.word	index@(.nv.constant0._Z10add_kernelILx819EEvPfS0_S0_i)
        /*0070*/ 	.short	0x0380
        /*0072*/ 	.short	0x001c


	//----- nvinfo : EIATTR_SW_WAR
	.align		4
.L_8915:
        /*0074*/ 	.byte	0x04, 0x36
        /*0076*/ 	.short	(.L_8917 - .L_8916)
.L_8916:
        /*0078*/ 	.word	0x00000008
.L_8917:


//--------------------- .nv.info._Z10add_kernelILx818EEvPfS0_S0_i --------------------------
	.section	.nv.info._Z10add_kernelILx818EEvPfS0_S0_i,"",@"SHT_CUDA_INFO"
	.sectionflags	@""
	.align	4


	//----- nvinfo : EIATTR_CUDA_API_VERSION
	.align		4
        /*0000*/ 	.byte	0x04, 0x37
        /*0002*/ 	.short	(.L_8919 - .L_8918)
.L_8918:
        /*0004*/ 	.word	0x00000082


	//----- nvinfo : EIATTR_KPARAM_INFO
	.align		4
.L_8919:
        /*0008*/ 	.byte	0x04, 0x17
        /*000a*/ 	.short	(.L_8921 - .L_8920)
.L_8920:
        /*000c*/ 	.word	0x00000000
        /*0010*/ 	.short	0x0003
        /*0012*/ 	.short	0x0018
        /*0014*/ 	.byte	0x00, 0xf0, 0x11, 0x00


	//----- nvinfo : EIATTR_KPARAM_INFO
	.align		4
.L_8921:
        /*0018*/ 	.byte	0x04, 0x17
        /*001a*/ 	.short	(.L_8923 - .L_8922)
.L_8922:
        /*001c*/ 	.word	0x00000000
        /*0020*/ 	.short	0x0002
        /*0022*/ 	.short	0x0010
        /*0024*/ 	.byte	0x00, 0xf5, 0x21, 0x00


	//----- nvinfo : EIATTR_KPARAM_INFO
	.align		4
.L_8923:
        /*0028*/ 	.byte	0x04, 0x17
        /*002a*/ 	.short	(.L_8925 - .L_8924)
.L_8924:
        /*002c*/ 	.word	0x00000000
        /*0030*/ 	.short	0x0001
        /*0032*/ 	.short	0x0008
        /*0034*/ 	.byte	0x00, 0xf5, 0x21, 0x00


	//----- nvinfo : EIATTR_KPARAM_INFO
	.align		4
.L_8925:
        /*0038*/ 	.byte	0x04, 0x17
        /*003a*/ 	.short	(.L_8927 - .L_8926)
.L_8926:
        /*003c*/ 	.word	0x00000000
        /*0040*/ 	.short	0x0000
        /*0042*/ 	.short	0x0000
        /*0044*/ 	.byte	0x00, 0xf5, 0x21, 0x00


	//----- nvinfo : EIATTR_SPARSE_MMA_MASK
	.align		4
.L_8927:
        /*0048*/ 	.byte	0x03, 0x50
        /*004a*/ 	.short	0x0000


	//----- nvinfo : EIATTR_MAXREG_COUNT
	.align		4
        /*004c*/ 	.byte	0x03, 0x1b
        /*004e*/ 	.short	0x00ff


	//----- nvinfo : EIATTR_MERCURY_ISA_VERSION
	.align		4
        /*0050*/ 	.byte	0x03, 0x5f
        /*0052*/ 	.short	0x0101


	//----- nvinfo : EIATTR_VRC_CTA_INIT_COUNT
	.align		4
        /*0054*/ 	.byte	0x02, 0x4a
	.zero		1
	.zero		1


	//----- nvinfo : EIATTR_EXIT_INSTR_OFFSETS
	.align		4
        /*0058*/ 	.byte	0x04, 0x1c
        /*005a*/ 	.short	(.L_8929 - .L_8928)


	//   ....[0]....
.L_8928:
        /*005c*/ 	.word	0x00000070


	//   ....[1]....
        /*0060*/ 	.word	0x00000130


	//----- nvinfo : EIATTR_CBANK_PARAM_SIZE
	.align		4
.L_8929:
        /*0064*/ 	.byte	0x03, 0x19
        /*0066*/ 	.short	0x001c


	//----- nvinfo : EIATTR_PARAM_CBANK
	.align		4
        /*0068*/ 	.byte	0x04, 0x0a
        /*006a*/ 	.short	(.L_8931 - .L_8930)
	.align		4
.L_8930:
        /*006c*/ 	.word	index@(.nv.constant0._Z10add_kernelILx818EEvPfS0_S0_i)
        /*0070*/ 	.short	0x0380
        /*0072*/ 	.short	0x001c


	//----- nvinfo : EIATTR_SW_WAR
	.align		4
.L_8931:
        /*0074*/ 	.byte	0x04, 0x36
        /*0076*/ 	.short	(.L_8933 - .L_8932)
.L_8932:
        /*0078*/ 	.word	0x00000008
.L_8933:


//--------------------- .nv.info._Z10add_kernelILx817EEvPfS0_S0_i --------------------------
	.section	.nv.info._Z10add_kernelILx817EEvPfS0_S0_i,"",@"SHT_CUDA_INFO"
	.sectionflags	@""
	.align	4


	//----- nvinfo : EIATTR_CUDA_API_VERSION
	.align		4
        /*0000*/ 	.byte	0x04, 0x37
        /*0002*/ 	.short	(.L_8935 - .L_8934)
.L_8934:
        /*0004*/ 	.word	0x00000082


	//----- nvinfo : EIATTR_KPARAM_INFO
	.align		4
.L_8935:
        /*0008*/ 	.byte	0x04, 0x17
        /*000a*/ 	.short	(.L_8937 - .L_8936)
.L_8936:
        /*000c*/ 	.word	0x00000000
        /*0010*/ 	.short	0x0003
        /*0012*/ 	.short	0x0018
        /*0014*/ 	.byte	0x00, 0xf0, 0x11, 0x00


	//----- nvinfo : EIATTR_KPARAM_INFO
	.align		4
.L_8937:
        /*0018*/ 	.byte	0x04, 0x17
        /*001a*/ 	.short	(.L_8939 - .L_8938)
.L_8938:
        /*001c*/ 	.word	0x00000000
        /*0020*/ 	.short	0x0002
        /*0022*/ 	.short	0x0010
        /*0024*/ 	.byte	0x00, 0xf5, 0x21, 0x00


	//----- nvinfo : EIATTR_KPARAM_INFO
	.align		4
.L_8939:
        /*0028*/ 	.byte	0x04, 0x17
        /*002a*/ 	.short	(.L_8941 - .L_8940)
.L_8940:
        /*002c*/ 	.word	0x00000000
        /*0030*/ 	.short	0x0001
        /*0032*/ 	.short	0x0008
        /*0034*/ 	.byte	0x00, 0xf5, 0x21, 0x00


	//----- nvinfo : EIATTR_KPARAM_INFO
	.align		4
.L_8941:
        /*0038*/ 	.byte	0x04, 0x17
        /*003a*/ 	.short	(.L_8943 - .L_8942)
.L_8942:
        /*003c*/ 	.word	0x00000000
        /*0040*/ 	.short	0x0000
        /*0042*/ 	.short	0x0000
        /*0044*/ 	.byte	0x00, 0xf5, 0x21, 0x00


	//----- nvinfo : EIATTR_SPARSE_MMA_MASK
	.align		4
.L_8943:
        /*0048*/ 	.byte	0x03, 0x50
        /*004a*/ 	.short	0x0000


	//----- nvinfo : EIATTR_MAXREG_COUNT
	.align		4
        /*004c*/ 	.byte	0x03, 0x1b
        /*004e*/ 	.short	0x00ff


	//----- nvinfo : EIATTR_MERCURY_ISA_VERSION
	.align		4
        /*0050*/ 	.byte	0x03, 0x5f
        /*0052*/ 	.short	0x0101


	//----- nvinfo : EIATTR_VRC_CTA_INIT_COUNT
	.align		4
        /*0054*/ 	.byte	0x02, 0x4a
	.zero		1
	.zero		1


	//----- nvinfo : EIATTR_EXIT_INSTR_OFFSETS
	.align		4
        /*0058*/ 	.byte	0x04, 0x1c
        /*005a*/ 	.short	(.L_8945 - .L_8944)


	//   ....[0]....
.L_8944:
        /*005c*/ 	.word	0x00000070


	//   ....[1]....
        /*0060*/ 	.word	0x00000130


	//----- nvinfo : EIATTR_CBANK_PARAM_SIZE
	.align		4
.L_8945:
        /*0064*/ 	.byte	0x03, 0x19
        /*0066*/ 	.short	0x001c


	//----- nvinfo : EIATTR_PARAM_CBANK
	.align		4
        /*0068*/ 	.byte	0x04, 0x0a
        /*006a*/ 	.short	(.L_8947 - .L_8946)
	.align		4
.L_8946:
        /*006c*/ 	.word	index@(.nv.constant0._Z10add_kernelILx817EEvPfS0_S0_i)
        /*0070*/ 	.short	0x0380
        /*0072*/ 	.short	0x001c


	//----- nvinfo : EIATTR_SW_WAR
	.align		4
.L_8947:
        /*0074*/ 	.byte	0x04, 0x36
        /*0076*/ 	.short	(.L_8949 - .L_8948)
.L_8948:
        /*0078*/ 	.word	0x00000008
.L_8949:


//--------------------- .nv.info._Z10add_kernelILx816EEvPfS0_S0_i --------------------------
	.section	.nv.info._Z10add_kernelILx816EEvPfS0_S0_i,"",@"SHT_CUDA_INFO"
	.sectionflags	@""
	.align	4


	//----- nvinfo : EIATTR_CUDA_API_VERSION
	.align		4
        /*0000*/ 	.byte	0x04, 0x37
        /*0002*/ 	.short	(.L_8951 - .L_8950)
.L_8950:
        /*0004*/ 	.word	0x00000082


	//----- nvinfo : EIATTR_KPARAM_INFO
	.align		4
.L_8951:
        /*0008*/ 	.byte	0x04, 0x17
        /*000a*/ 	.short	(.L_8953 - .L_8952)
.L_8952:
        /*000c*/ 	.word	0x00000000
        /*0010*/ 	.short	0x0003
        /*0012*/ 	.short	0x0018
        /*0014*/ 	.byte	0x00, 0xf0, 0x11, 0x00


	//----- nvinfo : EIATTR_KPARAM_INFO
	.align		4
.L_8953:
        /*0018*/ 	.byte	0x04, 0x17
        /*001a*/ 	.short	(.L_8955 - .L_8954)
.L_8954:
        /*001c*/ 	.word	0x00000000
        /*0020*/ 	.short	0x0002
        /*0022*/ 	.short	0x0010
        /*0024*/ 	.byte	0x00, 0xf5, 0x21, 0x00


	//----- nvinfo : EIATTR_KPARAM_INFO
	.align		4
.L_8955:
        /*0028*/ 	.byte	0x04, 0x17
        /*002a*/ 	.short	(.L_8957 - .L_8956)
.L_8956:
        /*002c*/ 	.word	0x00000000
        /*0030*/ 	.short	0x0001
        /*0032*/ 	.short	0x0008
        /*0034*/ 	.byte	0x00, 0xf5, 0x21, 0x00


	//----- nvinfo : EIATTR_KPARAM_INFO
	.align		4
.L_8957:
        /*0038*/ 	.byte	0x04, 0x17
        /*003a*/ 	.short	(.L_8959 - .L_8958)
.L_8958:
        /*003c*/ 	.word	0x00000000
        /*0040*/ 	.short	0x0000
        /*0042*/ 	.short	0x0000
        /*0044*/ 	.byte	0x00, 0xf5, 0x21, 0x00


	//----- nvinfo : EIATTR_SPARSE_MMA_MASK
	.align		4
.L_8959:
        /*0048*/ 	.byte	0x03, 0x50
        /*004a*/ 	.short	0x0000


	//----- nvinfo : EIATTR_MAXREG_COUNT
	.align		4
        /*004c*/ 	.byte	0x03, 0x1b
        /*004e*/ 	.short	0x00ff


	//----- nvinfo : EIATTR_MERCURY_ISA_VERSION
	.align		4
        /*0050*/ 	.byte	0x03, 0x5f
        /*0052*/ 	.short	0x0101


	//----- nvinfo : EIATTR_VRC_CTA_INIT_COUNT
	.align		4
        /*0054*/ 	.byte	0x02, 0x4a
	.zero		1
	.zero		1


	//----- nvinfo : EIATTR_EXIT_INSTR_OFFSETS
	.align		4
        /*0058*/ 	.byte	0x04, 0x1c
        /*005a*/ 	.short	(.L_8961 - .L_8960)


	//   ....[0]....
.L_8960:
        /*005c*/ 	.word	0x00000070


	//   ....[1]....
        /*0060*/ 	.word	0x00000130


	//----- nvinfo : EIATTR_CBANK_PARAM_SIZE
	.align		4
.L_8961:
        /*0064*/ 	.byte	0x03, 0x19
        /*0066*/ 	.short	0x001c


	//----- nvinfo : EIATTR_PARAM_CBANK
	.align		4
        /*0068*/ 	.byte	0x04, 0x0a
        /*006a*/ 	.short	(.L_8963 - .L_8962)
	.align		4
.L_8962:
        /*006c*/ 	.word	index@(.nv.constant0._Z10add_kernelILx816EEvPfS0_S0_i)
        /*0070*/ 	.short	0x0380
        /*0072*/ 	.short	0x001c


	//----- nvinfo : EIATTR_SW_WAR
	.align		4
.L_8963:
        /*0074*/ 	.byte	0x04, 0x36
        /*0076*/ 	.short	(.L_8965 - .L_8964)
.L_8964:
        /*0078*/ 	.word	0x00000008
.L_8965:


//--------------------- .nv.info._Z10add_kernelILx815EEvPfS0_S0_i --------------------------
	.section	.nv.info._Z10add_kernelILx815EEvPfS0_S0_i,"",@"SHT_CUDA_INFO"
	.sectionflags	@""
	.align	4


	//----- nvinfo : EIATTR_CUDA_API_VERSION
	.align		4
        /*0000*/ 	.byte	0x04, 0x37
        /*0002*/ 	.short	(.L_8967 - .L_8966)
.L_8966:
        /*0004*/ 	.word	0x00000082


	//----- nvinfo : EIATTR_KPARAM_INFO
	.align		4
.L_8967:
        /*0008*/ 	.byte	0x04, 0x17
        /*000a*/ 	.short	(.L_8969 - .L_8968)
.L_8968:
        /*000c*/ 	.word	0x00000000
        /*0010*/ 	.short	0x0003
        /*0012*/ 	.short	0x0018
        /*0014*/ 	.byte	0x00, 0xf0, 0x11, 0x00


	//----- nvinfo : EIATTR_KPARAM_INFO
	.align		4
.L_8969:
        /*0018*/ 	.byte	0x04, 0x17
        /*001a*/ 	.short	(.L_8971 - .L_8970)
.L_8970:
        /*001c*/ 	.word	0x00000000
        /*0020*/ 	.short	0x0002
        /*0022*/ 	.short	0x0010
        /*0024*/ 	.byte	0x00, 0xf5, 0x21, 0x00


	//----- nvinfo : EIATTR_KPARAM_INFO
	.align		4
.L_8971:
        /*0028*/ 	.byte	0x04, 0x17
        /*002a*/ 	.short	(.L_8973 - .L_8972)
.L_8972:
        /*002c*/ 	.word	0x00000000
        /*0030*/ 	.short	0x0001
        /*0032*/ 	.short	0x0008
        /*0034*/ 	.byte	0x00, 0xf5, 0x21, 0x00


	//----- nvinfo : EIATTR_KPARAM_INFO
	.align		4
.L_8973:
        /*0038*/ 	.byte	0x04, 0x17
        /*003a*/ 	.short	(.L_8975 - .L_8974)
.L_8974:
        /*003c*/ 	.word	0x00000000
        /*0040*/ 	.short	0x0000
        /*0042*/ 	.short	0x0000
        /*0044*/ 	.byte	0x00, 0xf5, 0x21, 0x00


	//----- nvinfo : EIATTR_SPARSE_MMA_MASK
	.align		4
.L_8975:
        /*0048*/ 	.byte	0x03, 0x50
        /*004a*/ 	.short	0x0000


	//----- nvinfo : EIATTR_MAXREG_COUNT
	.align		4
        /*004c*/ 	.byte	0x03, 0x1b
        /*004e*/ 	.short	0x00ff


	//----- nvinfo : EIATTR_MERCURY_ISA_VERSION
	.align		4
        /*0050*/ 	.byte	0x03, 0x5f
        /*0052*/ 	.short	0x0101


	//----- nvinfo : EIATTR_VRC_CTA_INIT_COUNT
	.align		4
        /*0054*/ 	.byte	0x02, 0x4a
	.zero		1
	.zero		1


	//----- nvinfo : EIATTR_EXIT_INSTR_OFFSETS
	.align		4
        /*0058*/ 	.byte	0x04, 0x1c
        /*005a*/ 	.short	(.L_8977 - .L_8976)


	//   ....[0]....
.L_8976:
        /*005c*/ 	.word	0x00000070


	//   ....[1]....
        /*0060*/ 	.word	0x00000130


	//----- nvinfo : EIATTR_CBANK_PARAM_SIZE
	.align		4
.L_8977:
        /*0064*/ 	.byte	0x03, 0x19
        /*0066*/ 	.short	0x001c


	//----- nvinfo : EIATTR_PARAM_CBANK
	.align		4
        /*0068*/ 	.byte	0x04, 0x0a
        /*006a*/ 	.short	(.L_8979 - .L_8978)
	.align		4
.L_8978:
        /*006c*/ 	.word	index@(.nv.constant0._Z10add_kernelILx815EEvPfS0_S0_i)
        /*0070*/ 	.short	0x0380
        /*0072*/ 	.short	0x001c


	//----- nvinfo : EIATTR_SW_WAR
	.align		4
.L_8979:
        /*0074*/ 	.byte	0x04, 0x36
        /*0076*/ 	.short	(.L_8981 - .L_8980)
.L_8980:
        /*0078*/ 	.word	0x00000008
.L_8981:


//--------------------- .nv.info._Z10add_kernelILx814EEvPfS0_S0_i --------------------------
	.section	.nv.info._Z10add_kernelILx814EEvPfS0_S0_i,"",@"SHT_CUDA_INFO"
	.sectionflags	@""
	.align	4


	//----- nvinfo : EIATTR_CUDA_API_VERSION
	.align		4
        /*0000*/ 	.byte	0x04, 0x37
        /*0002*/ 	.short	(.L_8983 - .L_8982)
.L_8982:
        /*0004*/ 	.word	0x00000082


	//----- nvinfo : EIATTR_KPARAM_INFO
	.align		4
.L_8983:
        /*0008*/ 	.byte	0x04, 0x17
        /*000a*/ 	.short	(.L_8985 - .L_8984)
.L_8984:
        /*000c*/ 	.word	0x00000000
        /*0010*/ 	.short	0x0003
        /*0012*/ 	.short	0x0018
        /*0014*/ 	.byte	0x00, 0xf0, 0x11, 0x00


	//----- nvinfo : EIATTR_KPARAM_INFO
	.align		4
.L_8985:
        /*0018*/ 	.byte	0x04, 0x17
        /*001a*/ 	.short	(.L_8987 - .L_8986)
.L_8986:
        /*001c*/ 	.word	0x00000000
        /*0020*/ 	.short	0x0002
        /*0022*/ 	.short	0x0010
        /*0024*/ 	.byte	0x00, 0xf5, 0x21, 0x00


	//----- nvinfo : EIATTR_KPARAM_INFO
	.align		4
.L_8987:
        /*0028*/ 	.byte	0x04, 0x17
        /*002a*/ 	.short	(.L_8989 - .L_8988)
.L_8988:
        /*002c*/ 	.word	0x00000000
        /*0030*/ 	.short	0x0001
        /*0032*/ 	.short	0x0008
        /*0034*/ 	.byte	0x00, 0xf5, 0x21, 0x00


	//----- nvinfo : EIATTR_KPARAM_INFO
	.align		4
.L_8989:
        /*0038*/ 	.byte	0x04, 0x17
        /*003a*/ 	.short	(.L_8991 - .L_8990)
.L_8990:
        /*003c*/ 	.word	0x00000000
        /*0040*/ 	.short	0x0000
        /*0042*/ 	.short	0x0000
        /*0044*/ 	.byte	0x00, 0xf5, 0x21, 0x00


	//----- nvinfo : EIATTR_SPARSE_MMA_MASK
	.align		4
.L_8991:
        /*0048*/ 	.byte	0x03, 0x50
        /*004a*/ 	.short	0x0000


	//----- nvinfo : EIATTR_MAXREG_COUNT
	.align		4
        /*004c*/ 	.byte	0x03, 0x1b
        /*004e*/ 	.short	0x00ff


	//----- nvinfo : EIATTR_MERCURY_ISA_VERSION
	.align		4
        /*0050*/ 	.byte	0x03, 0x5f
        /*0052*/ 	.short	0x0101


	//----- nvinfo : EIATTR_VRC_CTA_INIT_COUNT
	.align		4
        /*0054*/ 	.byte	0x02, 0x4a
	.zero		1
	.zero		1


	//----- nvinfo : EIATTR_EXIT_INSTR_OFFSETS
	.align		4
        /*0058*/ 	.byte	0x04, 0x1c
        /*005a*/ 	.short	(.L_8993 - .L_8992)


	//   ....[0]....
.L_8992:
        /*005c*/ 	.word	0x00000070


	//   ....[1]....
        /*0060*/ 	.word	0x00000130


	//----- nvinfo : EIATTR_CBANK_PARAM_SIZE
	.align		4
.L_8993:
        /*0064*/ 	.byte	0x03, 0x19
        /*0066*/ 	.short	0x001c


	//----- nvinfo : EIATTR_PARAM_CBANK
	.align		4
        /*0068*/ 	.byte	0x04, 0x0a
        /*006a*/ 	.short	(.L_8995 - .L_8994)
	.align		4
.L_8994:
        /*006c*/ 	.word	index@(.nv.constant0._Z10add_kernelILx814EEvPfS0_S0_i)
        /*0070*/ 	.short	0x0380
        /*0072*/ 	.short	0x001c


	//----- nvinfo : EIATTR_SW_WAR
	.align		4
.L_8995:
        /*0074*/ 	.byte	0x04, 0x36
        /*0076*/ 	.short	(.L_8997 - .L_8996)
.L_8996:
        /*0078*/ 	.word	0x00000008
.L_8997:


//--------------------- .nv.info._Z10add_kernelILx813EEvPfS0_S0_i --------------------------
	.section	.nv.info._Z10add_kernelILx813EEvPfS0_S0_i,"",@"SHT_CUDA_INFO"
	.sectionflags	@""
	.align	4


	//----- nvinfo : EIATTR_CUDA_API_VERSION
	.align		4
        /*0000*/ 	.byte	0x04, 0x37
        /*0002*/ 	.short	(.L_8999 - .L_8998)
.L_8998:
        /*0004*/ 	.word	0x00000082


	//----- nvinfo : EIATTR_KPARAM_INFO
	.align		4
.L_8999:
        /*0008*/ 	.byte	0x04, 0x17
        /*000a*/ 	.short	(.L_9001 - .L_9000)
.L_9000:
        /*000c*/ 	.word	0x00000000
        /*0010*/ 	.short	0x0003
        /*0012*/ 	.short	0x0018
        /*0014*/ 	.byte	0x00, 0xf0, 0x11, 0x00


	//----- nvinfo : EIATTR_KPARAM_INFO
	.align		4
.L_9001:
        /*0018*/ 	.byte	0x04, 0x17
        /*001a*/ 	.short	(.L_9003 - .L_9002)
.L_9002:
        /*001c*/ 	.word	0x00000000
        /*0020*/ 	.short	0x0002
        /*0022*/ 	.short	0x0010
        /*0024*/ 	.byte	0x00, 0xf5, 0x21, 0x00


	//----- nvinfo : EIATTR_KPARAM_INFO
	.align		4
.L_9003:
        /*0028*/ 	.byte	0x04, 0x17
        /*002a*/ 	.short	(.L_9005 - .L_9004)
.L_9004:
        /*002c*/ 	.word	0x00000000
        /*0030*/ 	.short	0x0001
        /*0032*/ 	.short	0x0008
        /*0034*/ 	.byte	0x00, 0xf5, 0x21, 0x00


	//----- nvinfo : EIATTR_KPARAM_INFO
	.align		4
.L_9005:
        /*0038*/ 	.byte	0x04, 0x17
        /*003a*/ 	.short	(.L_9007 - .L_9006)
.L_9006:
        /*003c*/ 	.word	0x00000000
        /*0040*/ 	.short	0x0000
        /*0042*/ 	.short	0x0000
        /*0044*/ 	.byte	0x00, 0xf5, 0x21, 0x00


	//----- nvinfo : EIATTR_SPARSE_MMA_MASK
	.align		4
.L_9007:
        /*0048*/ 	.byte	0x03, 0x50
        /*004a*/ 	.short	0x0000


	//----- nvinfo : EIATTR_MAXREG_COUNT
	.align		4
        /*004c*/ 	.byte	0x03, 0x1b
        /*004e*/ 	.short	0x00ff


	//----- nvinfo : EIATTR_MERCURY_ISA_VERSION
	.align		4
        /*0050*/ 	.byte	0x03, 0x5f
        /*0052*/ 	.short	0x0101


	//----- nvinfo : EIATTR_VRC_CTA_INIT_COUNT
	.align		4
        /*0054*/ 	.byte	0x02, 0x4a
	.zero		1
	.zero		1


	//----- nvinfo : EIATTR_EXIT_INSTR_OFFSETS
	.align		4
        /*0058*/ 	.byte	0x04, 0x1c
        /*005a*/ 	.short	(.L_9009 - .L_9008)


	//   ....[0]....
.L_9008:
        /*005c*/ 	.word	0x00000070


	//   ....[1]....
        /*0060*/ 	.word	0x00000130


	//----- nvinfo : EIATTR_CBANK_PARAM_SIZE
	.align		4
.L_9009:
        /*0064*/ 	.byte	0x03, 0x19
        /*0066*/ 	.short	0x001c


	//----- nvinfo : EIATTR_PARAM_CBANK
	.align		4
        /*0068*/ 	.byte	0x04, 0x0a
        /*006a*/ 	.short	(.L_9011 - .L_9010)
	.align		4
.L_9010:
        /*006c*/ 	.word	index@(.nv.constant0._Z10add_kernelILx813EEvPfS0_S0_i)
        /*0070*/ 	.short	0x0380
        /*0072*/ 	.short	0x001c


	//----- nvinfo : EIATTR_SW_WAR
	.align		4
.L_9011:
        /*0074*/ 	.byte	0x04, 0x36
        /*0076*/ 	.short	(.L_9013 - .L_9012)
.L_9012:
        /*0078*/ 	.word	0x00000008
.L_9013:


//--------------------- .nv.info._Z10add_kernelILx812EEvPfS0_S0_i --------------------------
	.section	.nv.info._Z10add_kernelILx812EEvPfS0_S0_i,"",@"SHT_CUDA_INFO"
	.sectionflags	@""
	.align	4


	//----- nvinfo : EIATTR_CUDA_API_VERSION
	.align		4
        /*0000*/ 	.byte	0x04, 0x37
        /*0002*/ 	.short	(.L_9015 - .L_9014)
.L_9014:
        /*0004*/ 	.word	0x00000082


	//----- nvinfo : EIATTR_KPARAM_INFO
	.align		4
.L_9015:
        /*0008*/ 	.byte	0x04, 0x17
        /*000a*/ 	.short	(.L_9017 - .L_9016)
.L_9016:
        /*000c*/ 	.word	0x00000000
        /*0010*/ 	.short	0x0003
        /*0012*/ 	.short	0x0018
        /*0014*/ 	.byte	0x00, 0xf0, 0x11, 0x00


	//----- nvinfo : EIATTR_KPARAM_INFO
	.align		4
.L_9017:
        /*0018*/ 	.byte	0x04, 0x17
        /*001a*/ 	.short	(.L_9019 - .L_9018)
.L_9018:
        /*001c*/ 	.word	0x00000000
        /*0020*/ 	.short	0x0002
        /*0022*/ 	.short	0x0010
        /*0024*/ 	.byte	0x00, 0xf5, 0x21, 0x00


	//----- nvinfo : EIATTR_KPARAM_INFO
	.align		4
.L_9019:
        /*0028*/ 	.byte	0x04, 0x17
        /*002a*/ 	.short	(.L_9021 - .L_9020)
.L_9020:
        /*002c*/ 	.word	0x00000000
        /*0030*/ 	.short	0x0001
        /*0032*/ 	.short	0x0008
        /*0034*/ 	.byte	0x00, 0xf5, 0x21, 0x00


	//----- nvinfo : EIATTR_KPARAM_INFO
	.align		4
.L_9021:
        /*0038*/ 	.byte	0x04, 0x17
        /*003a*/ 	.short	(.L_9023 - .L_9022)
.L_9022:
        /*003c*/ 	.word	0x00000000
        /*0040*/ 	.short	0x0000
        /*0042*/ 	.short	0x0000
        /*0044*/ 	.byte	0x00, 0xf5, 0x21, 0x00


	//----- nvinfo : EIATTR_SPARSE_MMA_MASK
	.align		4
.L_9023:
        /*0048*/ 	.byte	0x03, 0x50
        /*004a*/ 	.short	0x0000


	//----- nvinfo : EIATTR_MAXREG_COUNT
	.align		4
        /*004c*/ 	.byte	0x03, 0x1b
        /*004e*/ 	.short	0x00ff


	//----- nvinfo : EIATTR_MERCURY_ISA_VERSION
	.align		4
        /*0050*/ 	.byte	0x03, 0x5f
        /*0052*/ 	.short	0x0101


	//----- nvinfo : EIATTR_VRC_CTA_INIT_COUNT
	.align		4
        /*0054*/ 	.byte	0x02, 0x4a
	.zero		1
	.zero		1


	//----- nvinfo : EIATTR_EXIT_INSTR_OFFSETS
	.align		4
        /*0058*/ 	.byte	0x04, 0x1c
        /*005a*/ 	.short	(.L_9025 - .L_9024)


	//   ....[0]....
.L_9024:
        /*005c*/ 	.word	0x00000070


	//   ....[1]....
        /*0060*/ 	.word	0x00000130


	//----- nvinfo : EIATTR_CBANK_PARAM_SIZE
	.align		4
.L_9025:
        /*0064*/ 	.byte	0x03, 0x19
        /*0066*/ 	.short	0x001c


	//----- nvinfo : EIATTR_PARAM_CBANK
	.align		4
        /*0068*/ 	.byte	0x04, 0x0a
        /*006a*/ 	.short	(.L_9027 - .L_9026)
	.align		4
.L_9026:
        /*006c*/ 	.word	index@(.nv.constant0._Z10add_kernelILx812EEvPfS0_S0_i)
        /*0070*/ 	.short	0x0380
        /*0072*/ 	.short	0x001c


	//----- nvinfo : EIATTR_SW_WAR
	.align		4
.L_9027:
        /*0074*/ 	.byte	0x04, 0x36
        /*0076*/ 	.short	(.L_9029 - .L_9028)
.L_9028:
        /*0078*/ 	.word	0x00000008
.L_9029:


//--------------------- .nv.info._Z10add_kernelILx811EEvPfS0_S0_i --------------------------
	.section	.nv.info._Z10add_kernelILx811EEvPfS0_S0_i,"",@"SHT_CUDA_INFO"
	.sectionflags	@""
	.align	4


	//----- nvinfo : EIATTR_CUDA_API_VERSION
	.align		4
        /*0000*/ 	.byte	0x04, 0x37
        /*0002*/ 	.short	(.L_9031 - .L_9030)
.L_9030:
        /*0004*/ 	.word	0x00000082


	//----- nvinfo : EIATTR_KPARAM_INFO
	.align		4
.L_9031:
        /*0008*/ 	.byte	0x04, 0x17
        /*000a*/ 	.short	(.L_9033 - .L_9032)
.L_9032:
        /*000c*/ 	.word	0x00000000
        /*0010*/ 	.short	0x0003
        /*0012*/ 	.short	0x0018
        /*0014*/ 	.byte	0x00, 0xf0, 0x11, 0x00


	//----- nvinfo : EIATTR_KPARAM_INFO
	.align		4
.L_9033:
        /*0018*/ 	.byte	0x04, 0x17
        /*001a*/ 	.short	(.L_9035 - .L_9034)
.L_9034:
        /*001c*/ 	.word	0x00000000
        /*0020*/ 	.short	0x0002
        /*0022*/ 	.short	0x0010
        /*0024*/ 	.byte	0x00, 0xf5, 0x21, 0x00


	//----- nvinfo : EIATTR_KPARAM_INFO
	.align		4
.L_9035:
        /*0028*/ 	.byte	0x04, 0x17
        /*002a*/ 	.short	(.L_9037 - .L_9036)
.L_9036:
        /*002c*/ 	.word	0x00000000
        /*0030*/ 	.short	0x0001
        /*0032*/ 	.short	0x0008
        /*0034*/ 	.byte	0x00, 0xf5, 0x21, 0x00


	//----- nvinfo : EIATTR_KPARAM_INFO
	.align		4
.L_9037:
        /*0038*/ 	.byte	0x04, 0x17
        /*003a*/ 	.short	(.L_9039 - .L_9038)
.L_9038:
        /*003c*/ 	.word	0x00000000
        /*0040*/ 	.short	0x0000
        /*0042*/ 	.short	0x0000
        /*0044*/ 	.byte	0x00, 0xf5, 0x21, 0x00


	//----- nvinfo : EIATTR_SPARSE_MMA_MASK
	.align		4
.L_9039:
        /*0048*/ 	.byte	0x03, 0x50
        /*004a*/ 	.short	0x0000


	//----- nvinfo : EIATTR_MAXREG_COUNT
	.align		4
        /*004c*/ 	.byte	0x03, 0x1b
        /*004e*/ 	.short	0x00ff


	//----- nvinfo : EIATTR_MERCURY_ISA_VERSION
	.align		4
        /*0050*/ 	.byte	0x03, 0x5f
        /*0052*/ 	.short	0x0101


	//----- nvinfo : EIATTR_VRC_CTA_INIT_COUNT
	.align		4
        /*0054*/ 	.byte	0x02, 0x4a
	.zero		1
	.zero		1


	//----- nvinfo : EIATTR_EXIT_INSTR_OFFSETS
	.align		4
        /*0058*/ 	.byte	0x04, 0x1c
        /*005a*/ 	.short	(.L_9041 - .L_9040)


	//   ....[0]....
.L_9040:
        /*005c*/ 	.word	0x00000070


	//   ....[1]....
        /*0060*/ 	.word	0x00000130


	//----- nvinfo : EIATTR_CBANK_PARAM_SIZE
	.align		4
.L_9041:
        /*0064*/ 	.byte	0x03, 0x19
        /*0066*/ 	.short	0x001c


	//----- nvinfo : EIATTR_PARAM_CBANK
	.align		4
        /*0068*/ 	.byte	0x04, 0x0a
        /*006a*/ 	.short	(.L_9043 - .L_9042)
	.align		4
.L_9042:
        /*006c*/ 	.word	index@(.nv.constant0._Z10add_kernelILx811EEvPfS0_S0_i)
        /*0070*/ 	.short	0x0380
        /*0072*/ 	.short	0x001c


	//----- nvinfo : EIATTR_SW_WAR
	.align		4
.L_9043:
        /*0074*/ 	.byte	0x04, 0x36
        /*0076*/ 	.short	(.L_9045 - .L_9044)
.L_9044:
        /*0078*/ 	.word	0x00000008
.L_9045:


//--------------------- .nv.info._Z10add_kernelILx810EEvPfS0_S0_i --------------------------
	.section	.nv.info._Z10add_kernelILx810EEvPfS0_S0_i,"",@"SHT_CUDA_INFO"
	.sectionflags	@""
	.align	4


	//----- nvinfo : EIATTR_CUDA_API_VERSION
	.align		4
        /*0000*/ 	.byte	0x04, 0x37
        /*0002*/ 	.short	(.L_9047 - .L_9046)
.L_9046:
        /*0004*/ 	.word	0x00000082


	//----- nvinfo : EIATTR_KPARAM_INFO
	.align		4
.L_9047:
        /*0008*/ 	.byte	0x04, 0x17
        /*000a*/ 	.short	(.L_9049 - .L_9048)
.L_9048:
        /*000c*/ 	.word	0x00000000
        /*0010*/ 	.short	0x0003
        /*0012*/ 	.short	0x0018
        /*0014*/ 	.byte	0x00, 0xf0, 0x11, 0x00


	//----- nvinfo : EIATTR_KPARAM_INFO
	.align		4
.L_9049:
        /*0018*/ 	.byte	0x04, 0x17
        /*001a*/ 	.short	(.L_9051 - .L_9050)
.L_9050:
        /*001c*/ 	.word	0x00000000
        /*0020*/ 	.short	0x0002
        /*0022*/ 	.short	0x0010
        /*0024*/ 	.byte	0x00, 0xf5, 0x21, 0x00


	//----- nvinfo : EIATTR_KPARAM_INFO
	.align		4
.L_9051:
        /*0028*/ 	.byte	0x04, 0x17
        /*002a*/ 	.short	(.L_9053 - .L_9052)
.L_9052:
        /*002c*/ 	.word	0x00000000
        /*0030*/ 	.short	0x0001
        /*0032*/ 	.short	0x0008
        /*0034*/ 	.byte	0x00, 0xf5, 0x21, 0x00


	//----- nvinfo : EIATTR_KPARAM_INFO
	.align		4
.L_9053:
        /*0038*/ 	.byte	0x04, 0x17
        /*003a*/ 	.short	(.L_9055 - .L_9054)
.L_9054:
        /*003c*/ 	.word	0x00000000
        /*0040*/ 	.short	0x0000
        /*0042*/ 	.short	0x0000
        /*0044*/ 	.byte	0x00, 0xf5, 0x21, 0x00


	//----- nvinfo : EIATTR_SPARSE_MMA_MASK
	.align		4
.L_9055:
        /*0048*/ 	.byte	0x03, 0x50
        /*004a*/ 	.short	0x0000


	//----- nvinfo : EIATTR_MAXREG_COUNT
	.align		4
        /*004c*/ 	.byte	0x03, 0x1b
        /*004e*/ 	.short	0x00ff


	//----- nvinfo : EIATTR_MERCURY_ISA_VERSION
	.align		4
        /*0050*/ 	.byte	0x03, 0x5f
        /*0052*/ 	.short	0x0101


	//----- nvinfo : EIATTR_VRC_CTA_INIT_COUNT
	.align		4
        /*0054*/ 	.byte	0x02, 0x4a
	.zero		1
	.zero		1


	//----- nvinfo : EIATTR_EXIT_INSTR_OFFSETS
	.align		4
        /*0058*/ 	.byte	0x04, 0x1c
        /*005a*/ 	.short	(.L_9057 - .L_9056)


	//   ....[0]....
.L_9056:
        /*005c*/ 	.word	0x00000070


	//   ....[1]....
        /*0060*/ 	.word	0x00000130


	//----- nvinfo : EIATTR_CBANK_PARAM_SIZE
	.align		4
.L_9057:
        /*0064*/ 	.byte	0x03, 0x19
        /*0066*/ 	.short	0x001c


	//----- nvinfo : EIATTR_PARAM_CBANK
	.align		4
        /*0068*/ 	.byte	0x04, 0x0a
        /*006a*/ 	.short	(.L_9059 - .L_9058)
	.align		4
.L_9058:
        /*006c*/ 	.word	index@(.nv.constant0._Z10add_kernelILx810EEvPfS0_S0_i)
        /*0070*/ 	.short	0x0380
        /*0072*/ 	.short	0x001c


	//----- nvinfo : EIATTR_SW_WAR
	.align		4
.L_9059:
        /*0074*/ 	.byte	0x04, 0x36
        /*0076*/ 	.short	(.L_9061 - .L_9060)
.L_9060:
        /*0078*/ 	.word	0x00000008
.L_9061:


//--------------------- .nv.info._Z10add_kernelILx809EEvPfS0_S0_i --------------------------
	.section	.nv.info._Z10add_kernelILx809EEvPfS0_S0_i,"",@"SHT_CUDA_INFO"
	.sectionflags	@""
	.align	4


	//----- nvinfo : EIATTR_CUDA_API_VERSION
	.align		4
        /*0000*/ 	.byte	0x04, 0x37
        /*0002*/ 	.short	(.L_9063 - .L_9062)
.L_9062:
        /*0004*/ 	.word	0x00000082


	//----- nvinfo : EIATTR_KPARAM_INFO
	.align		4
.L_9063:
        /*0008*/ 	.byte	0x04, 0x17
        /*000a*/ 	.short	(.L_9065 - .L_9064)
.L_9064:
        /*000c*/ 	.word	0x00000000
        /*0010*/ 	.short	0x0003
        /*0012*/ 	.short	0x0018
        /*0014*/ 	.byte	0x00, 0xf0, 0x11, 0x00


	//----- nvinfo : EIATTR_KPARAM_INFO
	.align		4
.L_9065:
        /*0018*/ 	.byte	0x04, 0x17
        /*001a*/ 	.short	(.L_9067 - .L_9066)
.L_9066:
        /*001c*/ 	.word	0x00000000
        /*0020*/ 	.short	0x0002
        /*0022*/ 	.short	0x0010
        /*0024*/ 	.byte	0x00, 0xf5, 0x21, 0x00


	//----- nvinfo : EIATTR_KPARAM_INFO
	.align		4
.L_9067:
        /*0028*/ 	.byte	0x04, 0x17
        /*002a*/ 	.short	(.L_9069 - .L_9068)
.L_9068:
        /*002c*/ 	.word	0x00000000
        /*0030*/ 	.short	0x0001
        /*0032*/ 	.short	0x0008
        /*0034*/ 	.byte	0x00, 0xf5, 0x21, 0x00


	//----- nvinfo : EIATTR_KPARAM_INFO
	.align		4
.L_9069:
        /*0038*/ 	.byte	0x04, 0x17
        /*003a*/ 	.short	(.L_9071 - .L_9070)
.L_9070:
        /*003c*/ 	.word	0x00000000
        /*0040*/ 	.short	0x0000
        /*0042*/ 	.short	0x0000
        /*0044*/ 	.byte	0x00, 0xf5, 0x21, 0x00


	//----- nvinfo : EIATTR_SPARSE_MMA_MASK
	.align		4
.L_9071:
        /*0048*/ 	.byte	0x03, 0x50
        /*004a*/ 	.short	0x0000


	//----- nvinfo : EIATTR_MAXREG_COUNT
	.align		4
        /*004c*/ 	.byte	0x03, 0x1b
        /*004e*/ 	.short	0x00ff


	//----- nvinfo : EIATTR_MERCURY_ISA_VERSION
	.align		4
        /*0050*/ 	.byte	0x03, 0x5f
        /*0052*/ 	.short	0x0101


	//----- nvinfo : EIATTR_VRC_CTA_INIT_COUNT
	.align		4
        /*0054*/ 	.byte	0x02, 0x4a
	.zero		1
	.zero		1


	//----- nvinfo : EIATTR_EXIT_INSTR_OFFSETS
	.align		4
        /*0058*/ 	.byte	0x04, 0x1c
        /*005a*/ 	.short	(.L_9073 - .L_9072)


	//   ....[0]....
.L_9072:
        /*005c*/ 	.word	0x00000070


	//   ....[1]....
        /*0060*/ 	.word	0x00000130


	//----- nvinfo : EIATTR_CBANK_PARAM_SIZE
	.align		4
.L_9073:
        /*0064*/ 	.byte	0x03, 0x19
        /*0066*/ 	.short	0x001c


	//----- nvinfo : EIATTR_PARAM_CBANK
	.align		4
        /*0068*/ 	.byte	0x04, 0x0a
        /*006a*/ 	.short	(.L_9075 - .L_9074)
	.align		4
.L_9074:
        /*006c*/ 	.word	index@(.nv.constant0._Z10add_kernelILx809EEvPfS0_S0_i)
        /*0070*/ 	.short	0x0380
        /*0072*/ 	.short	0x001c


	//----- nvinfo : EIATTR_SW_WAR
	.align		4
.L_9075:
        /*0074*/ 	.byte	0x04, 0x36
        /*0076*/ 	.short	(.L_9077 - .L_9076)
.L_9076:
        /*0078*/ 	.word	0x00000008
.L_9077:


//--------------------- .nv.info._Z10add_kernelILx808EEvPfS0_S0_i --------------------------
	.section	.nv.info._Z10add_kernelILx808EEvPfS0_S0_i,"",@"SHT_CUDA_INFO"
	.sectionflags	@""
	.align	4


	//----- nvinfo : EIATTR_CUDA_API_VERSION
	.align		4
        /*0000*/ 	.byte	0x04, 0x37
        /*0002*/ 	.short	(.L_9079 - .L_9078)
.L_9078:
        /*0004*/ 	.word	0x00000082


	//----- nvinfo : EIATTR_KPARAM_INFO
	.align		4
.L_9079:
        /*0008*/ 	.byte	0x04, 0x17
        /*000a*/ 	.short	(.L_9081 - .L_9080)
.L_9080:
        /*000c*/ 	.word	0x00000000
        /*0010*/ 	.short	0x0003
        /*0012*/ 	.short	0x0018
        /*0014*/ 	.byte	0x00, 0xf0, 0x11, 0x00


	//----- nvinfo : EIATTR_KPARAM_INFO
	.align		4
.L_9081:
        /*0018*/ 	.byte	0x04, 0x17
        /*001a*/ 	.short	(.L_9083 - .L_9082)
.L_9082:
        /*001c*/ 	.word	0x00000000
        /*0020*/ 	.short	0x0002
        /*0022*/ 	.short	0x0010
        /*0024*/ 	.byte	0x00, 0xf5, 0x21, 0x00


	//----- nvinfo : EIATTR_KPARAM_INFO
	.align		4
.L_9083:
        /*0028*/ 	.byte	0x04, 0x17
        /*002a*/ 	.short	(.L_9085 - .L_9084)
.L_9084:
        /*002c*/ 	.word	0x00000000
        /*0030*/ 	.short	0x0001
        /*0032*/ 	.short	0x0008
        /*0034*/ 	.byte	0x00, 0xf5, 0x21, 0x00


	//----- nvinfo : EIATTR_KPARAM_INFO
	.align		4
.L_9085:
        /*0038*/ 	.byte	0x04, 0x17
        /*003a*/ 	.short	(.L_9087 - .L_9086)
.L_9086:
        /*003c*/ 	.word	0x00000000
        /*0040*/ 	.short	0x0000
        /*0042*/ 	.short	0x0000
        /*0044*/ 	.byte	0x00, 0xf5, 0x21, 0x00


	//----- nvinfo : EIATTR_SPARSE_MMA_MASK
	.align		4
.L_9087:
        /*0048*/ 	.byte	0x03, 0x50
        /*004a*/ 	.short	0x0000


	//----- nvinfo : EIATTR_MAXREG_COUNT
	.align		4
        /*004c*/ 	.byte	0x03, 0x1b
        /*004e*/ 	.short	0x00ff


	//----- nvinfo : EIATTR_MERCURY_ISA_VERSION
	.align		4
        /*0050*/ 	.byte	0x03, 0x5f
        /*0052*/ 	.short	0x0101


	//----- nvinfo : EIATTR_VRC_CTA_INIT_COUNT
	.align		4
        /*0054*/ 	.byte	0x02, 0x4a
	.zero		1
	.zero		1


	//----- nvinfo : EIATTR_EXIT_INSTR_OFFSETS
	.align		4
        /*0058*/ 	.byte	0x04, 0x1c
        /*005a*/ 	.short	(.L_9089 - .L_9088)


	//   ....[0]....
.L_9088:
        /*005c*/ 	.word	0x00000070


	//   ....[1]....
        /*0060*/ 	.word	0x00000130


	//----- nvinfo : EIATTR_CBANK_PARAM_SIZE
	.align		4
.L_9089:
        /*0064*/ 	.byte	0x03, 0x19
        /*0066*/ 	.short	0x001c


	//----- nvinfo : EIATTR_PARAM_CBANK
	.align		4
        /*0068*/ 	.byte	0x04, 0x0a
        /*006a*/ 	.short	(.L_9091 - .L_9090)
	.align		4
.L_9090:
        /*006c*/ 	.word	index@(.nv.constant0._Z10add_kernelILx808EEvPfS0_S0_i)
        /*0070*/ 	.short	0x0380
        /*0072*/ 	.short	0x001c


	//----- nvinfo : EIATTR_SW_WAR
	.align		4
.L_9091:
        /*0074*/ 	.byte	0x04, 0x36
        /*0076*/ 	.short	(.L_9093 - .L_9092)
.L_9092:
        /*0078*/ 	.word	0x00000008
.L_9093:


//--------------------- .nv.info._Z10add_kernelILx807EEvPfS0_S0_i --------------------------
	.section	.nv.info._Z10add_kernelILx807EEvPfS0_S0_i,"",@"SHT_CUDA_INFO"
	.sectionflags	@""
	.align	4


	//----- nvinfo : EIATTR_CUDA_API_VERSION
	.align		4
        /*0000*/ 	.byte	0x04, 0x37
        /*0002*/ 	.short	(.L_9095 - .L_9094)
.L_9094:
        /*0004*/ 	.word	0x00000082


	//----- nvinfo : EIATTR_KPARAM_INFO
	.align		4
.L_9095:
        /*0008*/ 	.byte	0x04, 0x17
        /*000a*/ 	.short	(.L_9097 - .L_9096)
.L_9096:
        /*000c*/ 	.word	0x00000000
        /*0010*/ 	.short	0x0003
        /*0012*/ 	.short	0x0018
        /*0014*/ 	.byte	0x00, 0xf0, 0x11, 0x00


	//----- nvinfo : EIATTR_KPARAM_INFO
	.align		4
.L_9097:
        /*0018*/ 	.byte	0x04, 0x17
        /*001a*/ 	.short	(.L_9099 - .L_9098)
.L_9098:
        /*001c*/ 	.word	0x00000000
        /*0020*/ 	.short	0x0002
        /*0022*/ 	.short	0x0010
        /*0024*/ 	.byte	0x00, 0xf5, 0x21, 0x00


	//----- nvinfo : EIATTR_KPARAM_INFO
	.align		4
.L_9099:
        /*0028*/ 	.byte	0x04, 0x17
        /*002a*/ 	.short	(.L_9101 - .L_9100)
.L_9100:
        /*002c*/ 	.word	0x00000000
        /*0030*/ 	.short	0x0001
        /*0032*/ 	.short	0x0008
        /*0034*/ 	.byte	0x00, 0xf5, 0x21, 0x00


	//----- nvinfo : EIATTR_KPARAM_INFO
	.align		4
.L_9101:
        /*0038*/ 	.byte	0x04, 0x17
        /*003a*/ 	.short	(.L_9103 - .L_9102)
.L_9102:
        /*003c*/ 	.word	0x00000000
        /*0040*/ 	.short	0x0000
        /*0042*/ 	.short	0x0000
        /*0044*/ 	.byte	0x00, 0xf5, 0x21, 0x00


	//----- nvinfo : EIATTR_SPARSE_MMA_MASK
	.align		4
.L_9103:
        /*0048*/ 	.byte	0x03, 0x50
        /*004a*/ 	.short	0x0000


	//----- nvinfo : EIATTR_MAXREG_COUNT
	.align		4
        /*004c*/ 	.byte	0x03, 0x1b
        /*004e*/ 	.short	0x00ff


	//----- nvinfo : EIATTR_MERCURY_ISA_VERSION
	.align		4
        /*0050*/ 	.byte	0x03, 0x5f
        /*0052*/ 	.short	0x0101


	//----- nvinfo : EIATTR_VRC_CTA_INIT_COUNT
	.align		4
        /*0054*/ 	.byte	0x02, 0x4a
	.zero		1
	.zero		1


	//----- nvinfo : EIATTR_EXIT_INSTR_OFFSETS
	.align		4
        /*0058*/ 	.byte	0x04, 0x1c
        /*005a*/ 	.short	(.L_9105 - .L_9104)


	//   ....[0]....
.L_9104:
        /*005c*/ 	.word	0x00000070


	//   ....[1]....
        /*0060*/ 	.word	0x00000130


	//----- nvinfo : EIATTR_CBANK_PARAM_SIZE
	.align		4
.L_9105:
        /*0064*/ 	.byte	0x03, 0x19
        /*0066*/ 	.short	0x001c


	//----- nvinfo : EIATTR_PARAM_CBANK
	.align		4
        /*0068*/ 	.byte	0x04, 0x0a
        /*006a*/ 	.short	(.L_9107 - .L_9106)
	.align		4
.L_9106:
        /*006c*/ 	.word	index@(.nv.constant0._Z10add_kernelILx807EEvPfS0_S0_i)
        /*0070*/ 	.short	0x0380
        /*0072*/ 	.short	0x001c


	//----- nvinfo : EIATTR_SW_WAR
	.align		4
.L_9107:
        /*0074*/ 	.byte	0x04, 0x36
        /*0076*/ 	.short	(.L_9109 - .L_9108)
.L_9108:
        /*0078*/ 	.word	0x00000008
.L_9109:


//--------------------- .nv.info._Z10add_kernelILx806EEvPfS0_S0_i --------------------------
	.section	.nv.info._Z10add_kernelILx806EEvPfS0_S0_i,"",@"SHT_CUDA_INFO"
	.sectionflags	@""
	.align	4


	//----- nvinfo : EIATTR_CUDA_API_VERSION
	.align		4
        /*0000*/ 	.byte	0x04, 0x37
        /*0002*/ 	.short	(.L_9111 - .L_9110)
.L_9110:
        /*0004*/ 	.word	0x00000082


	//----- nvinfo : EIATTR_KPARAM_INFO
	.align		4
.L_9111:
        /*0008*/ 	.byte	0x04, 0x17
        /*000a*/ 	.short	(.L_9113 - .L_9112)
.L_9112:
        /*000c*/ 	.word	0x00000000
        /*0010*/ 	.short	0x0003
        /*0012*/ 	.short	0x0018
        /*0014*/ 	.byte	0x00, 0xf0, 0x11, 0x00


	//----- nvinfo : EIATTR_KPARAM_INFO
	.align		4
.L_9113:
        /*0018*/ 	.byte	0x04, 0x17
        /*001a*/ 	.short	(.L_9115 - .L_9114)
.L_9114:
        /*001c*/ 	.word	0x00000000
        /*0020*/ 	.short	0x0002
        /*0022*/ 	.short	0x0010
        /*0024*/ 	.byte	0x00, 0xf5, 0x21, 0x00


	//----- nvinfo : EIATTR_KPARAM_INFO
	.align		4
.L_9115:
        /*0028*/ 	.byte	0x04, 0x17
        /*002a*/ 	.short	(.L_9117 - .L_9116)
.L_9116:
        /*002c*/ 	.word	0x00000000
        /*0030*/ 	.short	0x0001
        /*0032*/ 	.short	0x0008
        /*0034*/ 	.byte	0x00, 0xf5, 0x21, 0x00


	//----- nvinfo : EIATTR_KPARAM_INFO
	.align		4
.L_9117:
        /*0038*/ 	.byte	0x04, 0x17
        /*003a*/ 	.short	(.L_9119 - .L_9118)
.L_9118:
        /*003c*/ 	.word	0x00000000
        /*0040*/ 	.short	0x0000
        /*0042*/ 	.short	0x0000
        /*0044*/ 	.byte	0x00, 0xf5, 0x21, 0x00


	//----- nvinfo : EIATTR_SPARSE_MMA_MASK
	.align		4
.L_9119:
        /*0048*/ 	.byte	0x03, 0x50
        /*004a*/ 	.short	0x0000


	//----- nvinfo : EIATTR_MAXREG_COUNT
	.align		4
        /*004c*/ 	.byte	0x03, 0x1b
        /*004e*/ 	.short	0x00ff


	//----- nvinfo : EIATTR_MERCURY_ISA_VERSION
	.align		4
        /*0050*/ 	.byte	0x03, 0x5f
        /*0052*/ 	.short	0x0101


	//----- nvinfo : EIATTR_VRC_CTA_INIT_COUNT
	.align		4
        /*0054*/ 	.byte	0x02, 0x4a
	.zero		1
	.zero		1


	//----- nvinfo : EIATTR_EXIT_INSTR_OFFSETS
	.align		4
        /*0058*/ 	.byte	0x04, 0x1c
        /*005a*/ 	.short	(.L_9121 - .L_9120)


	//   ....[0]....
.L_9120:
        /*005c*/ 	.word	0x00000070


	//   ....[1]....
        /*0060*/ 	.word	0x00000130


	//----- nvinfo : EIATTR_CBANK_PARAM_SIZE
	.align		4
.L_9121:
        /*0064*/ 	.byte	0x03, 0x19
        /*0066*/ 	.short	0x001c


	//----- nvinfo : EIATTR_PARAM_CBANK
	.align		4
        /*0068*/ 	.byte	0x04, 0x0a
        /*006a*/ 	.short	(.L_9123 - .L_9122)
	.align		4
.L_9122:
        /*006c*/ 	.word	index@(.nv.constant0._Z10add_kernelILx806EEvPfS0_S0_i)
        /*0070*/ 	.short	0x0380
        /*0072*/ 	.short	0x001c


	//----- nvinfo : EIATTR_SW_WAR
	.align		4
.L_9123:
        /*0074*/ 	.byte	0x04, 0x36
        /*0076*/ 	.short	(.L_9125 - .L_9124)
.L_9124:
        /*0078*/ 	.word	0x00000008
.L_9125:


//--------------------- .nv.info._Z10add_kernelILx805EEvPfS0_S0_i --------------------------
	.section	.nv.info._Z10add_kernelILx805EEvPfS0_S0_i,"",@"SHT_CUDA_INFO"
	.sectionflags	@""
	.align	4


	//----- nvinfo : EIATTR_CUDA_API_VERSION
	.align		4
        /*0000*/ 	.byte	0x04, 0x37
        /*0002*/ 	.short	(.L_9127 - .L_9126)
.L_9126:
        /*0004*/ 	.word	0x00000082


	//----- nvinfo : EIATTR_KPARAM_INFO
	.align		4
.L_9127:
        /*0008*/ 	.byte	0x04, 0x17
        /*000a*/ 	.short	(.L_9129 - .L_9128)
.L_9128:
        /*000c*/ 	.word	0x00000000
        /*0010*/ 	.short	0x0003
        /*0012*/ 	.short	0x0018
        /*0014*/ 	.byte	0x00, 0xf0, 0x11, 0x00


	//----- nvinfo : EIATTR_KPARAM_INFO
	.align		4
.L_9129:
        /*0018*/ 	.byte	0x04, 0x17
        /*001a*/ 	.short	(.L_9131 - .L_9130)
.L_9130:
        /*001c*/ 	.word	0x00000000
        /*0020*/ 	.short	0x0002
        /*0022*/ 	.short	0x0010
        /*0024*/ 	.byte	0x00, 0xf5, 0x21, 0x00


	//----- nvinfo : EIATTR_KPARAM_INFO
	.align		4
.L_9131:
        /*0028*/ 	.byte	0x04, 0x17
        /*002a*/ 	.short	(.L_9133 - .L_9132)
.L_9132:
        /*002c*/ 	.word	0x00000000
        /*0030*/ 	.short	0x0001
        /*0032*/ 	.short	0x0008
        /*0034*/ 	.byte	0x00, 0xf5, 0x21, 0x00


	//----- nvinfo : EIATTR_KPARAM_INFO
	.align		4
.L_9133:
        /*0038*/ 	.byte	0x04, 0x17
        /*003a*/ 	.short	(.L_9135 - .L_9134)
.L_9134:
        /*003c*/ 	.word	0x00000000
        /*0040*/ 	.short	0x0000
        /*0042*/ 	.short	0x0000
        /*0044*/ 	.byte	0x00, 0xf5, 0x21, 0x00


	//----- nvinfo : EIATTR_SPARSE_MMA_MASK
	.align		4
.L_9135:
        /*0048*/ 	.byte	0x03, 0x50
        /*004a*/ 	.short	0x0000


	//----- nvinfo : EIATTR_MAXREG_COUNT
	.align		4
        /*004c*/ 	.byte	0x03, 0x1b
        /*004e*/ 	.short	0x00ff


	//----- nvinfo : EIATTR_MERCURY_ISA_VERSION
	.align		4
        /*0050*/ 	.byte	0x03, 0x5f
        /*0052*/ 	.short	0x0101


	//----- nvinfo : EIATTR_VRC_CTA_INIT_COUNT
	.align		4
        /*0054*/ 	.byte	0x02, 0x4a
	.zero		1
	.zero		1


	//----- nvinfo : EIATTR_EXIT_INSTR_OFFSETS
	.align		4
        /*0058*/ 	.byte	0x04, 0x1c
        /*005a*/ 	.short	(.L_9137 - .L_9136)


	//   ....[0]....
.L_9136:
        /*005c*/ 	.word	0x00000070


	//   ....[1]....
        /*0060*/ 	.word	0x00000130


	//----- nvinfo : EIATTR_CBANK_PARAM_SIZE
	.align		4
.L_9137:
        /*0064*/ 	.byte	0x03, 0x19
        /*0066*/ 	.short	0x001c


	//----- nvinfo : EIATTR_PARAM_CBANK
	.align		4
        /*0068*/ 	.byte	0x04, 0x0a
        /*006a*/ 	.short	(.L_9139 - .L_9138)
	.align		4
.L_9138:
        /*006c*/ 	.word	index@(.nv.constant0._Z10add_kernelILx805EEvPfS0_S0_i)
        /*0070*/ 	.short	0x0380
        /*0072*/ 	.short	0x001c


	//----- nvinfo : EIATTR_SW_WAR
	.align		4
.L_9139:
        /*0074*/ 	.byte	0x04, 0x36
        /*0076*/ 	.short	(.L_9141 - .L_9140)
.L_9140:
        /*0078*/ 	.word	0x00000008
.L_9141:


//--------------------- .nv.info._Z10add_kernelILx804EEvPfS0_S0_i --------------------------
	.section	.nv.info._Z10add_kernelILx804EEvPfS0_S0_i,"",@"SHT_CUDA_INFO"
	.sectionflags	@""
	.align	4


	//----- nvinfo : EIATTR_CUDA_API_VERSION
	.align		4
        /*0000*/ 	.byte	0x04, 0x37
        /*0002*/ 	.short	(.L_9143 - .L_9142)
.L_9142:
        /*0004*/ 	.word	0x00000082


	//----- nvinfo : EIATTR_KPARAM_INFO
	.align		4
.L_9143:
        /*0008*/ 	.byte	0x04, 0x17
        /*000a*/ 	.short	(.L_9145 - .L_9144)
.L_9144:
        /*000c*/ 	.word	0x00000000
        /*0010*/ 	.short	0x0003
        /*0012*/ 	.short	0x0018
        /*0014*/ 	.byte	0x00, 0xf0, 0x11, 0x00


	//----- nvinfo : EIATTR_KPARAM_INFO
	.align		4
.L_9145:
        /*0018*/ 	.byte	0x04, 0x17
        /*001a*/ 	.short	(.L_9147 - .L_9146)
.L_9146:
        /*001c*/ 	.word	0x00000000
        /*0020*/ 	.short	0x0002
        /*0022*/ 	.short	0x0010
        /*0024*/ 	.byte	0x00, 0xf5, 0x21, 0x00


	//----- nvinfo : EIATTR_KPARAM_INFO
	.align		4
.L_9147:
        /*0028*/ 	.byte	0x04, 0x17
        /*002a*/ 	.short	(.L_9149 - .L_9148)
.L_9148:
        /*002c*/ 	.word	0x00000000
        /*0030*/ 	.short	0x0001
        /*0032*/ 	.short	0x0008
        /*0034*/ 	.byte	0x00, 0xf5, 0x21, 0x00


	//----- nvinfo : EIATTR_KPARAM_INFO
	.align		4
.L_9149:
        /*0038*/ 	.byte	0x04, 0x17
        /*003a*/ 	.short	(.L_9151 - .L_9150)
.L_9150:
        /*003c*/ 	.word	0x00000000
        /*0040*/ 	.short	0x0000
        /*0042*/ 	.short	0x0000
        /*0044*/ 	.byte	0x00, 0xf5, 0x21, 0x00


	//----- nvinfo : EIATTR_SPARSE_MMA_MASK
	.align		4
.L_9151:
        /*0048*/ 	.byte	0x03, 0x50
        /*004a*/ 	.short	0x0000


	//----- nvinfo : EIATTR_MAXREG_COUNT
	.align		4
        /*004c*/ 	.byte	0x03, 0x1b
        /*004e*/ 	.short	0x00ff


	//----- nvinfo : EIATTR_MERCURY_ISA_VERSION
	.align		4
        /*0050*/ 	.byte	0x03, 0x5f
        /*0052*/ 	.short	0x0101


	//----- nvinfo : EIATTR_VRC_CTA_INIT_COUNT
	.align		4
        /*0054*/ 	.byte	0x02, 0x4a
	.zero		1
	.zero		1


	//----- nvinfo : EIATTR_EXIT_INSTR_OFFSETS
	.align		4
        /*0058*/ 	.byte	0x04, 0x1c
        /*005a*/ 	.short	(.L_9153 - .L_9152)


	//   ....[0]....
.L_9152:
        /*005c*/ 	.word	0x00000070


	//   ....[1]....
        /*0060*/ 	.word	0x00000130


	//----- nvinfo : EIATTR_CBANK_PARAM_SIZE
	.align		4
.L_9153:
        /*0064*/ 	.byte	0x03, 0x19
        /*0066*/ 	.short	0x001c


	//----- nvinfo : EIATTR_PARAM_CBANK
	.align		4
        /*0068*/ 	.byte	0x04, 0x0a
        /*006a*/ 	.short	(.L_9155 - .L_9154)
	.align		4
.L_9154:
        /*006c*/ 	.word	index@(.nv.constant0._Z10add_kernelILx804EEvPfS0_S0_i)
        /*0070*/ 	.short	0x0380
        /*0072*/ 	.short	0x001c


	//----- nvinfo : EIATTR_SW_WAR
	.align		4
.L_9155:
        /*0074*/ 	.byte	0x04, 0x36
        /*0076*/ 	.short	(.L_9157 - .L_9156)
.L_9156:
        /*0078*/ 	.word	0x00000008
.L_9157:


//--------------------- .nv.info._Z10add_kernelILx803EEvPfS0_S0_i --------------------------
	.section	.nv.info._Z10add_kernelILx803EEvPfS0_S0_i,"",@"SHT_CUDA_INFO"
	.sectionflags	@""
	.align	4


	//----- nvinfo : EIATTR_CUDA_API_VERSION
	.align		4
        /*0000*/ 	.byte	0x04, 0x37
        /*0002*/ 	.short	(.L_9159 - .L_9158)
.L_9158:
        /*0004*/ 	.word	0x00000082


	//----- nvinfo : EIATTR_KPARAM_INFO
	.align		4
.L_9159:
        /*0008*/ 	.byte	0x04, 0x17
        /*000a*/ 	.short	(.L_9161 - .L_9160)
.L_9160:
        /*000c*/ 	.word	0x00000000
        /*0010*/ 	.short	0x0003
        /*0012*/ 	.short	0x0018
        /*0014*/ 	.byte	0x00, 0xf0, 0x11, 0x00


	//----- nvinfo : EIATTR_KPARAM_INFO
	.align		4
.L_9161:
        /*0018*/ 	.byte	0x04, 0x17
        /*001a*/ 	.short	(.L_9163 - .L_9162)
.L_9162:
        /*001c*/ 	.word	0x00000000
        /*0020*/ 	.short	0x0002
        /*0022*/ 	.short	0x0010
        /*0024*/ 	.byte	0x00, 0xf5, 0x21, 0x00


	//----- nvinfo : EIATTR_KPARAM_INFO
	.align		4
.L_9163:
        /*0028*/ 	.byte	0x04, 0x17
        /*002a*/ 	.short	(.L_9165 - .L_9164)
.L_9164:
        /*002c*/ 	.word	0x00000000
        /*0030*/ 	.short	0x0001
        /*0032*/ 	.short	0x0008
        /*0034*/ 	.byte	0x00, 0xf5, 0x21, 0x00


	//----- nvinfo : EIATTR_KPARAM_INFO
	.align		4
.L_9165:
        /*0038*/ 	.byte	0x04, 0x17
        /*003a*/ 	.short	(.L_9167 - .L_9166)
.L_9166:
        /*003c*/ 	.word	0x00000000
        /*0040*/ 	.short	0x0000
        /*0042*/ 	.short	0x0000
        /*0044*/ 	.byte	0x00, 0xf5, 0x21, 0x00


	//----- nvinfo : EIATTR_SPARSE_MMA_MASK
	.align		4
.L_9167:
        /*0048*/ 	.byte	0x03, 0x50
        /*004a*/ 	.short	0x0000


	//----- nvinfo : EIATTR_MAXREG_COUNT
	.align		4
        /*004c*/ 	.byte	0x03, 0x1b
        /*004e*/ 	.short	0x00ff


	//----- nvinfo : EIATTR_MERCURY_ISA_VERSION
	.align		4
        /*0050*/ 	.byte	0x03, 0x5f
        /*0052*/ 	.short	0x0101


	//----- nvinfo : EIATTR_VRC_CTA_INIT_COUNT
	.align		4
        /*0054*/ 	.byte	0x02, 0x4a
	.zero		1
	.zero		1


	//----- nvinfo : EIATTR_EXIT_INSTR_OFFSETS
	.align		4
        /*0058*/ 	.byte	0x04, 0x1c
        /*005a*/ 	.short	(.L_9169 - .L_9168)


	//   ....[0]....
.L_9168:
        /*005c*/ 	.word	0x00000070


	//   ....[1]....
        /*0060*/ 	.word	0x00000130


	//----- nvinfo : EIATTR_CBANK_PARAM_SIZE
	.align		4
.L_9169:
        /*0064*/ 	.byte	0x03, 0x19
        /*0066*/ 	.short	0x001c


	//----- nvinfo : EIATTR_PARAM_CBANK
	.align		4
        /*0068*/ 	.byte	0x04, 0x0a
        /*006a*/ 	.short	(.L_9171 - .L_9170)
	.align		4
.L_9170:
        /*006c*/ 	.word	index@(.nv.constant0._Z10add_kernelILx803EEvPfS0_S0_i)
        /*0070*/ 	.short	0x0380
        /*0072*/ 	.short	0x001c


	//----- nvinfo : EIATTR_SW_WAR
	.align		4
.L_9171:
        /*0074*/ 	.byte	0x04, 0x36
        /*0076*/ 	.short	(.L_9173 - .L_9172)
.L_9172:
        /*0078*/ 	.word	0x00000008
.L_9173:


//--------------------- .nv.info._Z10add_kernelILx802EEvPfS0_S0_i --------------------------
	.section	.nv.info._Z10add_kernelILx802EEvPfS0_S0_i,"",@"SHT_CUDA_INFO"
	.sectionflags	@""
	.align	4


	//----- nvinfo : EIATTR_CUDA_API_VERSION
	.align		4
        /*0000*/ 	.byte	0x04, 0x37
        /*0002*/ 	.short	(.L_9175 - .L_9174)
.L_9174:
        /*0004*/ 	.word	0x00000082


	//----- nvinfo : EIATTR_KPARAM_INFO
	.align		4
.L_9175:
        /*0008*/ 	.byte	0x04, 0x17
        /*000a*/ 	.short	(.L_9177 - .L_9176)
.L_9176:
        /*000c*/ 	.word	0x00000000
        /*0010*/ 	.short	0x0003
        /*0012*/ 	.short	0x0018
        /*0014*/ 	.byte	0x00, 0xf0, 0x11, 0x00


	//----- nvinfo : EIATTR_KPARAM_INFO
	.align		4
.L_9177:
        /*0018*/ 	.byte	0x04, 0x17
        /*001a*/ 	.short	(.L_9179 - .L_9178)
.L_9178:
        /*001c*/ 	.word	0x00000000
        /*0020*/ 	.short	0x0002
        /*0022*/ 	.short	0x0010
        /*0024*/ 	.byte	0x00, 0xf5, 0x21, 0x00


	//----- nvinfo : EIATTR_KPARAM_INFO
	.align		4
.L_9179:
        /*0028*/ 	.byte	0x04, 0x17
        /*002a*/ 	.short	(.L_9181 - .L_9180)
.L_9180:
        /*002c*/ 	.word	0x00000000
        /*0030*/ 	.short	0x0001
        /*0032*/ 	.short	0x0008
        /*0034*/ 	.byte	0x00, 0xf5, 0x21, 0x00


	//----- nvinfo : EIATTR_KPARAM_INFO
	.align		4
.L_9181:
        /*0038*/ 	.byte	0x04, 0x17
        /*003a*/ 	.short	(.L_9183 - .L_9182)
.L_9182:
        /*003c*/ 	.word	0x00000000
        /*0040*/ 	.short	0x0000
        /*0042*/ 	.short	0x0000
        /*0044*/ 	.byte	0x00, 0xf5, 0x21, 0x00


	//----- nvinfo : EIATTR_SPARSE_MMA_MASK
	.align		4
.L_9183:
        /*0048*/ 	.byte	0x03, 0x50
        /*004a*/ 	.short	0x0000


	//----- nvinfo : EIATTR_MAXREG_COUNT
	.align		4
        /*004c*/ 	.byte	0x03, 0x1b
        /*004e*/ 	.short	0x00ff


	//----- nvinfo : EIATTR_MERCURY_ISA_VERSION
	.align		4
        /*0050*/ 	.byte	0x03, 0x5f
        /*0052*/ 	.short	0x0101


	//----- nvinfo : EIATTR_VRC_CTA_INIT_COUNT
	.align		4
        /*0054*/ 	.byte	0x02, 0x4a
	.zero		1
	.zero		1


	//----- nvinfo : EIATTR_EXIT_INSTR_OFFSETS
	.align		4
        /*0058*/ 	.byte	0x04, 0x1c
        /*005a*/ 	.short	(.L_9185 - .L_9184)


	//   ....[0]....
.L_9184:
        /*005c*/ 	.word	0x00000070


	//   ....[1]....
        /*0060*/ 	.word	0x00000130


	//----- nvinfo : EIATTR_CBANK_PARAM_SIZE
	.align		4
.L_9185:
        /*0064*/ 	.byte	0x03, 0x19
        /*0066*/ 	.short	0x001c


	//----- nvinfo : EIATTR_PARAM_CBANK
	.align		4
        /*0068*/ 	.byte	0x04, 0x0a
        /*006a*/ 	.short	(.L_9187 - .L_9186)
	.align		4
.L_9186:
        /*006c*/ 	.word	index@(.nv.constant0._Z10add_kernelILx802EEvPfS0_S0_i)
        /*0070*/ 	.short	0x0380
        /*0072*/ 	.short	0x001c


	//----- nvinfo : EIATTR_SW_WAR
	.align		4
.L_9187:
        /*0074*/ 	.byte	0x04, 0x36
        /*0076*/ 	.short	(.L_9189 - .L_9188)
.L_9188:
        /*0078*/ 	.word	0x00000008
.L_9189:


//--------------------- .nv.info._Z10add_kernelILx801EEvPfS0_S0_i --------------------------
	.section	.nv.info._Z10add_kernelILx801EEvPfS0_S0_i,"",@"SHT_CUDA_INFO"
	.sectionflags	@""
	.align	4


	//----- nvinfo : EIATTR_CUDA_API_VERSION
	.align		4
        /*0000*/ 	.byte	0x04, 0x37
        /*0002*/ 	.short	(.L_9191 - .L_9190)
.L_9190:
        /*0004*/ 	.word	0x00000082


	//----- nvinfo : EIATTR_KPARAM_INFO
	.align		4
.L_9191:
        /*0008*/ 	.byte	0x04, 0x17
        /*000a*/ 	.short	(.L_9193 - .L_9192)
.L_9192:
        /*000c*/ 	.word	0x00000000
        /*0010*/ 	.short	0x0003
        /*0012*/ 	.short	0x0018
        /*0014*/ 	.byte	0x00, 0xf0, 0x11, 0x00


	//----- nvinfo : EIATTR_KPARAM_INFO
	.align		4
.L_9193:
        /*0018*/ 	.byte	0x04, 0x17
        /*001a*/ 	.short	(.L_9195 - .L_9194)
.L_9194:
        /*001c*/ 	.word	0x00000000
        /*0020*/ 	.short	0x0002
        /*0022*/ 	.short	0x0010
        /*0024*/ 	.byte	0x00, 0xf5, 0x21, 0x00


	//----- nvinfo : EIATTR_KPARAM_INFO
	.align		4
.L_9195:
        /*0028*/ 	.byte	0x04, 0x17
        /*002a*/ 	.short	(.L_9197 - .L_9196)
.L_9196:
        /*002c*/ 	.word	0x00000000
        /*0030*/ 	.short	0x0001
        /*0032*/ 	.short	0x0008
        /*0034*/ 	.byte	0x00, 0xf5, 0x21, 0x00


	//----- nvinfo : EIATTR_KPARAM_INFO
	.align		4
.L_9197:
        /*0038*/ 	.byte	0x04, 0x17
        /*003a*/ 	.short	(.L_9199 - .L_9198)
.L_9198:
        /*003c*/ 	.word	0x00000000
        /*0040*/ 	.short	0x0000
        /*0042*/ 	.short	0x0000
        /*0044*/ 	.byte	0x00, 0xf5, 0x21, 0x00


	//----- nvinfo : EIATTR_SPARSE_MMA_MASK
	.align		4
.L_9199:
        /*0048*/ 	.byte	0x03, 0x50
        /*004a*/ 	.short	0x0000


	//----- nvinfo : EIATTR_MAXREG_COUNT
	.align		4
        /*004c*/ 	.byte	0x03, 0x1b
        /*004e*/ 	.short	0x00ff


	//----- nvinfo : EIATTR_MERCURY_ISA_VERSION
	.align		4
        /*0050*/ 	.byte	0x03, 0x5f
        /*0052*/ 	.short	0x0101


	//----- nvinfo : EIATTR_VRC_CTA_INIT_COUNT
	.align		4
        /*0054*/ 	.byte	0x02, 0x4a
	.zero		1
	.zero		1


	//----- nvinfo : EIATTR_EXIT_INSTR_OFFSETS
	.align		4
        /*0058*/ 	.byte	0x04, 0x1c
        /*005a*/ 	.short	(.L_9201 - .L_9200)


	//   ....[0]....
.L_9200:
        /*005c*/ 	.word	0x00000070


	//   ....[1]....
        /*0060*/ 	.word	0x00000130


	//----- nvinfo : EIATTR_CBANK_PARAM_SIZE
	.align		4
.L_9201:
        /*0064*/ 	.byte	0x03, 0x19
        /*0066*/ 	.short	0x001c


	//----- nvinfo : EIATTR_PARAM_CBANK
	.align		4
        /*0068*/ 	.byte	0x04, 0x0a
        /*006a*/ 	.short	(.L_9203 - .L_9202)
	.align		4
.L_9202:
        /*006c*/ 	.word	index@(.nv.constant0._Z10add_kernelILx801EEvPfS0_S0_i)
        /*0070*/ 	.short	0x0380
        /*0072*/ 	.short	0x001c


	//----- nvinfo : EIATTR_SW_WAR
	.align		4
.L_9203:
        /*0074*/ 	.byte	0x04, 0x36
        /*0076*/ 	.short	(.L_9205 - .L_9204)
.L_9204:
        /*0078*/ 	.word	0x00000008
.L_9205:


//--------------------- .nv.info._Z10add_kernelILx800EEvPfS0_S0_i --------------------------
	.section	.nv.info._Z10add_kernelILx800EEvPfS0_S0_i,"",@"SHT_CUDA_INFO"
	.sectionflags	@""
	.align	4


	//----- nvinfo : EIATTR_CUDA_API_VERSION
	.align		4
        /*0000*/ 	.byte	0x04, 0x37
        /*0002*/ 	.short	(.L_9207 - .L_9206)
.L_9206:
        /*0004*/ 	.word	0x00000082


	//----- nvinfo : EIATTR_KPARAM_INFO
	.align		4
.L_9207:
        /*0008*/ 	.byte	0x04, 0x17
        /*000a*/ 	.short	(.L_9209 - .L_9208)
.L_9208:
        /*000c*/ 	.word	0x00000000
        /*0010*/ 	.short	0x0003
        /*0012*/ 	.short	0x0018
        /*0014*/ 	.byte	0x00, 0xf0, 0x11, 0x00


	//----- nvinfo : EIATTR_KPARAM_INFO
	.align		4
.L_9209:
        /*0018*/ 	.byte	0x04, 0x17
        /*001a*/ 	.short	(.L_9211 - .L_9210)
.L_9210:
        /*001c*/ 	.word	0x00000000
        /*0020*/ 	.short	0x0002
        /*0022*/ 	.short	0x0010
        /*0024*/ 	.byte	0x00, 0xf5, 0x21, 0x00


	//----- nvinfo : EIATTR_KPARAM_INFO
	.align		4
.L_9211:
        /*0028*/ 	.byte	0x04, 0x17
        /*002a*/ 	.short	(.L_9213 - .L_9212)
.L_9212:
        /*002c*/ 	.word	0x00000000
        /*0030*/ 	.short	0x0001
        /*0032*/ 	.short	0x0008
        /*0034*/ 	.byte	0x00, 0xf5, 0x21, 0x00


	//----- nvinfo : EIATTR_KPARAM_INFO
	.align		4
.L_9213:
        /*0038*/ 	.byte	0x04, 0x17
        /*003a*/ 	.short	(.L_9215 - .L_9214)
.L_9214:
        /*003c*/ 	.word	0x00000000
        /*0040*/ 	.short	0x0000
        /*0042*/ 	.short	0x0000
        /*0044*/ 	.byte	0x00, 0xf5, 0x21, 0x00


	//----- nvinfo : EIATTR_SPARSE_MMA_MASK
	.align		4
.L_9215:
        /*0048*/ 	.byte	0x03, 0x50
        /*004a*/ 	.short	0x0000


	//----- nvinfo : EIATTR_MAXREG_COUNT
	.align		4
        /*004c*/ 	.byte	0x03, 0x1b
        /*004e*/ 	.short	0x00ff


	//----- nvinfo : EIATTR_MERCURY_ISA_VERSION
	.align		4
        /*0050*/ 	.byte	0x03, 0x5f
        /*0052*/ 	.short	0x0101


	//----- nvinfo : EIATTR_VRC_CTA_INIT_COUNT
	.align		4
        /*0054*/ 	.byte	0x02, 0x4a
	.zero		1
	.zero		1


	//----- nvinfo : EIATTR_EXIT_INSTR_OFFSETS
	.align		4
        /*0058*/ 	.byte	0x04, 0x1c
        /*005a*/ 	.short	(.L_9217 - .L_9216)


	//   ....[0]....
.L_9216:
        /*005c*/ 	.word	0x00000070


	//   ....[1]....
        /*0060*/ 	.word	0x00000130


	//----- nvinfo : EIATTR_CBANK_PARAM_SIZE
	.align		4
.L_9217:
        /*0064*/ 	.byte	0x03, 0x19
        /*0066*/ 	.short	0x001c


	//----- nvinfo : EIATTR_PARAM_CBANK
	.align		4
        /*0068*/ 	.byte	0x04, 0x0a
        /*006a*/ 	.short	(.L_9219 - .L_9218)
	.align		4
.L_9218:
        /*006c*/ 	.word	index@(.nv.constant0._Z10add_kernelILx800EEvPfS0_S0_i)
        /*0070*/ 	.short	0x0380
        /*0072*/ 	.short	0x001c


	//----- nvinfo : EIATTR_SW_WAR
	.align		4
.L_9219:
        /*0074*/ 	.byte	0x04, 0x36
        /*0076*/ 	.short	(.L_9221 - .L_9220)
.L_9220:
        /*0078*/ 	.word	0x00000008
.L_9221:


//--------------------- .nv.info._Z10add_kernelILx799EEvPfS0_S0_i --------------------------
	.section	.nv.info._Z10add_kernelILx799EEvPfS0_S0_i,"",@"SHT_CUDA_INFO"
	.sectionflags	@""
	.align	4


	//----- nvinfo : EIATTR_CUDA_API_VERSION
	.align		4
        /*0000*/ 	.byte	0x04, 0x37
        /*0002*/ 	.short	(.L_9223 - .L_9222)
.L_9222:
        /*0004*/ 	.word	0x00000082


	//----- nvinfo : EIATTR_KPARAM_INFO
	.align		4
.L_9223:
        /*0008*/ 	.byte	0x04, 0x17
        /*000a*/ 	.short	(.L_9225 - .L_9224)
.L_9224:
        /*000c*/ 	.word	0x00000000
        /*0010*/ 	.short	0x0003
        /*0012*/ 	.short	0x0018
        /*0014*/ 	.byte	0x00, 0xf0, 0x11, 0x00


	//----- nvinfo : EIATTR_KPARAM_INFO
	.align		4
.L_9225:
        /*0018*/ 	.byte	0x04, 0x17
        /*001a*/ 	.short	(.L_9227 - .L_9226)
.L_9226:
        /*001c*/ 	.word	0x00000000
        /*0020*/ 	.short	0x0002
        /*0022*/ 	.short	0x0010
        /*0024*/ 	.byte	0x00, 0xf5, 0x21, 0x00


	//----- nvinfo : EIATTR_KPARAM_INFO
	.align		4
.L_9227:
        /*0028*/ 	.byte	0x04, 0x17
        /*002a*/ 	.short	(.L_9229 - .L_9228)
.L_9228:
        /*002c*/ 	.word	0x00000000
        /*0030*/ 	.short	0x0001
        /*0032*/ 	.short	0x0008
        /*0034*/ 	.byte	0x00, 0xf5, 0x21, 0x00


	//----- nvinfo : EIATTR_KPARAM_INFO
	.align		4
.L_9229:
        /*0038*/ 	.byte	0x04, 0x17
        /*003a*/ 	.short	(.L_9231 - .L_9230)
.L_9230:
        /*003c*/ 	.word	0x00000000
        /*0040*/ 	.short	0x0000
        /*0042*/ 	.short	0x0000
        /*0044*/ 	.byte	0x00, 0xf5, 0x21, 0x00


	//----- nvinfo : EIATTR_SPARSE_MMA_MASK
	.align		4
.L_9231:
        /*0048*/ 	.byte	0x03, 0x50
        /*004a*/ 	.short	0x0000


	//----- nvinfo : EIATTR_MAXREG_COUNT
	.align		4
        /*004c*/ 	.byte	0x03, 0x1b
        /*004e*/ 	.short	0x00ff


	//----- nvinfo : EIATTR_MERCURY_ISA_VERSION
	.align		4
        /*0050*/ 	.byte	0x03, 0x5f
        /*0052*/ 	.short	0x0101


	//----- nvinfo : EIATTR_VRC_CTA_INIT_COUNT
	.align		4
        /*0054*/ 	.byte	0x02, 0x4a
	.zero		1
	.zero		1


	//----- nvinfo : EIATTR_EXIT_INSTR_OFFSETS
	.align		4
        /*0058*/ 	.byte	0x04, 0x1c
        /*005a*/ 	.short	(.L_9233 - .L_9232)


	//   ....[0]....
.L_9232:
        /*005c*/ 	.word	0x00000070


	//   ....[1]....
        /*0060*/ 	.word	0x00000130


	//----- nvinfo : EIATTR_CBANK_PARAM_SIZE
	.align		4
.L_9233:
        /*0064*/ 	.byte	0x03, 0x19
        /*0066*/ 	.short	0x001c


	//----- nvinfo : EIATTR_PARAM_CBANK
	.align		4
        /*0068*/ 	.byte	0x04, 0x0a
        /*006a*/ 	.short	(.L_9235 - .L_9234)
	.align		4
.L_9234:
        /*006c*/ 	.word	index@(.nv.constant0._Z10add_kernelILx799EEvPfS0_S0_i)
        /*0070*/ 	.short	0x0380
        /*0072*/ 	.short	0x001c


	//----- nvinfo : EIATTR_SW_WAR
	.align		4
.L_9235:
        /*0074*/ 	.byte	0x04, 0x36
        /*0076*/ 	.short	(.L_9237 - .L_9236)
.L_9236:
        /*0078*/ 	.word	0x00000008
.L_9237:


//--------------------- .nv.info._Z10add_kernelILx798EEvPfS0_S0_i --------------------------
	.section	.nv.info._Z10add_kernelILx798EEvPfS0_S0_i,"",@"SHT_CUDA_INFO"
	.sectionflags	@""
	.align	4


	//----- nvinfo : EIATTR_CUDA_API_VERSION
	.align		4
        /*0000*/ 	.byte	0x04, 0x37
        /*0002*/ 	.short	(.L_9239 - .L_9238)
.L_9238:
        /*0004*/ 	.word	0x00000082


	//----- nvinfo : EIATTR_KPARAM_INFO
	.align		4
.L_9239:
        /*0008*/ 	.byte	0x04, 0x17
        /*000a*/ 	.short	(.L_9241 - .L_9240)
.L_9240:
        /*000c*/ 	.word	0x00000000
        /*0010*/ 	.short	0x0003
        /*0012*/ 	.short	0x0018
        /*0014*/ 	.byte	0x00, 0xf0, 0x11, 0x00


	//----- nvinfo : EIATTR_KPARAM_INFO
	.align		4
.L_9241:
        /*0018*/ 	.byte	0x04, 0x17
        /*001a*/ 	.short	(.L_9243 - .L_9242)
.L_9242:
        /*001c*/ 	.word	0x00000000
        /*0020*/ 	.short	0x0002
        /*0022*/ 	.short	0x0010
        /*0024*/ 	.byte	0x00, 0xf5, 0x21, 0x00


	//----- nvinfo : EIATTR_KPARAM_INFO
	.align		4
.L_9243:
        /*0028*/ 	.byte	0x04, 0x17
        /*002a*/ 	.short	(.L_9245 - .L_9244)
.L_9244:
        /*002c*/ 	.word	0x00000000
        /*0030*/ 	.short	0x0001
        /*0032*/ 	.short	0x0008
        /*0034*/ 	.byte	0x00, 0xf5, 0x21, 0x00


	//----- nvinfo : EIATTR_KPARAM_INFO
	.align		4
.L_9245:
        /*0038*/ 	.byte	0x04, 0x17
        /*003a*/ 	.short	(.L_9247 - .L_9246)
.L_9246:
        /*003c*/ 	.word	0x00000000
        /*0040*/ 	.short	0x0000
        /*0042*/ 	.short	0x0000
        /*0044*/ 	.byte	0x00, 0xf5, 0x21, 0x00


	//----- nvinfo : EIATTR_SPARSE_MMA_MASK
	.align		4
.L_9247:
        /*0048*/ 	.byte	0x03, 0x50
        /*004a*/ 	.short	0x0000


	//----- nvinfo : EIATTR_MAXREG_COUNT
	.align		4
        /*004c*/ 	.byte	0x03, 0x1b
        /*004e*/ 	.short	0x00ff


	//----- nvinfo : EIATTR_MERCURY_ISA_VERSION
	.align		4
        /*0050*/ 	.byte	0x03, 0x5f
        /*0052*/ 	.short	0x0101


	//----- nvinfo : EIATTR_VRC_CTA_INIT_COUNT
	.align		4
        /*0054*/ 	.byte	0x02, 0x4a
	.zero		1
	.zero		1


	//----- nvinfo : EIATTR_EXIT_INSTR_OFFSETS
	.align		4
        /*0058*/ 	.byte	0x04, 0x1c
        /*005a*/ 	.short	(.L_9249 - .L_9248)


	//   ....[0]....
.L_9248:
        /*005c*/ 	.word	0x00000070


	//   ....[1]....
        /*0060*/ 	.word	0x00000130


	//----- nvinfo : EIATTR_CBANK_PARAM_SIZE
	.align		4
.L_9249:
        /*0064*/ 	.byte	0x03, 0x19
        /*0066*/ 	.short	0x001c


	//----- nvinfo : EIATTR_PARAM_CBANK
	.align		4
        /*0068*/ 	.byte	0x04, 0x0a
        /*006a*/ 	.short	(.L_9251 - .L_9250)
	.align		4
.L_9250:
        /*006c*/ 	.word	index@(.nv.constant0._Z10add_kernelILx798EEvPfS0_S0_i)
        /*0070*/ 	.short	0x0380
        /*0072*/ 	.short	0x001c


	//----- nvinfo : EIATTR_SW_WAR
	.align		4
.L_9251:
        /*0074*/ 	.byte	0x04, 0x36
        /*0076*/ 	.short	(.L_9253 - .L_9252)
.L_9252:
        /*0078*/ 	.word	0x00000008
.L_9253:


//--------------------- .nv.info._Z10add_kernelILx797EEvPfS0_S0_i --------------------------
	.section	.nv.info._Z10add_kernelILx797EEvPfS0_S0_i,"",@"SHT_CUDA_INFO"
	.sectionflags	@""
	.align	4


	//----- nvinfo : EIATTR_CUDA_API_VERSION
	.align		4
        /*0000*/ 	.byte	0x04, 0x37
        /*0002*/ 	.short	(.L_9255 - .L_9254)
.L_9254:
        /*0004*/ 	.word	0x00000082


	//----- nvinfo : EIATTR_KPARAM_INFO
	.align		4
.L_9255:
        /*0008*/ 	.byte	0x04, 0x17
        /*000a*/ 	.short	(.L_9257 - .L_9256)
.L_9256:
        /*000c*/ 	.word	0x00000000
        /*0010*/ 	.short	0x0003
        /*0012*/ 	.short	0x0018
        /*0014*/ 	.byte	0x00, 0xf0, 0x11, 0x00


	//----- nvinfo : EIATTR_KPARAM_INFO
	.align		4
.L_9257:
        /*0018*/ 	.byte	0x04, 0x17
        /*001a*/ 	.short	(.L_9259 - .L_9258)
.L_9258:
        /*001c*/ 	.word	0x00000000
        /*0020*/ 	.short	0x0002
        /*0022*/ 	.short	0x0010
        /*0024*/ 	.byte	0x00, 0xf5, 0x21, 0x00


	//----- nvinfo : EIATTR_KPARAM_INFO
	.align		4
.L_9259:
        /*0028*/ 	.byte	0x04, 0x17
        /*002a*/ 	.short	(.L_9261 - .L_9260)
.L_9260:
        /*002c*/ 	.word	0x00000000
        /*0030*/ 	.short	0x0001
        /*0032*/ 	.short	0x0008
        /*0034*/ 	.byte	0x00, 0xf5, 0x21, 0x00


	//----- nvinfo : EIATTR_KPARAM_INFO
	.align		4
.L_9261:
        /*0038*/ 	.byte	0x04, 0x17
        /*003a*/ 	.short	(.L_9263 - .L_9262)
.L_9262:
        /*003c*/ 	.word	0x00000000
        /*0040*/ 	.short	0x0000
        /*0042*/ 	.short	0x0000
        /*0044*/ 	.byte	0x00, 0xf5, 0x21, 0x00


	//----- nvinfo : EIATTR_SPARSE_MMA_MASK
	.align		4
.L_9263:
        /*0048*/ 	.byte	0x03, 0x50
        /*004a*/ 	.short	0x0000


	//----- nvinfo : EIATTR_MAXREG_COUNT
	.align		4
        /*004c*/ 	.byte	0x03, 0x1b
        /*004e*/ 	.short	0x00ff


	//----- nvinfo : EIATTR_MERCURY_ISA_VERSION
	.align		4
        /*0050*/ 	.byte	0x03, 0x5f
        /*0052*/ 	.short	0x0101


	//----- nvinfo : EIATTR_VRC_CTA_INIT_COUNT
	.align		4
        /*0054*/ 	.byte	0x02, 0x4a
	.zero		1
	.zero		1


	//----- nvinfo : EIATTR_EXIT_INSTR_OFFSETS
	.align		4
        /*0058*/ 	.byte	0x04, 0x1c
        /*005a*/ 	.short	(.L_9265 - .L_9264)


	//   ....[0]....
.L_9264:
        /*005c*/ 	.word	0x00000070


	//   ....[1]....
        /*0060*/ 	.word	0x00000130


	//----- nvinfo : EIATTR_CBANK_PARAM_SIZE
	.align		4
.L_9265:
        /*0064*/ 	.byte	0x03, 0x19
        /*0066*/ 	.short	0x001c


	//----- nvinfo : EIATTR_PARAM_CBANK
	.align		4
        /*0068*/ 	.byte	0x04, 0x0a
        /*006a*/ 	.short	(.L_9267 - .L_9266)
	.align		4
.L_9266:
        /*006c*/ 	.word	index@(.nv.constant0._Z10add_kernelILx797EEvPfS0_S0_i)
        /*0070*/ 	.short	0x0380
        /*0072*/ 	.short	0x001c


	//----- nvinfo : EIATTR_SW_WAR
	.align		4
.L_9267:
        /*0074*/ 	.byte	0x04, 0x36
        /*0076*/ 	.short	(.L_9269 - .L_9268)
.L_9268:
        /*0078*/ 	.word	0x00000008
.L_9269:


//--------------------- .nv.info._Z10add_kernelILx796EEvPfS0_S0_i --------------------------
	.section	.nv.info._Z10add_kernelILx796EEvPfS0_S0_i,"",@"SHT_CUDA_INFO"
	.sectionflags	@""
	.align	4


	//----- nvinfo : EIATTR_CUDA_API_VERSION
	.align		4
        /*0000*/ 	.byte	0x04, 0x37
        /*0002*/ 	.short	(.L_9271 - .L_9270)
.L_9270:
        /*0004*/ 	.word	0x00000082


	//----- nvinfo : EIATTR_KPARAM_INFO
	.align		4
.L_9271:
        /*0008*/ 	.byte	0x04, 0x17
        /*000a*/ 	.short	(.L_9273 - .L_9272)
.L_9272:
        /*000c*/ 	.word	0x00000000
        /*0010*/ 	.short	0x0003
        /*0012*/ 	.short	0x0018
        /*0014*/ 	.byte	0x00, 0xf0, 0x11, 0x00


	//----- nvinfo : EIATTR_KPARAM_INFO
	.align		4
.L_9273:
        /*0018*/ 	.byte	0x04, 0x17
        /*001a*/ 	.short	(.L_9275 - .L_9274)
.L_9274:
        /*001c*/ 	.word	0x00000000
        /*0020*/ 	.short	0x0002
        /*0022*/ 	.short	0x0010
        /*0024*/ 	.byte	0x00, 0xf5, 0x21, 0x00


	//----- nvinfo : EIATTR_KPARAM_INFO
	.align		4
.L_9275:
        /*0028*/ 	.byte	0x04, 0x17
        /*002a*/ 	.short	(.L_9277 - .L_9276)
.L_9276:
        /*002c*/ 	.word	0x00000000
        /*0030*/ 	.short	0x0001
        /*0032*/ 	.short	0x0008
        /*0034*/ 	.byte	0x00, 0xf5, 0x21, 0x00


	//----- nvinfo : EIATTR_KPARAM_INFO
	.align		4
.L_9277:
        /*0038*/ 	.byte	0x04, 0x17
        /*003a*/ 	.short	(.L_9279 - .L_9278)
.L_9278:
        /*003c*/ 	.word	0x00000000
        /*0040*/ 	.short	0x0000
        /*0042*/ 	.short	0x0000
        /*0044*/ 	.byte	0x00, 0xf5, 0x21, 0x00


	//----- nvinfo : EIATTR_SPARSE_MMA_MASK
	.align		4
.L_9279:
        /*0048*/ 	.byte	0x03, 0x50
        /*004a*/ 	.short	0x0000


	//----- nvinfo : EIATTR_MAXREG_COUNT
	.align		4
        /*004c*/ 	.byte	0x03, 0x1b
        /*004e*/ 	.short	0x00ff


	//----- nvinfo : EIATTR_MERCURY_ISA_VERSION
	.align		4
        /*0050*/ 	.byte	0x03, 0x5f
        /*0052*/ 	.short	0x0101


	//----- nvinfo : EIATTR_VRC_CTA_INIT_COUNT
	.align		4
        /*0054*/ 	.byte	0x02, 0x4a
	.zero		1
	.zero		1


	//----- nvinfo : EIATTR_EXIT_INSTR_OFFSETS
	.align		4
        /*0058*/ 	.byte	0x04, 0x1c
        /*005a*/ 	.short	(.L_9281 - .L_9280)


	//   ....[0]....
.L_9280:
        /*005c*/ 	.word	0x00000070


	//   ....[1]....
        /*0060*/ 	.word	0x00000130


	//----- nvinfo : EIATTR_CBANK_PARAM_SIZE
	.align		4
.L_9281:
        /*0064*/ 	.byte	0x03, 0x19
        /*0066*/ 	.short	0x001c


	//----- nvinfo : EIATTR_PARAM_CBANK
	.align		4
        /*0068*/ 	.byte	0x04, 0x0a
        /*006a*/ 	.short	(.L_9283 - .L_9282)
	.align		4
.L_9282:
        /*006c*/ 	.word	index@(.nv.constant0._Z10add_kernelILx796EEvPfS0_S0_i)
        /*0070*/ 	.short	0x0380
        /*0072*/ 	.short	0x001c


	//----- nvinfo : EIATTR_SW_WAR
	.align		4
.L_9283:
        /*0074*/ 	.byte	0x04, 0x36
        /*0076*/ 	.short	(.L_9285 - .L_9284)
.L_9284:
        /*0078*/ 	.word	0x00000008
.L_9285:


//--------------------- .nv.info._Z10add_kernelILx795EEvPfS0_S0_i --------------------------
	.section	.nv.info._Z10add_kernelILx795EEvPfS0_S0_i,"",@"SHT_CUDA_INFO"
	.sectionflags	@""
	.align	4


	//----- nvinfo : EIATTR_CUDA_API_VERSION
	.align		4
        /*0000*/ 	.byte	0x04, 0x37
        /*0002*/ 	.short	(.L_9287 - .L_9286)
.L_9286:
        /*0004*/ 	.word	0x00000082


	//----- nvinfo : EIATTR_KPARAM_INFO
	.align		4
.L_9287:
        /*0008*/ 	.byte	0x04, 0x17
        /*000a*/ 	.short	(.L_9289 - .L_9288)
.L_9288:
        /*000c*/ 	.word	0x00000000
        /*0010*/ 	.short	0x0003
        /*0012*/ 	.short	0x0018
        /*0014*/ 	.byte	0x00, 0xf0, 0x11, 0x00


	//----- nvinfo : EIATTR_KPARAM_INFO
	.align		4
.L_9289:
        /*0018*/ 	.byte	0x04, 0x17
        /*001a*/ 	.short	(.L_9291 - .L_9290)
.L_9290:
        /*001c*/ 	.word	0x00000000
        /*0020*/ 	.short	0x0002
        /*0022*/ 	.short	0x0010
        /*0024*/ 	.byte	0x00, 0xf5, 0x21, 0x00


	//----- nvinfo : EIATTR_KPARAM_INFO
	.align		4
.L_9291:
        /*0028*/ 	.byte	0x04, 0x17
        /*002a*/ 	.short	(.L_9293 - .L_9292)
.L_9292:
        /*002c*/ 	.word	0x00000000
        /*0030*/ 	.short	0x0001
        /*0032*/ 	.short	0x0008
        /*0034*/ 	.byte	0x00, 0xf5, 0x21, 0x00


	//----- nvinfo : EIATTR_KPARAM_INFO
	.align		4
.L_9293:
        /*0038*/ 	.byte	0x04, 0x17
        /*003a*/ 	.short	(.L_9295 - .L_9294)
.L_9294:
        /*003c*/ 	.word	0x00000000
        /*0040*/ 	.short	0x0000
        /*0042*/ 	.short	0x0000
        /*0044*/ 	.byte	0x00, 0xf5, 0x21, 0x00


	//----- nvinfo : EIATTR_SPARSE_MMA_MASK
	.align		4
.L_9295:
        /*0048*/ 	.byte	0x03, 0x50
        /*004a*/ 	.short	0x0000


	//----- nvinfo : EIATTR_MAXREG_COUNT
	.align		4
        /*004c*/ 	.byte	0x03, 0x1b
        /*004e*/ 	.short	0x00ff


	//----- nvinfo : EIATTR_MERCURY_ISA_VERSION
	.align		4
        /*0050*/ 	.byte	0x03, 0x5f
        /*0052*/ 	.short	0x0101


	//----- nvinfo : EIATTR_VRC_CTA_INIT_COUNT
	.align		4
        /*0054*/ 	.byte	0x02, 0x4a
	.zero		1
	.zero		1


	//----- nvinfo : EIATTR_EXIT_INSTR_OFFSETS
	.align		4
        /*0058*/ 	.byte	0x04, 0x1c
        /*005a*/ 	.short	(.L_9297 - .L_9296)


	//   ....[0]....
.L_9296:
        /*005c*/ 	.word	0x00000070


	//   ....[1]....
        /*0060*/ 	.word	0x00000130


	//----- nvinfo : EIATTR_CBANK_PARAM_SIZE
	.align		4
.L_9297:
        /*0064*/ 	.byte	0x03, 0x19
        /*0066*/ 	.short	0x001c


	//----- nvinfo : EIATTR_PARAM_CBANK
	.align		4
        /*0068*/ 	.byte	0x04, 0x0a
        /*006a*/ 	.short	(.L_9299 - .L_9298)
	.align		4
.L_9298:
        /*006c*/ 	.word	index@(.nv.constant0._Z10add_kernelILx795EEvPfS0_S0_i)
        /*0070*/ 	.short	0x0380
        /*0072*/ 	.short	0x001c


	//----- nvinfo : EIATTR_SW_WAR
	.align		4
.L_9299:
        /*0074*/ 	.byte	0x04, 0x36
        /*0076*/ 	.short	(.L_9301 - .L_9300)
.L_9300:
        /*0078*/ 	.word	0x00000008
.L_9301:


//--------------------- .nv.info._Z10add_kernelILx794EEvPfS0_S0_i --------------------------
	.section	.nv.info._Z10add_kernelILx794EEvPfS0_S0_i,"",@"SHT_CUDA_INFO"
	.sectionflags	@""
	.align	4


	//----- nvinfo : EIATTR_CUDA_API_VERSION
	.align		4
        /*0000*/ 	.byte	0x04, 0x37
        /*0002*/ 	.short	(.L_9303 - .L_9302)
.L_9302:
        /*0004*/ 	.word	0x00000082


	//----- nvinfo : EIATTR_KPARAM_INFO
	.align		4
.L_9303:
        /*0008*/ 	.byte	0x04, 0x17
        /*000a*/ 	.short	(.L_9305 - .L_9304)
.L_9304:
        /*000c*/ 	.word	0x00000000
        /*0010*/ 	.short	0x0003
        /*0012*/ 	.short	0x0018
        /*0014*/ 	.byte	0x00, 0xf0, 0x11, 0x00


	//----- nvinfo : EIATTR_KPARAM_INFO
	.align		4
.L_9305:
        /*0018*/ 	.byte	0x04, 0x17
        /*001a*/ 	.short	(.L_9307 - .L_9306)
.L_9306:
        /*001c*/ 	.word	0x00000000
        /*0020*/ 	.short	0x0002
        /*0022*/ 	.short	0x0010
        /*0024*/ 	.byte	0x00, 0xf5, 0x21, 0x00


	//----- nvinfo : EIATTR_KPARAM_INFO
	.align		4
.L_9307:
        /*0028*/ 	.byte	0x04, 0x17
        /*002a*/ 	.short	(.L_9309 - .L_9308)
.L_9308:
        /*002c*/ 	.word	0x00000000
        /*0030*/ 	.short	0x0001
        /*0032*/ 	.short	0x0008
        /*0034*/ 	.byte	0x00, 0xf5, 0x21, 0x00


	//----- nvinfo : EIATTR_KPARAM_INFO
	.align		4
.L_9309:
        /*0038*/ 	.byte	0x04, 0x17
        /*003a*/ 	.short	(.L_9311 - .L_9310)
.L_9310:
        /*003c*/ 	.word	0x00000000
        /*0040*/ 	.short	0x0000
        /*0042*/ 	.short	0x0000
        /*0044*/ 	.byte	0x00, 0xf5, 0x21, 0x00


	//----- nvinfo : EIATTR_SPARSE_MMA_MASK
	.align		4
.L_9311:
        /*0048*/ 	.byte	0x03, 0x50
        /*004a*/ 	.short	0x0000


	//----- nvinfo : EIATTR_MAXREG_COUNT
	.align		4
        /*004c*/ 	.byte	0x03, 0x1b
        /*004e*/ 	.short	0x00ff


	//----- nvinfo : EIATTR_MERCURY_ISA_VERSION
	.align		4
        /*0050*/ 	.byte	0x03, 0x5f
        /*0052*/ 	.short	0x0101


	//----- nvinfo : EIATTR_VRC_CTA_INIT_COUNT
	.align		4
        /*0054*/ 	.byte	0x02, 0x4a
	.zero		1
	.zero		1


	//----- nvinfo : EIATTR_EXIT_INSTR_OFFSETS
	.align		4
        /*0058*/ 	.byte	0x04, 0x1c
        /*005a*/ 	.short	(.L_9313 - .L_9312)


	//   ....[0]....
.L_9312:
        /*005c*/ 	.word	0x00000070


	//   ....[1]....
        /*0060*/ 	.word	0x00000130


	//----- nvinfo : EIATTR_CBANK_PARAM_SIZE
	.align		4
.L_9313:
        /*0064*/ 	.byte	0x03, 0x19
        /*0066*/ 	.short	0x001c


	//----- nvinfo : EIATTR_PARAM_CBANK
	.align		4
        /*0068*/ 	.byte	0x04, 0x0a
        /*006a*/ 	.short	(.L_9315 - .L_9314)
	.align		4
.L_9314:
        /*006c*/ 	.word	index@(.nv.constant0._Z10add_kernelILx794EEvPfS0_S0_i)
        /*0070*/ 	.short	0x0380
        /*0072*/ 	.short	0x001c


	//----- nvinfo : EIATTR_SW_WAR
	.align		4
.L_9315:
        /*0074*/ 	.byte	0x04, 0x36
        /*0076*/ 	.short	(.L_9317 - .L_9316)
.L_9316:
        /*0078*/ 	.word	0x00000008
.L_9317:


//--------------------- .nv.info._Z10add_kernelILx793EEvPfS0_S0_i --------------------------
	.section	.nv.info._Z10add_kernelILx793EEvPfS0_S0_i,"",@"SHT_CUDA_INFO"
	.sectionflags	@""
	.align	4


	//----- nvinfo : EIATTR_CUDA_API_VERSION
	.align		4
        /*0000*/ 	.byte	0x04, 0x37
        /*0002*/ 	.short	(.L_9319 - .L_9318)
.L_9318:
        /*0004*/ 	.word	0x00000082


	//----- nvinfo : EIATTR_KPARAM_INFO
	.align		4
.L_9319:
        /*0008*/ 	.byte	0x04, 0x17
        /*000a*/ 	.short	(.L_9321 - .L_9320)
.L_9320:
        /*000c*/ 	.word	0x00000000
        /*0010*/ 	.short	0x0003
        /*0012*/ 	.short	0x0018
        /*0014*/ 	.byte	0x00, 0xf0, 0x11, 0x00


	//----- nvinfo : EIATTR_KPARAM_INFO
	.align		4
.L_9321:
        /*0018*/ 	.byte	0x04, 0x17
        /*001a*/ 	.short	(.L_9323 - .L_9322)
.L_9322:
        /*001c*/ 	.word	0x00000000
        /*0020*/ 	.short	0x0002
        /*0022*/ 	.short	0x0010
        /*0024*/ 	.byte	0x00, 0xf5, 0x21, 0x00


	//----- nvinfo : EIATTR_KPARAM_INFO
	.align		4
.L_9323:
        /*0028*/ 	.byte	0x04, 0x17
        /*002a*/ 	.short	(.L_9325 - .L_9324)
.L_9324:
        /*002c*/ 	.word	0x00000000
        /*0030*/ 	.short	0x0001
        /*0032*/ 	.short	0x0008
        /*0034*/ 	.byte	0x00, 0xf5, 0x21, 0x00


	//----- nvinfo : EIATTR_KPARAM_INFO
	.align		4
.L_9325:
        /*0038*/ 	.byte	0x04, 0x17
        /*003a*/ 	.short	(.L_9327 - .L_9326)
.L_9326:
        /*003c*/ 	.word	0x00000000
        /*0040*/ 	.short	0x0000
        /*0042*/ 	.short	0x0000
        /*0044*/ 	.byte	0x00, 0xf5, 0x21, 0x00


	//----- nvinfo : EIATTR_SPARSE_MMA_MASK
	.align		4
.L_9327:
        /*0048*/ 	.byte	0x03, 0x50
        /*004a*/ 	.short	0x0000


	//----- nvinfo : EIATTR_MAXREG_COUNT
	.align		4
        /*004c*/ 	.byte	0x03, 0x1b
        /*004e*/ 	.short	0x00ff


	//----- nvinfo : EIATTR_MERCURY_ISA_VERSION
	.align		4
        /*0050*/ 	.byte	0x03, 0x5f
        /*0052*/ 	.short	0x0101


	//----- nvinfo : EIATTR_VRC_CTA_INIT_COUNT
	.align		4
        /*0054*/ 	.byte	0x02, 0x4a
	.zero		1
	.zero		1


	//----- nvinfo : EIATTR_EXIT_INSTR_OFFSETS
	.align		4
        /*0058*/ 	.byte	0x04, 0x1c
        /*005a*/ 	.short	(.L_9329 - .L_9328)


	//   ....[0]....
.L_9328:
        /*005c*/ 	.word	0x00000070


	//   ....[1]....
        /*0060*/ 	.word	0x00000130


	//----- nvinfo : EIATTR_CBANK_PARAM_SIZE
	.align		4
.L_9329:
        /*0064*/ 	.byte	0x03, 0x19
        /*0066*/ 	.short	0x001c


	//----- nvinfo : EIATTR_PARAM_CBANK
	.align		4
        /*0068*/ 	.byte	0x04, 0x0a
        /*006a*/ 	.short	(.L_9331 - .L_9330)
	.align		4
.L_9330:
        /*006c*/ 	.word	index@(.nv.constant0._Z10add_kernelILx793EEvPfS0_S0_i)
        /*0070*/ 	.short	0x0380
        /*0072*/ 	.short	0x001c


	//----- nvinfo : EIATTR_SW_WAR
	.align		4
.L_9331:
        /*0074*/ 	.byte	0x04, 0x36
        /*0076*/ 	.short	(.L_9333 - .L_9332)
.L_9332:
        /*0078*/ 	.word	0x00000008
.L_9333:


//--------------------- .nv.info._Z10add_kernelILx792EEvPfS0_S0_i --------------------------
	.section	.nv.info._Z10add_kernelILx792EEvPfS0_S0_i,"",@"SHT_CUDA_INFO"
	.sectionflags	@""
	.align	4


	//----- nvinfo : EIATTR_CUDA_API_VERSION
	.align		4
        /*0000*/ 	.byte	0x04, 0x37
        /*0002*/ 	.short	(.L_9335 - .L_9334)
.L_9334:
        /*0004*/ 	.word	0x00000082


	//----- nvinfo : EIATTR_KPARAM_INFO
	.align		4
.L_9335:
        /*0008*/ 	.byte	0x04, 0x17
        /*000a*/ 	.short	(.L_9337 - .L_9336)
.L_9336:
        /*000c*/ 	.word	0x00000000
        /*0010*/ 	.short	0x0003
        /*0012*/ 	.short	0x0018
        /*0014*/ 	.byte	0x00, 0xf0, 0x11, 0x00


	//----- nvinfo : EIATTR_KPARAM_INFO
	.align		4
.L_9337:
        /*0018*/ 	.byte	0x04, 0x17
        /*001a*/ 	.short	(.L_9339 - .L_9338)
.L_9338:
        /*001c*/ 	.word	0x00000000
        /*0020*/ 	.short	0x0002
        /*0022*/ 	.short	0x0010
        /*0024*/ 	.byte	0x00, 0xf5, 0x21, 0x00


	//----- nvinfo : EIATTR_KPARAM_INFO
	.align		4
.L_9339:
        /*0028*/ 	.byte	0x04, 0x17
        /*002a*/ 	.short	(.L_9341 - .L_9340)
.L_9340:
        /*002c*/ 	.word	0x00000000
        /*0030*/ 	.short	0x0001
        /*0032*/ 	.short	0x0008
        /*0034*/ 	.byte	0x00, 0xf5, 0x21, 0x00


	//----- nvinfo : EIATTR_KPARAM_INFO
	.align		4
.L_9341:
        /*0038*/ 	.byte	0x04, 0x17
        /*003a*/ 	.short	(.L_9343 - .L_9342)
.L_9342:
        /*003c*/ 	.word	0x00000000
        /*0040*/ 	.short	0x0000
        /*0042*/ 	.short	0x0000
        /*0044*/ 	.byte	0x00, 0xf5, 0x21, 0x00


	//----- nvinfo : EIATTR_SPARSE_MMA_MASK
	.align		4
.L_9343:
        /*0048*/ 	.byte	0x03, 0x50
        /*004a*/ 	.short	0x0000


	//----- nvinfo : EIATTR_MAXREG_COUNT
	.align		4
        /*004c*/ 	.byte	0x03, 0x1b
        /*004e*/ 	.short	0x00ff


	//----- nvinfo : EIATTR_MERCURY_ISA_VERSION
	.align		4
        /*0050*/ 	.byte	0x03, 0x5f
        /*0052*/ 	.short	0x0101


	//----- nvinfo : EIATTR_VRC_CTA_INIT_COUNT
	.align		4
        /*0054*/ 	.byte	0x02, 0x4a
	.zero		1
	.zero		1


	//----- nvinfo : EIATTR_EXIT_INSTR_OFFSETS
	.align		4
        /*0058*/ 	.byte	0x04, 0x1c
        /*005a*/ 	.short	(.L_9345 - .L_9344)


	//   ....[0]....
.L_9344:
        /*005c*/ 	.word	0x00000070


	//   ....[1]....
        /*0060*/ 	.word	0x00000130


	//----- nvinfo : EIATTR_CBANK_PARAM_SIZE
	.align		4
.L_9345:
        /*0064*/ 	.byte	0x03, 0x19
        /*0066*/ 	.short	0x001c


	//----- nvinfo : EIATTR_PARAM_CBANK
	.align		4
        /*0068*/ 	.byte	0x04, 0x0a
        /*006a*/ 	.short	(.L_9347 - .L_9346)
	.align		4
.L_9346:
        /*006c*/ 	.word	index@(.nv.constant0._Z10add_kernelILx792EEvPfS0_S0_i)
        /*0070*/ 	.short	0x0380
        /*0072*/ 	.short	0x001c


	//----- nvinfo : EIATTR_SW_WAR
	.align		4
.L_9347:
        /*0074*/ 	.byte	0x04, 0x36
        /*0076*/ 	.short	(.L_9349 - .L_9348)
.L_9348:
        /*0078*/ 	.word	0x00000008
.L_9349:


//--------------------- .nv.info._Z10add_kernelILx791EEvPfS0_S0_i --------------------------
	.section	.nv.info._Z10add_kernelILx791EEvPfS0_S0_i,"",@"SHT_CUDA_INFO"
	.sectionflags	@""
	.align	4


	//----- nvinfo : EIATTR_CUDA_API_VERSION
	.align		4
        /*0000*/ 	.byte	0x04, 0x37
        /*0002*/ 	.short	(.L_9351 - .L_9350)
.L_9350:
        /*0004*/ 	.word	0x00000082


	//----- nvinfo : EIATTR_KPARAM_INFO
	.align		4
.L_9351:
        /*0008*/ 	.byte	0x04, 0x17
        /*000a*/ 	.short	(.L_9353 - .L_9352)
.L_9352:
        /*000c*/ 	.word	0x00000000
        /*0010*/ 	.short	0x0003
        /*0012*/ 	.short	0x0018
        /*0014*/ 	.byte	0x00, 0xf0, 0x11, 0x00


	//----- nvinfo : EIATTR_KPARAM_INFO
	.align		4
.L_9353:
        /*0018*/ 	.byte	0x04, 0x17
        /*001a*/ 	.short	(.L_9355 - .L_9354)
.L_9354:
        /*001c*/ 	.word	0x00000000
        /*0020*/ 	.short	0x0002
        /*0022*/ 	.short	0x0010
        /*0024*/ 	.byte	0x00, 0xf5, 0x21, 0x00


	//----- nvinfo : EIATTR_KPARAM_INFO
	.align		4
.L_9355:
        /*0028*/ 	.byte	0x04, 0x17
        /*002a*/ 	.short	(.L_9357 - .L_9356)
.L_9356:
        /*002c*/ 	.word	0x00000000
        /*0030*/ 	.short	0x0001
        /*0032*/ 	.short	0x0008
        /*0034*/ 	.byte	0x00, 0xf5, 0x21, 0x00


	//----- nvinfo : EIATTR_KPARAM_INFO
	.align		4
.L_9357:
        /*0038*/ 	.byte	0x04, 0x17
        /*003a*/ 	.short	(.L_9359 - .L_9358)
.L_9358:
        /*003c*/ 	.word	0x00000000
        /*0040*/ 	.short	0x0000
        /*0042*/ 	.short	0x0000
        /*0044*/ 	.byte	0x00, 0xf5, 0x21, 0x00


	//----- nvinfo : EIATTR_SPARSE_MMA_MASK
	.align		4
.L_9359:
        /*0048*/ 	.byte	0x03, 0x50
        /*004a*/ 	.short	0x0000


	//----- nvinfo : EIATTR_MAXREG_COUNT
	.align		4
        /*004c*/ 	.byte	0x03, 0x1b
        /*004e*/ 	.short	0x00ff


	//----- nvinfo : EIATTR_MERCURY_ISA_VERSION
	.align		4
        /*0050*/ 	.byte	0x03, 0x5f
        /*0052*/ 	.short	0x0101


	//----- nvinfo : EIATTR_VRC_CTA_INIT_COUNT
	.align		4
        /*0054*/ 	.byte	0x02, 0x4a
	.zero		1
	.zero		1


	//----- nvinfo : EIATTR_EXIT_INSTR_OFFSETS
	.align		4
        /*0058*/ 	.byte	0x04, 0x1c
        /*005a*/ 	.short	(.L_9361 - .L_9360)


	//   ....[0]....
.L_9360:
        /*005c*/ 	.word	0x00000070


	//   ....[1]....
        /*0060*/ 	.word	0x00000130


	//----- nvinfo : EIATTR_CBANK_PARAM_SIZE
	.align		4
.L_9361:
        /*0064*/ 	.byte	0x03, 0x19
        /*0066*/ 	.short	0x001c


	//----- nvinfo : EIATTR_PARAM_CBANK
	.align		4
        /*0068*/ 	.byte	0x04, 0x0a
        /*006a*/ 	.short	(.L_9363 - .L_9362)
	.align		4
.L_9362:
        /*006c*/ 	.word	index@(.nv.constant0._Z10add_kernelILx791EEvPfS0_S0_i)
        /*0070*/ 	.short	0x0380
        /*0072*/ 	.short	0x001c


	//----- nvinfo : EIATTR_SW_WAR
	.align		4
.L_9363:
        /*0074*/ 	.byte	0x04, 0x36
        /*0076*/ 	.short	(.L_9365 - .L_9364)
.L_9364:
        /*0078*/ 	.word	0x00000008
.L_9365:


//--------------------- .nv.info._Z10add_kernelILx790EEvPfS0_S0_i --------------------------
	.section	.nv.info._Z10add_kernelILx790EEvPfS0_S0_i,"",@"SHT_CUDA_INFO"
	.sectionflags	@""
	.align	4


	//----- nvinfo : EIATTR_CUDA_API_VERSION
	.align		4
        /*0000*/ 	.byte	0x04, 0x37
        /*0002*/ 	.short	(.L_9367 - .L_9366)
.L_9366:
        /*0004*/ 	.word	0x00000082


	//----- nvinfo : EIATTR_KPARAM_INFO
	.align		4
.L_9367:
        /*0008*/ 	.byte	0x04, 0x17
        /*000a*/ 	.short	(.L_9369 - .L_9368)
.L_9368:
        /*000c*/ 	.word	0x00000000
        /*0010*/ 	.short	0x0003
        /*0012*/ 	.short	0x0018
        /*0014*/ 	.byte	0x00, 0xf0, 0x11, 0x00


	//----- nvinfo : EIATTR_KPARAM_INFO
	.align		4
.L_9369:
        /*0018*/ 	.byte	0x04, 0x17
        /*001a*/ 	.short	(.L_9371 - .L_9370)
.L_9370:
        /*001c*/ 	.word	0x00000000
        /*0020*/ 	.short	0x0002
        /*0022*/ 	.short	0x0010
        /*0024*/ 	.byte	0x00, 0xf5, 0x21, 0x00


	//----- nvinfo : EIATTR_KPARAM_INFO
	.align		4
.L_9371:
        /*0028*/ 	.byte	0x04, 0x17
        /*002a*/ 	.short	(.L_9373 - .L_9372)
.L_9372:
        /*002c*/ 	.word	0x00000000
        /*0030*/ 	.short	0x0001
        /*0032*/ 	.short	0x0008
        /*0034*/ 	.byte	0x00, 0xf5, 0x21, 0x00


	//----- nvinfo : EIATTR_KPARAM_INFO
	.align		4
.L_9373:
        /*0038*/ 	.byte	0x04, 0x17
        /*003a*/ 	.short	(.L_9375 - .L_9374)
.L_9374:
        /*003c*/ 	.word	0x00000000
        /*0040*/ 	.short	0x0000
        /*0042*/ 	.short	0x0000
        /*0044*/ 	.byte	0x00, 0xf5, 0x21, 0x00


	//----- nvinfo : EIATTR_SPARSE_MMA_MASK
	.align		4
.L_9375:
        /*0048*/ 	.byte	0x03, 0x50
        /*004a*/ 	.short	0x0000


	//----- nvinfo : EIATTR_MAXREG_COUNT
	.align		4
        /*004c*/ 	.byte	0x03, 0x1b
        /*004e*/ 	.short	0x00ff


	//----- nvinfo : EIATTR_MERCURY_ISA_VERSION
	.align		4
        /*0050*/ 	.byte	0x03, 0x5f
        /*0052*/ 	.short	0x0101


	//----- nvinfo : EIATTR_VRC_CTA_INIT_COUNT
	.align		4
        /*0054*/ 	.byte	0x02, 0x4a
	.zero		1
	.zero		1


	//----- nvinfo : EIATTR_EXIT_INSTR_OFFSETS
	.align		4
        /*0058*/ 	.byte	0x04, 0x1c
        /*005a*/ 	.short	(.L_9377 - .L_9376)


	//   ....[0]....
.L_9376:
        /*005c*/ 	.word	0x00000070


	//   ....[1]....
        /*0060*/ 	.word	0x00000130


	//----- nvinfo : EIATTR_CBANK_PARAM_SIZE
	.align		4
.L_9377:
        /*0064*/ 	.byte	0x03, 0x19
        /*0066*/ 	.short	0x001c


	//----- nvinfo : EIATTR_PARAM_CBANK
	.align		4
        /*0068*/ 	.byte	0x04, 0x0a
        /*006a*/ 	.short	(.L_9379 - .L_9378)
	.align		4
.L_9378:
        /*006c*/ 	.word	index@(.nv.constant0._Z10add_kernelILx790EEvPfS0_S0_i)
        /*0070*/ 	.short	0x0380
        /*0072*/ 	.short	0x001c


	//----- nvinfo : EIATTR_SW_WAR
	.align		4
.L_9379:
        /*0074*/ 	.byte	0x04, 0x36
        /*0076*/ 	.short	(.L_9381 - .L_9380)
.L_9380:
        /*0078*/ 	.word	0x00000008
.L_9381:


//--------------------- .nv.info._Z10add_kernelILx789EEvPfS0_S0_i --------------------------
	.section	.nv.info._Z10add_kernelILx789EEvPfS0_S0_i,"",@"SHT_CUDA_INFO"
	.sectionflags	@""
	.align	4


	//----- nvinfo : EIATTR_CUDA_API_VERSION
	.align		4
        /*0000*/ 	.byte	0x04, 0x37
        /*0002*/ 	.short	(.L_9383 - .L_9382)
.L_9382:
        /*0004*/ 	.word	0x00000082


	//----- nvinfo : EIATTR_KPARAM_INFO
	.align		4
.L_9383:
        /*0008*/ 	.byte	0x04, 0x17
        /*000a*/ 	.short	(.L_9385 - .L_9384)
.L_9384:
        /*000c*/ 	.word	0x00000000
        /*0010*/ 	.short	0x0003
        /*0012*/ 	.short	0x0018
        /*0014*/ 	.byte	0x00, 0xf0, 0x11, 0x00


	//----- nvinfo : EIATTR_KPARAM_INFO
	.align		4
.L_9385:
        /*0018*/ 	.byte	0x04, 0x17
        /*001a*/ 	.short	(.L_9387 - .L_9386)
.L_9386:
        /*001c*/ 	.word	0x00000000
        /*0020*/ 	.short	0x0002
        /*0022*/ 	.short	0x0010
        /*0024*/ 	.byte	0x00, 0xf5, 0x21, 0x00


	//----- nvinfo : EIATTR_KPARAM_INFO
	.align		4
.L_9387:
        /*0028*/ 	.byte	0x04, 0x17
        /*002a*/ 	.short	(.L_9389 - .L_9388)
.L_9388:
        /*002c*/ 	.word	0x00000000
        /*0030*/ 	.short	0x0001
        /*0032*/ 	.short	0x0008
        /*0034*/ 	.byte	0x00, 0xf5, 0x21, 0x00


	//----- nvinfo : EIATTR_KPARAM_INFO
	.align		4
.L_9389:
        /*0038*/ 	.byte	0x04, 0x17
        /*003a*/ 	.short	(.L_9391 - .L_9390)
.L_9390:
        /*003c*/ 	.word	0x00000000
        /*0040*/ 	.short	0x0000
        /*0042*/ 	.short	0x0000
        /*0044*/ 	.byte	0x00, 0xf5, 0x21, 0x00


	//----- nvinfo : EIATTR_SPARSE_MMA_MASK
	.align		4
.L_9391:
        /*0048*/ 	.byte	0x03, 0x50
        /*004a*/ 	.short	0x0000


	//----- nvinfo : EIATTR_MAXREG_COUNT
	.align		4
        /*004c*/ 	.byte	0x03, 0x1b
        /*004e*/ 	.short	0x00ff


	//----- nvinfo : EIATTR_MERCURY_ISA_VERSION
	.align		4
        /*0050*/ 	.byte	0x03, 0x5f
        /*0052*/ 	.short	0x0101


	//----- nvinfo : EIATTR_VRC_CTA_INIT_COUNT
	.align		4
        /*0054*/ 	.byte	0x02, 0x4a
	.zero		1
	.zero		1


	//----- nvinfo : EIATTR_EXIT_INSTR_OFFSETS
	.align		4
        /*0058*/ 	.byte	0x04, 0x1c
        /*005a*/ 	.short	(.L_9393 - .L_9392)


	//   ....[0]....
.L_9392:
        /*005c*/ 	.word	0x00000070


	//   ....[1]....
        /*0060*/ 	.word	0x00000130


	//----- nvinfo : EIATTR_CBANK_PARAM_SIZE
	.align		4
.L_9393:
        /*0064*/ 	.byte	0x03, 0x19
        /*0066*/ 	.short	0x001c


	//----- nvinfo : EIATTR_PARAM_CBANK
	.align		4
        /*0068*/ 	.byte	0x04, 0x0a
        /*006a*/ 	.short	(.L_9395 - .L_9394)
	.align		4
.L_9394:
        /*006c*/ 	.word	index@(.nv.constant0._Z10add_kernelILx789EEvPfS0_S0_i)
        /*0070*/ 	.short	0x0380
        /*0072*/ 	.short	0x001c


	//----- nvinfo : EIATTR_SW_WAR
	.align		4
.L_9395:
        /*0074*/ 	.byte	0x04, 0x36
        /*0076*/ 	.short	(.L_9397 - .L_9396)
.L_9396:
        /*0078*/ 	.word	0x00000008
.L_9397:


//--------------------- .nv.info._Z10add_kernelILx788EEvPfS0_S0_i --------------------------
	.section	.nv.info._Z10add_kernelILx788EEvPfS0_S0_i,"",@"SHT_CUDA_INFO"
	.sectionflags	@""
	.align	4


	//----- nvinfo : EIATTR_CUDA_API_VERSION
	.align		4
        /*0000*/ 	.byte	0x04, 0x37
        /*0002*/ 	.short	(.L_9399 - .L_9398)
.L_9398:
        /*0004*/ 	.word	0x00000082


	//----- nvinfo : EIATTR_KPARAM_INFO
	.align		4
.L_9399:
        /*0008*/ 	.byte	0x04, 0x17
        /*000a*/ 	.short	(.L_9401 - .L_9400)
.L_9400:
        /*000c*/ 	.word	0x00000000
        /*0010*/ 	.short	0x0003
        /*0012*/ 	.short	0x0018
        /*0014*/ 	.byte	0x00, 0xf0, 0x11, 0x00


	//----- nvinfo : EIATTR_KPARAM_INFO
	.align		4
.L_9401:
        /*0018*/ 	.byte	0x04, 0x17
        /*001a*/ 	.short	(.L_9403 - .L_9402)
.L_9402:
        /*001c*/ 	.word	0x00000000
        /*0020*/ 	.short	0x0002
        /*0022*/ 	.short	0x0010
        /*0024*/ 	.byte	0x00, 0xf5, 0x21, 0x00


	//----- nvinfo : EIATTR_KPARAM_INFO
	.align		4
.L_9403:
        /*0028*/ 	.byte	0x04, 0x17
        /*002a*/ 	.short	(.L_9405 - .L_9404)
.L_9404:
        /*002c*/ 	.word	0x00000000
        /*0030*/ 	.short	0x0001
        /*0032*/ 	.short	0x0008
        /*0034*/ 	.byte	0x00, 0xf5, 0x21, 0x00


	//----- nvinfo : EIATTR_KPARAM_INFO
	.align		4
.L_9405:
        /*0038*/ 	.byte	0x04, 0x17
        /*003a*/ 	.short	(.L_9407 - .L_9406)
.L_9406:
        /*003c*/ 	.word	0x00000000
        /*0040*/ 	.short	0x0000
        /*0042*/ 	.short	0x0000
        /*0044*/ 	.byte	0x00, 0xf5, 0x21, 0x00


	//----- nvinfo : EIATTR_SPARSE_MMA_MASK
	.align		4
.L_9407:
        /*0048*/ 	.byte	0x03, 0x50
        /*004a*/ 	.short	0x0000


	//----- nvinfo : EIATTR_MAXREG_COUNT
	.align		4
        /*004c*/ 	.byte	0x03, 0x1b
        /*004e*/ 	.short	0x00ff


	//----- nvinfo : EIATTR_MERCURY_ISA_VERSION
	.align		4
        /*0050*/ 	.byte	0x03, 0x5f
        /*0052*/ 	.short	0x0101


	//----- nvinfo : EIATTR_VRC_CTA_INIT_COUNT
	.align		4
        /*0054*/ 	.byte	0x02, 0x4a
	.zero		1
	.zero		1


	//----- nvinfo : EIATTR_EXIT_INSTR_OFFSETS
	.align		4
        /*0058*/ 	.byte	0x04, 0x1c
        /*005a*/ 	.short	(.L_9409 - .L_9408)


	//   ....[0]....
.L_9408:
        /*005c*/ 	.word	0x00000070


	//   ....[1]....
        /*0060*/ 	.word	0x00000130


	//----- nvinfo : EIATTR_CBANK_PARAM_SIZE
	.align		4
.L_9409:
        /*0064*/ 	.byte	0x03, 0x19
        /*0066*/ 	.short	0x001c


	//----- nvinfo : EIATTR_PARAM_CBANK
	.align		4
        /*0068*/ 	.byte	0x04, 0x0a
        /*006a*/ 	.short	(.L_9411 - .L_9410)
	.align		4
.L_9410:
        /*006c*/ 	.word	index@(.nv.constant0._Z10add_kernelILx788EEvPfS0_S0_i)
        /*0070*/ 	.short	0x0380
        /*0072*/ 	.short	0x001c


	//----- nvinfo : EIATTR_SW_WAR
	.align		4
.L_9411:
        /*0074*/ 	.byte	0x04, 0x36
        /*0076*/ 	.short	(.L_9413 - .L_9412)
.L_9412:
        /*0078*/ 	.word	0x00000008
.L_9413:


//--------------------- .nv.info._Z10add_kernelILx787EEvPfS0_S0_i --------------------------
	.section	.nv.info._Z10add_kernelILx787EEvPfS0_S0_i,"",@"SHT_CUDA_INFO"
	.sectionflags	@""
	.align	4


	//----- nvinfo : EIATTR_CUDA_API_VERSION
	.align		4
        /*0000*/ 	.byte	0x04, 0x37
        /*0002*/ 	.short	(.L_9415 - .L_9414)
.L_9414:
        /*0004*/ 	.word	0x00000082


	//----- nvinfo : EIATTR_KPARAM_INFO
	.align		4
.L_9415:
        /*0008*/ 	.byte	0x04, 0x17
        /*000a*/ 	.short	(.L_9417 - .L_9416)
.L_9416:
        /*000c*/ 	.word	0x00000000
        /*0010*/ 	.short	0x0003
        /*0012*/ 	.short	0x0018
        /*0014*/ 	.byte	0x00, 0xf0, 0x11, 0x00


	//----- nvinfo : EIATTR_KPARAM_INFO
	.align		4
.L_9417:
        /*0018*/ 	.byte	0x04, 0x17
        /*001a*/ 	.short	(.L_9419 - .L_9418)
.L_9418:
        /*001c*/ 	.word	0x00000000
        /*0020*/ 	.short	0x0002
        /*0022*/ 	.short	0x0010
        /*0024*/ 	.byte	0x00, 0xf5, 0x21, 0x00


	//----- nvinfo : EIATTR_KPARAM_INFO
	.align		4
.L_9419:
        /*0028*/ 	.byte	0x04, 0x17
        /*002a*/ 	.short	(.L_9421 - .L_9420)
.L_9420:
        /*002c*/ 	.word	0x00000000
        /*0030*/ 	.short	0x0001
        /*0032*/ 	.short	0x0008
        /*0034*/ 	.byte	0x00, 0xf5, 0x21, 0x00


	//----- nvinfo : EIATTR_KPARAM_INFO
	.align		4
.L_9421:
        /*0038*/ 	.byte	0x04, 0x17
        /*003a*/ 	.short	(.L_9423 - .L_9422)
.L_9422:
        /*003c*/ 	.word	0x00000000
        /*0040*/ 	.short	0x0000
        /*0042*/ 	.short	0x0000
        /*0044*/ 	.byte	0x00, 0xf5, 0x21, 0x00


	//----- nvinfo : EIATTR_SPARSE_MMA_MASK
	.align		4
.L_9423:
        /*0048*/ 	.byte	0x03, 0x50
        /*004a*/ 	.short	0x0000


	//----- nvinfo : EIATTR_MAXREG_COUNT
	.align		4
        /*004c*/ 	.byte	0x03, 0x1b
        /*004e*/ 	.short	0x00ff


	//----- nvinfo : EIATTR_MERCURY_ISA_VERSION
	.align		4
        /*0050*/ 	.byte	0x03, 0x5f
        /*0052*/ 	.short	0x0101


	//----- nvinfo : EIATTR_VRC_CTA_INIT_COUNT
	.align		4
        /*0054*/ 	.byte	0x02, 0x4a
	.zero		1
	.zero		1


	//----- nvinfo : EIATTR_EXIT_INSTR_OFFSETS
	.align		4
        /*0058*/ 	.byte	0x04, 0x1c
        /*005a*/ 	.short	(.L_9425 - .L_9424)


	//   ....[0]....
.L_9424:
        /*005c*/ 	.word	0x00000070


	//   ....[1]....
        /*0060*/ 	.word	0x00000130


	//----- nvinfo : EIATTR_CBANK_PARAM_SIZE
	.align		4
.L_9425:
        /*0064*/ 	.byte	0x03, 0x19
        /*0066*/ 	.short	0x001c


	//----- nvinfo : EIATTR_PARAM_CBANK
	.align		4
        /*0068*/ 	.byte	0x04, 0x0a
        /*006a*/ 	.short	(.L_9427 - .L_9426)
	.align		4
.L_9426:
        /*006c*/ 	.word	index@(.nv.constant0._Z10add_kernelILx787EEvPfS0_S0_i)
        /*0070*/ 	.short	0x0380
        /*0072*/ 	.short	0x001c


	//----- nvinfo : EIATTR_SW_WAR
	.align		4
.L_9427:
        /*0074*/ 	.byte	0x04, 0x36
        /*0076*/ 	.short	(.L_9429 - .L_9428)
.L_9428:
        /*0078*/ 	.word	0x00000008
.L_9429:


//--------------------- .nv.info._Z10add_kernelILx786EEvPfS0_S0_i --------------------------
	.section	.nv.info._Z10add_kernelILx786EEvPfS0_S0_i,"",@"SHT_CUDA_INFO"
	.sectionflags	@""
	.align	4


	//----- nvinfo : EIATTR_CUDA_API_VERSION
	.align		4
        /*0000*/ 	.byte	0x04, 0x37
        /*0002*/ 	.short	(.L_9431 - .L_9430)
.L_9430:
        /*0004*/ 	.word	0x00000082


	//----- nvinfo : EIATTR_KPARAM_INFO
	.align		4
.L_9431:
        /*0008*/ 	.byte	0x04, 0x17
        /*000a*/ 	.short	(.L_9433 - .L_9432)
.L_9432:
        /*000c*/ 	.word	0x00000000
        /*0010*/ 	.short	0x0003
        /*0012*/ 	.short	0x0018
        /*0014*/ 	.byte	0x00, 0xf0, 0x11, 0x00


	//----- nvinfo : EIATTR_KPARAM_INFO
	.align		4
.L_9433:
        /*0018*/ 	.byte	0x04, 0x17
        /*001a*/ 	.short	(.L_9435 - .L_9434)
.L_9434:
        /*001c*/ 	.word	0x00000000
        /*0020*/ 	.short	0x0002
        /*0022*/ 	.short	0x0010
        /*0024*/ 	.byte	0x00, 0xf5, 0x21, 0x00


	//----- nvinfo : EIATTR_KPARAM_INFO
	.align		4
.L_9435:
        /*0028*/ 	.byte	0x04, 0x17
        /*002a*/ 	.short	(.L_9437 - .L_9436)
.L_9436:
        /*002c*/ 	.word	0x00000000
        /*0030*/ 	.short	0x0001
        /*0032*/ 	.short	0x0008
        /*0034*/ 	.byte	0x00, 0xf5, 0x21, 0x00


	//----- nvinfo : EIATTR_KPARAM_INFO
	.align		4
.L_9437:
        /*0038*/ 	.byte	0x04, 0x17
        /*003a*/ 	.short	(.L_9439 - .L_9438)
.L_9438:
        /*003c*/ 	.word	0x00000000
        /*0040*/ 	.short	0x0000
        /*0042*/ 	.short	0x0000
        /*0044*/ 	.byte	0x00, 0xf5, 0x21, 0x00


	//----- nvinfo : EIATTR_SPARSE_MMA_MASK
	.align		4
.L_9439:
        /*0048*/ 	.byte	0x03, 0x50
        /*004a*/ 	.short	0x0000


	//----- nvinfo : EIATTR_MAXREG_COUNT
	.align		4
        /*004c*/ 	.byte	0x03, 0x1b
        /*004e*/ 	.short	0x00ff


	//----- nvinfo : EIATTR_MERCURY_ISA_VERSION
	.align		4
        /*0050*/ 	.byte	0x03, 0x5f
        /*0052*/ 	.short	0x0101


	//----- nvinfo : EIATTR_VRC_CTA_INIT_COUNT
	.align		4
        /*0054*/ 	.byte	0x02, 0x4a
	.zero		1
	.zero		1


	//----- nvinfo : EIATTR_EXIT_INSTR_OFFSETS
	.align		4
        /*0058*/ 	.byte	0x04, 0x1c
        /*005a*/ 	.short	(.L_9441 - .L_9440)


	//   ....[0]....
.L_9440:
        /*005c*/ 	.word	0x00000070


	//   ....[1]....
        /*0060*/ 	.word	0x00000130


	//----- nvinfo : EIATTR_CBANK_PARAM_SIZE
	.align		4
.L_9441:
        /*0064*/ 	.byte	0x03, 0x19
        /*0066*/ 	.short	0x001c


	//----- nvinfo : EIATTR_PARAM_CBANK
	.align		4
        /*0068*/ 	.byte	0x04, 0x0a
        /*006a*/ 	.short	(.L_9443 - .L_9442)
	.align		4
.L_9442:
        /*006c*/ 	.word	index@(.nv.constant0._Z10add_kernelILx786EEvPfS0_S0_i)
        /*0070*/ 	.short	0x0380
        /*0072*/ 	.short	0x001c


	//----- nvinfo : EIATTR_SW_WAR
	.align		4
.L_9443:
        /*0074*/ 	.byte	0x04, 0x36
        /*0076*/ 	.short	(.L_9445 - .L_9444)
.L_9444:
        /*0078*/ 	.word	0x00000008
.L_9445:


//--------------------- .nv.info._Z10add_kernelILx785EEvPfS0_S0_i --------------------------
	.section	.nv.info._Z10add_kernelILx785EEvPfS0_S0_i,"",@"SHT_CUDA_INFO"
	.sectionflags	@""
	.align	4


	//----- nvinfo : EIATTR_CUDA_API_VERSION
	.align		4
        /*0000*/ 	.byte	0x04, 0x37
        /*0002*/ 	.short	(.L_9447 - .L_9446)
.L_9446:
        /*0004*/ 	.word	0x00000082


	//----- nvinfo : EIATTR_KPARAM_INFO
	.align		4
.L_9447:
        /*0008*/ 	.byte	0x04, 0x17
        /*000a*/ 	.short	(.L_9449 - .L_9448)
.L_9448:
        /*000c*/ 	.word	0x00000000
        /*0010*/ 	.short	0x0003
        /*0012*/ 	.short	0x0018
        /*0014*/ 	.byte	0x00, 0xf0, 0x11, 0x00


	//----- nvinfo : EIATTR_KPARAM_INFO
	.align		4
.L_9449:
        /*0018*/ 	.byte	0x04, 0x17
        /*001a*/ 	.short	(.L_9451 - .L_9450)
.L_9450:
        /*001c*/ 	.word	0x00000000
        /*0020*/ 	.short	0x0002
        /*0022*/ 	.short	0x0010
        /*0024*/ 	.byte	0x00, 0xf5, 0x21, 0x00


	//----- nvinfo : EIATTR_KPARAM_INFO
	.align		4
.L_9451:
        /*0028*/ 	.byte	0x04, 0x17
        /*002a*/ 	.short	(.L_9453 - .L_9452)
.L_9452:
        /*002c*/ 	.word	0x00000000
        /*0030*/ 	.short	0x0001
        /*0032*/ 	.short	0x0008
        /*0034*/ 	.byte	0x00, 0xf5, 0x21, 0x00


	//----- nvinfo : EIATTR_KPARAM_INFO
	.align		4
.L_9453:
        /*0038*/ 	.byte	0x04, 0x17
        /*003a*/ 	.short	(.L_9455 - .L_9454)
.L_9454:
        /*003c*/ 	.word	0x00000000
        /*0040*/ 	.short	0x0000
        /*0042*/ 	.short	0x0000
        /*0044*/ 	.byte	0x00, 0xf5, 0x21, 0x00


	//----- nvinfo : EIATTR_SPARSE_MMA_MASK
	.align		4
.L_9455:
        /*0048*/ 	.byte	0x03, 0x50
        /*004a*/ 	.short	0x0000


	//----- nvinfo : EIATTR_MAXREG_COUNT
	.align		4
        /*004c*/ 	.byte	0x03, 0x1b
        /*004e*/ 	.short	0x00ff


	//----- nvinfo : EIATTR_MERCURY_ISA_VERSION
	.align		4
        /*0050*/ 	.byte	0x03, 0x5f
        /*0052*/ 	.short	0x0101


	//----- nvinfo : EIATTR_VRC_CTA_INIT_COUNT
	.align		4
        /*0054*/ 	.byte	0x02, 0x4a
	.zero		1
	.zero		1


	//----- nvinfo : EIATTR_EXIT_INSTR_OFFSETS
	.align		4
        /*0058*/ 	.byte	0x04, 0x1c
        /*005a*/ 	.short	(.L_9457 - .L_9456)


	//   ....[0]....
.L_9456:
        /*005c*/ 	.word	0x00000070


	//   ....[1]....
        /*0060*/ 	.word	0x00000130


	//----- nvinfo : EIATTR_CBANK_PARAM_SIZE
	.align		4
.L_9457:
        /*0064*/ 	.byte	0x03, 0x19
        /*0066*/ 	.short	0x001c


	//----- nvinfo : EIATTR_PARAM_CBANK
	.align		4
        /*0068*/ 	.byte	0x04, 0x0a
        /*006a*/ 	.short	(.L_9459 - .L_9458)
	.align		4
.L_9458:
        /*006c*/ 	.word	index@(.nv.constant0._Z10add_kernelILx785EEvPfS0_S0_i)
        /*0070*/ 	.short	0x0380
        /*0072*/ 	.short	0x001c


	//----- nvinfo : EIATTR_SW_WAR
	.align		4
.L_9459:
        /*0074*/ 	.byte	0x04, 0x36
        /*0076*/ 	.short	(.L_9461 - .L_9460)
.L_9460:
        /*0078*/ 	.word	0x00000008
.L_9461:


//--------------------- .nv.info._Z10add_kernelILx784EEvPfS0_S0_i --------------------------
	.section	.nv.info._Z10add_kernelILx784EEvPfS0_S0_i,"",@"SHT_CUDA_INFO"
	.sectionflags	@""
	.align	4


	//----- nvinfo : EIATTR_CUDA_API_VERSION
	.align		4
        /*0000*/ 	.byte	0x04, 0x37
        /*0002*/ 	.short	(.L_9463 - .L_9462)
.L_9462:
        /*0004*/ 	.word	0x00000082


	//----- nvinfo : EIATTR_KPARAM_INFO
	.align		4
.L_9463:
        /*0008*/ 	.byte	0x04, 0x17
        /*000a*/ 	.short	(.L_9465 - .L_9464)
.L_9464:
        /*000c*/ 	.word	0x00000000
        /*0010*/ 	.short	0x0003
        /*0012*/ 	.short	0x0018
        /*0014*/ 	.byte	0x00, 0xf0, 0x11, 0x00


	//----- nvinfo : EIATTR_KPARAM_INFO
	.align		4
.L_9465:
        /*0018*/ 	.byte	0x04, 0x17
        /*001a*/ 	.short	(.L_9467 - .L_9466)
.L_9466:
        /*001c*/ 	.word	0x00000000
        /*0020*/ 	.short	0x0002
        /*0022*/ 	.short	0x0010
        /*0024*/ 	.byte	0x00, 0xf5, 0x21, 0x00


	//----- nvinfo : EIATTR_KPARAM_INFO
	.align		4
.L_9467:
        /*0028*/ 	.byte	0x04, 0x17
        /*002a*/ 	.short	(.L_9469 - .L_9468)
.L_9468:
        /*002c*/ 	.word	0x00000000
        /*0030*/ 	.short	0x0001
        /*0032*/ 	.short	0x0008
        /*0034*/ 	.byte	0x00, 0xf5, 0x21, 0x00


	//----- nvinfo : EIATTR_KPARAM_INFO
	.align		4
.L_9469:
        /*0038*/ 	.byte	0x04, 0x17
        /*003a*/ 	.short	(.L_9471 - .L_9470)
.L_9470:
        /*003c*/ 	.word	0x00000000
        /*0040*/ 	.short	0x0000
        /*0042*/ 	.short	0x0000
        /*0044*/ 	.byte	0x00, 0xf5, 0x21, 0x00


	//----- nvinfo : EIATTR_SPARSE_MMA_MASK
	.align		4
.L_9471:
        /*0048*/ 	.byte	0x03, 0x50
        /*004a*/ 	.short	0x0000


	//----- nvinfo : EIATTR_MAXREG_COUNT
	.align		4
        /*004c*/ 	.byte	0x03, 0x1b
        /*004e*/ 	.short	0x00ff


	//----- nvinfo : EIATTR_MERCURY_ISA_VERSION
	.align		4
        /*0050*/ 	.byte	0x03, 0x5f
        /*0052*/ 	.short	0x0101


	//----- nvinfo : EIATTR_VRC_CTA_INIT_COUNT
	.align		4
        /*0054*/ 	.byte	0x02, 0x4a
	.zero		1
	.zero		1


	//----- nvinfo : EIATTR_EXIT_INSTR_OFFSETS
	.align		4
        /*0058*/ 	.byte	0x04, 0x1c
        /*005a*/ 	.short	(.L_9473 - .L_9472)


	//   ....[0]....
.L_9472:
        /*005c*/ 	.word	0x00000070


	//   ....[1]....
        /*0060*/ 	.word	0x00000130


	//----- nvinfo : EIATTR_CBANK_PARAM_SIZE
	.align		4
.L_9473:
        /*0064*/ 	.byte	0x03, 0x19
        /*0066*/ 	.short	0x001c


	//----- nvinfo : EIATTR_PARAM_CBANK
	.align		4
        /*0068*/ 	.byte	0x04, 0x0a
        /*006a*/ 	.short	(.L_9475 - .L_9474)
	.align		4
.L_9474:
        /*006c*/ 	.word	index@(.nv.constant0._Z10add_kernelILx784EEvPfS0_S0_i)
        /*0070*/ 	.short	0x0380
        /*0072*/ 	.short	0x001c


	//----- nvinfo : EIATTR_SW_WAR
	.align		4
.L_9475:
        /*0074*/ 	.byte	0x04, 0x36
        /*0076*/ 	.short	(.L_9477 - .L_9476)
.L_9476:
        /*0078*/ 	.word	0x00000008
.L_9477:


//--------------------- .nv.info._Z10add_kernelILx783EEvPfS0_S0_i --------------------------
	.section	.nv.info._Z10add_kernelILx783EEvPfS0_S0_i,"",@"SHT_CUDA_INFO"
	.sectionflags	@""
	.align	4


	//----- nvinfo : EIATTR_CUDA_API_VERSION
	.align		4
        /*0000*/ 	.byte	0x04, 0x37
        /*0002*/ 	.short	(.L_9479 - .L_9478)
.L_9478:
        /*0004*/ 	.word	0x00000082


	//----- nvinfo : EIATTR_KPARAM_INFO
	.align		4
.L_9479:
        /*0008*/ 	.byte	0x04, 0x17
        /*000a*/ 	.short	(.L_9481 - .L_9480)
.L_9480:
        /*000c*/ 	.word	0x00000000
        /*0010*/ 	.short	0x0003
        /*0012*/ 	.short	0x0018
        /*0014*/ 	.byte	0x00, 0xf0, 0x11, 0x00


	//----- nvinfo : EIATTR_KPARAM_INFO
	.align		4
.L_9481:
        /*0018*/ 	.byte	0x04, 0x17
        /*001a*/ 	.short	(.L_9483 - .L_9482)
.L_9482:
        /*001c*/ 	.word	0x00000000
        /*0020*/ 	.short	0x0002
        /*0022*/ 	.short	0x0010
        /*0024*/ 	.byte	0x00, 0xf5, 0x21, 0x00


	//----- nvinfo : EIATTR_KPARAM_INFO
	.align		4
.L_9483:
        /*0028*/ 	.byte	0x04, 0x17
        /*002a*/ 	.short	(.L_9485 - .L_9484)
.L_9484:
        /*002c*/ 	.word	0x00000000
        /*0030*/ 	.short	0x0001
        /*0032*/ 	.short	0x0008
        /*0034*/ 	.byte	0x00, 0xf5, 0x21, 0x00


	//----- nvinfo : EIATTR_KPARAM_INFO
	.align		4
.L_9485:
        /*0038*/ 	.byte	0x04, 0x17
        /*003a*/ 	.short	(.L_9487 - .L_9486)
.L_9486:
        /*003c*/ 	.word	0x00000000
        /*0040*/ 	.short	0x0000
        /*0042*/ 	.short	0x0000
        /*0044*/ 	.byte	0x00, 0xf5, 0x21, 0x00


	//----- nvinfo : EIATTR_SPARSE_MMA_MASK
	.align		4
.L_9487:
        /*0048*/ 	.byte	0x03, 0x50
        /*004a*/ 	.short	0x0000


	//----- nvinfo : EIATTR_MAXREG_COUNT
	.align		4
        /*004c*/ 	.byte	0x03, 0x1b
        /*004e*/ 	.short	0x00ff


	//----- nvinfo : EIATTR_MERCURY_ISA_VERSION
	.align		4
        /*0050*/ 	.byte	0x03, 0x5f
        /*0052*/ 	.short	0x0101


	//----- nvinfo : EIATTR_VRC_CTA_INIT_COUNT
	.align		4
        /*0054*/ 	.byte	0x02, 0x4a
	.zero		1
	.zero		1


	//----- nvinfo : EIATTR_EXIT_INSTR_OFFSETS
	.align		4
        /*0058*/ 	.byte	0x04, 0x1c
        /*005a*/ 	.short	(.L_9489 - .L_9488)


	//   ....[0]....
.L_9488:
        /*005c*/ 	.word	0x00000070


	//   ....[1]....
        /*0060*/ 	.word	0x00000130


	//----- nvinfo : EIATTR_CBANK_PARAM_SIZE
	.align		4
.L_9489:
        /*0064*/ 	.byte	0x03, 0x19
        /*0066*/ 	.short	0x001c


	//----- nvinfo : EIATTR_PARAM_CBANK
	.align		4
        /*0068*/ 	.byte	0x04, 0x0a
        /*006a*/ 	.short	(.L_9491 - .L_9490)
	.align		4
.L_9490:
        /*006c*/ 	.word	index@(.nv.constant0._Z10add_kernelILx783EEvPfS0_S0_i)
        /*0070*/ 	.short	0x0380
        /*0072*/ 	.short	0x001c


	//----- nvinfo : EIATTR_SW_WAR
	.align		4
.L_9491:
        /*0074*/ 	.byte	0x04, 0x36
        /*0076*/ 	.short	(.L_9493 - .L_9492)
.L_9492:
        /*0078*/ 	.word	0x00000008
.L_9493:


//--------------------- .nv.info._Z10add_kernelILx782EEvPfS0_S0_i --------------------------
	.section	.nv.info._Z10add_kernelILx782EEvPfS0_S0_i,"",@"SHT_CUDA_INFO"
	.sectionflags	@""
	.align	4


	//----- nvinfo : EIATTR_CUDA_API_VERSION
	.align		4
        /*0000*/ 	.byte	0x04, 0x37
        /*0002*/ 	.short	(.L_9495 - .L_9494)
.L_9494:
        /*0004*/ 	.word	0x00000082


	//----- nvinfo : EIATTR_KPARAM_INFO
	.align		4
.L_9495:
        /*0008*/ 	.byte	0x04, 0x17
        /*000a*/ 	.short	(.L_9497 - .L_9496)
.L_9496:
        /*000c*/ 	.word	0x00000000
        /*0010*/ 	.short	0x0003
        /*0012*/ 	.short	0x0018
        /*0014*/ 	.byte	0x00, 0xf0, 0x11, 0x00


	//----- nvinfo : EIATTR_KPARAM_INFO
	.align		4
.L_9497:
        /*0018*/ 	.byte	0x04, 0x17
        /*001a*/ 	.short	(.L_9499 - .L_9498)
.L_9498:
        /*001c*/ 	.word	0x00000000
        /*0020*/ 	.short	0x0002
        /*0022*/ 	.short	0x0010
        /*0024*/ 	.byte	0x00, 0xf5, 0x21, 0x00


	//----- nvinfo : EIATTR_KPARAM_INFO
	.align		4
.L_9499:
        /*0028*/ 	.byte	0x04, 0x17
        /*002a*/ 	.short	(.L_9501 - .L_9500)
.L_9500:
        /*002c*/ 	.word	0x00000000
        /*0030*/ 	.short	0x0001
        /*0032*/ 	.short	0x0008
        /*0034*/ 	.byte	0x00, 0xf5, 0x21, 0x00


	//----- nvinfo : EIATTR_KPARAM_INFO
	.align		4
.L_9501:
        /*0038*/ 	.byte	0x04, 0x17
        /*003a*/ 	.short	(.L_9503 - .L_9502)
.L_9502:
        /*003c*/ 	.word	0x00000000
        /*0040*/ 	.short	0x0000
        /*0042*/ 	.short	0x0000
        /*0044*/ 	.byte	0x00, 0xf5, 0x21, 0x00


	//----- nvinfo : EIATTR_SPARSE_MMA_MASK
	.align		4
.L_9503:
        /*0048*/ 	.byte	0x03, 0x50
        /*004a*/ 	.short	0x0000


	//----- nvinfo : EIATTR_MAXREG_COUNT
	.align		4
        /*004c*/ 	.byte	0x03, 0x1b
        /*004e*/ 	.short	0x00ff


	//----- nvinfo : EIATTR_MERCURY_ISA_VERSION
	.align		4
        /*0050*/ 	.byte	0x03, 0x5f
        /*0052*/ 	.short	0x0101


	//----- nvinfo : EIATTR_VRC_CTA_INIT_COUNT
	.align		4
        /*0054*/ 	.byte	0x02, 0x4a
	.zero		1
	.zero		1


	//----- nvinfo : EIATTR_EXIT_INSTR_OFFSETS
	.align		4
        /*0058*/ 	.byte	0x04, 0x1c
        /*005a*/ 	.short	(.L_9505 - .L_9504)


	//   ....[0]....
.L_9504:
        /*005c*/ 	.word	0x00000070


	//   ....[1]....
        /*0060*/ 	.word	0x00000130


	//----- nvinfo : EIATTR_CBANK_PARAM_SIZE
	.align		4
.L_9505:
        /*0064*/ 	.byte	0x03, 0x19
        /*0066*/ 	.short	0x001c


	//----- nvinfo : EIATTR_PARAM_CBANK
	.align		4
        /*0068*/ 	.byte	0x04, 0x0a
        /*006a*/ 	.short	(.L_9507 - .L_9506)
	.align		4
.L_9506:
        /*006c*/ 	.word	index@(.nv.constant0._Z10add_kernelILx782EEvPfS0_S0_i)
        /*0070*/ 	.short	0x0380
        /*0072*/ 	.short	0x001c


	//----- nvinfo : EIATTR_SW_WAR
	.align		4
.L_9507:
        /*0074*/ 	.byte	0x04, 0x36
        /*0076*/ 	.short	(.L_9509 - .L_9508)
.L_9508:
        /*0078*/ 	.word	0x00000008
.L_9509:


//--------------------- .nv.info._Z10add_kernelILx781EEvPfS0_S0_i --------------------------
	.section	.nv.info._Z10add_kernelILx781EEvPfS0_S0_i,"",@"SHT_CUDA_INFO"
	.sectionflags	@""
	.align	4


	//----- nvinfo : EIATTR_CUDA_API_VERSION
	.align		4
        /*0000*/ 	.byte	0x04, 0x37
        /*0002*/ 	.short	(.L_9511 - .L_9510)
.L_9510:
        /*0004*/ 	.word	0x00000082


	//----- nvinfo : EIATTR_KPARAM_INFO
	.align		4
.L_9511:
        /*0008*/ 	.byte	0x04, 0x17
        /*000a*/ 	.short	(.L_9513 - .L_9512)
.L_9512:
        /*000c*/ 	.word	0x00000000
        /*0010*/ 	.short	0x0003
        /*0012*/ 	.short	0x0018
        /*0014*/ 	.byte	0x00, 0xf0, 0x11, 0x00


	//----- nvinfo : EIATTR_KPARAM_INFO
	.align		4
.L_9513:
        /*0018*/ 	.byte	0x04, 0x17
        /*001a*/ 	.short	(.L_9515 - .L_9514)
.L_9514:
        /*001c*/ 	.word	0x00000000
        /*0020*/ 	.short	0x0002
        /*0022*/ 	.short	0x0010
        /*0024*/ 	.byte	0x00, 0xf5, 0x21, 0x00


	//----- nvinfo : EIATTR_KPARAM_INFO
	.align		4
.L_9515:
        /*0028*/ 	.byte	0x04, 0x17
        /*002a*/ 	.short	(.L_9517 - .L_9516)
.L_9516:
        /*002c*/ 	.word	0x00000000
        /*0030*/ 	.short	0x0001
        /*0032*/ 	.short	0x0008
        /*0034*/ 	.byte	0x00, 0xf5, 0x21, 0x00


	//----- nvinfo : EIATTR_KPARAM_INFO
	.align		4
.L_9517:
        /*0038*/ 	.byte	0x04, 0x17
        /*003a*/ 	.short	(.L_9519 - .L_9518)
.L_9518:
        /*003c*/ 	.word	0x00000000
        /*0040*/ 	.short	0x0000
        /*0042*/ 	.short	0x0000
        /*0044*/ 	.byte	0x00, 0xf5, 0x21, 0x00


	//----- nvinfo : EIATTR_SPARSE_MMA_MASK
	.align		4
.L_9519:
        /*0048*/ 	.byte	0x03, 0x50
        /*004a*/ 	.short	0x0000


	//----- nvinfo : EIATTR_MAXREG_COUNT
	.align		4
        /*004c*/ 	.byte	0x03, 0x1b
        /*004e*/ 	.short	0x00ff


	//----- nvinfo : EIATTR_MERCURY_ISA_VERSION
	.align		4
        /*0050*/ 	.byte	0x03, 0x5f
        /*0052*/ 	.short	0x0101


	//----- nvinfo : EIATTR_VRC_CTA_INIT_COUNT
	.align		4
        /*0054*/ 	.byte	0x02, 0x4a
	.zero		1
	.zero		1


	//----- nvinfo : EIATTR_EXIT_INSTR_OFFSETS
	.align		4
        /*0058*/ 	.byte	0x04, 0x1c
        /*005a*/ 	.short	(.L_9521 - .L_9520)


	//   ....[0]....
.L_9520:
        /*005c*/ 	.word	0x00000070


	//   ....[1]....
        /*0060*/ 	.word	0x00000130


	//----- nvinfo : EIATTR_CBANK_PARAM_SIZE
	.align		4
.L_9521:
        /*0064*/ 	.byte	0x03, 0x19
        /*0066*/ 	.short	0x001c


	//----- nvinfo : EIATTR_PARAM_CBANK
	.align		4
        /*0068*/ 	.byte	0x04, 0x0a
        /*006a*/ 	.short	(.L_9523 - .L_9522)
	.align		4
.L_9522:
        /*006c*/ 	.word	index@(.nv.constant0._Z10add_kernelILx781EEvPfS0_S0_i)
        /*0070*/ 	.short	0x0380
        /*0072*/ 	.short	0x001c


	//----- nvinfo : EIATTR_SW_WAR
	.align		4
.L_9523:
        /*0074*/ 	.byte	0x04, 0x36
        /*0076*/ 	.short	(.L_9525 - .L_9524)
.L_9524:
        /*0078*/ 	.word	0x00000008
.L_9525:


//--------------------- .nv.info._Z10add_kernelILx780EEvPfS0_S0_i --------------------------
	.section	.nv.info._Z10add_kernelILx780EEvPfS0_S0_i,"",@"SHT_CUDA_INFO"
	.sectionflags	@""
	.align	4


	//----- nvinfo : EIATTR_CUDA_API_VERSION
	.align		4
        /*0000*/ 	.byte	0x04, 0x37
        /*0002*/ 	.short	(.L_9527 - .L_9526)
.L_9526:
        /*0004*/ 	.word	0x00000082


	//----- nvinfo : EIATTR_KPARAM_INFO
	.align		4
.L_9527:
        /*0008*/ 	.byte	0x04, 0x17
        /*000a*/ 	.short	(.L_9529 - .L_9528)
.L_9528:
        /*000c*/ 	.word	0x00000000
        /*0010*/ 	.short	0x0003
        /*0012*/ 	.short	0x0018
        /*0014*/ 	.byte	0x00, 0xf0, 0x11, 0x00


	//----- nvinfo : EIATTR_KPARAM_INFO
	.align		4
.L_9529:
        /*0018*/ 	.byte	0x04, 0x17
        /*001a*/ 	.short	(.L_9531 - .L_9530)
.L_9530:
        /*001c*/ 	.word	0x00000000
        /*0020*/ 	.short	0x0002
        /*0022*/ 	.short	0x0010
        /*0024*/ 	.byte	0x00, 0xf5, 0x21, 0x00


	//----- nvinfo : EIATTR_KPARAM_INFO
	.align		4
.L_9531:
        /*0028*/ 	.byte	0x04, 0x17
        /*002a*/ 	.short	(.L_9533 - .L_9532)
.L_9532:
        /*002c*/ 	.word	0x00000000
        /*0030*/ 	.short	0x0001
        /*0032*/ 	.short	0x0008
        /*0034*/ 	.byte	0x00, 0xf5, 0x21, 0x00


	//----- nvinfo : EIATTR_KPARAM_INFO
	.align		4
.L_9533:
        /*0038*/ 	.byte	0x04, 0x17
        /*003a*/ 	.short	(.L_9535 - .L_9534)
.L_9534:
        /*003c*/ 	.word	0x00000000
        /*0040*/ 	.short	0x0000
        /*0042*/ 	.short	0x0000
        /*0044*/ 	.byte	0x00, 0xf5, 0x21, 0x00


	//----- nvinfo : EIATTR_SPARSE_MMA_MASK
	.align		4
.L_9535:
        /*0048*/ 	.byte	0x03, 0x50
        /*004a*/ 	.short	0x0000


	//----- nvinfo : EIATTR_MAXREG_COUNT
	.align		4
        /*004c*/ 	.byte	0x03, 0x1b
        /*004e*/ 	.short	0x00ff


	//----- nvinfo : EIATTR_MERCURY_ISA_VERSION
	.align		4
        /*0050*/ 	.byte	0x03, 0x5f
        /*0052*/ 	.short	0x0101


	//----- nvinfo : EIATTR_VRC_CTA_INIT_COUNT
	.align		4
        /*0054*/ 	.byte	0x02, 0x4a
	.zero		1
	.zero		1


	//----- nvinfo : EIATTR_EXIT_INSTR_OFFSETS
	.align		4
        /*0058*/ 	.byte	0x04, 0x1c
        /*005a*/ 	.short	(.L_9537 - .L_9536)


	//   ....[0]....
.L_9536:
        /*005c*/ 	.word	0x00000070


	//   ....[1]....
        /*0060*/ 	.word	0x00000130


	//----- nvinfo : EIATTR_CBANK_PARAM_SIZE
	.align		4
.L_9537:
        /*0064*/ 	.byte	0x03, 0x19
        /*0066*/ 	.short	0x001c


	//----- nvinfo : EIATTR_PARAM_CBANK
	.align		4
        /*0068*/ 	.byte	0x04, 0x0a
        /*006a*/ 	.short	(.L_9539 - .L_9538)
	.align		4
.L_9538:
        /*006c*/ 	.word	index@(.nv.constant0._Z10add_kernelILx780EEvPfS0_S0_i)
        /*0070*/ 	.short	0x0380
        /*0072*/ 	.short	0x001c


	//----- nvinfo : EIATTR_SW_WAR
	.align		4
.L_9539:
        /*0074*/ 	.byte	0x04, 0x36
        /*0076*/ 	.short	(.L_9541 - .L_9540)
.L_9540:
        /*0078*/ 	.word	0x00000008
.L_9541:


//--------------------- .nv.info._Z10add_kernelILx779EEvPfS0_S0_i --------------------------
	.section	.nv.info._Z10add_kernelILx779EEvPfS0_S0_i,"",@"SHT_CUDA_INFO"
	.sectionflags	@""
	.align	4


	//----- nvinfo : EIATTR_CUDA_API_VERSION
	.align		4
        /*0000*/ 	.byte	0x04, 0x37
        /*0002*/ 	.short	(.L_9543 - .L_9542)
.L_9542:
        /*0004*/ 	.word	0x00000082


	//----- nvinfo : EIATTR_KPARAM_INFO
	.align		4
.L_9543:
        /*0008*/ 	.byte	0x04, 0x17
        /*000a*/ 	.short	(.L_9545 - .L_9544)
.L_9544:
        /*000c*/ 	.word	0x00000000
        /*0010*/ 	.short	0x0003
        /*0012*/ 	.short	0x0018
        /*0014*/ 	.byte	0x00, 0xf0, 0x11, 0x00


	//----- nvinfo : EIATTR_KPARAM_INFO
	.align		4
.L_9545:
        /*0018*/ 	.byte	0x04, 0x17
        /*001a*/ 	.short	(.L_9547 - .L_9546)
.L_9546:
        /*001c*/ 	.word	0x00000000
        /*0020*/ 	.short	0x0002
        /*0022*/ 	.short	0x0010
        /*0024*/ 	.byte	0x00, 0xf5, 0x21, 0x00


	//----- nvinfo : EIATTR_KPARAM_INFO
	.align		4
.L_9547:
        /*0028*/ 	.byte	0x04, 0x17
        /*002a*/ 	.short	(.L_9549 - .L_9548)
.L_9548:
        /*002c*/ 	.word	0x00000000
        /*0030*/ 	.short	0x0001
        /*0032*/ 	.short	0x0008
        /*0034*/ 	.byte	0x00, 0xf5, 0x21, 0x00


	//----- nvinfo : EIATTR_KPARAM_INFO
	.align		4
.L_9549:
        /*0038*/ 	.byte	0x04, 0x17
        /*003a*/ 	.short	(.L_9551 - .L_9550)
.L_9550:
        /*003c*/ 	.word	0x00000000
        /*0040*/ 	.short	0x0000
        /*0042*/ 	.short	0x0000
        /*0044*/ 	.byte	0x00, 0xf5, 0x21, 0x00


	//----- nvinfo : EIATTR_SPARSE_MMA_MASK
	.align		4
.L_9551:
        /*0048*/ 	.byte	0x03, 0x50
        /*004a*/ 	.short	0x0000


	//----- nvinfo : EIATTR_MAXREG_COUNT
	.align		4
        /*004c*/ 	.byte	0x03, 0x1b
        /*004e*/ 	.short	0x00ff


	//----- nvinfo : EIATTR_MERCURY_ISA_VERSION
	.align		4
        /*0050*/ 	.byte	0x03, 0x5f
        /*0052*/ 	.short	0x0101


	//----- nvinfo : EIATTR_VRC_CTA_INIT_COUNT
	.align		4
        /*0054*/ 	.byte	0x02, 0x4a
	.zero		1
	.zero		1


	//----- nvinfo : EIATTR_EXIT_INSTR_OFFSETS
	.align		4
        /*0058*/ 	.byte	0x04, 0x1c
        /*005a*/ 	.short	(.L_9553 - .L_9552)


	//   ....[0]....
.L_9552:
        /*005c*/ 	.word	0x00000070


	//   ....[1]....
        /*0060*/ 	.word	0x00000130


	//----- nvinfo : EIATTR_CBANK_PARAM_SIZE
	.align		4
.L_9553:
        /*0064*/ 	.byte	0x03, 0x19
        /*0066*/ 	.short	0x001c


	//----- nvinfo : EIATTR_PARAM_CBANK
	.align		4
        /*0068*/ 	.byte	0x04, 0x0a
        /*006a*/ 	.short	(.L_9555 - .L_9554)
	.align		4
.L_9554:
        /*006c*/ 	.word	index@(.nv.constant0._Z10add_kernelILx779EEvPfS0_S0_i)
        /*0070*/ 	.short	0x0380
        /*0072*/ 	.short	0x001c


	//----- nvinfo : EIATTR_SW_WAR
	.align		4
.L_9555:
        /*0074*/ 	.byte	0x04, 0x36
        /*0076*/ 	.short	(.L_9557 - .L_9556)
.L_9556:
        /*0078*/ 	.word	0x00000008
.L_9557:


//--------------------- .nv.info._Z10add_kernelILx778EEvPfS0_S0_i --------------------------
	.section	.nv.info._Z10add_kernelILx778EEvPfS0_S0_i,"",@"SHT_CUDA_INFO"
	.sectionflags	@""
	.align	4


	//----- nvinfo : EIATTR_CUDA_API_VERSION
	.align		4
        /*0000*/ 	.byte	0x04, 0x37
        /*0002*/ 	.short	(.L_9559 - .L_9558)
.L_9558:
        /*0004*/ 	.word	0x00000082


	//----- nvinfo : EIATTR_KPARAM_INFO
	.align		4
.L_9559:
        /*0008*/ 	.byte	0x04, 0x17
        /*000a*/ 	.short	(.L_9561 - .L_9560)
.L_9560:
        /*000c*/ 	.word	0x00000000
        /*0010*/ 	.short	0x0003
        /*0012*/ 	.short	0x0018
        /*0014*/ 	.byte	0x00, 0xf0, 0x11, 0x00


	//----- nvinfo : EIATTR_KPARAM_INFO
	.align		4
.L_9561:
        /*0018*/ 	.byte	0x04, 0x17
        /*001a*/ 	.short	(.L_9563 - .L_9562)
.L_9562:
        /*001c*/ 	.word	0x00000000
        /*0020*/ 	.short	0x0002
        /*0022*/ 	.short	0x0010
        /*0024*/ 	.byte	0x00, 0xf5, 0x21, 0x00


	//----- nvinfo : EIATTR_KPARAM_INFO
	.align		4
.L_9563:
        /*0028*/ 	.byte	0x04, 0x17
        /*002a*/ 	.short	(.L_9565 - .L_9564)
.L_9564:
        /*002c*/ 	.word	0x00000000
        /*0030*/ 	.short	0x0001
        /*0032*/ 	.short	0x0008
        /*0034*/ 	.byte	0x00, 0xf5, 0x21, 0x00


	//----- nvinfo : EIATTR_KPARAM_INFO
	.align		4
.L_9565:
        /*0038*/ 	.byte	0x04, 0x17
        /*003a*/ 	.short	(.L_9567 - .L_9566)
.L_9566:
        /*003c*/ 	.word	0x00000000
        /*0040*/ 	.short	0x0000
        /*0042*/ 	.short	0x0000
        /*0044*/ 	.byte	0x00, 0xf5, 0x21, 0x00


	//----- nvinfo : EIATTR_SPARSE_MMA_MASK
	.align		4
.L_9567:
        /*0048*/ 	.byte	0x03, 0x50
        /*004a*/ 	.short	0x0000


	//----- nvinfo : EIATTR_MAXREG_COUNT
	.align		4
        /*004c*/ 	.byte	0x03, 0x1b
        /*004e*/ 	.short	0x00ff


	//----- nvinfo : EIATTR_MERCURY_ISA_VERSION
	.align		4
        /*0050*/ 	.byte	0x03, 0x5f
        /*0052*/ 	.short	0x0101


	//----- nvinfo : EIATTR_VRC_CTA_INIT_COUNT
	.align		4
        /*0054*/ 	.byte	0x02, 0x4a
	.zero		1
	.zero		1


	//----- nvinfo : EIATTR_EXIT_INSTR_OFFSETS
	.align		4
        /*0058*/ 	.byte	0x04, 0x1c
        /*005a*/ 	.short	(.L_9569 - .L_9568)


	//   ....[0]....
.L_9568:
        /*005c*/ 	.word	0x00000070


	//   ....[1]....
        /*0060*/ 	.word	0x00000130


	//----- nvinfo : EIATTR_CBANK_PARAM_SIZE
	.align		4
.L_9569:
        /*0064*/ 	.byte	0x03, 0x19
        /*0066*/ 	.short	0x001c


	//----- nvinfo : EIATTR_PARAM_CBANK
	.align		4
        /*0068*/ 	.byte	0x04, 0x0a
        /*006a*/ 	.short	(.L_9571 - .L_9570)
	.align		4
.L_9570:
        /*006c*/ 	.word	index@(.nv.constant0._Z10add_kernelILx778EEvPfS0_S0_i)
        /*0070*/ 	.short	0x0380
        /*0072*/ 	.short	0x001c


	//----- nvinfo : EIATTR_SW_WAR
	.align		4
.L_9571:
        /*0074*/ 	.byte	0x04, 0x36
        /*0076*/ 	.short	(.L_9573 - .L_9572)
.L_9572:
        /*0078*/ 	.word	0x00000008
.L_9573:


//--------------------- .nv.info._Z10add_kernelILx777EEvPfS0_S0_i --------------------------
	.section	.nv.info._Z10add_kernelILx777EEvPfS0_S0_i,"",@"SHT_CUDA_INFO"
	.sectionflags	@""
	.align	4


	//----- nvinfo : EIATTR_CUDA_API_VERSION
	.align		4
        /*0000*/ 	.byte	0x04, 0x37
        /*0002*/ 	.short	(.L_9575 - .L_9574)
.L_9574:
        /*0004*/ 	.word	0x00000082


	//----- nvinfo : EIATTR_KPARAM_INFO
	.align		4
.L_9575:
        /*0008*/ 	.byte	0x04, 0x17
        /*000a*/ 	.short	(.L_9577 - .L_9576)
.L_9576:
        /*000c*/ 	.word	0x00000000
        /*0010*/ 	.short	0x0003
        /*0012*/ 	.short	0x0018
        /*0014*/ 	.byte	0x00, 0xf0, 0x11, 0x00


	//----- nvinfo : EIATTR_KPARAM_INFO
	.align		4
.L_9577:
        /*0018*/ 	.byte	0x04, 0x17
        /*001a*/ 	.short	(.L_9579 - .L_9578)
.L_9578:
        /*001c*/ 	.word	0x00000000
        /*0020*/ 	.short	0x0002
        /*0022*/ 	.short	0x0010
        /*0024*/ 	.byte	0x00, 0xf5, 0x21, 0x00


	//----- nvinfo : EIATTR_KPARAM_INFO
	.align		4
.L_9579:
        /*0028*/ 	.byte	0x04, 0x17
        /*002a*/ 	.short	(.L_9581 - .L_9580)
.L_9580:
        /*002c*/ 	.word	0x00000000
        /*0030*/ 	.short	0x0001
        /*0032*/ 	.short	0x0008
        /*0034*/ 	.byte	0x00, 0xf5, 0x21, 0x00


	//----- nvinfo : EIATTR_KPARAM_INFO
	.align		4
.L_9581:
        /*0038*/ 	.byte	0x04, 0x17
        /*003a*/ 	.short	(.L_9583 - .L_9582)
.L_9582:
        /*003c*/ 	.word	0x00000000
        /*0040*/ 	.short	0x0000
        /*0042*/ 	.short	0x0000
        /*0044*/ 	.byte	0x00, 0xf5, 0x21, 0x00


	//----- nvinfo : EIATTR_SPARSE_MMA_MASK
	.align		4
.L_9583:
        /*0048*/ 	.byte	0x03, 0x50
        /*004a*/ 	.short	0x0000


	//----- nvinfo : EIATTR_MAXREG_COUNT
	.align		4
        /*004c*/ 	.byte	0x03, 0x1b
        /*004e*/ 	.short	0x00ff


	//----- nvinfo : EIATTR_MERCURY_ISA_VERSION
	.align		4
        /*0050*/ 	.byte	0x03, 0x5f
        /*0052*/ 	.short	0x0101


	//----- nvinfo : EIATTR_VRC_CTA_INIT_COUNT
	.align		4
        /*0054*/ 	.byte	0x02, 0x4a
	.zero		1
	.zero		1


	//----- nvinfo : EIATTR_EXIT_INSTR_OFFSETS
	.align		4
        /*0058*/ 	.byte	0x04, 0x1c
        /*005a*/ 	.short	(.L_9585 - .L_9584)


	//   ....[0]....
.L_9584:
        /*005c*/ 	.word	0x00000070


	//   ....[1]....
        /*0060*/ 	.word	0x00000130


	//----- nvinfo : EIATTR_CBANK_PARAM_SIZE
	.align		4
.L_9585:
        /*0064*/ 	.byte	0x03, 0x19
        /*0066*/ 	.short	0x001c


	//----- nvinfo : EIATTR_PARAM_CBANK
	.align		4
        /*0068*/ 	.byte	0x04, 0x0a
        /*006a*/ 	.short	(.L_9587 - .L_9586)
	.align		4
.L_9586:
        /*006c*/ 	.word	index@(.nv.constant0._Z10add_kernelILx777EEvPfS0_S0_i)
        /*0070*/ 	.short	0x0380
        /*0072*/ 	.short	0x001c


	//----- nvinfo : EIATTR_SW_WAR
	.align		4
.L_9587:
        /*0074*/ 	.byte	0x04, 0x36
        /*0076*/ 	.short	(.L_9589 - .L_9588)
.L_9588:
        /*0078*/ 	.word	0x00000008
.L_9589:


//--------------------- .nv.info._Z10add_kernelILx776EEvPfS0_S0_i --------------------------
	.section	.nv.info._Z10add_kernelILx776EEvPfS0_S0_i,"",@"SHT_CUDA_INFO"
	.sectionflags	@""
	.align	4


	//----- nvinfo : EIATTR_CUDA_API_VERSION
	.align		4
        /*0000*/ 	.byte	0x04, 0x37
        /*0002*/ 	.short	(.L_9591 - .L_9590)
.L_9590:
        /*0004*/ 	.word	0x00000082


	//----- nvinfo : EIATTR_KPARAM_INFO
	.align		4
.L_9591:
        /*0008*/ 	.byte	0x04, 0x17
        /*000a*/ 	.short	(.L_9593 - .L_9592)
.L_9592:
        /*000c*/ 	.word	0x00000000
        /*0010*/ 	.short	0x0003
        /*0012*/ 	.short	0x0018
        /*0014*/ 	.byte	0x00, 0xf0, 0x11, 0x00


	//----- nvinfo : EIATTR_KPARAM_INFO
	.align		4
.L_9593:
        /*0018*/ 	.byte	0x04, 0x17
        /*001a*/ 	.short	(.L_9595 - .L_9594)
.L_9594:
        /*001c*/ 	.word	0x00000000
        /*0020*/ 	.short	0x0002
        /*0022*/ 	.short	0x0010
        /*0024*/ 	.byte	0x00, 0xf5, 0x21, 0x00


	//----- nvinfo : EIATTR_KPARAM_INFO
	.align		4
.L_9595:
        /*0028*/ 	.byte	0x04, 0x17
        /*002a*/ 	.short	(.L_9597 - .L_9596)
.L_9596:
        /*002c*/ 	.word	0x00000000
        /*0030*/ 	.short	0x0001
        /*0032*/ 	.short	0x0008
        /*0034*/ 	.byte	0x00, 0xf5, 0x21, 0x00


	//----- nvinfo : EIATTR_KPARAM_INFO
	.align		4
.L_9597:
        /*0038*/ 	.byte	0x04, 0x17
        /*003a*/ 	.short	(.L_9599 - .L_9598)
.L_9598:
        /*003c*/ 	.word	0x00000000
        /*0040*/ 	.short	0x0000
        /*0042*/ 	.short	0x0000
        /*0044*/ 	.byte	0x00, 0xf5, 0x21, 0x00


	//----- nvinfo : EIATTR_SPARSE_MMA_MASK
	.align		4
.L_9599:
        /*0048*/ 	.byte	0x03, 0x50
        /*004a*/ 	.short	0x0000


	//----- nvinfo : EIATTR_MAXREG_COUNT
	.align		4
        /*004c*/ 	.byte	0x03, 0x1b
        /*004e*/ 	.short	0x00ff


	//----- nvinfo : EIATTR_MERCURY_ISA_VERSION
	.align		4
        /*0050*/ 	.byte	0x03, 0x5f
        /*0052*/ 	.short	0x0101


	//----- nvinfo : EIATTR_VRC_CTA_INIT_COUNT
	.align		4
        /*0054*/ 	.byte	0x02, 0x4a
	.zero		1
	.zero		1


	//----- nvinfo : EIATTR_EXIT_INSTR_OFFSETS
	.align		4
        /*0058*/ 	.byte	0x04, 0x1c
        /*005a*/ 	.short	(.L_9601 - .L_9600)


	//   ....[0]....
.L_9600:
        /*005c*/ 	.word	0x00000070


	//   ....[1]....
        /*0060*/ 	.word	0x00000130


	//----- nvinfo : EIATTR_CBANK_PARAM_SIZE
	.align		4
.L_9601:
        /*0064*/ 	.byte	0x03, 0x19
        /*0066*/ 	.short	0x001c


	//----- nvinfo : EIATTR_PARAM_CBANK
	.align		4
        /*0068*/ 	.byte	0x04, 0x0a
        /*006a*/ 	.short	(.L_9603 - .L_9602)
	.align		4
.L_9602:
        /*006c*/ 	.word	index@(.nv.constant0._Z10add_kernelILx776EEvPfS0_S0_i)
        /*0070*/ 	.short	0x0380
        /*0072*/ 	.short	0x001c


	//----- nvinfo : EIATTR_SW_WAR
	.align		4
.L_9603:
        /*0074*/ 	.byte	0x04, 0x36
        /*0076*/ 	.short	(.L_9605 - .L_9604)
.L_9604:
        /*0078*/ 	.word	0x00000008
.L_9605:


//--------------------- .nv.info._Z10add_kernelILx775EEvPfS0_S0_i --------------------------
	.section	.nv.info._Z10add_kernelILx775EEvPfS0_S0_i,"",@"SHT_CUDA_INFO"
	.sectionflags	@""
	.align	4


	//----- nvinfo : EIATTR_CUDA_API_VERSION
	.align		4
        /*0000*/ 	.byte	0x04, 0x37
        /*0002*/ 	.short	(.L_9607 - .L_9606)
.L_9606:
        /*0004*/ 	.word	0x00000082


	//----- nvinfo : EIATTR_KPARAM_INFO
	.align		4
.L_9607:
        /*0008*/ 	.byte	0x04, 0x17
        /*000a*/ 	.short	(.L_9609 - .L_9608)
.L_9608:
        /*000c*/ 	.word	0x00000000
        /*0010*/ 	.short	0x0003
        /*0012*/ 	.short	0x0018
        /*0014*/ 	.byte	0x00, 0xf0, 0x11, 0x00


	//----- nvinfo : EIATTR_KPARAM_INFO
	.align		4
.L_9609:
        /*0018*/ 	.byte	0x04, 0x17
        /*001a*/ 	.short	(.L_9611 - .L_9610)
.L_9610:
        /*001c*/ 	.word	0x00000000
        /*0020*/ 	.short	0x0002
        /*0022*/ 	.short	0x0010
        /*0024*/ 	.byte	0x00, 0xf5, 0x21, 0x00


	//----- nvinfo : EIATTR_KPARAM_INFO
	.align		4
.L_9611:
        /*0028*/ 	.byte	0x04, 0x17
        /*002a*/ 	.short	(.L_9613 - .L_9612)
.L_9612:
        /*002c*/ 	.word	0x00000000
        /*0030*/ 	.short	0x0001
        /*0032*/ 	.short	0x0008
        /*0034*/ 	.byte	0x00, 0xf5, 0x21, 0x00


	//----- nvinfo : EIATTR_KPARAM_INFO
	.align		4
.L_9613:
        /*0038*/ 	.byte	0x04, 0x17
        /*003a*/ 	.short	(.L_9615 - .L_9614)
.L_9614:
        /*003c*/ 	.word	0x00000000
        /*0040*/ 	.short	0x0000
        /*0042*/ 	.short	0x0000
        /*0044*/ 	.byte	0x00, 0xf5, 0x21, 0x00


	//----- nvinfo : EIATTR_SPARSE_MMA_MASK
	.align		4
.L_9615:
        /*0048*/ 	.byte	0x03, 0x50
        /*004a*/ 	.short	0x0000


	//----- nvinfo : EIATTR_MAXREG_COUNT
	.align		4
        /*004c*/ 	.byte	0x03, 0x1b
        /*004e*/ 	.short	0x00ff


	//----- nvinfo : EIATTR_MERCURY_ISA_VERSION
	.align		4
        /*0050*/ 	.byte	0x03, 0x5f
        /*0052*/ 	.short	0x0101


	//----- nvinfo : EIATTR_VRC_CTA_INIT_COUNT
	.align		4
        /*0054*/ 	.byte	0x02, 0x4a
	.zero		1
	.zero		1


	//----- nvinfo : EIATTR_EXIT_INSTR_OFFSETS
	.align		4
        /*0058*/ 	.byte	0x04, 0x1c
        /*005a*/ 	.short	(.L_9617 - .L_9616)


	//   ....[0]....
.L_9616:
        /*005c*/ 	.word	0x00000070


	//   ....[1]....
        /*0060*/ 	.word	0x00000130


	//----- nvinfo : EIATTR_CBANK_PARAM_SIZE
	.align		4
.L_9617:
        /*0064*/ 	.byte	0x03, 0x19
        /*0066*/ 	.short	0x001c


	//----- nvinfo : EIATTR_PARAM_CBANK
	.align		4
        /*0068*/ 	.byte	0x04, 0x0a
        /*006a*/ 	.short	(.L_9619 - .L_9618)
	.align		4
.L_9618:
        /*006c*/ 	.word	index@(.nv.constant0._Z10add_kernelILx775EEvPfS0_S0_i)
        /*0070*/ 	.short	0x0380
        /*0072*/ 	.short	0x001c


	//----- nvinfo : EIATTR_SW_WAR
	.align		4
.L_9619:
        /*0074*/ 	.byte	0x04, 0x36
        /*0076*/ 	.short	(.L_9621 - .L_9620)
.L_9620:
        /*0078*/ 	.word	0x00000008
.L_9621:


//--------------------- .nv.info._Z10add_kernelILx774EEvPfS0_S0_i --------------------------
	.section	.nv.info._Z10add_kernelILx774EEvPfS0_S0_i,"",@"SHT_CUDA_INFO"
	.sectionflags	@""
	.align	4


	//----- nvinfo : EIATTR_CUDA_API_VERSION
	.align		4
        /*0000*/ 	.byte	0x04, 0x37
        /*0002*/ 	.short	(.L_9623 - .L_9622)
.L_9622:
        /*0004*/ 	.word	0x00000082


	//----- nvinfo : EIATTR_KPARAM_INFO
	.align		4
.L_9623:
        /*0008*/ 	.byte	0x04, 0x17
        /*000a*/ 	.short	(.L_9625 - .L_9624)
.L_9624:
        /*000c*/ 	.word	0x00000000
        /*0010*/ 	.short	0x0003
        /*0012*/ 	.short	0x0018
        /*0014*/ 	.byte	0x00, 0xf0, 0x11, 0x00


	//----- nvinfo : EIATTR_KPARAM_INFO
	.align		4
.L_9625:
        /*0018*/ 	.byte	0x04, 0x17
        /*001a*/ 	.short	(.L_9627 - .L_9626)
.L_9626:
        /*001c*/ 	.word	0x00000000
        /*0020*/ 	.short	0x0002
        /*0022*/ 	.short	0x0010
        /*0024*/ 	.byte	0x00, 0xf5, 0x21, 0x00


	//----- nvinfo : EIATTR_KPARAM_INFO
	.align		4
.L_9627:
        /*0028*/ 	.byte	0x04, 0x17
        /*002a*/ 	.short	(.L_9629 - .L_9628)
.L_9628:
        /*002c*/ 	.word	0x00000000
        /*0030*/ 	.short	0x0001
        /*0032*/ 	.short	0x0008
        /*0034*/ 	.byte	0x00, 0xf5, 0x21, 0x00


	//----- nvinfo : EIATTR_KPARAM_INFO
	.align		4
.L_9629:
        /*0038*/ 	.byte	0x04, 0x17
        /*003a*/ 	.short	(.L_9631 - .L_9630)
.L_9630:
        /*003c*/ 	.word	0x00000000
        /*0040*/ 	.short	0x0000
        /*0042*/ 	.short	0x0000
        /*0044*/ 	.byte	0x00, 0xf5, 0x21, 0x00


	//----- nvinfo : EIATTR_SPARSE_MMA_MASK
	.align		4
.L_9631:
        /*0048*/ 	.byte	0x03, 0x50
        /*004a*/ 	.short	0x0000


	//----- nvinfo : EIATTR_MAXREG_COUNT
	.align		4
        /*004c*/ 	.byte	0x03, 0x1b
        /*004e*/ 	.short	0x00ff


	//----- nvinfo : EIATTR_MERCURY_ISA_VERSION
	.align		4
        /*0050*/ 	.byte	0x03, 0x5f
        /*0052*/ 	.short	0x0101


	//----- nvinfo : EIATTR_VRC_CTA_INIT_COUNT
	.align		4
        /*0054*/ 	.byte	0x02, 0x4a
	.zero		1
	.zero		1


	//----- nvinfo : EIATTR_EXIT_INSTR_OFFSETS
	.align		4
        /*0058*/ 	.byte	0x04, 0x1c
        /*005a*/ 	.short	(.L_9633 - .L_9632)


	//   ....[0]....
.L_9632:
        /*005c*/ 	.word	0x00000070


	//   ....[1]....
        /*0060*/ 	.word	0x00000130


	//----- nvinfo : EIATTR_CBANK_PARAM_SIZE
	.align		4
.L_9633:
        /*0064*/ 	.byte	0x03, 0x19
        /*0066*/ 	.short	0x001c


	//----- nvinfo : EIATTR_PARAM_CBANK
	.align		4
        /*0068*/ 	.byte	0x04, 0x0a
        /*006a*/ 	.short	(.L_9635 - .L_9634)
	.align		4
.L_9634:
        /*006c*/ 	.word	index@(.nv.constant0._Z10add_kernelILx774EEvPfS0_S0_i)
        /*0070*/ 	.short	0x0380
        /*0072*/ 	.short	0x001c


	//----- nvinfo : EIATTR_SW_WAR
	.align		4
.L_9635:
        /*0074*/ 	.byte	0x04, 0x36
        /*0076*/ 	.short	(.L_9637 - .L_9636)
.L_9636:
        /*0078*/ 	.word	0x00000008
.L_9637:


//--------------------- .nv.info._Z10add_kernelILx773EEvPfS0_S0_i --------------------------
	.section	.nv.info._Z10add_kernelILx773EEvPfS0_S0_i,"",@"SHT_CUDA_INFO"
	.sectionflags	@""
	.align	4


	//----- nvinfo : EIATTR_CUDA_API_VERSION
	.align		4
        /*0000*/ 	.byte	0x04, 0x37
        /*0002*/ 	.short	(.L_9639 - .L_9638)
.L_9638:
        /*0004*/ 	.word	0x00000082


	//----- nvinfo : EIATTR_KPARAM_INFO
	.align		4
.L_9639:
        /*0008*/ 	.byte	0x04, 0x17
        /*000a*/ 	.short	(.L_9641 - .L_9640)
.L_9640:
        /*000c*/ 	.word	0x00000000
        /*0010*/ 	.short	0x0003
        /*0012*/ 	.short	0x0018
        /*0014*/ 	.byte	0x00, 0xf0, 0x11, 0x00


	//----- nvinfo : EIATTR_KPARAM_INFO
	.align		4
.L_9641:
        /*0018*/ 	.byte	0x04, 0x17
        /*001a*/ 	.short	(.L_9643 - .L_9642)
.L_9642:
        /*001c*/ 	.word	0x00000000
        /*0020*/ 	.short	0x0002
        /*0022*/ 	.short	0x0010
        /*0024*/ 	.byte	0x00, 0xf5, 0x21, 0x00


	//----- nvinfo : EIATTR_KPARAM_INFO
	.align		4
.L_9643:
        /*0028*/ 	.byte	0x04, 0x17
        /*002a*/ 	.short	(.L_9645 - .L_9644)
.L_9644:
        /*002c*/ 	.word	0x00000000
        /*0030*/ 	.short	0x0001
        /*0032*/ 	.short	0x0008
        /*0034*/ 	.byte	0x00, 0xf5, 0x21, 0x00


	//----- nvinfo : EIATTR_KPARAM_INFO
	.align		4
.L_9645:
        /*0038*/ 	.byte	0x04, 0x17
        /*003a*/ 	.short	(.L_9647 - .L_9646)
.L_9646:
        /*003c*/ 	.word	0x00000000
        /*0040*/ 	.short	0x0000
        /*0042*/ 	.short	0x0000
        /*0044*/ 	.byte	0x00, 0xf5, 0x21, 0x00


	//----- nvinfo : EIATTR_SPARSE_MMA_MASK
	.align		4
.L_9647:
        /*0048*/ 	.byte	0x03, 0x50
        /*004a*/ 	.short	0x0000


	//----- nvinfo : EIATTR_MAXREG_COUNT
	.align		4
        /*004c*/ 	.byte	0x03, 0x1b
        /*004e*/ 	.short	0x00ff


	//----- nvinfo : EIATTR_MERCURY_ISA_VERSION
	.align		4
        /*0050*/ 	.byte	0x03, 0x5f
        /*0052*/ 	.short	0x0101


	//----- nvinfo : EIATTR_VRC_CTA_INIT_COUNT
	.align		4
        /*0054*/ 	.byte	0x02, 0x4a
	.zero		1
	.zero		1


	//----- nvinfo : EIATTR_EXIT_INSTR_OFFSETS
	.align		4
        /*0058*/ 	.byte	0x04, 0x1c
        /*005a*/ 	.short	(.L_9649 - .L_9648)


	//   ....[0]....
.L_9648:
        /*005c*/ 	.word	0x00000070


	//   ....[1]....
        /*0060*/ 	.word	0x00000130


	//----- nvinfo : EIATTR_CBANK_PARAM_SIZE
	.align		4
.L_9649:
        /*0064*/ 	.byte	0x03, 0x19
        /*0066*/ 	.short	0x001c


	//----- nvinfo : EIATTR_PARAM_CBANK
	.align		4
        /*0068*/ 	.byte	0x04, 0x0a
        /*006a*/ 	.short	(.L_9651 - .L_9650)
	.align		4
.L_9650:
        /*006c*/ 	.word	index@(.nv.constant0._Z10add_kernelILx773EEvPfS0_S0_i)
        /*0070*/ 	.short	0x0380
        /*0072*/ 	.short	0x001c


	//----- nvinfo : EIATTR_SW_WAR
	.align		4
.L_9651:
        /*0074*/ 	.byte	0x04, 0x36
        /*0076*/ 	.short	(.L_9653 - .L_9652)
.L_9652:
        /*0078*/ 	.word	0x00000008
.L_9653:


//--------------------- .nv.info._Z10add_kernelILx772EEvPfS0_S0_i --------------------------
	.section	.nv.info._Z10add_kernelILx772EEvPfS0_S0_i,"",@"SHT_CUDA_INFO"
	.sectionflags	@""
	.align	4


	//----- nvinfo : EIATTR_CUDA_API_VERSION
	.align		4
        /*0000*/ 	.byte	0x04, 0x37
        /*0002*/ 	.short	(.L_9655 - .L_9654)
.L_9654:
        /*0004*/ 	.word	0x00000082


	//----- nvinfo : EIATTR_KPARAM_INFO
	.align		4
.L_9655:
        /*0008*/ 	.byte	0x04, 0x17
        /*000a*/ 	.short	(.L_9657 - .L_9656)
.L_9656:
        /*000c*/ 	.word	0x00000000
        /*0010*/ 	.short	0x0003
        /*0012*/ 	.short	0x0018
        /*0014*/ 	.byte	0x00, 0xf0, 0x11, 0x00


	//----- nvinfo : EIATTR_KPARAM_INFO
	.align		4
.L_9657:
        /*0018*/ 	.byte	0x04, 0x17
        /*001a*/ 	.short	(.L_9659 - .L_9658)
.L_9658:
        /*001c*/ 	.word	0x00000000
        /*0020*/ 	.short	0x0002
        /*0022*/ 	.short	0x0010
        /*0024*/ 	.byte	0x00, 0xf5, 0x21, 0x00


	//----- nvinfo : EIATTR_KPARAM_INFO
	.align		4
.L_9659:
        /*0028*/ 	.byte	0x04, 0x17
        /*002a*/ 	.short	(.L_9661 - .L_9660)
.L_9660:
        /*002c*/ 	.word	0x00000000
        /*0030*/ 	.short	0x0001
        /*0032*/ 	.short	0x0008
        /*0034*/ 	.byte	0x00, 0xf5, 0x21, 0x00


	//----- nvinfo : EIATTR_KPARAM_INFO
	.align		4
.L_9661:
        /*0038*/ 	.byte	0x04, 0x17
        /*003a*/ 	.short	(.L_9663 - .L_9662)
.L_9662:
        /*003c*/ 	.word	0x00000000
        /*0040*/ 	.short	0x0000
        /*0042*/ 	.short	0x0000
        /*0044*/ 	.byte	0x00, 0xf5, 0x21, 0x00


	//----- nvinfo : EIATTR_SPARSE_MMA_MASK
	.align		4
.L_9663:
        /*0048*/ 	.byte	0x03, 0x50
        /*004a*/ 	.short	0x0000


	//----- nvinfo : EIATTR_MAXREG_COUNT
	.align		4
        /*004c*/ 	.byte	0x03, 0x1b
        /*004e*/ 	.short	0x00ff


	//----- nvinfo : EIATTR_MERCURY_ISA_VERSION
	.align		4
        /*0050*/ 	.byte	0x03, 0x5f
        /*0052*/ 	.short	0x0101


	//----- nvinfo : EIATTR_VRC_CTA_INIT_COUNT
	.align		4
        /*0054*/ 	.byte	0x02, 0x4a
	.zero		1
	.zero		1


	//----- nvinfo : EIATTR_EXIT_INSTR_OFFSETS
	.align		4
        /*0058*/ 	.byte	0x04, 0x1c
        /*005a*/ 	.short	(.L_9665 - .L_9664)


	//   ....[0]....
.L_9664:
        /*005c*/ 	.word	0x00000070


	//   ....[1]....
        /*0060*/ 	.word	0x00000130


	//----- nvinfo : EIATTR_CBANK_PARAM_SIZE
	.align		4
.L_9665:
        /*0064*/ 	.byte	0x03, 0x19
        /*0066*/ 	.short	0x001c


	//----- nvinfo : EIATTR_PARAM_CBANK
	.align		4
        /*0068*/ 	.byte	0x04, 0x0a
        /*006a*/ 	.short	(.L_9667 - .L_9666)
	.align		4
.L_9666:
        /*006c*/ 	.word	index@(.nv.constant0._Z10add_kernelILx772EEvPfS0_S0_i)
        /*0070*/ 	.short	0x0380
        /*0072*/ 	.short	0x001c


	//----- nvinfo : EIATTR_SW_WAR
	.align		4
.L_9667:
        /*0074*/ 	.byte	0x04, 0x36
        /*0076*/ 	.short	(.L_9669 - .L_9668)
.L_9668:
        /*0078*/ 	.word	0x00000008
.L_9669:


//--------------------- .nv.info._Z10add_kernelILx771EEvPfS0_S0_i --------------------------
	.section	.nv.info._Z10add_kernelILx771EEvPfS0_S0_i,"",@"SHT_CUDA_INFO"
	.sectionflags	@""
	.align	4


	//----- nvinfo : EIATTR_CUDA_API_VERSION
	.align		4
        /*0000*/ 	.byte	0x04, 0x37
        /*0002*/ 	.short	(.L_9671 - .L_9670)
.L_9670:
        /*0004*/ 	.word	0x00000082


	//----- nvinfo : EIATTR_KPARAM_INFO
	.align		4
.L_9671:
        /*0008*/ 	.byte	0x04, 0x17
        /*000a*/ 	.short	(.L_9673 - .L_9672)
.L_9672:
        /*000c*/ 	.word	0x00000000
        /*0010*/ 	.short	0x0003
        /*0012*/ 	.short	0x0018
        /*0014*/ 	.byte	0x00, 0xf0, 0x11, 0x00


	//----- nvinfo : EIATTR_KPARAM_INFO
	.align		4
.L_9673:
        /*0018*/ 	.byte	0x04, 0x17
        /*001a*/ 	.short	(.L_9675 - .L_9674)
.L_9674:
        /*001c*/ 	.word	0x00000000
        /*0020*/ 	.short	0x0002
        /*0022*/ 	.short	0x0010
        /*0024*/ 	.byte	0x00, 0xf5, 0x21, 0x00


	//----- nvinfo : EIATTR_KPARAM_INFO
	.align		4
.L_9675:
        /*0028*/ 	.byte	0x04, 0x17
        /*002a*/ 	.short	(.L_9677 - .L_9676)
.L_9676:
        /*002c*/ 	.word	0x00000000
        /*0030*/ 	.short	0x0001
        /*0032*/ 	.short	0x0008
        /*0034*/ 	.byte	0x00, 0xf5, 0x21, 0x00


	//----- nvinfo : EIATTR_KPARAM_INFO
	.align		4
.L_9677:
        /*0038*/ 	.byte	0x04, 0x17
        /*003a*/ 	.short	(.L_9679 - .L_9678)
.L_9678:
        /*003c*/ 	.word	0x00000000
        /*0040*/ 	.short	0x0000
        /*0042*/ 	.short	0x0000
        /*0044*/ 	.byte	0x00, 0xf5, 0x21, 0x00


	//----- nvinfo : EIATTR_SPARSE_MMA_MASK
	.align		4
.L_9679:
        /*0048*/ 	.byte	0x03, 0x50
        /*004a*/ 	.short	0x0000


	//----- nvinfo : EIATTR_MAXREG_COUNT
	.align		4
        /*004c*/ 	.byte	0x03, 0x1b
        /*004e*/ 	.short	0x00ff


	//----- nvinfo : EIATTR_MERCURY_ISA_VERSION
	.align		4
        /*0050*/ 	.byte	0x03, 0x5f
        /*0052*/ 	.short	0x0101


	//----- nvinfo : EIATTR_VRC_CTA_INIT_COUNT
	.align		4
        /*0054*/ 	.byte	0x02, 0x4a
	.zero		1
	.zero		1


	//----- nvinfo : EIATTR_EXIT_INSTR_OFFSETS
	.align		4
        /*0058*/ 	.byte	0x04, 0x1c
        /*005a*/ 	.short	(.L_9681 - .L_9680)


	//   ....[0]....
.L_9680:
        /*005c*/ 	.word	0x00000070


	//   ....[1]....
        /*0060*/ 	.word	0x00000130


	//----- nvinfo : EIATTR_CBANK_PARAM_SIZE
	.align		4
.L_9681:
        /*0064*/ 	.byte	0x03, 0x19
        /*0066*/ 	.short	0x001c


	//----- nvinfo : EIATTR_PARAM_CBANK
	.align		4
        /*0068*/ 	.byte	0x04, 0x0a
        /*006a*/ 	.short	(.L_9683 - .L_9682)
	.align		4
.L_9682:
        /*006c*/ 	.word	index@(.nv.constant0._Z10add_kernelILx771EEvPfS0_S0_i)
        /*0070*/ 	.short	0x0380
        /*0072*/ 	.short	0x001c


	//----- nvinfo : EIATTR_SW_WAR
	.align		4
.L_9683:
        /*0074*/ 	.byte	0x04, 0x36
        /*0076*/ 	.short	(.L_9685 - .L_9684)
.L_9684:
        /*0078*/ 	.word	0x00000008
.L_9685:


//--------------------- .nv.info._Z10add_kernelILx770EEvPfS0_S0_i --------------------------
	.section	.nv.info._Z10add_kernelILx770EEvPfS0_S0_i,"",@"SHT_CUDA_INFO"
	.sectionflags	@""
	.align	4


	//----- nvinfo : EIATTR_CUDA_API_VERSION
	.align		4
        /*0000*/ 	.byte	0x04, 0x37
        /*0002*/ 	.short	(.L_9687 - .L_9686)
.L_9686:
        /*0004*/ 	.word	0x00000082


	//----- nvinfo : EIATTR_KPARAM_INFO
	.align		4
.L_9687:
        /*0008*/ 	.byte	0x04, 0x17
        /*000a*/ 	.short	(.L_9689 - .L_9688)
.L_9688:
        /*000c*/ 	.word	0x00000000
        /*0010*/ 	.short	0x0003
        /*0012*/ 	.short	0x0018
        /*0014*/ 	.byte	0x00, 0xf0, 0x11, 0x00


	//----- nvinfo : EIATTR_KPARAM_INFO
	.align		4
.L_9689:
        /*0018*/ 	.byte	0x04, 0x17
        /*001a*/ 	.short	(.L_9691 - .L_9690)
.L_9690:
        /*001c*/ 	.word	0x00000000
        /*0020*/ 	.short	0x0002
        /*0022*/ 	.short	0x0010
        /*0024*/ 	.byte	0x00, 0xf5, 0x21, 0x00


	//----- nvinfo : EIATTR_KPARAM_INFO
	.align		4
.L_9691:
        /*0028*/ 	.byte	0x04, 0x17
        /*002a*/ 	.short	(.L_9693 - .L_9692)
.L_9692:
        /*002c*/ 	.word	0x00000000
        /*0030*/ 	.short	0x0001
        /*0032*/ 	.short	0x0008
        /*0034*/ 	.byte	0x00, 0xf5, 0x21, 0x00


	//----- nvinfo : EIATTR_KPARAM_INFO
	.align		4
.L_9693:
        /*0038*/ 	.byte	0x04, 0x17
        /*003a*/ 	.short	(.L_9695 - .L_9694)
.L_9694:
        /*003c*/ 	.word	0x00000000
        /*0040*/ 	.short	0x0000
        /*0042*/ 	.short	0x0000
        /*0044*/ 	.byte	0x00, 0xf5, 0x21, 0x00


	//----- nvinfo : EIATTR_SPARSE_MMA_MASK
	.align		4
.L_9695:
        /*0048*/ 	.byte	0x03, 0x50
        /*004a*/ 	.short	0x0000


	//----- nvinfo : EIATTR_MAXREG_COUNT
	.align		4
        /*004c*/ 	.byte	0x03, 0x1b
        /*004e*/ 	.short	0x00ff


	//----- nvinfo : EIATTR_MERCURY_ISA_VERSION
	.align		4
        /*0050*/ 	.byte	0x03, 0x5f
        /*0052*/ 	.short	0x0101


	//----- nvinfo : EIATTR_VRC_CTA_INIT_COUNT
	.align		4
        /*0054*/ 	.byte	0x02, 0x4a
	.zero		1
	.zero		1


	//----- nvinfo : EIATTR_EXIT_INSTR_OFFSETS
	.align		4
        /*0058*/ 	.byte	0x04, 0x1c
        /*005a*/ 	.short	(.L_9697 - .L_9696)


	//   ....[0]....
.L_9696:
        /*005c*/ 	.word	0x00000070


	//   ....[1]....
        /*0060*/ 	.word	0x00000130


	//----- nvinfo : EIATTR_CBANK_PARAM_SIZE
	.align		4
.L_9697:
        /*0064*/ 	.byte	0x03, 0x19
        /*0066*/ 	.short	0x001c


	//----- nvinfo : EIATTR_PARAM_CBANK
	.align		4
        /*0068*/ 	.byte	0x04, 0x0a
        /*006a*/ 	.short	(.L_9699 - .L_9698)
	.align		4
.L_9698:
        /*006c*/ 	.word	index@(.nv.constant0._Z10add_kernelILx770EEvPfS0_S0_i)
        /*0070*/ 	.short	0x0380
        /*0072*/ 	.short	0x001c


	//----- nvinfo : EIATTR_SW_WAR
	.align		4
.L_9699:
        /*0074*/ 	.byte	0x04, 0x36
        /*0076*/ 	.short	(.L_9701 - .L_9700)
.L_9700:
        /*0078*/ 	.word	0x00000008
.L_9701:


//--------------------- .nv.info._Z10add_kernelILx769EEvPfS0_S0_i --------------------------
	.section	.nv.info._Z10add_kernelILx769EEvPfS0_S0_i,"",@"SHT_CUDA_INFO"
	.sectionflags	@""
	.align	4


	//----- nvinfo : EIATTR_CUDA_API_VERSION
	.align		4
        /*0000*/ 	.byte	0x04, 0x37
        /*0002*/ 	.short	(.L_9703 - .L_9702)
.L_9702:
        /*0004*/ 	.word	0x00000082


	//----- nvinfo : EIATTR_KPARAM_INFO
	.align		4
.L_9703:
        /*0008*/ 	.byte	0x04, 0x17
        /*000a*/ 	.short	(.L_9705 - .L_9704)
.L_9704:
        /*000c*/ 	.word	0x00000000
        /*0010*/ 	.short	0x0003
        /*0012*/ 	.short	0x0018
        /*0014*/ 	.byte	0x00, 0xf0, 0x11, 0x00


	//----- nvinfo : EIATTR_KPARAM_INFO
	.align		4
.L_9705:
        /*0018*/ 	.byte	0x04, 0x17
        /*001a*/ 	.short	(.L_9707 - .L_9706)
.L_9706:
        /*001c*/ 	.word	0x00000000
        /*0020*/ 	.short	0x0002
        /*0022*/ 	.short	0x0010
        /*0024*/ 	.byte	0x00, 0xf5, 0x21, 0x00


	//----- nvinfo : EIATTR_KPARAM_INFO
	.align		4
.L_9707:
        /*0028*/ 	.byte	0x04, 0x17
        /*002a*/ 	.short	(.L_9709 - .L_9708)
.L_9708:
        /*002c*/ 	.word	0x00000000
        /*0030*/ 	.short	0x0001
        /*0032*/ 	.short	0x0008
        /*0034*/ 	.byte	0x00, 0xf5, 0x21, 0x00


	//----- nvinfo : EIATTR_KPARAM_INFO
	.align		4
.L_9709:
        /*0038*/ 	.byte	0x04, 0x17
        /*003a*/ 	.short	(.L_9711 - .L_9710)
.L_9710:
        /*003c*/ 	.word	0x00000000
        /*0040*/ 	.short	0x0000
        /*0042*/ 	.short	0x0000
        /*0044*/ 	.byte	0x00, 0xf5, 0x21, 0x00


	//----- nvinfo : EIATTR_SPARSE_MMA_MASK
	.align		4
.L_9711:
        /*0048*/ 	.byte	0x03, 0x50
        /*004a*/ 	.short	0x0000


	//----- nvinfo : EIATTR_MAXREG_COUNT
	.align		4
        /*004c*/ 	.byte	0x03, 0x1b
        /*004e*/ 	.short	0x00ff


	//----- nvinfo : EIATTR_MERCURY_ISA_VERSION
	.align		4
        /*0050*/ 	.byte	0x03, 0x5f
        /*0052*/ 	.short	0x0101


	//----- nvinfo : EIATTR_VRC_CTA_INIT_COUNT
	.align		4
        /*0054*/ 	.byte	0x02, 0x4a
	.zero		1
	.zero		1


	//----- nvinfo : EIATTR_EXIT_INSTR_OFFSETS
	.align		4
        /*0058*/ 	.byte	0x04, 0x1c
        /*005a*/ 	.short	(.L_9713 - .L_9712)


	//   ....[0]....
.L_9712:
        /*005c*/ 	.word	0x00000070


	//   ....[1]....
        /*0060*/ 	.word	0x00000130


	//----- nvinfo : EIATTR_CBANK_PARAM_SIZE
	.align		4
.L_9713:
        /*0064*/ 	.byte	0x03, 0x19
        /*0066*/ 	.short	0x001c


	//----- nvinfo : EIATTR_PARAM_CBANK
	.align		4
        /*0068*/ 	.byte	0x04, 0x0a
        /*006a*/ 	.short	(.L_9715 - .L_9714)
	.align		4
.L_9714:
        /*006c*/ 	.word	index@(.nv.constant0._Z10add_kernelILx769EEvPfS0_S0_i)
        /*0070*/ 	.short	0x0380
        /*0072*/ 	.short	0x001c


	//----- nvinfo : EIATTR_SW_WAR
	.align		4
.L_9715:
        /*0074*/ 	.byte	0x04, 0x36
        /*0076*/ 	.short	(.L_9717 - .L_9716)
.L_9716:
        /*0078*/ 	.word	0x00000008
.L_9717:


//--------------------- .nv.info._Z10add_kernelILx768EEvPfS0_S0_i --------------------------
	.section	.nv.info._Z10add_kernelILx768EEvPfS0_S0_i,"",@"SHT_CUDA_INFO"
	.sectionflags	@""
	.align	4


	//----- nvinfo : EIATTR_CUDA_API_VERSION
	.align		4
        /*0000*/ 	.byte	0x04, 0x37
        /*0002*/ 	.short	(.L_9719 - .L_9718)
.L_9718:
        /*0004*/ 	.word	0x00000082


	//----- nvinfo : EIATTR_KPARAM_INFO
	.align		4
.L_9719:
        /*0008*/ 	.byte	0x04, 0x17
        /*000a*/ 	.short	(.L_9721 - .L_9720)
.L_9720:
        /*000c*/ 	.word	0x00000000
        /*0010*/ 	.short	0x0003
        /*0012*/ 	.short	0x0018
        /*0014*/ 	.byte	0x00, 0xf0, 0x11, 0x00


	//----- nvinfo : EIATTR_KPARAM_INFO
	.align		4
.L_9721:
        /*0018*/ 	.byte	0x04, 0x17
        /*001a*/ 	.short	(.L_9723 - .L_9722)
.L_9722:
        /*001c*/ 	.word	0x00000000
        /*0020*/ 	.short	0x0002
        /*0022*/ 	.short	0x0010
        /*0024*/ 	.byte	0x00, 0xf5, 0x21, 0x00


	//----- nvinfo : EIATTR_KPARAM_INFO
	.align		4
.L_9723:
        /*0028*/ 	.byte	0x04, 0x17
        /*002a*/ 	.short	(.L_9725 - .L_9724)
.L_9724:
        /*002c*/ 	.word	0x00000000
        /*0030*/ 	.short	0x0001
        /*0032*/ 	.short	0x0008
        /*0034*/ 	.byte	0x00, 0xf5, 0x21, 0x00


	//----- nvinfo : EIATTR_KPARAM_INFO
	.align		4
.L_9725:
        /*0038*/ 	.byte	0x04, 0x17
        /*003a*/ 	.short	(.L_9727 - .L_9726)
.L_9726:
        /*003c*/ 	.word	0x00000000
        /*0040*/ 	.short	0x0000
        /*0042*/ 	.short	0x0000
        /*0044*/ 	.byte	0x00, 0xf5, 0x21, 0x00


	//----- nvinfo : EIATTR_SPARSE_MMA_MASK
	.align		4
.L_9727:
        /*0048*/ 	.byte	0x03, 0x50
        /*004a*/ 	.short	0x0000


	//----- nvinfo : EIATTR_MAXREG_COUNT
	.align		4
        /*004c*/ 	.byte	0x03, 0x1b
        /*004e*/ 	.short	0x00ff


	//----- nvinfo : EIATTR_MERCURY_ISA_VERSION
	.align		4
        /*0050*/ 	.byte	0x03, 0x5f
        /*0052*/ 	.short	0x0101


	//----- nvinfo : EIATTR_VRC_CTA_INIT_COUNT
	.align		4
        /*0054*/ 	.byte	0x02, 0x4a
	.zero		1
	.zero		1


	//----- nvinfo : EIATTR_EXIT_INSTR_OFFSETS
	.align		4
        /*0058*/ 	.byte	0x04, 0x1c
        /*005a*/ 	.short	(.L_9729 - .L_9728)


	//   ....[0]....
.L_9728:
        /*005c*/ 	.word	0x00000070


	//   ....[1]....
        /*0060*/ 	.word	0x00000130


	//----- nvinfo : EIATTR_CBANK_PARAM_SIZE
	.align		4
.L_9729:
        /*0064*/ 	.byte	0x03, 0x19
        /*0066*/ 	.short	0x001c


	//----- nvinfo : EIATTR_PARAM_CBANK
	.align		4
        /*0068*/ 	.byte	0x04, 0x0a
        /*006a*/ 	.short	(.L_9731 - .L_9730)
	.align		4
.L_9730:
        /*006c*/ 	.word	index@(.nv.constant0._Z10add_kernelILx768EEvPfS0_S0_i)
        /*0070*/ 	.short	0x0380
        /*0072*/ 	.short	0x001c


	//----- nvinfo : EIATTR_SW_WAR
	.align		4
.L_9731:
        /*0074*/ 	.byte	0x04, 0x36
        /*0076*/ 	.short	(.L_9733 - .L_9732)
.L_9732:
        /*0078*/ 	.word	0x00000008
.L_9733:


//--------------------- .nv.info._Z10add_kernelILx767EEvPfS0_S0_i --------------------------
	.section	.nv.info._Z10add_kernelILx767EEvPfS0_S0_i,"",@"SHT_CUDA_INFO"
	.sectionflags	@""
	.align	4


	//----- nvinfo : EIATTR_CUDA_API_VERSION
	.align		4
        /*0000*/ 	.byte	0x04, 0x37
        /*0002*/ 	.short	(.L_9735 - .L_9734)
.L_9734:
        /*0004*/ 	.word	0x00000082


	//----- nvinfo : EIATTR_KPARAM_INFO
	.align		4
.L_9735:
        /*0008*/ 	.byte	0x04, 0x17
        /*000a*/ 	.short	(.L_9737 - .L_9736)
.L_9736:
        /*000c*/ 	.word	0x00000000
        /*0010*/ 	.short	0x0003
        /*0012*/ 	.short	0x0018
        /*0014*/ 	.byte	0x00, 0xf0, 0x11, 0x00


	//----- nvinfo : EIATTR_KPARAM_INFO
	.align		4
.L_9737:
        /*0018*/ 	.byte	0x04, 0x17
        /*001a*/ 	.short	(.L_9739 - .L_9738)
.L_9738:
        /*001c*/ 	.word	0x00000000
        /*0020*/ 	.short	0x0002
        /*0022*/ 	.short	0x0010
        /*0024*/ 	.byte	0x00, 0xf5, 0x21, 0x00


	//----- nvinfo : EIATTR_KPARAM_INFO
	.align		4
.L_9739:
        /*0028*/ 	.byte	0x04, 0x17
        /*002a*/ 	.short	(.L_9741 - .L_9740)
.L_9740:
        /*002c*/ 	.word	0x00000000
        /*0030*/ 	.short	0x0001
        /*0032*/ 	.short	0x0008
        /*0034*/ 	.byte	0x00, 0xf5, 0x21, 0x00


	//----- nvinfo : EIATTR_KPARAM_INFO
	.align		4
.L_9741:
        /*0038*/ 	.byte	0x04, 0x17
        /*003a*/ 	.short	(.L_9743 - .L_9742)
.L_9742:
        /*003c*/ 	.word	0x00000000
        /*0040*/ 	.short	0x0000
        /*0042*/ 	.short	0x0000
        /*0044*/ 	.byte	0x00, 0xf5, 0x21, 0x00


	//----- nvinfo : EIATTR_SPARSE_MMA_MASK
	.align		4
.L_9743:
        /*0048*/ 	.byte	0x03, 0x50
        /*004a*/ 	.short	0x0000


	//----- nvinfo : EIATTR_MAXREG_COUNT
	.align		4
        /*004c*/ 	.byte	0x03, 0x1b
        /*004e*/ 	.short	0x00ff


	//----- nvinfo : EIATTR_MERCURY_ISA_VERSION
	.align		4
        /*0050*/ 	.byte	0x03, 0x5f
        /*0052*/ 	.short	0x0101


	//----- nvinfo : EIATTR_VRC_CTA_INIT_COUNT
	.align		4
        /*0054*/ 	.byte	0x02, 0x4a
	.zero		1
	.zero		1


	//----- nvinfo : EIATTR_EXIT_INSTR_OFFSETS
	.align		4
        /*0058*/ 	.byte	0x04, 0x1c
        /*005a*/ 	.short	(.L_9745 - .L_9744)


	//   ....[0]....
.L_9744:
        /*005c*/ 	.word	0x00000070


	//   ....[1]....
        /*0060*/ 	.word	0x00000130


	//----- nvinfo : EIATTR_CBANK_PARAM_SIZE
	.align		4
.L_9745:
        /*0064*/ 	.byte	0x03, 0x19
        /*0066*/ 	.short	0x001c


	//----- nvinfo : EIATTR_PARAM_CBANK
	.align		4
        /*0068*/ 	.byte	0x04, 0x0a
        /*006a*/ 	.short	(.L_9747 - .L_9746)
	.align		4
.L_9746:
        /*006c*/ 	.word	index@(.nv.constant0._Z10add_kernelILx767EEvPfS0_S0_i)
        /*0070*/ 	.short	0x0380
        /*0072*/ 	.short	0x001c


	//----- nvinfo : EIATTR_SW_WAR
	.align		4
.L_9747:
        /*0074*/ 	.byte	0x04, 0x36
        /*0076*/ 	.short	(.L_9749 - .L_9748)
.L_9748:
        /*0078*/ 	.word	0x00000008
.L_9749:


//--------------------- .nv.info._Z10add_kernelILx766EEvPfS0_S0_i --------------------------
	.section	.nv.info._Z10add_kernelILx766EEvPfS0_S0_i,"",@"SHT_CUDA_INFO"
	.sectionflags	@""
	.align	4


	//----- nvinfo : EIATTR_CUDA_API_VERSION
	.align		4
        /*0000*/ 	.byte	0x04, 0x37
        /*0002*/ 	.short	(.L_9751 - .L_9750)
.L_9750:
        /*0004*/ 	.word	0x00000082


	//----- nvinfo : EIATTR_KPARAM_INFO
	.align		4
.L_9751:
        /*0008*/ 	.byte	0x04, 0x17
        /*000a*/ 	.short	(.L_9753 - .L_9752)
.L_9752:
        /*000c*/ 	.word	0x00000000
        /*0010*/ 	.short	0x0003
        /*0012*/ 	.short	0x0018
        /*0014*/ 	.byte	0x00, 0xf0, 0x11, 0x00


	//----- nvinfo : EIATTR_KPARAM_INFO
	.align		4
.L_9753:
        /*0018*/ 	.byte	0x04, 0x17
        /*001a*/ 	.short	(.L_9755 - .L_9754)
.L_9754:
        /*001c*/ 	.word	0x00000000
        /*0020*/ 	.short	0x0002
        /*0022*/ 	.short	0x0010
        /*0024*/ 	.byte	0x00, 0xf5, 0x21, 0x00


	//----- nvinfo : EIATTR_KPARAM_INFO
	.align		4
.L_9755:
        /*0028*/ 	.byte	0x04, 0x17
        /*002a*/ 	.short	(.L_9757 - .L_9756)
.L_9756:
        /*002c*/ 	.word	0x00000000
        /*0030*/ 	.short	0x0001
        /*0032*/ 	.short	0x0008
        /*0034*/ 	.byte	0x00, 0xf5, 0x21, 0x00


	//----- nvinfo : EIATTR_KPARAM_INFO
	.align		4
.L_9757:
        /*0038*/ 	.byte	0x04, 0x17
        /*003a*/ 	.short	(.L_9759 - .L_9758)
.L_9758:
        /*003c*/ 	.word	0x00000000
        /*0040*/ 	.short	0x0000
        /*0042*/ 	.short	0x0000
        /*0044*/ 	.byte	0x00, 0xf5, 0x21, 0x00


	//----- nvinfo : EIATTR_SPARSE_MMA_MASK
	.align		4
.L_9759:
        /*0048*/ 	.byte	0x03, 0x50
        /*004a*/ 	.short	0x0000


	//----- nvinfo : EIATTR_MAXREG_COUNT
	.align		4
        /*004c*/ 	.byte	0x03, 0x1b
        /*004e*/ 	.short	0x00ff


	//----- nvinfo : EIATTR_MERCURY_ISA_VERSION
	.align		4
        /*0050*/ 	.byte	0x03, 0x5f
        /*0052*/ 	.short	0x0101


	//----- nvinfo : EIATTR_VRC_CTA_INIT_COUNT
	.align		4
        /*0054*/ 	.byte	0x02, 0x4a
	.zero		1
	.zero		1


	//----- nvinfo : EIATTR_EXIT_INSTR_OFFSETS
	.align		4
        /*0058*/ 	.byte	0x04, 0x1c
        /*005a*/ 	.short	(.L_9761 - .L_9760)


	//   ....[0]....
.L_9760:
        /*005c*/ 	.word	0x00000070


	//   ....[1]....
        /*0060*/ 	.word	0x00000130


	//----- nvinfo : EIATTR_CBANK_PARAM_SIZE
	.align		4
.L_9761:
        /*0064*/ 	.byte	0x03, 0x19
        /*0066*/ 	.short	0x001c


	//----- nvinfo : EIATTR_PARAM_CBANK
	.align		4
        /*0068*/ 	.byte	0x04, 0x0a
        /*006a*/ 	.short	(.L_9763 - .L_9762)
	.align		4
.L_9762:
        /*006c*/ 	.word	index@(.nv.constant0._Z10add_kernelILx766EEvPfS0_S0_i)
        /*0070*/ 	.short	0x0380
        /*0072*/ 	.short	0x001c


	//----- nvinfo : EIATTR_SW_WAR
	.align		4
.L_9763:
        /*0074*/ 	.byte	0x04, 0x36
        /*0076*/ 	.short	(.L_9765 - .L_9764)
.L_9764:
        /*0078*/ 	.word	0x00000008
.L_9765:


//--------------------- .nv.info._Z10add_kernelILx765EEvPfS0_S0_i --------------------------
	.section	.nv.info._Z10add_kernelILx765EEvPfS0_S0_i,"",@"SHT_CUDA_INFO"
	.sectionflags	@""
	.align	4


	//----- nvinfo : EIATTR_CUDA_API_VERSION
	.align		4
        /*0000*/ 	.byte	0x04, 0x37
        /*0002*/ 	.short	(.L_9767 - .L_9766)
.L_9766:
        /*0004*/ 	.word	0x00000082


	//----- nvinfo : EIATTR_KPARAM_INFO
	.align		4
.L_9767:
        /*0008*/ 	.byte	0x04, 0x17
        /*000a*/ 	.short	(.L_9769 - .L_9768)
.L_9768:
        /*000c*/ 	.word	0x00000000
        /*0010*/ 	.short	0x0003
        /*0012*/ 	.short	0x0018
        /*0014*/ 	.byte	0x00, 0xf0, 0x11, 0x00


	//----- nvinfo : EIATTR_KPARAM_INFO
	.align		4
.L_9769:
        /*0018*/ 	.byte	0x04, 0x17
        /*001a*/ 	.short	(.L_9771 - .L_9770)
.L_9770:
        /*001c*/ 	.word	0x00000000
        /*0020*/ 	.short	0x0002
        /*0022*/ 	.short	0x0010
        /*0024*/ 	.byte	0x00, 0xf5, 0x21, 0x00


	//----- nvinfo : EIATTR_KPARAM_INFO
	.align		4
.L_9771:
        /*0028*/ 	.byte	0x04, 0x17
        /*002a*/ 	.short	(.L_9773 - .L_9772)
.L_9772:
        /*002c*/ 	.word	0x00000000
        /*0030*/ 	.short	0x0001
        /*0032*/ 	.short	0x0008
        /*0034*/ 	.byte	0x00, 0xf5, 0x21, 0x00


	//----- nvinfo : EIATTR_KPARAM_INFO
	.align		4
.L_9773:
        /*0038*/ 	.byte	0x04, 0x17
        /*003a*/ 	.short	(.L_9775 - .L_9774)
.L_9774:
        /*003c*/ 	.word	0x00000000
        /*0040*/ 	.short	0x0000
        /*0042*/ 	.short	0x0000
        /*0044*/ 	.byte	0x00, 0xf5, 0x21, 0x00


	//----- nvinfo : EIATTR_SPARSE_MMA_MASK
	.align		4
.L_9775:
        /*0048*/ 	.byte	0x03, 0x50
        /*004a*/ 	.short	0x0000


	//----- nvinfo : EIATTR_MAXREG_COUNT
	.align		4
        /*004c*/ 	.byte	0x03, 0x1b
        /*004e*/ 	.short	0x00ff


	//----- nvinfo : EIATTR_MERCURY_ISA_VERSION
	.align		4
        /*0050*/ 	.byte	0x03, 0x5f
        /*0052*/ 	.short	0x0101


	//----- nvinfo : EIATTR_VRC_CTA_INIT_COUNT
	.align		4
        /*0054*/ 	.byte	0x02, 0x4a
	.zero		1
	.zero		1


	//----- nvinfo : EIATTR_EXIT_INSTR_OFFSETS
	.align		4
        /*0058*/ 	.byte	0x04, 0x1c
        /*005a*/ 	.short	(.L_9777 - .L_9776)


	//   ....[0]....
.L_9776:
        /*005c*/ 	.word	0x00000070


	//   ....[1]....
        /*0060*/ 	.word	0x00000130


	//----- nvinfo : EIATTR_CBANK_PARAM_SIZE
	.align		4
.L_9777:
        /*0064*/ 	.byte	0x03, 0x19
        /*0066*/ 	.short	0x001c


	//----- nvinfo : EIATTR_PARAM_CBANK
	.align		4
        /*0068*/ 	.byte	0x04, 0x0a
        /*006a*/ 	.short	(.L_9779 - .L_9778)
	.align		4
.L_9778:
        /*006c*/ 	.word	index@(.nv.constant0._Z10add_kernelILx765EEvPfS0_S0_i)
        /*0070*/ 	.short	0x0380
        /*0072*/ 	.short	0x001c


	//----- nvinfo : EIATTR_SW_WAR
	.align		4
.L_9779:
        /*0074*/ 	.byte	0x04, 0x36
        /*0076*/ 	.short	(.L_9781 - .L_9780)
.L_9780:
        /*0078*/ 	.word	0x00000008
.L_9781:


//--------------------- .nv.info._Z10add_kernelILx764EEvPfS0_S0_i --------------------------
	.section	.nv.info._Z10add_kernelILx764EEvPfS0_S0_i,"",@"SHT_CUDA_INFO"
	.sectionflags	@""
	.align	4


	//----- nvinfo : EIATTR_CUDA_API_VERSION
	.align		4
        /*0000*/ 	.byte	0x04, 0x37
        /*0002*/ 	.short	(.L_9783 - .L_9782)
.L_9782:
        /*0004*/ 	.word	0x00000082


	//----- nvinfo : EIATTR_KPARAM_INFO
	.align		4
.L_9783:
        /*0008*/ 	.byte	0x04, 0x17
        /*000a*/ 	.short	(.L_9785 - .L_9784)
.L_9784:
        /*000c*/ 	.word	0x00000000
        /*0010*/ 	.short	0x0003
        /*0012*/ 	.short	0x0018
        /*0014*/ 	.byte	0x00, 0xf0, 0x11, 0x00


	//----- nvinfo : EIATTR_KPARAM_INFO
	.align		4
.L_9785:
        /*0018*/ 	.byte	0x04, 0x17
        /*001a*/ 	.short	(.L_9787 - .L_9786)
.L_9786:
        /*001c*/ 	.word	0x00000000
        /*0020*/ 	.short	0x0002
        /*0022*/ 	.short	0x0010
        /*0024*/ 	.byte	0x00, 0xf5, 0x21, 0x00


	//----- nvinfo : EIATTR_KPARAM_INFO
	.align		4
.L_9787:
        /*0028*/ 	.byte	0x04, 0x17
        /*002a*/ 	.short	(.L_9789 - .L_9788)
.L_9788:
        /*002c*/ 	.word	0x00000000
        /*0030*/ 	.short	0x0001
        /*0032*/ 	.short	0x0008
        /*0034*/ 	.byte	0x00, 0xf5, 0x21, 0x00


	//----- nvinfo : EIATTR_KPARAM_INFO
	.align		4
.L_9789:
        /*0038*/ 	.byte	0x04, 0x17
        /*003a*/ 	.short	(.L_9791 - .L_9790)
.L_9790:
        /*003c*/ 	.word	0x00000000
        /*0040*/ 	.short	0x0000
        /*0042*/ 	.short	0x0000
        /*0044*/ 	.byte	0x00, 0xf5, 0x21, 0x00


	//----- nvinfo : EIATTR_SPARSE_MMA_MASK
	.align		4
.L_9791:
        /*0048*/ 	.byte	0x03, 0x50
        /*004a*/ 	.short	0x0000


	//----- nvinfo : EIATTR_MAXREG_COUNT
	.align		4
        /*004c*/ 	.byte	0x03, 0x1b
        /*004e*/ 	.short	0x00ff


	//----- nvinfo : EIATTR_MERCURY_ISA_VERSION
	.align		4
        /*0050*/ 	.byte	0x03, 0x5f
        /*0052*/ 	.short	0x0101


	//----- nvinfo : EIATTR_VRC_CTA_INIT_COUNT
	.align		4
        /*0054*/ 	.byte	0x02, 0x4a
	.zero		1
	.zero		1


	//----- nvinfo : EIATTR_EXIT_INSTR_OFFSETS
	.align		4
        /*0058*/ 	.byte	0x04, 0x1c
        /*005a*/ 	.short	(.L_9793 - .L_9792)


	//   ....[0]....
.L_9792:
        /*005c*/ 	.word	0x00000070


	//   ....[1]....
        /*0060*/ 	.word	0x00000130


	//----- nvinfo : EIATTR_CBANK_PARAM_SIZE
	.align		4
.L_9793:
        /*0064*/ 	.byte	0x03, 0x19
        /*0066*/ 	.short	0x001c


	//----- nvinfo : EIATTR_PARAM_CBANK
	.align		4
        /*0068*/ 	.byte	0x04, 0x0a
        /*006a*/ 	.short	(.L_9795 - .L_9794)
	.align		4
.L_9794:
        /*006c*/ 	.word	index@(.nv.constant0._Z10add_kernelILx764EEvPfS0_S0_i)
        /*0070*/ 	.short	0x0380
        /*0072*/ 	.short	0x001c


	//----- nvinfo : EIATTR_SW_WAR
	.align		4
.L_9795:
        /*0074*/ 	.byte	0x04, 0x36
        /*0076*/ 	.short	(.L_9797 - .L_9796)
.L_9796:
        /*0078*/ 	.word	0x00000008
.L_9797:


//--------------------- .nv.info._Z10add_kernelILx763EEvPfS0_S0_i --------------------------
	.section	.nv.info._Z10add_kernelILx763EEvPfS0_S0_i,"",@"SHT_CUDA_INFO"
	.sectionflags	@""
	.align	4


	//----- nvinfo : EIATTR_CUDA_API_VERSION
	.align		4
        /*0000*/ 	.byte	0x04, 0x37
        /*0002*/ 	.short	(.L_9799 - .L_9798)
.L_9798:
        /*0004*/ 	.word	0x00000082


	//----- nvinfo : EIATTR_KPARAM_INFO
	.align		4
.L_9799:
        /*0008*/ 	.byte	0x04, 0x17
        /*000a*/ 	.short	(.L_9801 - .L_9800)
.L_9800:
        /*000c*/ 	.word	0x00000000
        /*0010*/ 	.short	0x0003
        /*0012*/ 	.short	0x0018
        /*0014*/ 	.byte	0x00, 0xf0, 0x11, 0x00


	//----- nvinfo : EIATTR_KPARAM_INFO
	.align		4
.L_9801:
        /*0018*/ 	.byte	0x04, 0x17
        /*001a*/ 	.short	(.L_9803 - .L_9802)
.L_9802:
        /*001c*/ 	.word	0x00000000
        /*0020*/ 	.short	0x0002
        /*0022*/ 	.short	0x0010
        /*0024*/ 	.byte	0x00, 0xf5, 0x21, 0x00


	//----- nvinfo : EIATTR_KPARAM_INFO
	.align		4
.L_9803:
        /*0028*/ 	.byte	0x04, 0x17
        /*002a*/ 	.short	(.L_9805 - .L_9804)
.L_9804:
        /*002c*/ 	.word	0x00000000
        /*0030*/ 	.short	0x0001
        /*0032*/ 	.short	0x0008
        /*0034*/ 	.byte	0x00, 0xf5, 0x21, 0x00


	//----- nvinfo : EIATTR_KPARAM_INFO
	.align		4
.L_9805:
        /*0038*/ 	.byte	0x04, 0x17
        /*003a*/ 	.short	(.L_9807 - .L_9806)
.L_9806:
        /*003c*/ 	.word	0x00000000
        /*0040*/ 	.short	0x0000
        /*0042*/ 	.short	0x0000
        /*0044*/ 	.byte	0x00, 0xf5, 0x21, 0x00


	//----- nvinfo : EIATTR_SPARSE_MMA_MASK
	.align		4
.L_9807:
        /*0048*/ 	.byte	0x03, 0x50
        /*004a*/ 	.short	0x0000


	//----- nvinfo : EIATTR_MAXREG_COUNT
	.align		4
        /*004c*/ 	.byte	0x03, 0x1b
        /*004e*/ 	.short	0x00ff


	//----- nvinfo : EIATTR_MERCURY_ISA_VERSION
	.align		4
        /*0050*/ 	.byte	0x03, 0x5f
        /*0052*/ 	.short	0x0101


	//----- nvinfo : EIATTR_VRC_CTA_INIT_COUNT
	.align		4
        /*0054*/ 	.byte	0x02, 0x4a
	.zero		1
	.zero		1


	//----- nvinfo : EIATTR_EXIT_INSTR_OFFSETS
	.align		4
        /*0058*/ 	.byte	0x04, 0x1c
        /*005a*/ 	.short	(.L_9809 - .L_9808)


	//   ....[0]....
.L_9808:
        /*005c*/ 	.word	0x00000070


	//   ....[1]....
        /*0060*/ 	.word	0x00000130


	//----- nvinfo : EIATTR_CBANK_PARAM_SIZE
	.align		4
.L_9809:
        /*0064*/ 	.byte	0x03, 0x19
        /*0066*/ 	.short	0x001c


	//----- nvinfo : EIATTR_PARAM_CBANK
	.align		4
        /*0068*/ 	.byte	0x04, 0x0a
        /*006a*/ 	.short	(.L_9811 - .L_9810)
	.align		4
.L_9810:
        /*006c*/ 	.word	index@(.nv.constant0._Z10add_kernelILx763EEvPfS0_S0_i)
        /*0070*/ 	.short	0x0380
        /*0072*/ 	.short	0x001c


	//----- nvinfo : EIATTR_SW_WAR
	.align		4
.L_9811:
        /*0074*/ 	.byte	0x04, 0x36
        /*0076*/ 	.short	(.L_9813 - .L_9812)
.L_9812:
        /*0078*/ 	.word	0x00000008
.L_9813:


//--------------------- .nv.info._Z10add_kernelILx762EEvPfS0_S0_i --------------------------
	.section	.nv.info._Z10add_kernelILx762EEvPfS0_S0_i,"",@"SHT_CUDA_INFO"
	.sectionflags	@""
	.align	4


	//----- nvinfo : EIATTR_CUDA_API_VERSION
	.align		4
        /*0000*/ 	.byte	0x04, 0x37
        /*0002*/ 	.short	(.L_9815 - .L_9814)
.L_9814:
        /*0004*/ 	.word	0x00000082


	//----- nvinfo : EIATTR_KPARAM_INFO
	.align		4
.L_9815:
        /*0008*/ 	.byte	0x04, 0x17
        /*000a*/ 	.short	(.L_9817 - .L_9816)
.L_9816:
        /*000c*/ 	.word	0x00000000
        /*0010*/ 	.short	0x0003
        /*0012*/ 	.short	0x0018
        /*0014*/ 	.byte	0x00, 0xf0, 0x11, 0x00


	//----- nvinfo : EIATTR_KPARAM_INFO
	.align		4
.L_9817:
        /*0018*/ 	.byte	0x04, 0x17
        /*001a*/ 	.short	(.L_9819 - .L_9818)
.L_9818:
        /*001c*/ 	.word	0x00000000
        /*0020*/ 	.short	0x0002
        /*0022*/ 	.short	0x0010
        /*0024*/ 	.byte	0x00, 0xf5, 0x21, 0x00


	//----- nvinfo : EIATTR_KPARAM_INFO
	.align		4
.L_9819:
        /*0028*/ 	.byte	0x04, 0x17
        /*002a*/ 	.short	(.L_9821 - .L_9820)
.L_9820:
        /*002c*/ 	.word	0x00000000
        /*0030*/ 	.short	0x0001
        /*0032*/ 	.short	0x0008
        /*0034*/ 	.byte	0x00, 0xf5, 0x21, 0x00


	//----- nvinfo : EIATTR_KPARAM_INFO
	.align		4
.L_9821:
        /*0038*/ 	.byte	0x04, 0x17
        /*003a*/ 	.short	(.L_9823 - .L_9822)
.L_9822:
        /*003c*/ 	.word	0x00000000
        /*0040*/ 	.short	0x0000
        /*0042*/ 	.short	0x0000
        /*0044*/ 	.byte	0x00, 0xf5, 0x21, 0x00


	//----- nvinfo : EIATTR_SPARSE_MMA_MASK
	.align		4
.L_9823:
        /*0048*/ 	.byte	0x03, 0x50
        /*004a*/ 	.short	0x0000


	//----- nvinfo : EIATTR_MAXREG_COUNT
	.align		4
        /*004c*/ 	.byte	0x03, 0x1b
        /*004e*/ 	.short	0x00ff


	//----- nvinfo : EIATTR_MERCURY_ISA_VERSION
	.align		4
        /*0050*/ 	.byte	0x03, 0x5f
        /*0052*/ 	.short	0x0101


	//----- nvinfo : EIATTR_VRC_CTA_INIT_COUNT
	.align		4
        /*0054*/ 	.byte	0x02, 0x4a
	.zero		1
	.zero		1


	//----- nvinfo : EIATTR_EXIT_INSTR_OFFSETS
	.align		4
        /*0058*/ 	.byte	0x04, 0x1c
        /*005a*/ 	.short	(.L_9825 - .L_9824)


	//   ....[0]....
.L_9824:
        /*005c*/ 	.word	0x00000070


	//   ....[1]....
        /*0060*/ 	.word	0x00000130


	//----- nvinfo : EIATTR_CBANK_PARAM_SIZE
	.align		4
.L_9825:
        /*0064*/ 	.byte	0x03, 0x19
        /*0066*/ 	.short	0x001c


	//----- nvinfo : EIATTR_PARAM_CBANK
	.align		4
        /*0068*/ 	.byte	0x04, 0x0a
        /*006a*/ 	.short	(.L_9827 - .L_9826)
	.align		4
.L_9826:
        /*006c*/ 	.word	index@(.nv.constant0._Z10add_kernelILx762EEvPfS0_S0_i)
        /*0070*/ 	.short	0x0380
        /*0072*/ 	.short	0x001c


	//----- nvinfo : EIATTR_SW_WAR
	.align		4
.L_9827:
        /*0074*/ 	.byte	0x04, 0x36
        /*0076*/ 	.short	(.L_9829 - .L_9828)
.L_9828:
        /*0078*/ 	.word	0x00000008
.L_9829:


//--------------------- .nv.info._Z10add_kernelILx761EEvPfS0_S0_i --------------------------
	.section	.nv.info._Z10add_kernelILx761EEvPfS0_S0_i,"",@"SHT_CUDA_INFO"
	.sectionflags	@""
	.align	4


	//----- nvinfo : EIATTR_CUDA_API_VERSION
	.align		4
        /*0000*/ 	.byte	0x04, 0x37
        /*0002*/ 	.short	(.L_9831 - .L_9830)
.L_9830:
        /*0004*/ 	.word	0x00000082


	//----- nvinfo : EIATTR_KPARAM_INFO
	.align		4
.L_9831:
        /*0008*/ 	.byte	0x04, 0x17
        /*000a*/ 	.short	(.L_9833 - .L_9832)
.L_9832:
        /*000c*/ 	.word	0x00000000
        /*0010*/ 	.short	0x0003
        /*0012*/ 	.short	0x0018
        /*0014*/ 	.byte	0x00, 0xf0, 0x11, 0x00


	//----- nvinfo : EIATTR_KPARAM_INFO
	.align		4
.L_9833:
        /*0018*/ 	.byte	0x04, 0x17
        /*001a*/ 	.short	(.L_9835 - .L_9834)
.L_9834:
        /*001c*/ 	.word	0x00000000
        /*0020*/ 	.short	0x0002
        /*0022*/ 	.short	0x0010
        /*0024*/ 	.byte	0x00, 0xf5, 0x21, 0x00


	//----- nvinfo : EIATTR_KPARAM_INFO
	.align		4
.L_9835:
        /*0028*/ 	.byte	0x04, 0x17
        /*002a*/ 	.short	(.L_9837 - .L_9836)
.L_9836:
        /*002c*/ 	.word	0x00000000
        /*0030*/ 	.short	0x0001
        /*0032*/ 	.short	0x0008
        /*0034*/ 	.byte	0x00, 0xf5, 0x21, 0x00


	//----- nvinfo : EIATTR_KPARAM_INFO
	.align		4
.L_9837:
        /*0038*/ 	.byte	0x04, 0x17
        /*003a*/ 	.short	(.L_9839 - .L_9838)
.L_9838:
        /*003c*/ 	.word	0x00000000
        /*0040*/ 	.short	0x0000
        /*0042*/ 	.short	0x0000
        /*0044*/ 	.byte	0x00, 0xf5, 0x21, 0x00


	//----- nvinfo : EIATTR_SPARSE_MMA_MASK
	.align		4
.L_9839:
        /*0048*/ 	.byte	0x03, 0x50
        /*004a*/ 	.short	0x0000


	//----- nvinfo : EIATTR_MAXREG_COUNT
	.align		4
        /*004c*/ 	.byte	0x03, 0x1b
        /*004e*/ 	.short	0x00ff


	//----- nvinfo : EIATTR_MERCURY_ISA_VERSION
	.align		4
        /*0050*/ 	.byte	0x03, 0x5f
        /*0052*/ 	.short	0x0101


	//----- nvinfo : EIATTR_VRC_CTA_INIT_COUNT
	.align		4
        /*0054*/ 	.byte	0x02, 0x4a
	.zero		1
	.zero		1


	//----- nvinfo : EIATTR_EXIT_INSTR_OFFSETS
	.align		4
        /*0058*/ 	.byte	0x04, 0x1c
        /*005a*/ 	.short	(.L_9841 - .L_9840)


	//   ....[0]....
.L_9840:
        /*005c*/ 	.word	0x00000070


	//   ....[1]....
        /*0060*/ 	.word	0x00000130


	//----- nvinfo : EIATTR_CBANK_PARAM_SIZE
	.align		4
.L_9841:
        /*0064*/ 	.byte	0x03, 0x19
        /*0066*/ 	.short	0x001c


	//----- nvinfo : EIATTR_PARAM_CBANK
	.align		4
        /*0068*/ 	.byte	0x04, 0x0a
        /*006a*/ 	.short	(.L_9843 - .L_9842)
	.align		4
.L_9842:
        /*006c*/ 	.word	index@(.nv.constant0._Z10add_kernelILx761EEvPfS0_S0_i)
        /*0070*/ 	.short	0x0380
        /*0072*/ 	.short	0x001c


	//----- nvinfo : EIATTR_SW_WAR
	.align		4
.L_9843:
        /*0074*/ 	.byte	0x04, 0x36
        /*0076*/ 	.short	(.L_9845 - .L_9844)
.L_9844:
        /*0078*/ 	.word	0x00000008
.L_9845:


//--------------------- .nv.info._Z10add_kernelILx760EEvPfS0_S0_i --------------------------
	.section	.nv.info._Z10add_kernelILx760EEvPfS0_S0_i,"",@"SHT_CUDA_INFO"
	.sectionflags	@""
	.align	4


	//----- nvinfo : EIATTR_CUDA_API_VERSION
	.align		4
        /*0000*/ 	.byte	0x04, 0x37
        /*0002*/ 	.short	(.L_9847 - .L_9846)
.L_9846:
        /*0004*/ 	.word	0x00000082


	//----- nvinfo : EIATTR_KPARAM_INFO
	.align		4
.L_9847:
        /*0008*/ 	.byte	0x04, 0x17
        /*000a*/ 	.short	(.L_9849 - .L_9848)
.L_9848:
        /*000c*/ 	.word	0x00000000
        /*0010*/ 	.short	0x0003
        /*0012*/ 	.short	0x0018
        /*0014*/ 	.byte	0x00, 0xf0, 0x11, 0x00


	//----- nvinfo : EIATTR_KPARAM_INFO
	.align		4
.L_9849:
        /*0018*/ 	.byte	0x04, 0x17
        /*001a*/ 	.short	(.L_9851 - .L_9850)
.L_9850:
        /*001c*/ 	.word	0x00000000
        /*0020*/ 	.short	0x0002
        /*0022*/ 	.short	0x0010
        /*0024*/ 	.byte	0x00, 0xf5, 0x21, 0x00


	//----- nvinfo : EIATTR_KPARAM_INFO
	.align		4
.L_9851:
        /*0028*/ 	.byte	0x04, 0x17
        /*002a*/ 	.short	(.L_9853 - .L_9852)
.L_9852:
        /*002c*/ 	.word	0x00000000
        /*0030*/ 	.short	0x0001
        /*0032*/ 	.short	0x0008
        /*0034*/ 	.byte	0x00, 0xf5, 0x21, 0x00


	//----- nvinfo : EIATTR_KPARAM_INFO
	.align		4
.L_9853:
        /*0038*/ 	.byte	0x04, 0x17
        /*003a*/ 	.short	(.L_9855 - .L_9854)
.L_9854:
        /*003c*/ 	.word	0x00000000
        /*0040*/ 	.short	0x0000
        /*0042*/ 	.short	0x0000
        /*0044*/ 	.byte	0x00, 0xf5, 0x21, 0x00


	//----- nvinfo : EIATTR_SPARSE_MMA_MASK
	.align		4
.L_9855:
        /*0048*/ 	.byte	0x03, 0x50
        /*004a*/ 	.short	0x0000


	//----- nvinfo : EIATTR_MAXREG_COUNT
	.align		4
        /*004c*/ 	.byte	0x03, 0x1b
        /*004e*/ 	.short	0x00ff


	//----- nvinfo : EIATTR_MERCURY_ISA_VERSION
	.align		4
        /*0050*/ 	.byte	0x03, 0x5f
        /*0052*/ 	.short	0x0101


	//----- nvinfo : EIATTR_VRC_CTA_INIT_COUNT
	.align		4
        /*0054*/ 	.byte	0x02, 0x4a
	.zero		1
	.zero		1


	//----- nvinfo : EIATTR_EXIT_INSTR_OFFSETS
	.align		4
        /*0058*/ 	.byte	0x04, 0x1c
        /*005a*/ 	.short	(.L_9857 - .L_9856)


	//   ....[0]....
.L_9856:
        /*005c*/ 	.word	0x00000070


	//   ....[1]....
        /*0060*/ 	.word	0x00000130


	//----- nvinfo : EIATTR_CBANK_PARAM_SIZE
	.align		4
.L_9857:
        /*0064*/ 	.byte	0x03, 0x19
        /*0066*/ 	.short	0x001c


	//----- nvinfo : EIATTR_PARAM_CBANK
	.align		4
        /*0068*/ 	.byte	0x04, 0x0a
        /*006a*/ 	.short	(.L_9859 - .L_9858)
	.align		4
.L_9858:
        /*006c*/ 	.word	index@(.nv.constant0._Z10add_kernelILx760EEvPfS0_S0_i)
        /*0070*/ 	.short	0x0380
        /*0072*/ 	.short	0x001c


	//----- nvinfo : EIATTR_SW_WAR
	.align		4
.L_9859:
        /*0074*/ 	.byte	0x04, 0x36
        /*0076*/ 	.short	(.L_9861 - .L_9860)
.L_9860:
        /*0078*/ 	.word	0x00000008
.L_9861:


//--------------------- .nv.info._Z10add_kernelILx759EEvPfS0_S0_i --------------------------
	.section	.nv.info._Z10add_kernelILx759EEvPfS0_S0_i,"",@"SHT_CUDA_INFO"
	.sectionflags	@""
	.align	4


	//----- nvinfo : EIATTR_CUDA_API_VERSION
	.align		4
        /*0000*/ 	.byte	0x04, 0x37
        /*0002*/ 	.short	(.L_9863 - .L_9862)
.L_9862:
        /*0004*/ 	.word	0x00000082


	//----- nvinfo : EIATTR_KPARAM_INFO
	.align		4
.L_9863:
        /*0008*/ 	.byte	0x04, 0x17
        /*000a*/ 	.short	(.L_9865 - .L_9864)
.L_9864:
        /*000c*/ 	.word	0x00000000
        /*0010*/ 	.short	0x0003
        /*0012*/ 	.short	0x0018
        /*0014*/ 	.byte	0x00, 0xf0, 0x11, 0x00


	//----- nvinfo : EIATTR_KPARAM_INFO
	.align		4
.L_9865:
        /*0018*/ 	.byte	0x04, 0x17
        /*001a*/ 	.short	(.L_9867 - .L_9866)
.L_9866:
        /*001c*/ 	.word	0x00000000
        /*0020*/ 	.short	0x0002
        /*0022*/ 	.short	0x0010
        /*0024*/ 	.byte	0x00, 0xf5, 0x21, 0x00


	//----- nvinfo : EIATTR_KPARAM_INFO
	.align		4
.L_9867:
        /*0028*/ 	.byte	0x04, 0x17
        /*002a*/ 	.short	(.L_9869 - .L_9868)
.L_9868:
        /*002c*/ 	.word	0x00000000
        /*0030*/ 	.short	0x0001
        /*0032*/ 	.short	0x0008
        /*0034*/ 	.byte	0x00, 0xf5, 0x21, 0x00


	//----- nvinfo : EIATTR_KPARAM_INFO
	.align		4
.L_9869:
        /*0038*/ 	.byte	0x04, 0x17
        /*003a*/ 	.short	(.L_9871 - .L_9870)
.L_9870:
        /*003c*/ 	.word	0x00000000
        /*0040*/ 	.short	0x0000
        /*0042*/ 	.short	0x0000
        /*0044*/ 	.byte	0x00, 0xf5, 0x21, 0x00


	//----- nvinfo : EIATTR_SPARSE_MMA_MASK
	.align		4
.L_9871:
        /*0048*/ 	.byte	0x03, 0x50
        /*004a*/ 	.short	0x0000


	//----- nvinfo : EIATTR_MAXREG_COUNT
	.align		4
        /*004c*/ 	.byte	0x03, 0x1b
        /*004e*/ 	.short	0x00ff


	//----- nvinfo : EIATTR_MERCURY_ISA_VERSION
	.align		4
        /*0050*/ 	.byte	0x03, 0x5f
        /*0052*/ 	.short	0x0101


	//----- nvinfo : EIATTR_VRC_CTA_INIT_COUNT
	.align		4
        /*0054*/ 	.byte	0x02, 0x4a
	.zero		1
	.zero		1


	//----- nvinfo : EIATTR_EXIT_INSTR_OFFSETS
	.align		4
        /*0058*/ 	.byte	0x04, 0x1c
        /*005a*/ 	.short	(.L_9873 - .L_9872)


	//   ....[0]....
.L_9872:
        /*005c*/ 	.word	0x00000070


	//   ....[1]....
        /*0060*/ 	.word	0x00000130


	//----- nvinfo : EIATTR_CBANK_PARAM_SIZE
	.align		4
.L_9873:
        /*0064*/ 	.byte	0x03, 0x19
        /*0066*/ 	.short	0x001c


	//----- nvinfo : EIATTR_PARAM_CBANK
	.align		4
        /*0068*/ 	.byte	0x04, 0x0a
        /*006a*/ 	.short	(.L_9875 - .L_9874)
	.align		4
.L_9874:
        /*006c*/ 	.word	index@(.nv.constant0._Z10add_kernelILx759EEvPfS0_S0_i)
        /*0070*/ 	.short	0x0380
        /*0072*/ 	.short	0x001c


	//----- nvinfo : EIATTR_SW_WAR
	.align		4
.L_9875:
        /*0074*/ 	.byte	0x04, 0x36
        /*0076*/ 	.short	(.L_9877 - .L_9876)
.L_9876:
        /*0078*/ 	.word	0x00000008
.L_9877:


//--------------------- .nv.info._Z10add_kernelILx758EEvPfS0_S0_i --------------------------
	.section	.nv.info._Z10add_kernelILx758EEvPfS0_S0_i,"",@"SHT_CUDA_INFO"
	.sectionflags	@""
	.align	4


	//----- nvinfo : EIATTR_CUDA_API_VERSION
	.align		4
        /*0000*/ 	.byte	0x04, 0x37
        /*0002*/ 	.short	(.L_9879 - .L_9878)
.L_9878:
        /*0004*/ 	.word	0x00000082


	//----- nvinfo : EIATTR_KPARAM_INFO
	.align		4
.L_9879:
        /*0008*/ 	.byte	0x04, 0x17
        /*000a*/ 	.short	(.L_9881 - .L_9880)
.L_9880:
        /*000c*/ 	.word	0x00000000
        /*0010*/ 	.short	0x0003
        /*0012*/ 	.short	0x0018
        /*0014*/ 	.byte	0x00, 0xf0, 0x11, 0x00


	//----- nvinfo : EIATTR_KPARAM_INFO
	.align		4
.L_9881:
        /*0018*/ 	.byte	0x04, 0x17
        /*001a*/ 	.short	(.L_9883 - .L_9882)
.L_9882:
        /*001c*/ 	.word	0x00000000
        /*0020*/ 	.short	0x0002
        /*0022*/ 	.short	0x0010
        /*0024*/ 	.byte	0x00, 0xf5, 0x21, 0x00


	//----- nvinfo : EIATTR_KPARAM_INFO
	.align		4
.L_9883:
        /*0028*/ 	.byte	0x04, 0x17
        /*002a*/ 	.short	(.L_9885 - .L_9884)
.L_9884:
        /*002c*/ 	.word	0x00000000
        /*0030*/ 	.short	0x0001
        /*0032*/ 	.short	0x0008
        /*0034*/ 	.byte	0x00, 0xf5, 0x21, 0x00


	//----- nvinfo : EIATTR_KPARAM_INFO
	.align		4
.L_9885:
        /*0038*/ 	.byte	0x04, 0x17
        /*003a*/ 	.short	(.L_9887 - .L_9886)
.L_9886:
        /*003c*/ 	.word	0x00000000
        /*0040*/ 	.short	0x0000
        /*0042*/ 	.short	0x0000
        /*0044*/ 	.byte	0x00, 0xf5, 0x21, 0x00


	//----- nvinfo : EIATTR_SPARSE_MMA_MASK
	.align		4
.L_9887:
        /*0048*/ 	.byte	0x03, 0x50
        /*004a*/ 	.short	0x0000


	//----- nvinfo : EIATTR_MAXREG_COUNT
	.align		4
        /*004c*/ 	.byte	0x03, 0x1b
        /*004e*/ 	.short	0x00ff


	//----- nvinfo : EIATTR_MERCURY_ISA_VERSION
	.align		4
        /*0050*/ 	.byte	0x03, 0x5f
        /*0052*/ 	.short	0x0101


	//----- nvinfo : EIATTR_VRC_CTA_INIT_COUNT
	.align		4
        /*0054*/ 	.byte	0x02, 0x4a
	.zero		1
	.zero		1


	//----- nvinfo : EIATTR_EXIT_INSTR_OFFSETS
	.align		4
        /*0058*/ 	.byte	0x04, 0x1c
        /*005a*/ 	.short	(.L_9889 - .L_9888)


	//   ....[0]....
.L_9888:
        /*005c*/ 	.word	0x00000070


	//   ....[1]....
        /*0060*/ 	.word	0x00000130


	//----- nvinfo : EIATTR_CBANK_PARAM_SIZE
	.align		4
.L_9889:
        /*0064*/ 	.byte	0x03, 0x19
        /*0066*/ 	.short	0x001c


	//----- nvinfo : EIATTR_PARAM_CBANK
	.align		4
        /*0068*/ 	.byte	0x04, 0x0a
        /*006a*/ 	.short	(.L_9891 - .L_9890)
	.align		4
.L_9890:
        /*006c*/ 	.word	index@(.nv.constant0._Z10add_kernelILx758EEvPfS0_S0_i)
        /*0070*/ 	.short	0x0380
        /*0072*/ 	.short	0x001c


	//----- nvinfo : EIATTR_SW_WAR
	.align		4
.L_9891:
        /*0074*/ 	.byte	0x04, 0x36
        /*0076*/ 	.short	(.L_9893 - .L_9892)
.L_9892:
        /*0078*/ 	.word	0x00000008
.L_9893:


//--------------------- .nv.info._Z10add_kernelILx757EEvPfS0_S0_i --------------------------
	.section	.nv.info._Z10add_kernelILx757EEvPfS0_S0_i,"",@"SHT_CUDA_INFO"
	.sectionflags	@""
	.align	4


	//----- nvinfo : EIATTR_CUDA_API_VERSION
	.align		4
        /*0000*/ 	.byte	0x04, 0x37
        /*0002*/ 	.short	(.L_9895 - .L_9894)
.L_9894:
        /*0004*/ 	.word	0x00000082


	//----- nvinfo : EIATTR_KPARAM_INFO
	.align		4
.L_9895:
        /*0008*/ 	.byte	0x04, 0x17
        /*000a*/ 	.short	(.L_9897 - .L_9896)
.L_9896:
        /*000c*/ 	.word	0x00000000
        /*0010*/ 	.short	0x0003
        /*0012*/ 	.short	0x0018
        /*0014*/ 	.byte	0x00, 0xf0, 0x11, 0x00


	//----- nvinfo : EIATTR_KPARAM_INFO
	.align		4
.L_9897:
        /*0018*/ 	.byte	0x04, 0x17
        /*001a*/ 	.short	(.L_9899 - .L_9898)
.L_9898:
        /*001c*/ 	.word	0x00000000
        /*0020*/ 	.short	0x0002
        /*0022*/ 	.short	0x0010
        /*0024*/ 	.byte	0x00, 0xf5, 0x21, 0x00


	//----- nvinfo : EIATTR_KPARAM_INFO
	.align		4
.L_9899:
        /*0028*/ 	.byte	0x04, 0x17
        /*002a*/ 	.short	(.L_9901 - .L_9900)
.L_9900:
        /*002c*/ 	.word	0x00000000
        /*0030*/ 	.short	0x0001
        /*0032*/ 	.short	0x0008
        /*0034*/ 	.byte	0x00, 0xf5, 0x21, 0x00


	//----- nvinfo : EIATTR_KPARAM_INFO
	.align		4
.L_9901:
        /*0038*/ 	.byte	0x04, 0x17
        /*003a*/ 	.short	(.L_9903 - .L_9902)
.L_9902:
        /*003c*/ 	.word	0x00000000
        /*0040*/ 	.short	0x0000
        /*0042*/ 	.short	0x0000
        /*0044*/ 	.byte	0x00, 0xf5, 0x21, 0x00


	//----- nvinfo : EIATTR_SPARSE_MMA_MASK
	.align		4
.L_9903:
        /*0048*/ 	.byte	0x03, 0x50
        /*004a*/ 	.short	0x0000


	//----- nvinfo : EIATTR_MAXREG_COUNT
	.align		4
        /*004c*/ 	.byte	0x03, 0x1b
        /*004e*/ 	.short	0x00ff


	//----- nvinfo : EIATTR_MERCURY_ISA_VERSION
	.align		4
        /*0050*/ 	.byte	0x03, 0x5f
        /*0052*/ 	.short	0x0101


	//----- nvinfo : EIATTR_VRC_CTA_INIT_COUNT
	.align		4
        /*0054*/ 	.byte	0x02, 0x4a
	.zero		1
	.zero		1


	//----- nvinfo : EIATTR_EXIT_INSTR_OFFSETS
	.align		4
        /*0058*/ 	.byte	0x04, 0x1c
        /*005a*/ 	.short	(.L_9905 - .L_9904)


	//   ....[0]....
.L_9904:
        /*005c*/ 	.word	0x00000070


	//   ....[1]....
        /*0060*/ 	.word	0x00000130


	//----- nvinfo : EIATTR_CBANK_PARAM_SIZE
	.align		4
.L_9905:
        /*0064*/ 	.byte	0x03, 0x19
        /*0066*/ 	.short	0x001c


	//----- nvinfo : EIATTR_PARAM_CBANK
	.align		4
        /*0068*/ 	.byte	0x04, 0x0a
        /*006a*/ 	.short	(.L_9907 - .L_9906)
	.align		4
.L_9906:
        /*006c*/ 	.word	index@(.nv.constant0._Z10add_kernelILx757EEvPfS0_S0_i)
        /*0070*/ 	.short	0x0380
        /*0072*/ 	.short	0x001c


	//----- nvinfo : EIATTR_SW_WAR
	.align		4
.L_9907:
        /*0074*/ 	.byte	0x04, 0x36
        /*0076*/ 	.short	(.L_9909 - .L_9908)
.L_9908:
        /*0078*/ 	.word	0x00000008
.L_9909:


//--------------------- .nv.info._Z10add_kernelILx756EEvPfS0_S0_i --------------------------
	.section	.nv.info._Z10add_kernelILx756EEvPfS0_S0_i,"",@"SHT_CUDA_INFO"
	.sectionflags	@""
	.align	4


	//----- nvinfo : EIATTR_CUDA_API_VERSION
	.align		4
        /*0000*/ 	.byte	0x04, 0x37
        /*0002*/ 	.short	(.L_9911 - .L_9910)
.L_9910:
        /*0004*/ 	.word	0x00000082


	//----- nvinfo : EIATTR_KPARAM_INFO
	.align		4
.L_9911:
        /*0008*/ 	.byte	0x04, 0x17
        /*000a*/ 	.short	(.L_9913 - .L_9912)
.L_9912:
        /*000c*/ 	.word	0x00000000
        /*0010*/ 	.short	0x0003
        /*0012*/ 	.short	0x0018
        /*0014*/ 	.byte	0x00, 0xf0, 0x11, 0x00


	//----- nvinfo : EIATTR_KPARAM_INFO
	.align		4
.L_9913:
        /*0018*/ 	.byte	0x04, 0x17
        /*001a*/ 	.short	(.L_9915 - .L_9914)
.L_9914:
        /*001c*/ 	.word	0x00000000
        /*0020*/ 	.short	0x0002
        /*0022*/ 	.short	0x0010
        /*0024*/ 	.byte	0x00, 0xf5, 0x21, 0x00


	//----- nvinfo : EIATTR_KPARAM_INFO
	.align		4
.L_9915:
        /*0028*/ 	.byte	0x04, 0x17
        /*002a*/ 	.short	(.L_9917 - .L_9916)
.L_9916:
        /*002c*/ 	.word	0x00000000
        /*0030*/ 	.short	0x0001
        /*0032*/ 	.short	0x0008
        /*0034*/ 	.byte	0x00, 0xf5, 0x21, 0x00


	//----- nvinfo : EIATTR_KPARAM_INFO
	.align		4
.L_9917:
        /*0038*/ 	.byte	0x04, 0x17
        /*003a*/ 	.short	(.L_9919 - .L_9918)
.L_9918:
        /*003c*/ 	.word	0x00000000
        /*0040*/ 	.short	0x0000
        /*0042*/ 	.short	0x0000
        /*0044*/ 	.byte	0x00, 0xf5, 0x21, 0x00


	//----- nvinfo : EIATTR_SPARSE_MMA_MASK
	.align		4
.L_9919:
        /*0048*/ 	.byte	0x03, 0x50
        /*004a*/ 	.short	0x0000


	//----- nvinfo : EIATTR_MAXREG_COUNT
	.align		4
        /*004c*/ 	.byte	0x03, 0x1b
        /*004e*/ 	.short	0x00ff


	//----- nvinfo : EIATTR_MERCURY_ISA_VERSION
	.align		4
        /*0050*/ 	.byte	0x03, 0x5f
        /*0052*/ 	.short	0x0101


	//----- nvinfo : EIATTR_VRC_CTA_INIT_COUNT
	.align		4
        /*0054*/ 	.byte	0x02, 0x4a
	.zero		1
	.zero		1


	//----- nvinfo : EIATTR_EXIT_INSTR_OFFSETS
	.align		4
        /*0058*/ 	.byte	0x04, 0x1c
        /*005a*/ 	.short	(.L_9921 - .L_9920)


	//   ....[0]....
.L_9920:
        /*005c*/ 	.word	0x00000070


	//   ....[1]....
        /*0060*/ 	.word	0x00000130


	//----- nvinfo : EIATTR_CBANK_PARAM_SIZE
	.align		4
.L_9921:
        /*0064*/ 	.byte	0x03, 0x19
        /*0066*/ 	.short	0x001c


	//----- nvinfo : EIATTR_PARAM_CBANK
	.align		4
        /*0068*/ 	.byte	0x04, 0x0a
        /*006a*/ 	.short	(.L_9923 - .L_9922)
	.align		4
.L_9922:
        /*006c*/ 	.word	index@(.nv.constant0._Z10add_kernelILx756EEvPfS0_S0_i)
        /*0070*/ 	.short	0x0380
        /*0072*/ 	.short	0x001c


	//----- nvinfo : EIATTR_SW_WAR
	.align		4
.L_9923:
        /*0074*/ 	.byte	0x04, 0x36
        /*0076*/ 	.short	(.L_9925 - .L_9924)
.L_9924:
        /*0078*/ 	.word	0x00000008
.L_9925:


//--------------------- .nv.info._Z10add_kernelILx755EEvPfS0_S0_i --------------------------
	.section	.nv.info._Z10add_kernelILx755EEvPfS0_S0_i,"",@"SHT_CUDA_INFO"
	.sectionflags	@""
	.align	4


	//----- nvinfo : EIATTR_CUDA_API_VERSION
	.align		4
        /*0000*/ 	.byte	0x04, 0x37
        /*0002*/ 	.short	(.L_9927 - .L_9926)
.L_9926:
        /*0004*/ 	.word	0x00000082


	//----- nvinfo : EIATTR_KPARAM_INFO
	.align		4
.L_9927:
        /*0008*/ 	.byte	0x04, 0x17
        /*000a*/ 	.short	(.L_9929 - .L_9928)
.L_9928:
        /*000c*/ 	.word	0x00000000
        /*0010*/ 	.short	0x0003
        /*0012*/ 	.short	0x0018
        /*0014*/ 	.byte	0x00, 0xf0, 0x11, 0x00


	//----- nvinfo : EIATTR_KPARAM_INFO
	.align		4
.L_9929:
        /*0018*/ 	.byte	0x04, 0x17
        /*001a*/ 	.short	(.L_9931 - .L_9930)
.L_9930:
        /*001c*/ 	.word	0x00000000
        /*0020*/ 	.short	0x0002
        /*0022*/ 	.short	0x0010
        /*0024*/ 	.byte	0x00, 0xf5, 0x21, 0x00


	//----- nvinfo : EIATTR_KPARAM_INFO
	.align		4
.L_9931:
        /*0028*/ 	.byte	0x04, 0x17
        /*002a*/ 	.short	(.L_9933 - .L_9932)
.L_9932:
        /*002c*/ 	.word	0x00000000
        /*0030*/ 	.short	0x0001
        /*0032*/ 	.short	0x0008
        /*0034*/ 	.byte	0x00, 0xf5, 0x21, 0x00


	//----- nvinfo : EIATTR_KPARAM_INFO
	.align		4
.L_9933:
        /*0038*/ 	.byte	0x04, 0x17
        /*003a*/ 	.short	(.L_9935 - .L_9934)
.L_9934:
        /*003c*/ 	.word	0x00000000
        /*0040*/ 	.short	0x0000
        /*0042*/ 	.short	0x0000
        /*0044*/ 	.byte	0x00, 0xf5, 0x21, 0x00


	//----- nvinfo : EIATTR_SPARSE_MMA_MASK
	.align		4
.L_9935:
        /*0048*/ 	.byte	0x03, 0x50
        /*004a*/ 	.short	0x0000


	//----- nvinfo : EIATTR_MAXREG_COUNT
	.align		4
        /*004c*/ 	.byte	0x03, 0x1b
        /*004e*/ 	.short	0x00ff


	//----- nvinfo : EIATTR_MERCURY_ISA_VERSION
	.align		4
        /*0050*/ 	.byte	0x03, 0x5f
        /*0052*/ 	.short	0x0101


	//----- nvinfo : EIATTR_VRC_CTA_INIT_COUNT
	.align		4
        /*0054*/ 	.byte	0x02, 0x4a
	.zero		1
	.zero		1


	//----- nvinfo : EIATTR_EXIT_INSTR_OFFSETS
	.align		4
        /*0058*/ 	.byte	0x04, 0x1c
        /*005a*/ 	.short	(.L_9937 - .L_9936)


	//   ....[0]....
.L_9936:
        /*005c*/ 	.word	0x00000070


	//   ....[1]....
        /*0060*/ 	.word	0x00000130


	//----- nvinfo : EIATTR_CBANK_PARAM_SIZE
	.align		4
.L_9937:
        /*0064*/ 	.byte	0x03, 0x19
        /*0066*/ 	.short	0x001c


	//----- nvinfo : EIATTR_PARAM_CBANK
	.align		4
        /*0068*/ 	.byte	0x04, 0x0a
        /*006a*/ 	.short	(.L_9939 - .L_9938)
	.align		4
.L_9938:
        /*006c*/ 	.word	index@(.nv.constant0._Z10add_kernelILx755EEvPfS0_S0_i)
        /*0070*/ 	.short	0x0380
        /*0072*/ 	.short	0x001c


	//----- nvinfo : EIATTR_SW_WAR
	.align		4
.L_9939:
        /*0074*/ 	.byte	0x04, 0x36
        /*0076*/ 	.short	(.L_9941 - .L_9940)
.L_9940:
        /*0078*/ 	.word	0x00000008
.L_9941:


//--------------------- .nv.info._Z10add_kernelILx754EEvPfS0_S0_i --------------------------
	.section	.nv.info._Z10add_kernelILx754EEvPfS0_S0_i,"",@"SHT_CUDA_INFO"
	.sectionflags	@""
	.align	4


	//----- nvinfo : EIATTR_CUDA_API_VERSION
	.align		4
        /*0000*/ 	.byte	0x04, 0x37
        /*0002*/ 	.short	(.L_9943 - .L_9942)
.L_9942:
        /*0004*/ 	.word	0x00000082


	//----- nvinfo : EIATTR_KPARAM_INFO
	.align		4
.L_9943:
        /*0008*/ 	.byte	0x04, 0x17
        /*000a*/ 	.short	(.L_9945 - .L_9944)
.L_9944:
        /*000c*/ 	.word	0x00000000
        /*0010*/ 	.short	0x0003
        /*0012*/ 	.short	0x0018
        /*0014*/ 	.byte	0x00, 0xf0, 0x11, 0x00


	//----- nvinfo : EIATTR_KPARAM_INFO
	.align		4
.L_9945:
        /*0018*/ 	.byte	0x04, 0x17
        /*001a*/ 	.short	(.L_9947 - .L_9946)
.L_9946:
        /*001c*/ 	.word	0x00000000
        /*0020*/ 	.short	0x0002
        /*0022*/ 	.short	0x0010
        /*0024*/ 	.byte	0x00, 0xf5, 0x21, 0x00


	//----- nvinfo : EIATTR_KPARAM_INFO
	.align		4
.L_9947:
        /*0028*/ 	.byte	0x04, 0x17
        /*002a*/ 	.short	(.L_9949 - .L_9948)
.L_9948:
        /*002c*/ 	.word	0x00000000
        /*0030*/ 	.short	0x0001
        /*0032*/ 	.short	0x0008
        /*0034*/ 	.byte	0x00, 0xf5, 0x21, 0x00


	//----- nvinfo : EIATTR_KPARAM_INFO
	.align		4
.L_9949:
        /*0038*/ 	.byte	0x04, 0x17
        /*003a*/ 	.short	(.L_9951 - .L_9950)
.L_9950:
        /*003c*/ 	.word	0x00000000
        /*0040*/ 	.short	0x0000
        /*0042*/ 	.short	0x0000
        /*0044*/ 	.byte	0x00, 0xf5, 0x21, 0x00


	//----- nvinfo : EIATTR_SPARSE_MMA_MASK
	.align		4
.L_9951:
        /*0048*/ 	.byte	0x03, 0x50
        /*004a*/ 	.short	0x0000


	//----- nvinfo : EIATTR_MAXREG_COUNT
	.align		4
        /*004c*/ 	.byte	0x03, 0x1b
        /*004e*/ 	.short	0x00ff


	//----- nvinfo : EIATTR_MERCURY_ISA_VERSION
	.align		4
        /*0050*/ 	.byte	0x03, 0x5f
        /*0052*/ 	.short	0x0101


	//----- nvinfo : EIATTR_VRC_CTA_INIT_COUNT
	.align		4
        /*0054*/ 	.byte	0x02, 0x4a
	.zero		1
	.zero		1


	//----- nvinfo : EIATTR_EXIT_INSTR_OFFSETS
	.align		4
        /*0058*/ 	.byte	0x04, 0x1c
        /*005a*/ 	.short	(.L_9953 - .L_9952)


	//   ....[0]....
.L_9952:
        /*005c*/ 	.word	0x00000070


	//   ....[1]....
        /*0060*/ 	.word	0x00000130


	//----- nvinfo : EIATTR_CBANK_PARAM_SIZE
	.align		4
.L_9953:
        /*0064*/ 	.byte	0x03, 0x19
        /*0066*/ 	.short	0x001c


	//----- nvinfo : EIATTR_PARAM_CBANK
	.align		4
        /*0068*/ 	.byte	0x04, 0x0a
        /*006a*/ 	.short	(.L_9955 - .L_9954)
	.align		4
.L_9954:
        /*006c*/ 	.word	index@(.nv.constant0._Z10add_kernelILx754EEvPfS0_S0_i)
        /*0070*/ 	.short	0x0380
        /*0072*/ 	.short	0x001c


	//----- nvinfo : EIATTR_SW_WAR
	.align		4
.L_9955:
        /*0074*/ 	.byte	0x04, 0x36
        /*0076*/ 	.short	(.L_9957 - .L_9956)
.L_9956:
        /*0078*/ 	.word	0x00000008
.L_9957:


//--------------------- .nv.info._Z10add_kernelILx753EEvPfS0_S0_i --------------------------
	.section	.nv.info._Z10add_kernelILx753EEvPfS0_S0_i,"",@"SHT_CUDA_INFO"
	.sectionflags	@""
	.align	4


	//----- nvinfo : EIATTR_CUDA_API_VERSION
	.align		4
        /*0000*/ 	.byte	0x04, 0x37
        /*0002*/ 	.short	(.L_9959 - .L_9958)
.L_9958:
        /*0004*/ 	.word	0x00000082


	//----- nvinfo : EIATTR_KPARAM_INFO
	.align		4
.L_9959:
        /*0008*/ 	.byte	0x04, 0x17
        /*000a*/ 	.short	(.L_9961 - .L_9960)
.L_9960:
        /*000c*/ 	.word	0x00000000
        /*0010*/ 	.short	0x0003
        /*0012*/ 	.short	0x0018
        /*0014*/ 	.byte	0x00, 0xf0, 0x11, 0x00


	//----- nvinfo : EIATTR_KPARAM_INFO
	.align		4
.L_9961:
        /*0018*/ 	.byte	0x04, 0x17
        /*001a*/ 	.short	(.L_9963 - .L_9962)
.L_9962:
        /*001c*/ 	.word	0x00000000
        /*0020*/ 	.short	0x0002
        /*0022*/ 	.short	0x0010
        /*0024*/ 	.byte	0x00, 0xf5, 0x21, 0x00


	//----- nvinfo : EIATTR_KPARAM_INFO
	.align		4
.L_9963:
        /*0028*/ 	.byte	0x04, 0x17
        /*002a*/ 	.short	(.L_9965 - .L_9964)
.L_9964:
        /*002c*/ 	.word	0x00000000
        /*0030*/ 	.short	0x0001
        /*0032*/ 	.short	0x0008
        /*0034*/ 	.byte	0x00, 0xf5, 0x21, 0x00


	//----- nvinfo : EIATTR_KPARAM_INFO
	.align		4
.L_9965:
        /*0038*/ 	.byte	0x04, 0x17
        /*003a*/ 	.short	(.L_9967 - .L_9966)
.L_9966:
        /*003c*/ 	.word	0x00000000
        /*0040*/ 	.short	0x0000
        /*0042*/ 	.short	0x0000
        /*0044*/ 	.byte	0x00, 0xf5, 0x21, 0x00


	//----- nvinfo : EIATTR_SPARSE_MMA_MASK
	.align		4
.L_9967:
        /*0048*/ 	.byte	0x03, 0x50
        /*004a*/ 	.short	0x0000


	//----- nvinfo : EIATTR_MAXREG_COUNT
	.align		4
        /*004c*/ 	.byte	0x03, 0x1b
        /*004e*/ 	.short	0x00ff


	//----- nvinfo : EIATTR_MERCURY_ISA_VERSION
	.align		4
        /*0050*/ 	.byte	0x03, 0x5f
        /*0052*/ 	.short	0x0101


	//----- nvinfo : EIATTR_VRC_CTA_INIT_COUNT
	.align		4
        /*0054*/ 	.byte	0x02, 0x4a
	.zero		1
	.zero		1


	//----- nvinfo : EIATTR_EXIT_INSTR_OFFSETS
	.align		4
        /*0058*/ 	.byte	0x04, 0x1c
        /*005a*/ 	.short	(.L_9969 - .L_9968)


	//   ....[0]....
.L_9968:
        /*005c*/ 	.word	0x00000070


	//   ....[1]....
        /*0060*/ 	.word	0x00000130


	//----- nvinfo : EIATTR_CBANK_PARAM_SIZE
	.align		4
.L_9969:
        /*0064*/ 	.byte	0x03, 0x19
        /*0066*/ 	.short	0x001c


	//----- nvinfo : EIATTR_PARAM_CBANK
	.align		4
        /*0068*/ 	.byte	0x04, 0x0a
        /*006a*/ 	.short	(.L_9971 - .L_9970)
	.align		4
.L_9970:
        /*006c*/ 	.word	index@(.nv.constant0._Z10add_kernelILx753EEvPfS0_S0_i)
        /*0070*/ 	.short	0x0380
        /*0072*/ 	.short	0x001c


	//----- nvinfo : EIATTR_SW_WAR
	.align		4
.L_9971:
        /*0074*/ 	.byte	0x04, 0x36
        /*0076*/ 	.short	(.L_9973 - .L_9972)
.L_9972:
        /*0078*/ 	.word	0x00000008
.L_9973:


//--------------------- .nv.info._Z10add_kernelILx752EEvPfS0_S0_i --------------------------
	.section	.nv.info._Z10add_kernelILx752EEvPfS0_S0_i,"",@"SHT_CUDA_INFO"
	.sectionflags	@""
	.align	4


	//----- nvinfo : EIATTR_CUDA_API_VERSION
	.align		4
        /*0000*/ 	.byte	0x04, 0x37
        /*0002*/ 	.short	(.L_9975 - .L_9974)
.L_9974:
        /*0004*/ 	.word	0x00000082


	//----- nvinfo : EIATTR_KPARAM_INFO
	.align		4
.L_9975:
        /*0008*/ 	.byte	0x04, 0x17
        /*000a*/ 	.short	(.L_9977 - .L_9976)
.L_9976:
        /*000c*/ 	.word	0x00000000
        /*0010*/ 	.short	0x0003
        /*0012*/ 	.short	0x0018
        /*0014*/ 	.byte	0x00, 0xf0, 0x11, 0x00


	//----- nvinfo : EIATTR_KPARAM_INFO
	.align		4
.L_9977:
        /*0018*/ 	.byte	0x04, 0x17
        /*001a*/ 	.short	(.L_9979 - .L_9978)
.L_9978:
        /*001c*/ 	.word	0x00000000
        /*0020*/ 	.short	0x0002
        /*0022*/ 	.short	0x0010
        /*0024*/ 	.byte	0x00, 0xf5, 0x21, 0x00


	//----- nvinfo : EIATTR_KPARAM_INFO
	.align		4
.L_9979:
        /*0028*/ 	.byte	0x04, 0x17
        /*002a*/ 	.short	(.L_9981 - .L_9980)
.L_9980:
        /*002c*/ 	.word	0x00000000
        /*0030*/ 	.short	0x0001
        /*0032*/ 	.short	0x0008
        /*0034*/ 	.byte	0x00, 0xf5, 0x21, 0x00


	//----- nvinfo : EIATTR_KPARAM_INFO
	.align		4
.L_9981:
        /*0038*/ 	.byte	0x04, 0x17
        /*003a*/ 	.short	(.L_9983 - .L_9982)
.L_9982:
        /*003c*/ 	.word	0x00000000
        /*0040*/ 	.short	0x0000
        /*0042*/ 	.short	0x0000
        /*0044*/ 	.byte	0x00, 0xf5, 0x21, 0x00


	//----- nvinfo : EIATTR_SPARSE_MMA_MASK
	.align		4
.L_9983:
        /*0048*/ 	.byte	0x03, 0x50
        /*004a*/ 	.short	0x0000


	//----- nvinfo : EIATTR_MAXREG_COUNT
	.align		4
        /*004c*/ 	.byte	0x03, 0x1b
        /*004e*/ 	.short	0x00ff


	//----- nvinfo : EIATTR_MERCURY_ISA_VERSION
	.align		4
        /*0050*/ 	.byte	0x03, 0x5f
        /*0052*/ 	.short	0x0101


	//----- nvinfo : EIATTR_VRC_CTA_INIT_COUNT
	.align		4
        /*0054*/ 	.byte	0x02, 0x4a
	.zero		1
	.zero		1


	//----- nvinfo : EIATTR_EXIT_INSTR_OFFSETS
	.align		4
        /*0058*/ 	.byte	0x04, 0x1c
        /*005a*/ 	.short	(.L_9985 - .L_9984)


	//   ....[0]....
.L_9984:
        /*005c*/ 	.word	0x00000070


	//   ....[1]....
        /*0060*/ 	.word	0x00000130


	//----- nvinfo : EIATTR_CBANK_PARAM_SIZE
	.align		4
.L_9985:
        /*0064*/ 	.byte	0x03, 0x19
        /*0066*/ 	.short	0x001c


	//----- nvinfo : EIATTR_PARAM_CBANK
	.align		4
        /*0068*/ 	.byte	0x04, 0x0a
        /*006a*/ 	.short	(.L_9987 - .L_9986)
	.align		4
.L_9986:
        /*006c*/ 	.word	index@(.nv.constant0._Z10add_kernelILx752EEvPfS0_S0_i)
        /*0070*/ 	.short	0x0380
        /*0072*/ 	.short	0x001c


	//----- nvinfo : EIATTR_SW_WAR
	.align		4
.L_9987:
        /*0074*/ 	.byte	0x04, 0x36
        /*0076*/ 	.short	(.L_9989 - .L_9988)
.L_9988:
        /*0078*/ 	.word	0x00000008
.L_9989:


//--------------------- .nv.info._Z10add_kernelILx751EEvPfS0_S0_i --------------------------
	.section	.nv.info._Z10add_kernelILx751EEvPfS0_S0_i,"",@"SHT_CUDA_INFO"
	.sectionflags	@""
	.align	4


	//----- nvinfo : EIATTR_CUDA_API_VERSION
	.align		4
        /*0000*/ 	.byte	0x04, 0x37
        /*0002*/ 	.short	(.L_9991 - .L_9990)
.L_9990:
        /*0004*/ 	.word	0x00000082


	//----- nvinfo : EIATTR_KPARAM_INFO
	.align		4
.L_9991:
        /*0008*/ 	.byte	0x04, 0x17
        /*000a*/ 	.short	(.L_9993 - .L_9992)
.L_9992:
        /*000c*/ 	.word	0x00000000
        /*0010*/ 	.short	0x0003
        /*0012*/ 	.short	0x0018
        /*0014*/ 	.byte	0x00, 0xf0, 0x11, 0x00


	//----- nvinfo : EIATTR_KPARAM_INFO
	.align		4
.L_9993:
        /*0018*/ 	.byte	0x04, 0x17
        /*001a*/ 	.short	(.L_9995 - .L_9994)
.L_9994:
        /*001c*/ 	.word	0x00000000
        /*0020*/ 	.short	0x0002
        /*0022*/ 	.short	0x0010
        /*0024*/ 	.byte	0x00, 0xf5, 0x21, 0x00


	//----- nvinfo : EIATTR_KPARAM_INFO
	.align		4
.L_9995:
        /*0028*/ 	.byte	0x04, 0x17
        /*002a*/ 	.short	(.L_9997 - .L_9996)
.L_9996:
        /*002c*/ 	.word	0x00000000
        /*0030*/ 	.short	0x0001
        /*0032*/ 	.short	0x0008
        /*0034*/ 	.byte	0x00, 0xf5, 0x21, 0x00


	//----- nvinfo : EIATTR_KPARAM_INFO
	.align		4
.L_9997:
        /*0038*/ 	.byte	0x04, 0x17
        /*003a*/ 	.short	(.L_9999 - .L_9998)
.L_9998:
        /*003c*/ 	.word	0x00000000
        /*0040*/ 	.short	0x0000
        /*0042*/ 	.short	0x0000
        /*0044*/ 	.byte	0x00, 0xf5, 0x21, 0x00


	//----- nvinfo : EIATTR_SPARSE_MMA_MASK
	.align		4
.L_9999:
        /*0048*/ 	.byte	0x03, 0x50
        /*004a*/ 	.short	0x0000


	//----- nvinfo : EIATTR_MAXREG_COUNT
	.align		4
        /*004c*/ 	.byte	0x03, 0x1b
        /*004e*/ 	.short	0x00ff


	//----- nvinfo : EIATTR_MERCURY_ISA_VERSION
	.align		4
        /*0050*/ 	.byte	0x03, 0x5f
        /*0052*/ 	.short	0x0101


	//----- nvinfo : EIATTR_VRC_CTA_INIT_COUNT
	.align		4
        /*0054*/ 	.byte	0x02, 0x4a
	.zero		1
	.zero		1


	//----- nvinfo : EIATTR_EXIT_INSTR_OFFSETS
	.align		4
        /*0058*/ 	.byte	0x04, 0x1c
        /*005a*/ 	.short	(.L_10001 - .L_10000)


	//   ....[0]....
.L_10000:
        /*005c*/ 	.word	0x00000070


	//   ....[1]....
        /*0060*/ 	.word	0x00000130


	//----- nvinfo : EIATTR_CBANK_PARAM_SIZE
	.align		4
.L_10001:
        /*0064*/ 	.byte	0x03, 0x19
        /*0066*/ 	.short	0x001c


	//----- nvinfo : EIATTR_PARAM_CBANK
	.align		4
        /*0068*/ 	.byte	0x04, 0x0a
        /*006a*/ 	.short	(.L_10003 - .L_10002)
	.align		4
.L_10002:
        /*006c*/ 	.word	index@(.nv.constant0._Z10add_kernelILx751EEvPfS0_S0_i)
        /*0070*/ 	.short	0x0380
        /*0072*/ 	.short	0x001c


	//----- nvinfo : EIATTR_SW_WAR
	.align		4
.L_10003:
        /*0074*/ 	.byte	0x04, 0x36
        /*0076*/ 	.short	(.L_10005 - .L_10004)
.L_10004:
        /*0078*/ 	.word	0x00000008
.L_10005:


//--------------------- .nv.info._Z10add_kernelILx750EEvPfS0_S0_i --------------------------
	.section	.nv.info._Z10add_kernelILx750EEvPfS0_S0_i,"",@"SHT_CUDA_INFO"
	.sectionflags	@""
	.align	4


	//----- nvinfo : EIATTR_CUDA_API_VERSION
	.align		4
        /*0000*/ 	.byte	0x04, 0x37
        /*0002*/ 	.short	(.L_10007 - .L_10006)
.L_10006:
        /*0004*/ 	.word	0x00000082


	//----- nvinfo : EIATTR_KPARAM_INFO
	.align		4
.L_10007:
        /*0008*/ 	.byte	0x04, 0x17
        /*000a*/ 	.short	(.L_10009 - .L_10008)
.L_10008:
        /*000c*/ 	.word	0x00000000
        /*0010*/ 	.short	0x0003
        /*0012*/ 	.short	0x0018
        /*0014*/ 	.byte	0x00, 0xf0, 0x11, 0x00


	//----- nvinfo : EIATTR_KPARAM_INFO
	.align		4
.L_10009:
        /*0018*/ 	.byte	0x04, 0x17
        /*001a*/ 	.short	(.L_10011 - .L_10010)
.L_10010:
        /*001c*/ 	.word	0x00000000
        /*0020*/ 	.short	0x0002
        /*0022*/ 	.short	0x0010
        /*0024*/ 	.byte	0x00, 0xf5, 0x21, 0x00


	//----- nvinfo : EIATTR_KPARAM_INFO
	.align		4
.L_10011:
        /*0028*/ 	.byte	0x04, 0x17
        /*002a*/ 	.short	(.L_10013 - .L_10012)
.L_10012:
        /*002c*/ 	.word	0x00000000
        /*0030*/ 	.short	0x0001
        /*0032*/ 	.short	0x0008
        /*0034*/ 	.byte	0x00, 0xf5, 0x21, 0x00


	//----- nvinfo : EIATTR_KPARAM_INFO
	.align		4
.L_10013:
        /*0038*/ 	.byte	0x04, 0x17
        /*003a*/ 	.short	(.L_10015 - .L_10014)
.L_10014:
        /*003c*/ 	.word	0x00000000
        /*0040*/ 	.short	0x0000
        /*0042*/ 	.short	0x0000
        /*0044*/ 	.byte	0x00, 0xf5, 0x21, 0x00


	//----- nvinfo : EIATTR_SPARSE_MMA_MASK
	.align		4
.L_10015:
        /*0048*/ 	.byte	0x03, 0x50
        /*004a*/ 	.short	0x0000


	//----- nvinfo : EIATTR_MAXREG_COUNT
	.align		4
        /*004c*/ 	.byte	0x03, 0x1b
        /*004e*/ 	.short	0x00ff


	//----- nvinfo : EIATTR_MERCURY_ISA_VERSION
	.align		4
        /*0050*/ 	.byte	0x03, 0x5f
        /*0052*/ 	.short	0x0101


	//----- nvinfo : EIATTR_VRC_CTA_INIT_COUNT
	.align		4
        /*0054*/ 	.byte	0x02, 0x4a
	.zero		1
	.zero		1


	//----- nvinfo : EIATTR_EXIT_INSTR_OFFSETS
	.align		4
        /*0058*/ 	.byte	0x04, 0x1c
        /*005a*/ 	.short	(.L_10017 - .L_10016)


	//   ....[0]....
.L_10016:
        /*005c*/ 	.word	0x00000070


	//   ....[1]....
        /*0060*/ 	.word	0x00000130


	//----- nvinfo : EIATTR_CBANK_PARAM_SIZE
	.align		4
.L_10017:
        /*0064*/ 	.byte	0x03, 0x19
        /*0066*/ 	.short	0x001c


	//----- nvinfo : EIATTR_PARAM_CBANK
	.align		4
        /*0068*/ 	.byte	0x04, 0x0a
        /*006a*/ 	.short	(.L_10019 - .L_10018)
	.align		4
.L_10018:
        /*006c*/ 	.word	index@(.nv.constant0._Z10add_kernelILx750EEvPfS0_S0_i)
        /*0070*/ 	.short	0x0380
        /*0072*/ 	.short	0x001c


	//----- nvinfo : EIATTR_SW_WAR
	.align		4
.L_10019:
        /*0074*/ 	.byte	0x04, 0x36
        /*0076*/ 	.short	(.L_10021 - .L_10020)
.L_10020:
        /*0078*/ 	.word	0x00000008
.L_10021:


//--------------------- .nv.info._Z10add_kernelILx749EEvPfS0_S0_i --------------------------
	.section	.nv.info._Z10add_kernelILx749EEvPfS0_S0_i,"",@"SHT_CUDA_INFO"
	.sectionflags	@""
	.align	4


	//----- nvinfo : EIATTR_CUDA_API_VERSION
	.align		4
        /*0000*/ 	.byte	0x04, 0x37
        /*0002*/ 	.short	(.L_10023 - .L_10022)
.L_10022:
        /*0004*/ 	.word	0x00000082


	//----- nvinfo : EIATTR_KPARAM_INFO
	.align		4
.L_10023:
        /*0008*/ 	.byte	0x04, 0x17
        /*000a*/ 	.short	(.L_10025 - .L_10024)
.L_10024:
        /*000c*/ 	.word	0x00000000
        /*0010*/ 	.short	0x0003
        /*0012*/ 	.short	0x0018
        /*0014*/ 	.byte	0x00, 0xf0, 0x11, 0x00


	//----- nvinfo : EIATTR_KPARAM_INFO
	.align		4
.L_10025:
        /*0018*/ 	.byte	0x04, 0x17
        /*001a*/ 	.short	(.L_10027 - .L_10026)
.L_10026:
        /*001c*/ 	.word	0x00000000
        /*0020*/ 	.short	0x0002
        /*0022*/ 	.short	0x0010
        /*0024*/ 	.byte	0x00, 0xf5, 0x21, 0x00


	//----- nvinfo : EIATTR_KPARAM_INFO
	.align		4
.L_10027:
        /*0028*/ 	.byte	0x04, 0x17
        /*002a*/ 	.short	(.L_10029 - .L_10028)
.L_10028:
        /*002c*/ 	.word	0x00000000
        /*0030*/ 	.short	0x0001
        /*0032*/ 	.short	0x0008
        /*0034*/ 	.byte	0x00, 0xf5, 0x21, 0x00


	//----- nvinfo : EIATTR_KPARAM_INFO
	.align		4
.L_10029:
        /*0038*/ 	.byte	0x04, 0x17
        /*003a*/ 	.short	(.L_10031 - .L_10030)
.L_10030:
        /*003c*/ 	.word	0x00000000
        /*0040*/ 	.short	0x0000
        /*0042*/ 	.short	0x0000
        /*0044*/ 	.byte	0x00, 0xf5, 0x21, 0x00


	//----- nvinfo : EIATTR_SPARSE_MMA_MASK
	.align		4
.L_10031:
        /*0048*/ 	.byte	0x03, 0x50
        /*004a*/ 	.short	0x0000


	//----- nvinfo : EIATTR_MAXREG_COUNT
	.align		4
        /*004c*/ 	.byte	0x03, 0x1b
        /*004e*/ 	.short	0x00ff


	//----- nvinfo : EIATTR_MERCURY_ISA_VERSION
	.align		4
        /*0050*/ 	.byte	0x03, 0x5f
        /*0052*/ 	.short	0x0101


	//----- nvinfo : EIATTR_VRC_CTA_INIT_COUNT
	.align		4
        /*0054*/ 	.byte	0x02, 0x4a
	.zero		1
	.zero		1


	//----- nvinfo : EIATTR_EXIT_INSTR_OFFSETS
	.align		4
        /*0058*/ 	.byte	0x04, 0x1c
        /*005a*/ 	.short	(.L_10033 - .L_10032)


	//   ....[0]....
.L_10032:
        /*005c*/ 	.word	0x00000070


	//   ....[1]....
        /*0060*/ 	.word	0x00000130


	//----- nvinfo : EIATTR_CBANK_PARAM_SIZE
	.align		4
.L_10033:
        /*0064*/ 	.byte	0x03, 0x19
        /*0066*/ 	.short	0x001c


	//----- nvinfo : EIATTR_PARAM_CBANK
	.align		4
        /*0068*/ 	.byte	0x04, 0x0a
        /*006a*/ 	.short	(.L_10035 - .L_10034)
	.align		4
.L_10034:
        /*006c*/ 	.word	index@(.nv.constant0._Z10add_kernelILx749EEvPfS0_S0_i)
        /*0070*/ 	.short	0x0380
        /*0072*/ 	.short	0x001c


	//----- nvinfo : EIATTR_SW_WAR
	.align		4
.L_10035:
        /*0074*/ 	.byte	0x04, 0x36
        /*0076*/ 	.short	(.L_10037 - .L_10036)
.L_10036:
        /*0078*/ 	.word	0x00000008
.L_10037:


//--------------------- .nv.info._Z10add_kernelILx748EEvPfS0_S0_i --------------------------
	.section	.nv.info._Z10add_kernelILx748EEvPfS0_S0_i,"",@"SHT_CUDA_INFO"
	.sectionflags	@""
	.align	4


	//----- nvinfo : EIATTR_CUDA_API_VERSION
	.align		4
        /*0000*/ 	.byte	0x04, 0x37
        /*0002*/ 	.short	(.L_10039 - .L_10038)
.L_10038:
        /*0004*/ 	.word	0x00000082


	//----- nvinfo : EIATTR_KPARAM_INFO
	.align		4
.L_10039:
        /*0008*/ 	.byte	0x04, 0x17
        /*000a*/ 	.short	(.L_10041 - .L_10040)
.L_10040:
        /*000c*/ 	.word	0x00000000
        /*0010*/ 	.short	0x0003
        /*0012*/ 	.short	0x0018
        /*0014*/ 	.byte	0x00, 0xf0, 0x11, 0x00


	//----- nvinfo : EIATTR_KPARAM_INFO
	.align		4
.L_10041:
        /*0018*/ 	.byte	0x04, 0x17
        /*001a*/ 	.short	(.L_10043 - .L_10042)
.L_10042:
        /*001c*/ 	.word	0x00000000
        /*0020*/ 	.short	0x0002
        /*0022*/ 	.short	0x0010
        /*0024*/ 	.byte	0x00, 0xf5, 0x21, 0x00


	//----- nvinfo : EIATTR_KPARAM_INFO
	.align		4
.L_10043:
        /*0028*/ 	.byte	0x04, 0x17
        /*002a*/ 	.short	(.L_10045 - .L_10044)
.L_10044:
        /*002c*/ 	.word	0x00000000
        /*0030*/ 	.short	0x0001
        /*0032*/ 	.short	0x0008
        /*0034*/ 	.byte	0x00, 0xf5, 0x21, 0x00


	//----- nvinfo : EIATTR_KPARAM_INFO
	.align		4
.L_10045:
        /*0038*/ 	.byte	0x04, 0x17
        /*003a*/ 	.short	(.L_10047 - .L_10046)
.L_10046:
        /*003c*/ 	.word	0x00000000
        /*0040*/ 	.short	0x0000
        /*0042*/ 	.short	0x0000
        /*0044*/ 	.byte	0x00, 0xf5, 0x21, 0x00


	//----- nvinfo : EIATTR_SPARSE_MMA_MASK
	.align		4
.L_10047:
        /*0048*/ 	.byte	0x03, 0x50
        /*004a*/ 	.short	0x0000


	//----- nvinfo : EIATTR_MAXREG_COUNT
	.align		4
        /*004c*/ 	.byte	0x03, 0x1b
        /*004e*/ 	.short	0x00ff


	//----- nvinfo : EIATTR_MERCURY_ISA_VERSION
	.align		4
        /*0050*/ 	.byte	0x03, 0x5f
        /*0052*/ 	.short	0x0101


	//----- nvinfo : EIATTR_VRC_CTA_INIT_COUNT
	.align		4
        /*0054*/ 	.byte	0x02, 0x4a
	.zero		1
	.zero		1


	//----- nvinfo : EIATTR_EXIT_INSTR_OFFSETS
	.align		4
        /*0058*/ 	.byte	0x04, 0x1c
        /*005a*/ 	.short	(.L_10049 - .L_10048)


	//   ....[0]....
.L_10048:
        /*005c*/ 	.word	0x00000070


	//   ....[1]....
        /*0060*/ 	.word	0x00000130


	//----- nvinfo : EIATTR_CBANK_PARAM_SIZE
	.align		4
.L_10049:
        /*0064*/ 	.byte	0x03, 0x19
        /*0066*/ 	.short	0x001c


	//----- nvinfo : EIATTR_PARAM_CBANK
	.align		4
        /*0068*/ 	.byte	0x04, 0x0a
        /*006a*/ 	.short	(.L_10051 - .L_10050)
	.align		4
.L_10050:
        /*006c*/ 	.word	index@(.nv.constant0._Z10add_kernelILx748EEvPfS0_S0_i)
        /*0070*/ 	.short	0x0380
        /*0072*/ 	.short	0x001c


	//----- nvinfo : EIATTR_SW_WAR
	.align		4
.L_10051:
        /*0074*/ 	.byte	0x04, 0x36
        /*0076*/ 	.short	(.L_10053 - .L_10052)
.L_10052:
        /*0078*/ 	.word	0x00000008
.L_10053:


//--------------------- .nv.info._Z10add_kernelILx747EEvPfS0_S0_i --------------------------
	.section	.nv.info._Z10add_kernelILx747EEvPfS0_S0_i,"",@"SHT_CUDA_INFO"
	.sectionflags	@""
	.align	4


	//----- nvinfo : EIATTR_CUDA_API_VERSION
	.align		4
        /*0000*/ 	.byte	0x04, 0x37
        /*0002*/ 	.short	(.L_10055 - .L_10054)
.L_10054:
        /*0004*/ 	.word	0x00000082


	//----- nvinfo : EIATTR_KPARAM_INFO
	.align		4
.L_10055:
        /*0008*/ 	.byte	0x04, 0x17
        /*000a*/ 	.short	(.L_10057 - .L_10056)
.L_10056:
        /*000c*/ 	.word	0x00000000
        /*0010*/ 	.short	0x0003
        /*0012*/ 	.short	0x0018
        /*0014*/ 	.byte	0x00, 0xf0, 0x11, 0x00


	//----- nvinfo : EIATTR_KPARAM_INFO
	.align		4
.L_10057:
        /*0018*/ 	.byte	0x04, 0x17
        /*001a*/ 	.short	(.L_10059 - .L_10058)
.L_10058:
        /*001c*/ 	.word	0x00000000
        /*0020*/ 	.short	0x0002
        /*0022*/ 	.short	0x0010
        /*0024*/ 	.byte	0x00, 0xf5, 0x21, 0x00


	//----- nvinfo : EIATTR_KPARAM_INFO
	.align		4
.L_10059:
        /*0028*/ 	.byte	0x04, 0x17
        /*002a*/ 	.short	(.L_10061 - .L_10060)
.L_10060:
        /*002c*/ 	.word	0x00000000
        /*0030*/ 	.short	0x0001
        /*0032*/ 	.short	0x0008
        /*0034*/ 	.byte	0x00, 0xf5, 0x21, 0x00


	//----- nvinfo : EIATTR_KPARAM_INFO
	.align		4
.L_10061:
        /*0038*/ 	.byte	0x04, 0x17
        /*003a*/ 	.short	(.L_10063 - .L_10062)
.L_10062:
        /*003c*/ 	.word	0x00000000
        /*0040*/ 	.short	0x0000
        /*0042*/ 	.short	0x0000
        /*0044*/ 	.byte	0x00, 0xf5, 0x21, 0x00


	//----- nvinfo : EIATTR_SPARSE_MMA_MASK
	.align		4
.L_10063:
        /*0048*/ 	.byte	0x03, 0x50
        /*004a*/ 	.short	0x0000


	//----- nvinfo : EIATTR_MAXREG_COUNT
	.align		4
        /*004c*/ 	.byte	0x03, 0x1b
        /*004e*/ 	.short	0x00ff


	//----- nvinfo : EIATTR_MERCURY_ISA_VERSION
	.align		4
        /*0050*/ 	.byte	0x03, 0x5f
        /*0052*/ 	.short	0x0101


	//----- nvinfo : EIATTR_VRC_CTA_INIT_COUNT
	.align		4
        /*0054*/ 	.byte	0x02, 0x4a
	.zero		1
	.zero		1


	//----- nvinfo : EIATTR_EXIT_INSTR_OFFSETS
	.align		4
        /*0058*/ 	.byte	0x04, 0x1c
        /*005a*/ 	.short	(.L_10065 - .L_10064)


	//   ....[0]....
.L_10064:
        /*005c*/ 	.word	0x00000070


	//   ....[1]....
        /*0060*/ 	.word	0x00000130


	//----- nvinfo : EIATTR_CBANK_PARAM_SIZE
	.align		4
.L_10065:
        /*0064*/ 	.byte	0x03, 0x19
        /*0066*/ 	.short	0x001c


	//----- nvinfo : EIATTR_PARAM_CBANK
	.align		4
        /*0068*/ 	.byte	0x04, 0x0a
        /*006a*/ 	.short	(.L_10067 - .L_10066)
	.align		4
.L_10066:
        /*006c*/ 	.word	index@(.nv.constant0._Z10add_kernelILx747EEvPfS0_S0_i)
        /*0070*/ 	.short	0x0380
        /*0072*/ 	.short	0x001c


	//----- nvinfo : EIATTR_SW_WAR
	.align		4
.L_10067:
        /*0074*/ 	.byte	0x04, 0x36
        /*0076*/ 	.short	(.L_10069 - .L_10068)
.L_10068:
        /*0078*/ 	.word	0x00000008
.L_10069:


//--------------------- .nv.info._Z10add_kernelILx746EEvPfS0_S0_i --------------------------
	.section	.nv.info._Z10add_kernelILx746EEvPfS0_S0_i,"",@"SHT_CUDA_INFO"
	.sectionflags	@""
	.align	4


	//----- nvinfo : EIATTR_CUDA_API_VERSION
	.align		4
        /*0000*/ 	.byte	0x04, 0x37
        /*0002*/ 	.short	(.L_10071 - .L_10070)
.L_10070:
        /*0004*/ 	.word	0x00000082


	//----- nvinfo : EIATTR_KPARAM_INFO
	.align		4
.L_10071:
        /*0008*/ 	.byte	0x04, 0x17
        /*000a*/ 	.short	(.L_10073 - .L_10072)
.L_10072:
        /*000c*/ 	.word	0x00000000
        /*0010*/ 	.short	0x0003
        /*0012*/ 	.short	0x0018
        /*0014*/ 	.byte	0x00, 0xf0, 0x11, 0x00


	//----- nvinfo : EIATTR_KPARAM_INFO
	.align		4
.L_10073:
        /*0018*/ 	.byte	0x04, 0x17
        /*001a*/ 	.short	(.L_10075 - .L_10074)
.L_10074:
        /*001c*/ 	.word	0x00000000
        /*0020*/ 	.short	0x0002
        /*0022*/ 	.short	0x0010
        /*0024*/ 	.byte	0x00, 0xf5, 0x21, 0x00


	//----- nvinfo : EIATTR_KPARAM_INFO
	.align		4
.L_10075:
        /*0028*/ 	.byte	0x04, 0x17
        /*002a*/ 	.short	(.L_10077 - .L_10076)
.L_10076:
        /*002c*/ 	.word	0x00000000
        /*0030*/ 	.short	0x0001
        /*0032*/ 	.short	0x0008
        /*0034*/ 	.byte	0x00, 0xf5, 0x21, 0x00


	//----- nvinfo : EIATTR_KPARAM_INFO
	.align		4
.L_10077:
        /*0038*/ 	.byte	0x04, 0x17
        /*003a*/ 	.short	(.L_10079 - .L_10078)
.L_10078:
        /*003c*/ 	.word	0x00000000
        /*0040*/ 	.short	0x0000
        /*0042*/ 	.short	0x0000
        /*0044*/ 	.byte	0x00, 0xf5, 0x21, 0x00


	//----- nvinfo : EIATTR_SPARSE_MMA_MASK
	.align		4
.L_10079:
        /*0048*/ 	.byte	0x03, 0x50
        /*004a*/ 	.short	0x0000


	//----- nvinfo : EIATTR_MAXREG_COUNT
	.align		4
        /*004c*/ 	.byte	0x03, 0x1b
        /*004e*/ 	.short	0x00ff


	//----- nvinfo : EIATTR_MERCURY_ISA_VERSION
	.align		4
        /*0050*/ 	.byte	0x03, 0x5f
        /*0052*/ 	.short	0x0101


	//----- nvinfo : EIATTR_VRC_CTA_INIT_COUNT
	.align		4
        /*0054*/ 	.byte	0x02, 0x4a
	.zero		1
	.zero		1


	//----- nvinfo : EIATTR_EXIT_INSTR_OFFSETS
	.align		4
        /*0058*/ 	.byte	0x04, 0x1c
        /*005a*/ 	.short	(.L_10081 - .L_10080)


	//   ....[0]....
.L_10080:
        /*005c*/ 	.word	0x00000070


	//   ....[1]....
        /*0060*/ 	.word	0x00000130


	//----- nvinfo : EIATTR_CBANK_PARAM_SIZE
	.align		4
.L_10081:
        /*0064*/ 	.byte	0x03, 0x19
        /*0066*/ 	.short	0x001c


	//----- nvinfo : EIATTR_PARAM_CBANK
	.align		4
        /*0068*/ 	.byte	0x04, 0x0a
        /*006a*/ 	.short	(.L_10083 - .L_10082)
	.align		4
.L_10082:
        /*006c*/ 	.word	index@(.nv.constant0._Z10add_kernelILx746EEvPfS0_S0_i)
        /*0070*/ 	.short	0x0380
        /*0072*/ 	.short	0x001c


	//----- nvinfo : EIATTR_SW_WAR
	.align		4
.L_10083:
        /*0074*/ 	.byte	0x04, 0x36
        /*0076*/ 	.short	(.L_10085 - .L_10084)
.L_10084:
        /*0078*/ 	.word	0x00000008
.L_10085:


//--------------------- .nv.info._Z10add_kernelILx745EEvPfS0_S0_i --------------------------
	.section	.nv.info._Z10add_kernelILx745EEvPfS0_S0_i,"",@"SHT_CUDA_INFO"
	.sectionflags	@""
	.align	4


	//----- nvinfo : EIATTR_CUDA_API_VERSION
	.align		4
        /*0000*/ 	.byte	0x04, 0x37
        /*0002*/ 	.short	(.L_10087 - .L_10086)
.L_10086:
        /*0004*/ 	.word	0x00000082


	//----- nvinfo : EIATTR_KPARAM_INFO
	.align		4
.L_10087:
        /*0008*/ 	.byte	0x04, 0x17
        /*000a*/ 	.short	(.L_10089 - .L_10088)
.L_10088:
        /*000c*/ 	.word	0x00000000
        /*0010*/ 	.short	0x0003
        /*0012*/ 	.short	0x0018
        /*0014*/ 	.byte	0x00, 0xf0, 0x11, 0x00


	//----- nvinfo : EIATTR_KPARAM_INFO
	.align		4
.L_10089:
        /*0018*/ 	.byte	0x04, 0x17
        /*001a*/ 	.short	(.L_10091 - .L_10090)
.L_10090:
        /*001c*/ 	.word	0x00000000
        /*0020*/ 	.short	0x0002
        /*0022*/ 	.short	0x0010
        /*0024*/ 	.byte	0x00, 0xf5, 0x21, 0x00


	//----- nvinfo : EIATTR_KPARAM_INFO
	.align		4
.L_10091:
        /*0028*/ 	.byte	0x04, 0x17
        /*002a*/ 	.short	(.L_10093 - .L_10092)
.L_10092:
        /*002c*/ 	.word	0x00000000
        /*0030*/ 	.short	0x0001
        /*0032*/ 	.short	0x0008
        /*0034*/ 	.byte	0x00, 0xf5, 0x21, 0x00


	//----- nvinfo : EIATTR_KPARAM_INFO
	.align		4
.L_10093:
        /*0038*/ 	.byte	0x04, 0x17
        /*003a*/ 	.short	(.L_10095 - .L_10094)
.L_10094:
        /*003c*/ 	.word	0x00000000
        /*0040*/ 	.short	0x0000
        /*0042*/ 	.short	0x0000
        /*0044*/ 	.byte	0x00, 0xf5, 0x21, 0x00


	//----- nvinfo : EIATTR_SPARSE_MMA_MASK
	.align		4
.L_10095:
        /*0048*/ 	.byte	0x03, 0x50
        /*004a*/ 	.short	0x0000


	//----- nvinfo : EIATTR_MAXREG_COUNT
	.align		4
        /*004c*/ 	.byte	0x03, 0x1b
        /*004e*/ 	.short	0x00ff


	//----- nvinfo : EIATTR_MERCURY_ISA_VERSION
	.align		4
        /*0050*/ 	.byte	0x03, 0x5f
        /*0052*/ 	.short	0x0101


	//----- nvinfo : EIATTR_VRC_CTA_INIT_COUNT
	.align		4
        /*0054*/ 	.byte	0x02, 0x4a
	.zero		1
	.zero		1


	//----- nvinfo : EIATTR_EXIT_INSTR_OFFSETS
	.align		4
        /*0058*/ 	.byte	0x04, 0x1c
        /*005a*/ 	.short	(.L_10097 - .L_10096)


	//   ....[0]....
.L_10096:
        /*005c*/ 	.word	0x00000070


	//   ....[1]....
        /*0060*/ 	.word	0x00000130


	//----- nvinfo : EIATTR_CBANK_PARAM_SIZE
	.align		4
.L_10097:
        /*0064*/ 	.byte	0x03, 0x19
        /*0066*/ 	.short	0x001c


	//----- nvinfo : EIATTR_PARAM_CBANK
	.align		4
        /*0068*/ 	.byte	0x04, 0x0a
        /*006a*/ 	.short	(.L_10099 - .L_10098)
	.align		4
.L_10098:
        /*006c*/ 	.word	index@(.nv.constant0._Z10add_kernelILx745EEvPfS0_S0_i)
        /*0070*/ 	.short	0x0380
        /*0072*/ 	.short	0x001c


	//----- nvinfo : EIATTR_SW_WAR
	.align		4
.L_10099:
        /*0074*/ 	.byte	0x04, 0x36
        /*0076*/ 	.short	(.L_10101 - .L_10100)
.L_10100:
        /*0078*/ 	.word	0x00000008
.L_10101:


//--------------------- .nv.info._Z10add_kernelILx744EEvPfS0_S0_i --------------------------
	.section	.nv.info._Z10add_kernelILx744EEvPfS0_S0_i,"",@"SHT_CUDA_INFO"
	.sectionflags	@""
	.align	4


	//----- nvinfo : EIATTR_CUDA_API_VERSION
	.align		4
        /*0000*/ 	.byte	0x04, 0x37
        /*0002*/ 	.short	(.L_10103 - .L_10102)
.L_10102:
        /*0004*/ 	.word	0x00000082


	//----- nvinfo : EIATTR_KPARAM_INFO
	.align		4
.L_10103:
        /*0008*/ 	.byte	0x04, 0x17
        /*000a*/ 	.short	(.L_10105 - .L_10104)
.L_10104:
        /*000c*/ 	.word	0x00000000
        /*0010*/ 	.short	0x0003
        /*0012*/ 	.short	0x0018
        /*0014*/ 	.byte	0x00, 0xf0, 0x11, 0x00


	//----- nvinfo : EIATTR_KPARAM_INFO
	.align		4
.L_10105:
        /*0018*/ 	.byte	0x04, 0x17
        /*001a*/ 	.short	(.L_10107 - .L_10106)
.L_10106:
        /*001c*/ 	.word	0x00000000
        /*0020*/ 	.short	0x0002
        /*0022*/ 	.short	0x0010
        /*0024*/ 	.byte	0x00, 0xf5, 0x21, 0x00


	//----- nvinfo : EIATTR_KPARAM_INFO
	.align		4
.L_10107:
        /*0028*/ 	.byte	0x04, 0x17
        /*002a*/ 	.short	(.L_10109 - .L_10108)
.L_10108:
        /*002c*/ 	.word	0x00000000
        /*0030*/ 	.short	0x0001
        /*0032*/ 	.short	0x0008
        /*0034*/ 	.byte	0x00, 0xf5, 0x21, 0x00


	//----- nvinfo : EIATTR_KPARAM_INFO
	.align		4
.L_10109:
        /*0038*/ 	.byte	0x04, 0x17
        /*003a*/ 	.short	(.L_10111 - .L_10110)
.L_10110:
        /*003c*/ 	.word	0x00000000
        /*0040*/ 	.short	0x0000
        /*0042*/ 	.short	0x0000
        /*0044*/ 	.byte	0x00, 0xf5, 0x21, 0x00


	//----- nvinfo : EIATTR_SPARSE_MMA_MASK
	.align		4
.L_10111:
        /*0048*/ 	.byte	0x03, 0x50
        /*004a*/ 	.short	0x0000


	//----- nvinfo : EIATTR_MAXREG_COUNT
	.align		4
        /*004c*/ 	.byte	0x03, 0x1b
        /*004e*/ 	.short	0x00ff


	//----- nvinfo : EIATTR_MERCURY_ISA_VERSION
	.align		4
        /*0050*/ 	.byte	0x03, 0x5f
        /*0052*/ 	.short	0x0101


	//----- nvinfo : EIATTR_VRC_CTA_INIT_COUNT
	.align		4
        /*0054*/ 	.byte	0x02, 0x4a
	.zero		1
	.zero		1


	//----- nvinfo : EIATTR_EXIT_INSTR_OFFSETS
	.align		4
        /*0058*/ 	.byte	0x04, 0x1c
        /*005a*/ 	.short	(.L_10113 - .L_10112)


	//   ....[0]....
.L_10112:
        /*005c*/ 	.word	0x00000070


	//   ....[1]....
        /*0060*/ 	.word	0x00000130


	//----- nvinfo : EIATTR_CBANK_PARAM_SIZE
	.align		4
.L_10113:
        /*0064*/ 	.byte	0x03, 0x19
        /*0066*/ 	.short	0x001c


	//----- nvinfo : EIATTR_PARAM_CBANK
	.align		4
        /*0068*/ 	.byte	0x04, 0x0a
        /*006a*/ 	.short	(.L_10115 - .L_10114)
	.align		4
.L_10114:
        /*006c*/ 	.word	index@(.nv.constant0._Z10add_kernelILx744EEvPfS0_S0_i)
        /*0070*/ 	.short	0x0380
        /*0072*/ 	.short	0x001c


	//----- nvinfo : EIATTR_SW_WAR
	.align		4
.L_10115:
        /*0074*/ 	.byte	0x04, 0x36
        /*0076*/ 	.short	(.L_10117 - .L_10116)
.L_10116:
        /*0078*/ 	.word	0x00000008
.L_10117:


//--------------------- .nv.info._Z10add_kernelILx743EEvPfS0_S0_i --------------------------
	.section	.nv.info._Z10add_kernelILx743EEvPfS0_S0_i,"",@"SHT_CUDA_INFO"
	.sectionflags	@""
	.align	4


	//----- nvinfo : EIATTR_CUDA_API_VERSION
	.align		4
        /*0000*/ 	.byte	0x04, 0x37
        /*0002*/ 	.short	(.L_10119 - .L_10118)
.L_10118:
        /*0004*/ 	.word	0x00000082


	//----- nvinfo : EIATTR_KPARAM_INFO
	.align		4
.L_10119:
        /*0008*/ 	.byte	0x04, 0x17
        /*000a*/ 	.short	(.L_10121 - .L_10120)
.L_10120:
        /*000c*/ 	.word	0x00000000
        /*0010*/ 	.short	0x0003
        /*0012*/ 	.short	0x0018
        /*0014*/ 	.byte	0x00, 0xf0, 0x11, 0x00


	//----- nvinfo : EIATTR_KPARAM_INFO
	.align		4
.L_10121:
        /*0018*/ 	.byte	0x04, 0x17
        /*001a*/ 	.short	(.L_10123 - .L_10122)
.L_10122:
        /*001c*/ 	.word	0x00000000
        /*0020*/ 	.short	0x0002
        /*0022*/ 	.short	0x0010
        /*0024*/ 	.byte	0x00, 0xf5, 0x21, 0x00


	//----- nvinfo : EIATTR_KPARAM_INFO
	.align		4
.L_10123:
        /*0028*/ 	.byte	0x04, 0x17
        /*002a*/ 	.short	(.L_10125 - .L_10124)
.L_10124:
        /*002c*/ 	.word	0x00000000
        /*0030*/ 	.short	0x0001
        /*0032*/ 	.short	0x0008
        /*0034*/ 	.byte	0x00, 0xf5, 0x21, 0x00


	//----- nvinfo : EIATTR_KPARAM_INFO
	.align		4
.L_10125:
        /*0038*/ 	.byte	0x04, 0x17
        /*003a*/ 	.short	(.L_10127 - .L_10126)
.L_10126:
        /*003c*/ 	.word	0x00000000
        /*0040*/ 	.short	0x0000
        /*0042*/ 	.short	0x0000
        /*0044*/ 	.byte	0x00, 0xf5, 0x21, 0x00


	//----- nvinfo : EIATTR_SPARSE_MMA_MASK
	.align		4
.L_10127:
        /*0048*/ 	.byte	0x03, 0x50
        /*004a*/ 	.short	0x0000


	//----- nvinfo : EIATTR_MAXREG_COUNT
	.align		4
        /*004c*/ 	.byte	0x03, 0x1b
        /*004e*/ 	.short	0x00ff


	//----- nvinfo : EIATTR_MERCURY_ISA_VERSION
	.align		4
        /*0050*/ 	.byte	0x03, 0x5f
        /*0052*/ 	.short	0x0101


	//----- nvinfo : EIATTR_VRC_CTA_INIT_COUNT
	.align		4
        /*0054*/ 	.byte	0x02, 0x4a
	.zero		1
	.zero		1


	//----- nvinfo : EIATTR_EXIT_INSTR_OFFSETS
	.align		4
        /*0058*/ 	.byte	0x04, 0x1c
        /*005a*/ 	.short	(.L_10129 - .L_10128)


	//   ....[0]....
.L_10128:
        /*005c*/ 	.word	0x00000070


	//   ....[1]....
        /*0060*/ 	.word	0x00000130


	//----- nvinfo : EIATTR_CBANK_PARAM_SIZE
	.align		4
.L_10129:
        /*0064*/ 	.byte	0x03, 0x19
        /*0066*/ 	.short	0x001c


	//----- nvinfo : EIATTR_PARAM_CBANK
	.align		4
        /*0068*/ 	.byte	0x04, 0x0a
        /*006a*/ 	.short	(.L_10131 - .L_10130)
	.align		4
.L_10130:
        /*006c*/ 	.word	index@(.nv.constant0._Z10add_kernelILx743EEvPfS0_S0_i)
        /*0070*/ 	.short	0x0380
        /*0072*/ 	.short	0x001c


	//----- nvinfo : EIATTR_SW_WAR
	.align		4
.L_10131:
        /*0074*/ 	.byte	0x04, 0x36
        /*0076*/ 	.short	(.L_10133 - .L_10132)
.L_10132:
        /*0078*/ 	.word	0x00000008
.L_10133:


//--------------------- .nv.info._Z10add_kernelILx742EEvPfS0_S0_i --------------------------
	.section	.nv.info._Z10add_kernelILx742EEvPfS0_S0_i,"",@"SHT_CUDA_INFO"
	.sectionflags	@""
	.align	4


	//----- nvinfo : EIATTR_CUDA_API_VERSION
	.align		4
        /*0000*/ 	.byte	0x04, 0x37
        /*0002*/ 	.short	(.L_10135 - .L_10134)
.L_10134:
        /*0004*/ 	.word	0x00000082


	//----- nvinfo : EIATTR_KPARAM_INFO
	.align		4
.L_10135:
        /*0008*/ 	.byte	0x04, 0x17
        /*000a*/ 	.short	(.L_10137 - .L_10136)
.L_10136:
        /*000c*/ 	.word	0x00000000
        /*0010*/ 	.short	0x0003
        /*0012*/ 	.short	0x0018
        /*0014*/ 	.byte	0x00, 0xf0, 0x11, 0x00


	//----- nvinfo : EIATTR_KPARAM_INFO
	.align		4
.L_10137:
        /*0018*/ 	.byte	0x04, 0x17
        /*001a*/ 	.short	(.L_10139 - .L_10138)
.L_10138:
        /*001c*/ 	.word	0x00000000
        /*0020*/ 	.short	0x0002
        /*0022*/ 	.short	0x0010
        /*0024*/ 	.byte	0x00, 0xf5, 0x21, 0x00


	//----- nvinfo : EIATTR_KPARAM_INFO
	.align		4
.L_10139:
        /*0028*/ 	.byte	0x04, 0x17
        /*002a*/ 	.short	(.L_10141 - .L_10140)
.L_10140:
        /*002c*/ 	.word	0x00000000
        /*0030*/ 	.short	0x0001
        /*0032*/ 	.short	0x0008
        /*0034*/ 	.byte	0x00, 0xf5, 0x21, 0x00


	//----- nvinfo : EIATTR_KPARAM_INFO
	.align		4
.L_10141:
        /*0038*/ 	.byte	0x04, 0x17
        /*003a*/ 	.short	(.L_10143 - .L_10142)
.L_10142:
        /*003c*/ 	.word	0x00000000
        /*0040*/ 	.short	0x0000
        /*0042*/ 	.short	0x0000
        /*0044*/ 	.byte	0x00, 0xf5, 0x21, 0x00


	//----- nvinfo : EIATTR_SPARSE_MMA_MASK
	.align		4
.L_10143:
        /*0048*/ 	.byte	0x03, 0x50
        /*004a*/ 	.short	0x0000


	//----- nvinfo : EIATTR_MAXREG_COUNT
	.align		4
        /*004c*/ 	.byte	0x03, 0x1b
        /*004e*/ 	.short	0x00ff


	//----- nvinfo : EIATTR_MERCURY_ISA_VERSION
	.align		4
        /*0050*/ 	.byte	0x03, 0x5f
        /*0052*/ 	.short	0x0101


	//----- nvinfo : EIATTR_VRC_CTA_INIT_COUNT
	.align		4
        /*0054*/ 	.byte	0x02, 0x4a
	.zero		1
	.zero		1


	//----- nvinfo : EIATTR_EXIT_INSTR_OFFSETS
	.align		4
        /*0058*/ 	.byte	0x04, 0x1c
        /*005a*/ 	.short	(.L_10145 - .L_10144)


	//   ....[0]....
.L_10144:
        /*005c*/ 	.word	0x00000070


	//   ....[1]....
        /*0060*/ 	.word	0x00000130


	//----- nvinfo : EIATTR_CBANK_PARAM_SIZE
	.align		4
.L_10145:
        /*0064*/ 	.byte	0x03, 0x19
        /*0066*/ 	.short	0x001c


	//----- nvinfo : EIATTR_PARAM_CBANK
	.align		4
        /*0068*/ 	.byte	0x04, 0x0a
        /*006a*/ 	.short	(.L_10147 - .L_10146)
	.align		4
.L_10146:
        /*006c*/ 	.word	index@(.nv.constant0._Z10add_kernelILx742EEvPfS0_S0_i)
        /*0070*/ 	.short	0x0380
        /*0072*/ 	.short	0x001c


	//----- nvinfo : EIATTR_SW_WAR
	.align		4
.L_10147:
        /*0074*/ 	.byte	0x04, 0x36
        /*0076*/ 	.short	(.L_10149 - .L_10148)
.L_10148:
        /*0078*/ 	.word	0x00000008
.L_10149:


//--------------------- .nv.info._Z10add_kernelILx741EEvPfS0_S0_i --------------------------
	.section	.nv.info._Z10add_kernelILx741EEvPfS0_S0_i,"",@"SHT_CUDA_INFO"
	.sectionflags	@""
	.align	4


	//----- nvinfo : EIATTR_CUDA_API_VERSION
	.align		4
        /*0000*/ 	.byte	0x04, 0x37
        /*0002*/ 	.short	(.L_10151 - .L_10150)
.L_10150:
        /*0004*/ 	.word	0x00000082


	//----- nvinfo : EIATTR_KPARAM_INFO
	.align		4
.L_10151:
        /*0008*/ 	.byte	0x04, 0x17
        /*000a*/ 	.short	(.L_10153 - .L_10152)
.L_10152:
        /*000c*/ 	.word	0x00000000
        /*0010*/ 	.short	0x0003
        /*0012*/ 	.short	0x0018
        /*0014*/ 	.byte	0x00, 0xf0, 0x11, 0x00


	//----- nvinfo : EIATTR_KPARAM_INFO
	.align		4
.L_10153:
        /*0018*/ 	.byte	0x04, 0x17
        /*001a*/ 	.short	(.L_10155 - .L_10154)
.L_10154:
        /*001c*/ 	.word	0x00000000
        /*0020*/ 	.short	0x0002
        /*0022*/ 	.short	0x0010
        /*0024*/ 	.byte	0x00, 0xf5, 0x21, 0x00


	//----- nvinfo : EIATTR_KPARAM_INFO
	.align		4
.L_10155:
        /*0028*/ 	.byte	0x04, 0x17
        /*002a*/ 	.short	(.L_10157 - .L_10156)
.L_10156:
        /*002c*/ 	.word	0x00000000
        /*0030*/ 	.short	0x0001
        /*0032*/ 	.short	0x0008
        /*0034*/ 	.byte	0x00, 0xf5, 0x21, 0x00


	//----- nvinfo : EIATTR_KPARAM_INFO
	.align		4
.L_10157:
        /*0038*/ 	.byte	0x04, 0x17
        /*003a*/ 	.short	(.L_10159 - .L_10158)
.L_10158:
        /*003c*/ 	.word	0x00000000
        /*0040*/ 	.short	0x0000
        /*0042*/ 	.short	0x0000
        /*0044*/ 	.byte	0x00, 0xf5, 0x21, 0x00


	//----- nvinfo : EIATTR_SPARSE_MMA_MASK
	.align		4
.L_10159:
        /*0048*/ 	.byte	0x03, 0x50
        /*004a*/ 	.short	0x0000


	//----- nvinfo : EIATTR_MAXREG_COUNT
	.align		4
        /*004c*/ 	.byte	0x03, 0x1b
        /*004e*/ 	.short	0x00ff


	//----- nvinfo : EIATTR_MERCURY_ISA_VERSION
	.align		4
        /*0050*/ 	.byte	0x03, 0x5f
        /*0052*/ 	.short	0x0101


	//----- nvinfo : EIATTR_VRC_CTA_INIT_COUNT
	.align		4
        /*0054*/ 	.byte	0x02, 0x4a
	.zero		1
	.zero		1


	//----- nvinfo : EIATTR_EXIT_INSTR_OFFSETS
	.align		4
        /*0058*/ 	.byte	0x04, 0x1c
        /*005a*/ 	.short	(.L_10161 - .L_10160)


	//   ....[0]....
.L_10160:
        /*005c*/ 	.word	0x00000070


	//   ....[1]....
        /*0060*/ 	.word	0x00000130


	//----- nvinfo : EIATTR_CBANK_PARAM_SIZE
	.align		4
.L_10161:
        /*0064*/ 	.byte	0x03, 0x19
        /*0066*/ 	.short	0x001c


	//----- nvinfo : EIATTR_PARAM_CBANK
	.align		4
        /*0068*/ 	.byte	0x04, 0x0a
        /*006a*/ 	.short	(.L_10163 - .L_10162)
	.align		4
.L_10162:
        /*006c*/ 	.word	index@(.nv.constant0._Z10add_kernelILx741EEvPfS0_S0_i)
        /*0070*/ 	.short	0x0380
        /*0072*/ 	.short	0x001c


	//----- nvinfo : EIATTR_SW_WAR
	.align		4
.L_10163:
        /*0074*/ 	.byte	0x04, 0x36
        /*0076*/ 	.short	(.L_10165 - .L_10164)
.L_10164:
        /*0078*/ 	.word	0x00000008
.L_10165:


//--------------------- .nv.info._Z10add_kernelILx740EEvPfS0_S0_i --------------------------
	.section	.nv.info._Z10add_kernelILx740EEvPfS0_S0_i,"",@"SHT_CUDA_INFO"
	.sectionflags	@""
	.align	4


	//----- nvinfo : EIATTR_CUDA_API_VERSION
	.align		4
        /*0000*/ 	.byte	0x04, 0x37
        /*0002*/ 	.short	(.L_10167 - .L_10166)
.L_10166:
        /*0004*/ 	.word	0x00000082


	//----- nvinfo : EIATTR_KPARAM_INFO
	.align		4
.L_10167:
        /*0008*/ 	.byte	0x04, 0x17
        /*000a*/ 	.short	(.L_10169 - .L_10168)
.L_10168:
        /*000c*/ 	.word	0x00000000
        /*0010*/ 	.short	0x0003
        /*0012*/ 	.short	0x0018
        /*0014*/ 	.byte	0x00, 0xf0, 0x11, 0x00


	//----- nvinfo : EIATTR_KPARAM_INFO
	.align		4
.L_10169:
        /*0018*/ 	.byte	0x04, 0x17
        /*001a*/ 	.short	(.L_10171 - .L_10170)
.L_10170:
        /*001c*/ 	.word	0x00000000
        /*0020*/ 	.short	0x0002
        /*0022*/ 	.short	0x0010
        /*0024*/ 	.byte	0x00, 0xf5, 0x21, 0x00


	//----- nvinfo : EIATTR_KPARAM_INFO
	.align		4
.L_10171:
        /*0028*/ 	.byte	0x04, 0x17
        /*002a*/ 	.short	(.L_10173 - .L_10172)
.L_10172:
        /*002c*/ 	.word	0x00000000
        /*0030*/ 	.short	0x0001
        /*0032*/ 	.short	0x0008
        /*0034*/ 	.byte	0x00, 0xf5, 0x21, 0x00


	//----- nvinfo : EIATTR_KPARAM_INFO
	.align		4
.L_10173:
        /*0038*/ 	.byte	0x04, 0x17
        /*003a*/ 	.short	(.L_10175 - .L_10174)
.L_10174:
        /*003c*/ 	.word	0x00000000
        /*0040*/ 	.short	0x0000
        /*0042*/ 	.short	0x0000
        /*0044*/ 	.byte	0x00, 0xf5, 0x21, 0x00


	//----- nvinfo : EIATTR_SPARSE_MMA_MASK
	.align		4
.L_10175:
        /*0048*/ 	.byte	0x03, 0x50
        /*004a*/ 	.short	0x0000


	//----- nvinfo : EIATTR_MAXREG_COUNT
	.align		4
        /*004c*/ 	.byte	0x03, 0x1b
        /*004e*/ 	.short	0x00ff


	//----- nvinfo : EIATTR_MERCURY_ISA_VERSION
	.align		4
        /*0050*/ 	.byte	0x03, 0x5f
        /*0052*/ 	.short	0x0101


	//----- nvinfo : EIATTR_VRC_CTA_INIT_COUNT
	.align		4
        /*0054*/ 	.byte	0x02, 0x4a
	.zero		1
	.zero		1


	//----- nvinfo : EIATTR_EXIT_INSTR_OFFSETS
	.align		4
        /*0058*/ 	.byte	0x04, 0x1c
        /*005a*/ 	.short	(.L_10177 - .L_10176)


	//   ....[0]....
.L_10176:
        /*005c*/ 	.word	0x00000070


	//   ....[1]....
        /*0060*/ 	.word	0x00000130


	//----- nvinfo : EIATTR_CBANK_PARAM_SIZE
	.align		4
.L_10177:
        /*0064*/ 	.byte	0x03, 0x19
        /*0066*/ 	.short	0x001c


	//----- nvinfo : EIATTR_PARAM_CBANK
	.align		4
        /*0068*/ 	.byte	0x04, 0x0a
        /*006a*/ 	.short	(.L_10179 - .L_10178)
	.align		4
.L_10178:
        /*006c*/ 	.word	index@(.nv.constant0._Z10add_kernelILx740EEvPfS0_S0_i)
        /*0070*/ 	.short	0x0380
        /*0072*/ 	.short	0x001c


	//----- nvinfo : EIATTR_SW_WAR
	.align		4
.L_10179:
        /*0074*/ 	.byte	0x04, 0x36
        /*0076*/ 	.short	(.L_10181 - .L_10180)
.L_10180:
        /*0078*/ 	.word	0x00000008
.L_10181:


//--------------------- .nv.info._Z10add_kernelILx739EEvPfS0_S0_i --------------------------
	.section	.nv.info._Z10add_kernelILx739EEvPfS0_S0_i,"",@"SHT_CUDA_INFO"
	.sectionflags	@""
	.align	4


	//----- nvinfo : EIATTR_CUDA_API_VERSION
	.align		4
        /*0000*/ 	.byte	0x04, 0x37
        /*0002*/ 	.short	(.L_10183 - .L_10182)
.L_10182:
        /*0004*/ 	.word	0x00000082


	//----- nvinfo : EIATTR_KPARAM_INFO
	.align		4
.L_10183:
        /*0008*/ 	.byte	0x04, 0x17
        /*000a*/ 	.short	(.L_10185 - .L_10184)
.L_10184:
        /*000c*/ 	.word	0x00000000
        /*0010*/ 	.short	0x0003
        /*0012*/ 	.short	0x0018
        /*0014*/ 	.byte	0x00, 0xf0, 0x11, 0x00


	//----- nvinfo : EIATTR_KPARAM_INFO
	.align		4
.L_10185:
        /*0018*/ 	.byte	0x04, 0x17
        /*001a*/ 	.short	(.L_10187 - .L_10186)
.L_10186:
        /*001c*/ 	.word	0x00000000
        /*0020*/ 	.short	0x0002
        /*0022*/ 	.short	0x0010
        /*0024*/ 	.byte	0x00, 0xf5, 0x21, 0x00


	//----- nvinfo : EIATTR_KPARAM_INFO
	.align		4
.L_10187:
        /*0028*/ 	.byte	0x04, 0x17
        /*002a*/ 	.short	(.L_10189 - .L_10188)
.L_10188:
        /*002c*/ 	.word	0x00000000
        /*0030*/ 	.short	0x0001
        /*0032*/ 	.short	0x0008
        /*0034*/ 	.byte	0x00, 0xf5, 0x21, 0x00


	//----- nvinfo : EIATTR_KPARAM_INFO
	.align		4
.L_10189:
        /*0038*/ 	.byte	0x04, 0x17
        /*003a*/ 	.short	(.L_10191 - .L_10190)
.L_10190:
        /*003c*/ 	.word	0x00000000
        /*0040*/ 	.short	0x0000
        /*0042*/ 	.short	0x0000
        /*0044*/ 	.byte	0x00, 0xf5, 0x21, 0x00


	//----- nvinfo : EIATTR_SPARSE_MMA_MASK
	.align		4
.L_10191:
        /*0048*/ 	.byte	0x03, 0x50
        /*004a*/ 	.short	0x0000


	//----- nvinfo : EIATTR_MAXREG_COUNT
	.align		4
        /*004c*/ 	.byte	0x03, 0x1b
        /*004e*/ 	.short	0x00ff


	//----- nvinfo : EIATTR_MERCURY_ISA_VERSION
	.align		4
        /*0050*/ 	.byte	0x03, 0x5f
        /*0052*/ 	.short	0x0101


	//----- nvinfo : EIATTR_VRC_CTA_INIT_COUNT
	.align		4
        /*0054*/ 	.byte	0x02, 0x4a
	.zero		1
	.zero		1


	//----- nvinfo : EIATTR_EXIT_INSTR_OFFSETS
	.align		4
        /*0058*/ 	.byte	0x04, 0x1c
        /*005a*/ 	.short	(.L_10193 - .L_10192)


	//   ....[0]....
.L_10192:
        /*005c*/ 	.word	0x00000070


	//   ....[1]....
        /*0060*/ 	.word	0x00000130


	//----- nvinfo : EIATTR_CBANK_PARAM_SIZE
	.align		4
.L_10193:
        /*0064*/ 	.byte	0x03, 0x19
        /*0066*/ 	.short	0x001c


	//----- nvinfo : EIATTR_PARAM_CBANK
	.align		4
        /*0068*/ 	.byte	0x04, 0x0a
        /*006a*/ 	.short	(.L_10195 - .L_10194)
	.align		4
.L_10194:
        /*006c*/ 	.word	index@(.nv.constant0._Z10add_kernelILx739EEvPfS0_S0_i)
        /*0070*/ 	.short	0x0380
        /*0072*/ 	.short	0x001c


	//----- nvinfo : EIATTR_SW_WAR
	.align		4
.L_10195:
        /*0074*/ 	.byte	0x04, 0x36
        /*0076*/ 	.short	(.L_10197 - .L_10196)
.L_10196:
        /*0078*/ 	.word	0x00000008
.L_10197:


//--------------------- .nv.info._Z10add_kernelILx738EEvPfS0_S0_i --------------------------
	.section	.nv.info._Z10add_kernelILx738EEvPfS0_S0_i,"",@"SHT_CUDA_INFO"
	.sectionflags	@""
	.align	4


	//----- nvinfo : EIATTR_CUDA_API_VERSION
	.align		4
        /*0000*/ 	.byte	0x04, 0x37
        /*0002*/ 	.short	(.L_10199 - .L_10198)
.L_10198:
        /*0004*/ 	.word	0x00000082


	//----- nvinfo : EIATTR_KPARAM_INFO
	.align		4
.L_10199:
        /*0008*/ 	.byte	0x04, 0x17
        /*000a*/ 	.short	(.L_10201 - .L_10200)
.L_10200:
        /*000c*/ 	.word	0x00000000
        /*0010*/ 	.short	0x0003
        /*0012*/ 	.short	0x0018
        /*0014*/ 	.byte	0x00, 0xf0, 0x11, 0x00


	//----- nvinfo : EIATTR_KPARAM_INFO
	.align		4
.L_10201:
        /*0018*/ 	.byte	0x04, 0x17
        /*001a*/ 	.short	(.L_10203 - .L_10202)
.L_10202:
        /*001c*/ 	.word	0x00000000
        /*0020*/ 	.short	0x0002
        /*0022*/ 	.short	0x0010
        /*0024*/ 	.byte	0x00, 0xf5, 0x21, 0x00


	//----- nvinfo : EIATTR_KPARAM_INFO
	.align		4
.L_10203:
        /*0028*/ 	.byte	0x04, 0x17
        /*002a*/ 	.short	(.L_10205 - .L_10204)
.L_10204:
        /*002c*/ 	.word	0x00000000
        /*0030*/ 	.short	0x0001
        /*0032*/ 	.short	0x0008
        /*0034*/ 	.byte	0x00, 0xf5, 0x21, 0x00


	//----- nvinfo : EIATTR_KPARAM_INFO
	.align		4
.L_10205:
        /*0038*/ 	.byte	0x04, 0x17
        /*003a*/ 	.short	(.L_10207 - .L_10206)
.L_10206:
        /*003c*/ 	.word	0x00000000
        /*0040*/ 	.short	0x0000
        /*0042*/ 	.short	0x0000
        /*0044*/ 	.byte	0x00, 0xf5, 0x21, 0x00


	//----- nvinfo : EIATTR_SPARSE_MMA_MASK
	.align		4
.L_10207:
        /*0048*/ 	.byte	0x03, 0x50
        /*004a*/ 	.short	0x0000


	//----- nvinfo : EIATTR_MAXREG_COUNT
	.align		4
        /*004c*/ 	.byte	0x03, 0x1b
        /*004e*/ 	.short	0x00ff


	//----- nvinfo : EIATTR_MERCURY_ISA_VERSION
	.align		4
        /*0050*/ 	.byte	0x03, 0x5f
        /*0052*/ 	.short	0x0101


	//----- nvinfo : EIATTR_VRC_CTA_INIT_COUNT
	.align		4
        /*0054*/ 	.byte	0x02, 0x4a
	.zero		1
	.zero		1


	//----- nvinfo : EIATTR_EXIT_INSTR_OFFSETS
	.align		4
        /*0058*/ 	.byte	0x04, 0x1c
        /*005a*/ 	.short	(.L_10209 - .L_10208)


	//   ....[0]....
.L_10208:
        /*005c*/ 	.word	0x00000070


	//   ....[1]....
        /*0060*/ 	.word	0x00000130


	//----- nvinfo : EIATTR_CBANK_PARAM_SIZE
	.align		4
.L_10209:
        /*0064*/ 	.byte	0x03, 0x19
        /*0066*/ 	.short	0x001c


	//----- nvinfo : EIATTR_PARAM_CBANK
	.align		4
        /*0068*/ 	.byte	0x04, 0x0a
        /*006a*/ 	.short	(.L_10211 - .L_10210)
	.align		4
.L_10210:
        /*006c*/ 	.word	index@(.nv.constant0._Z10add_kernelILx738EEvPfS0_S0_i)
        /*0070*/ 	.short	0x0380
        /*0072*/ 	.short	0x001c


	//----- nvinfo : EIATTR_SW_WAR
	.align		4
.L_10211:
        /*0074*/ 	.byte	0x04, 0x36
        /*0076*/ 	.short	(.L_10213 - .L_10212)
.L_10212:
        /*0078*/ 	.word	0x00000008
.L_10213:


//--------------------- .nv.info._Z10add_kernelILx737EEvPfS0_S0_i --------------------------
	.section	.nv.info._Z10add_kernelILx737EEvPfS0_S0_i,"",@"SHT_CUDA_INFO"
	.sectionflags	@""
	.align	4


	//----- nvinfo : EIATTR_CUDA_API_VERSION
	.align		4
        /*0000*/ 	.byte	0x04, 0x37
        /*0002*/ 	.short	(.L_10215 - .L_10214)
.L_10214:
        /*0004*/ 	.word	0x00000082


	//----- nvinfo : EIATTR_KPARAM_INFO
	.align		4
.L_10215:
        /*0008*/ 	.byte	0x04, 0x17
        /*000a*/ 	.short	(.L_10217 - .L_10216)
.L_10216:
        /*000c*/ 	.word	0x00000000
        /*0010*/ 	.short	0x0003
        /*0012*/ 	.short	0x0018
        /*0014*/ 	.byte	0x00, 0xf0, 0x11, 0x00


	//----- nvinfo : EIATTR_KPARAM_INFO
	.align		4
.L_10217:
        /*0018*/ 	.byte	0x04, 0x17
        /*001a*/ 	.short	(.L_10219 - .L_10218)
.L_10218:
        /*001c*/ 	.word	0x00000000
        /*0020*/ 	.short	0x0002
        /*0022*/ 	.short	0x0010
        /*0024*/ 	.byte	0x00, 0xf5, 0x21, 0x00


	//----- nvinfo : EIATTR_KPARAM_INFO
	.align		4
.L_10219:
        /*0028*/ 	.byte	0x04, 0x17
        /*002a*/ 	.short	(.L_10221 - .L_10220)
.L_10220:
        /*002c*/ 	.word	0x00000000
        /*0030*/ 	.short	0x0001
        /*0032*/ 	.short	0x0008
        /*0034*/ 	.byte	0x00, 0xf5, 0x21, 0x00


	//----- nvinfo : EIATTR_KPARAM_INFO
	.align		4
.L_10221:
        /*0038*/ 	.byte	0x04, 0x17
        /*003a*/ 	.short	(.L_10223 - .L_10222)
.L_10222:
        /*003c*/ 	.word	0x00000000
        /*0040*/ 	.short	0x0000
        /*0042*/ 	.short	0x0000
        /*0044*/ 	.byte	0x00, 0xf5, 0x21, 0x00


	//----- nvinfo : EIATTR_SPARSE_MMA_MASK
	.align		4
.L_10223:
        /*0048*/ 	.byte	0x03, 0x50
        /*004a*/ 	.short	0x0000


	//----- nvinfo : EIATTR_MAXREG_COUNT
	.align		4
        /*004c*/ 	.byte	0x03, 0x1b
        /*004e*/ 	.short	0x00ff


	//----- nvinfo : EIATTR_MERCURY_ISA_VERSION
	.align		4
        /*0050*/ 	.byte	0x03, 0x5f
        /*0052*/ 	.short	0x0101


	//----- nvinfo : EIATTR_VRC_CTA_INIT_COUNT
	.align		4
        /*0054*/ 	.byte	0x02, 0x4a
	.zero		1
	.zero		1


	//----- nvinfo : EIATTR_EXIT_INSTR_OFFSETS
	.align		4
        /*0058*/ 	.byte	0x04, 0x1c
        /*005a*/ 	.short	(.L_10225 - .L_10224)


	//   ....[0]....
.L_10224:
        /*005c*/ 	.word	0x00000070


	//   ....[1]....
        /*0060*/ 	.word	0x00000130


	//----- nvinfo : EIATTR_CBANK_PARAM_SIZE
	.align		4
.L_10225:
        /*0064*/ 	.byte	0x03, 0x19
        /*0066*/ 	.short	0x001c


	//----- nvinfo : EIATTR_PARAM_CBANK
	.align		4
        /*0068*/ 	.byte	0x04, 0x0a
        /*006a*/ 	.short	(.L_10227 - .L_10226)
	.align		4
.L_10226:
        /*006c*/ 	.word	index@(.nv.constant0._Z10add_kernelILx737EEvPfS0_S0_i)
        /*0070*/ 	.short	0x0380
        /*0072*/ 	.short	0x001c


	//----- nvinfo : EIATTR_SW_WAR
	.align		4
.L_10227:
        /*0074*/ 	.byte	0x04, 0x36
        /*0076*/ 	.short	(.L_10229 - .L_10228)
.L_10228:
        /*0078*/ 	.word	0x00000008
.L_10229:


//--------------------- .nv.info._Z10add_kernelILx736EEvPfS0_S0_i --------------------------
	.section	.nv.info._Z10add_kernelILx736EEvPfS0_S0_i,"",@"SHT_CUDA_INFO"
	.sectionflags	@""
	.align	4


	//----- nvinfo : EIATTR_CUDA_API_VERSION
	.align		4
        /*0000*/ 	.byte	0x04, 0x37
        /*0002*/ 	.short	(.L_10231 - .L_10230)
.L_10230:
        /*0004*/ 	.word	0x00000082


	//----- nvinfo : EIATTR_KPARAM_INFO
	.align		4
.L_10231:
        /*0008*/ 	.byte	0x04, 0x17
        /*000a*/ 	.short	(.L_10233 - .L_10232)
.L_10232:
        /*000c*/ 	.word	0x00000000
        /*0010*/ 	.short	0x0003
        /*0012*/ 	.short	0x0018
        /*0014*/ 	.byte	0x00, 0xf0, 0x11, 0x00


	//----- nvinfo : EIATTR_KPARAM_INFO
	.align		4
.L_10233:
        /*0018*/ 	.byte	0x04, 0x17
        /*001a*/ 	.short	(.L_10235 - .L_10234)
.L_10234:
        /*001c*/ 	.word	0x00000000
        /*0020*/ 	.short	0x0002
        /*0022*/ 	.short	0x0010
        /*0024*/ 	.byte	0x00, 0xf5, 0x21, 0x00


	//----- nvinfo : EIATTR_KPARAM_INFO
	.align		4
.L_10235:
        /*0028*/ 	.byte	0x04, 0x17
        /*002a*/ 	.short	(.L_10237 - .L_10236)
.L_10236:
        /*002c*/ 	.word	0x00000000
        /*0030*/ 	.short	0x0001
        /*0032*/ 	.short	0x0008
        /*0034*/ 	.byte	0x00, 0xf5, 0x21, 0x00


	//----- nvinfo : EIATTR_KPARAM_INFO
	.align		4
.L_10237:
        /*0038*/ 	.byte	0x04, 0x17
        /*003a*/ 	.short	(.L_10239 - .L_10238)
.L_10238:
        /*003c*/ 	.word	0x00000000
        /*0040*/ 	.short	0x0000
        /*0042*/ 	.short	0x0000
        /*0044*/ 	.byte	0x00, 0xf5, 0x21, 0x00


	//----- nvinfo : EIATTR_SPARSE_MMA_MASK
	.align		4
.L_10239:
        /*0048*/ 	.byte	0x03, 0x50
        /*004a*/ 	.short	0x0000


	//----- nvinfo : EIATTR_MAXREG_COUNT
	.align		4
        /*004c*/ 	.byte	0x03, 0x1b
        /*004e*/ 	.short	0x00ff


	//----- nvinfo : EIATTR_MERCURY_ISA_VERSION
	.align		4
        /*0050*/ 	.byte	0x03, 0x5f
        /*0052*/ 	.short	0x0101


	//----- nvinfo : EIATTR_VRC_CTA_INIT_COUNT
	.align		4
        /*0054*/ 	.byte	0x02, 0x4a
	.zero		1
	.zero		1


	//----- nvinfo : EIATTR_EXIT_INSTR_OFFSETS
	.align		4
        /*0058*/ 	.byte	0x04, 0x1c
        /*005a*/ 	.short	(.L_10241 - .L_10240)


	//   ....[0]....
.L_10240:
        /*005c*/ 	.word	0x00000070


	//   ....[1]....
        /*0060*/ 	.word	0x00000130


	//----- nvinfo : EIATTR_CBANK_PARAM_SIZE
	.align		4
.L_10241:
        /*0064*/ 	.byte	0x03, 0x19
        /*0066*/ 	.short	0x001c


	//----- nvinfo : EIATTR_PARAM_CBANK
	.align		4
        /*0068*/ 	.byte	0x04, 0x0a
        /*006a*/ 	.short	(.L_10243 - .L_10242)
	.align		4
.L_10242:
        /*006c*/ 	.word	index@(.nv.constant0._Z10add_kernelILx736EEvPfS0_S0_i)
        /*0070*/ 	.short	0x0380
        /*0072*/ 	.short	0x001c


	//----- nvinfo : EIATTR_SW_WAR
	.align		4
.L_10243:
        /*0074*/ 	.byte	0x04, 0x36
        /*0076*/ 	.short	(.L_10245 - .L_10244)
.L_10244:
        /*0078*/ 	.word	0x00000008
.L_10245:


//--------------------- .nv.info._Z10add_kernelILx735EEvPfS0_S0_i --------------------------
	.section	.nv.info._Z10add_kernelILx735EEvPfS0_S0_i,"",@"SHT_CUDA_INFO"
	.sectionflags	@""
	.align	4


	//----- nvinfo : EIATTR_CUDA_API_VERSION
	.align		4
        /*0000*/ 	.byte	0x04, 0x37
        /*0002*/ 	.short	(.L_10247 - .L_10246)
.L_10246:
        /*0004*/ 	.word	0x00000082


	//----- nvinfo : EIATTR_KPARAM_INFO
	.align		4
.L_10247:
        /*0008*/ 	.byte	0x04, 0x17
        /*000a*/ 	.short	(.L_10249 - .L_10248)
.L_10248:
        /*000c*/ 	.word	0x00000000
        /*0010*/ 	.short	0x0003
        /*0012*/ 	.short	0x0018
        /*0014*/ 	.byte	0x00, 0xf0, 0x11, 0x00


	//----- nvinfo : EIATTR_KPARAM_INFO
	.align		4
.L_10249:
        /*0018*/ 	.byte	0x04, 0x17
        /*001a*/ 	.short	(.L_10251 - .L_10250)
.L_10250:
        /*001c*/ 	.word	0x00000000
        /*0020*/ 	.short	0x0002
        /*0022*/ 	.short	0x0010
        /*0024*/ 	.byte	0x00, 0xf5, 0x21, 0x00


	//----- nvinfo : EIATTR_KPARAM_INFO
	.align		4
.L_10251:
        /*0028*/ 	.byte	0x04, 0x17
        /*002a*/ 	.short	(.L_10253 - .L_10252)
.L_10252:
        /*002c*/ 	.word	0x00000000
        /*0030*/ 	.short	0x0001
        /*0032*/ 	.short	0x0008
        /*0034*/ 	.byte	0x00, 0xf5, 0x21, 0x00


	//----- nvinfo : EIATTR_KPARAM_INFO
	.align		4
.L_10253:
        /*0038*/ 	.byte	0x04, 0x17
        /*003a*/ 	.short	(.L_10255 - .L_10254)
.L_10254:
        /*003c*/ 	.word	0x00000000
        /*0040*/ 	.short	0x0000
        /*0042*/ 	.short	0x0000
        /*0044*/ 	.byte	0x00, 0xf5, 0x21, 0x00


	//----- nvinfo : EIATTR_SPARSE_MMA_MASK
	.align		4
.L_10255:
        /*0048*/ 	.byte	0x03, 0x50
        /*004a*/ 	.short	0x0000


	//----- nvinfo : EIATTR_MAXREG_COUNT
	.align		4
        /*004c*/ 	.byte	0x03, 0x1b
        /*004e*/ 	.short	0x00ff


	//----- nvinfo : EIATTR_MERCURY_ISA_VERSION
	.align		4
        /*0050*/ 	.byte	0x03, 0x5f
        /*0052*/ 	.short	0x0101


	//----- nvinfo : EIATTR_VRC_CTA_INIT_COUNT
	.align		4
        /*0054*/ 	.byte	0x02, 0x4a
	.zero		1
	.zero		1


	//----- nvinfo : EIATTR_EXIT_INSTR_OFFSETS
	.align		4
        /*0058*/ 	.byte	0x04, 0x1c
        /*005a*/ 	.short	(.L_10257 - .L_10256)


	//   ....[0]....
.L_10256:
        /*005c*/ 	.word	0x00000070


	//   ....[1]....
        /*0060*/ 	.word	0x00000130


	//----- nvinfo : EIATTR_CBANK_PARAM_SIZE
	.align		4
.L_10257:
        /*0064*/ 	.byte	0x03, 0x19
        /*0066*/ 	.short	0x001c


	//----- nvinfo : EIATTR_PARAM_CBANK
	.align		4
        /*0068*/ 	.byte	0x04, 0x0a
        /*006a*/ 	.short	(.L_10259 - .L_10258)
	.align		4
.L_10258:
        /*006c*/ 	.word	index@(.nv.constant0._Z10add_kernelILx735EEvPfS0_S0_i)
        /*0070*/ 	.short	0x0380
        /*0072*/ 	.short	0x001c


	//----- nvinfo : EIATTR_SW_WAR
	.align		4
.L_10259:
        /*0074*/ 	.byte	0x04, 0x36
        /*0076*/ 	.short	(.L_10261 - .L_10260)
.L_10260:
        /*0078*/ 	.word	0x00000008
.L_10261:


//--------------------- .nv.info._Z10add_kernelILx734EEvPfS0_S0_i --------------------------
	.section	.nv.info._Z10add_kernelILx734EEvPfS0_S0_i,"",@"SHT_CUDA_INFO"
	.sectionflags	@""
	.align	4


	//----- nvinfo : EIATTR_CUDA_API_VERSION
	.align		4
        /*0000*/ 	.byte	0x04, 0x37
        /*0002*/ 	.short	(.L_10263 - .L_10262)
.L_10262:
        /*0004*/ 	.word	0x00000082


	//----- nvinfo : EIATTR_KPARAM_INFO
	.align		4
.L_10263:
        /*0008*/ 	.byte	0x04, 0x17
        /*000a*/ 	.short	(.L_10265 - .L_10264)
.L_10264:
        /*000c*/ 	.word	0x00000000
        /*0010*/ 	.short	0x0003
        /*0012*/ 	.short	0x0018
        /*0014*/ 	.byte	0x00, 0xf0, 0x11, 0x00


	//----- nvinfo : EIATTR_KPARAM_INFO
	.align		4
.L_10265:
        /*0018*/ 	.byte	0x04, 0x17
        /*001a*/ 	.short	(.L_10267 - .L_10266)
.L_10266:
        /*001c*/ 	.word	0x00000000
        /*0020*/ 	.short	0x0002
        /*0022*/ 	.short	0x0010
        /*0024*/ 	.byte	0x00, 0xf5, 0x21, 0x00


	//----- nvinfo : EIATTR_KPARAM_INFO
	.align		4
.L_10267:
        /*0028*/ 	.byte	0x04, 0x17
        /*002a*/ 	.short	(.L_10269 - .L_10268)
.L_10268:
        /*002c*/ 	.word	0x00000000
        /*0030*/ 	.short	0x0001
        /*0032*/ 	.short	0x0008
        /*0034*/ 	.byte	0x00, 0xf5, 0x21, 0x00


	//----- nvinfo : EIATTR_KPARAM_INFO
	.align		4
.L_10269:
        /*0038*/ 	.byte	0x04, 0x17
        /*003a*/ 	.short	(.L_10271 - .L_10270)
.L_10270:
        /*003c*/ 	.word	0x00000000
        /*0040*/ 	.short	0x0000
        /*0042*/ 	.short	0x0000
        /*0044*/ 	.byte	0x00, 0xf5, 0x21, 0x00


	//----- nvinfo : EIATTR_SPARSE_MMA_MASK
	.align		4
.L_10271:
        /*0048*/ 	.byte	0x03, 0x50
        /*004a*/ 	.short	0x0000


	//----- nvinfo : EIATTR_MAXREG_COUNT
	.align		4
        /*004c*/ 	.byte	0x03, 0x1b
        /*004e*/ 	.short	0x00ff


	//----- nvinfo : EIATTR_MERCURY_ISA_VERSION
	.align		4
        /*0050*/ 	.byte	0x03, 0x5f
        /*0052*/ 	.short	0x0101


	//----- nvinfo : EIATTR_VRC_CTA_INIT_COUNT
	.align		4
        /*0054*/ 	.byte	0x02, 0x4a
	.zero		1
	.zero		1


	//----- nvinfo : EIATTR_EXIT_INSTR_OFFSETS
	.align		4
        /*0058*/ 	.byte	0x04, 0x1c
        /*005a*/ 	.short	(.L_10273 - .L_10272)


	//   ....[0]....
.L_10272:
        /*005c*/ 	.word	0x00000070


	//   ....[1]....
        /*0060*/ 	.word	0x00000130


	//----- nvinfo : EIATTR_CBANK_PARAM_SIZE
	.align		4
.L_10273:
        /*0064*/ 	.byte	0x03, 0x19
        /*0066*/ 	.short	0x001c


	//----- nvinfo : EIATTR_PARAM_CBANK
	.align		4
        /*0068*/ 	.byte	0x04, 0x0a
        /*006a*/ 	.short	(.L_10275 - .L_10274)
	.align		4
.L_10274:
        /*006c*/ 	.word	index@(.nv.constant0._Z10add_kernelILx734EEvPfS0_S0_i)
        /*0070*/ 	.short	0x0380
        /*0072*/ 	.short	0x001c


	//----- nvinfo : EIATTR_SW_WAR
	.align		4
.L_10275:
        /*0074*/ 	.byte	0x04, 0x36
        /*0076*/ 	.short	(.L_10277 - .L_10276)
.L_10276:
        /*0078*/ 	.word	0x00000008
.L_10277:


//--------------------- .nv.info._Z10add_kernelILx733EEvPfS0_S0_i --------------------------
	.section	.nv.info._Z10add_kernelILx733EEvPfS0_S0_i,"",@"SHT_CUDA_INFO"
	.sectionflags	@""
	.align	4


	//----- nvinfo : EIATTR_CUDA_API_VERSION
	.align		4
        /*0000*/ 	.byte	0x04, 0x37
        /*0002*/ 	.short	(.L_10279 - .L_10278)
.L_10278:
        /*0004*/ 	.word	0x00000082


	//----- nvinfo : EIATTR_KPARAM_INFO
	.align		4
.L_10279:
        /*0008*/ 	.byte	0x04, 0x17
        /*000a*/ 	.short	(.L_10281 - .L_10280)
.L_10280:
        /*000c*/ 	.word	0x00000000
        /*0010*/ 	.short	0x0003
        /*0012*/ 	.short	0x0018
        /*0014*/ 	.byte	0x00, 0xf0, 0x11, 0x00


	//----- nvinfo : EIATTR_KPARAM_INFO
	.align		4
.L_10281:
        /*0018*/ 	.byte	0x04, 0x17
        /*001a*/ 	.short	(.L_10283 - .L_10282)
.L_10282:
        /*001c*/ 	.word	0x00000000
        /*0020*/ 	.short	0x0002
        /*0022*/ 	.short	0x0010
        /*0024*/ 	.byte	0x00, 0xf5, 0x21, 0x00


	//----- nvinfo : EIATTR_KPARAM_INFO
	.align		4
.L_10283:
        /*0028*/ 	.byte	0x04, 0x17
        /*002a*/ 	.short	(.L_10285 - .L_10284)
.L_10284:
        /*002c*/ 	.word	0x00000000
        /*0030*/ 	.short	0x0001
        /*0032*/ 	.short	0x0008
        /*0034*/ 	.byte	0x00, 0xf5, 0x21, 0x00


	//----- nvinfo : EIATTR_KPARAM_INFO
	.align		4
.L_10285:
        /*0038*/ 	.byte	0x04, 0x17
        /*003a*/ 	.short	(.L_10287 - .L_10286)
.L_10286:
        /*003c*/ 	.word	0x00000000
        /*0040*/ 	.short	0x0000
        /*0042*/ 	.short	0x0000
        /*0044*/ 	.byte	0x00, 0xf5, 0x21, 0x00


	//----- nvinfo : EIATTR_SPARSE_MMA_MASK
	.align		4
.L_10287:
        /*0048*/ 	.byte	0x03, 0x50
        /*004a*/ 	.short	0x0000


	//----- nvinfo : EIATTR_MAXREG_COUNT
	.align		4
        /*004c*/ 	.byte	0x03, 0x1b
        /*004e*/ 	.short	0x00ff


	//----- nvinfo : EIATTR_MERCURY_ISA_VERSION
	.align		4
        /*0050*/ 	.byte	0x03, 0x5f
        /*0052*/ 	.short	0x0101


	//----- nvinfo : EIATTR_VRC_CTA_INIT_COUNT
	.align		4
        /*0054*/ 	.byte	0x02, 0x4a
	.zero		1
	.zero		1


	//----- nvinfo : EIATTR_EXIT_INSTR_OFFSETS
	.align		4
        /*0058*/ 	.byte	0x04, 0x1c
        /*005a*/ 	.short	(.L_10289 - .L_10288)


	//   ....[0]....
.L_10288:
        /*005c*/ 	.word	0x00000070


	//   ....[1]....
        /*0060*/ 	.word	0x00000130


	//----- nvinfo : EIATTR_CBANK_PARAM_SIZE
	.align		4
.L_10289:
        /*0064*/ 	.byte	0x03, 0x19
        /*0066*/ 	.short	0x001c


	//----- nvinfo : EIATTR_PARAM_CBANK
	.align		4
        /*0068*/ 	.byte	0x04, 0x0a
        /*006a*/ 	.short	(.L_10291 - .L_10290)
	.align		4
.L_10290:
        /*006c*/ 	.word	index@(.nv.constant0._Z10add_kernelILx733EEvPfS0_S0_i)
        /*0070*/ 	.short	0x0380
        /*0072*/ 	.short	0x001c


	//----- nvinfo : EIATTR_SW_WAR
	.align		4
.L_10291:
        /*0074*/ 	.byte	0x04, 0x36
        /*0076*/ 	.short	(.L_10293 - .L_10292)
.L_10292:
        /*0078*/ 	.word	0x00000008
.L_10293:


//--------------------- .nv.info._Z10add_kernelILx732EEvPfS0_S0_i --------------------------
	.section	.nv.info._Z10add_kernelILx732EEvPfS0_S0_i,"",@"SHT_CUDA_INFO"
	.sectionflags	@""
	.align	4


	//----- nvinfo : EIATTR_CUDA_API_VERSION
	.align		4
        /*0000*/ 	.byte	0x04, 0x37
        /*0002*/ 	.short	(.L_10295 - .L_10294)
.L_10294:
        /*0004*/ 	.word	0x00000082


	//----- nvinfo : EIATTR_KPARAM_INFO
	.align		4
.L_10295:
        /*0008*/ 	.byte	0x04, 0x17
        /*000a*/ 	.short	(.L_10297 - .L_10296)
.L_10296:
        /*000c*/ 	.word	0x00000000
        /*0010*/ 	.short	0x0003
        /*0012*/ 	.short	0x0018
        /*0014*/ 	.byte	0x00, 0xf0, 0x11, 0x00


	//----- nvinfo : EIATTR_KPARAM_INFO
	.align		4
.L_10297:
        /*0018*/ 	.byte	0x04, 0x17
        /*001a*/ 	.short	(.L_10299 - .L_10298)
.L_10298:
        /*001c*/ 	.word	0x00000000
        /*0020*/ 	.short	0x0002
        /*0022*/ 	.short	0x0010
        /*0024*/ 	.byte	0x00, 0xf5, 0x21, 0x00


	//----- nvinfo : EIATTR_KPARAM_INFO
	.align		4
.L_10299:
        /*0028*/ 	.byte	0x04, 0x17
        /*002a*/ 	.short	(.L_10301 - .L_10300)
.L_10300:
        /*002c*/ 	.word	0x00000000
        /*0030*/ 	.short	0x0001
        /*0032*/ 	.short	0x0008
        /*0034*/ 	.byte	0x00, 0xf5, 0x21, 0x00


	//----- nvinfo : EIATTR_KPARAM_INFO
	.align		4
.L_10301:
        /*0038*/ 	.byte	0x04, 0x17
        /*003a*/ 	.short	(.L_10303 - .L_10302)
.L_10302:
        /*003c*/ 	.word	0x00000000
        /*0040*/ 	.short	0x0000
        /*0042*/ 	.short	0x0000
        /*0044*/ 	.byte	0x00, 0xf5, 0x21, 0x00


	//----- nvinfo : EIATTR_SPARSE_MMA_MASK
	.align		4
.L_10303:
        /*0048*/ 	.byte	0x03, 0x50
        /*004a*/ 	.short	0x0000


	//----- nvinfo : EIATTR_MAXREG_COUNT
	.align		4
        /*004c*/ 	.byte	0x03, 0x1b
        /*004e*/ 	.short	0x00ff


	//----- nvinfo : EIATTR_MERCURY_ISA_VERSION
	.align		4
        /*0050*/ 	.byte	0x03, 0x5f
        /*0052*/ 	.short	0x0101


	//----- nvinfo : EIATTR_VRC_CTA_INIT_COUNT
	.align		4
        /*0054*/ 	.byte	0x02, 0x4a
	.zero		1
	.zero		1


	//----- nvinfo : EIATTR_EXIT_INSTR_OFFSETS
	.align		4
        /*0058*/ 	.byte	0x04, 0x1c
        /*005a*/ 	.short	(.L_10305 - .L_10304)


	//   ....[0]....
.L_10304:
        /*005c*/ 	.word	0x00000070


	//   ....[1]....
        /*0060*/ 	.word	0x00000130


	//----- nvinfo : EIATTR_CBANK_PARAM_SIZE
	.align		4
.L_10305:
        /*0064*/ 	.byte	0x03, 0x19
        /*0066*/ 	.short	0x001c


	//----- nvinfo : EIATTR_PARAM_CBANK
	.align		4
        /*0068*/ 	.byte	0x04, 0x0a
        /*006a*/ 	.short	(.L_10307 - .L_10306)
	.align		4
.L_10306:
        /*006c*/ 	.word	index@(.nv.constant0._Z10add_kernelILx732EEvPfS0_S0_i)
        /*0070*/ 	.short	0x0380
        /*0072*/ 	.short	0x001c


	//----- nvinfo : EIATTR_SW_WAR
	.align		4
.L_10307:
        /*0074*/ 	.byte	0x04, 0x36
        /*0076*/ 	.short	(.L_10309 - .L_10308)
.L_10308:
        /*0078*/ 	.word	0x00000008
.L_10309:


//--------------------- .nv.info._Z10add_kernelILx731EEvPfS0_S0_i --------------------------
	.section	.nv.info._Z10add_kernelILx731EEvPfS0_S0_i,"",@"SHT_CUDA_INFO"
	.sectionflags	@""
	.align	4


	//----- nvinfo : EIATTR_CUDA_API_VERSION
	.align		4
        /*0000*/ 	.byte	0x04, 0x37
        /*0002*/ 	.short	(.L_10311 - .L_10310)
.L_10310:
        /*0004*/ 	.word	0x00000082


	//----- nvinfo : EIATTR_KPARAM_INFO
	.align		4
.L_10311:
        /*0008*/ 	.byte	0x04, 0x17
        /*000a*/ 	.short	(.L_10313 - .L_10312)
.L_10312:
        /*000c*/ 	.word	0x00000000
        /*0010*/ 	.short	0x0003
        /*0012*/ 	.short	0x0018
        /*0014*/ 	.byte	0x00, 0xf0, 0x11, 0x00


	//----- nvinfo : EIATTR_KPARAM_INFO
	.align		4
.L_10313:
        /*0018*/ 	.byte	0x04, 0x17
        /*001a*/ 	.short	(.L_10315 - .L_10314)
.L_10314:
        /*001c*/ 	.word	0x00000000
        /*0020*/ 	.short	0x0002
        /*0022*/ 	.short	0x0010
        /*0024*/ 	.byte	0x00, 0xf5, 0x21, 0x00


	//----- nvinfo : EIATTR_KPARAM_INFO
	.align		4
.L_10315:
        /*0028*/ 	.byte	0x04, 0x17
        /*002a*/ 	.short	(.L_10317 - .L_10316)
.L_10316:
        /*002c*/ 	.word	0x00000000
        /*0030*/ 	.short	0x0001
        /*0032*/ 	.short	0x0008
        /*0034*/ 	.byte	0x00, 0xf5, 0x21, 0x00


	//----- nvinfo : EIATTR_KPARAM_INFO
	.align		4
.L_10317:
        /*0038*/ 	.byte	0x04, 0x17
        /*003a*/ 	.short	(.L_10319 - .L_10318)
.L_10318:
        /*003c*/ 	.word	0x00000000
        /*0040*/ 	.short	0x0000
        /*0042*/ 	.short	0x0000
        /*0044*/ 	.byte	0x00, 0xf5, 0x21, 0x00


	//----- nvinfo : EIATTR_SPARSE_MMA_MASK
	.align		4
.L_10319:
        /*0048*/ 	.byte	0x03, 0x50
        /*004a*/ 	.short	0x0000


	//----- nvinfo : EIATTR_MAXREG_COUNT
	.align		4
        /*004c*/ 	.byte	0x03, 0x1b
        /*004e*/ 	.short	0x00ff


	//----- nvinfo : EIATTR_MERCURY_ISA_VERSION
	.align		4
        /*0050*/ 	.byte	0x03, 0x5f
        /*0052*/ 	.short	0x0101


	//----- nvinfo : EIATTR_VRC_CTA_INIT_COUNT
	.align		4
        /*0054*/ 	.byte	0x02, 0x4a
	.zero		1
	.zero		1


	//----- nvinfo : EIATTR_EXIT_INSTR_OFFSETS
	.align		4
        /*0058*/ 	.byte	0x04, 0x1c
        /*005a*/ 	.short	(.L_10321 - .L_10320)


	//   ....[0]....
.L_10320:
        /*005c*/ 	.word	0x00000070


	//   ....[1]....
        /*0060*/ 	.word	0x00000130


	//----- nvinfo : EIATTR_CBANK_PARAM_SIZE
	.align		4
.L_10321:
        /*0064*/ 	.byte	0x03, 0x19
        /*0066*/ 	.short	0x001c


	//----- nvinfo : EIATTR_PARAM_CBANK
	.align		4
        /*0068*/ 	.byte	0x04, 0x0a
        /*006a*/ 	.short	(.L_10323 - .L_10322)
	.align		4
.L_10322:
        /*006c*/ 	.word	index@(.nv.constant0._Z10add_kernelILx731EEvPfS0_S0_i)
        /*0070*/ 	.short	0x0380
        /*0072*/ 	.short	0x001c


	//----- nvinfo : EIATTR_SW_WAR
	.align		4
.L_10323:
        /*0074*/ 	.byte	0x04, 0x36
        /*0076*/ 	.short	(.L_10325 - .L_10324)
.L_10324:
        /*0078*/ 	.word	0x00000008
.L_10325:


//--------------------- .nv.info._Z10add_kernelILx730EEvPfS0_S0_i --------------------------
	.section	.nv.info._Z10add_kernelILx730EEvPfS0_S0_i,"",@"SHT_CUDA_INFO"
	.sectionflags	@""
	.align	4


	//----- nvinfo : EIATTR_CUDA_API_VERSION
	.align		4
        /*0000*/ 	.byte	0x04, 0x37
        /*0002*/ 	.short	(.L_10327 - .L_10326)
.L_10326:
        /*0004*/ 	.word	0x00000082


	//----- nvinfo : EIATTR_KPARAM_INFO
	.align		4
.L_10327:
        /*0008*/ 	.byte	0x04, 0x17
        /*000a*/ 	.short	(.L_10329 - .L_10328)
.L_10328:
        /*000c*/ 	.word	0x00000000
        /*0010*/ 	.short	0x0003
        /*0012*/ 	.short	0x0018
        /*0014*/ 	.byte	0x00, 0xf0, 0x11, 0x00


	//----- nvinfo : EIATTR_KPARAM_INFO
	.align		4
.L_10329:
        /*0018*/ 	.byte	0x04, 0x17
        /*001a*/ 	.short	(.L_10331 - .L_10330)
.L_10330:
        /*001c*/ 	.word	0x00000000
        /*0020*/ 	.short	0x0002
        /*0022*/ 	.short	0x0010
        /*0024*/ 	.byte	0x00, 0xf5, 0x21, 0x00


	//----- nvinfo : EIATTR_KPARAM_INFO
	.align		4
.L_10331:
        /*0028*/ 	.byte	0x04, 0x17
        /*002a*/ 	.short	(.L_10333 - .L_10332)
.L_10332:
        /*002c*/ 	.word	0x00000000
        /*0030*/ 	.short	0x0001
        /*0032*/ 	.short	0x0008
        /*0034*/ 	.byte	0x00, 0xf5, 0x21, 0x00


	//----- nvinfo : EIATTR_KPARAM_INFO
	.align		4
.L_10333:
        /*0038*/ 	.byte	0x04, 0x17
        /*003a*/ 	.short	(.L_10335 - .L_10334)
.L_10334:
        /*003c*/ 	.word	0x00000000
        /*0040*/ 	.short	0x0000
        /*0042*/ 	.short	0x0000
        /*0044*/ 	.byte	0x00, 0xf5, 0x21, 0x00


	//----- nvinfo : EIATTR_SPARSE_MMA_MASK
	.align		4
.L_10335:
        /*0048*/ 	.byte	0x03, 0x50
        /*004a*/ 	.short	0x0000


	//----- nvinfo : EIATTR_MAXREG_COUNT
	.align		4
        /*004c*/ 	.byte	0x03, 0x1b
        /*004e*/ 	.short	0x00ff


	//----- nvinfo : EIATTR_MERCURY_ISA_VERSION
	.align		4
        /*0050*/ 	.byte	0x03, 0x5f
        /*0052*/ 	.short	0x0101


	//----- nvinfo : EIATTR_VRC_CTA_INIT_COUNT
	.align		4
        /*0054*/ 	.byte	0x02, 0x4a
	.zero		1
	.zero		1


	//----- nvinfo : EIATTR_EXIT_INSTR_OFFSETS
	.align		4
        /*0058*/ 	.byte	0x04, 0x1c
        /*005a*/ 	.short	(.L_10337 - .L_10336)


	//   ....[0]....
.L_10336:
        /*005c*/ 	.word	0x00000070


	//   ....[1]....
        /*0060*/ 	.word	0x00000130


	//----- nvinfo : EIATTR_CBANK_PARAM_SIZE
	.align		4
.L_10337:
        /*0064*/ 	.byte	0x03, 0x19
        /*0066*/ 	.short	0x001c


	//----- nvinfo : EIATTR_PARAM_CBANK
	.align		4
        /*0068*/ 	.byte	0x04, 0x0a
        /*006a*/ 	.short	(.L_10339 - .L_10338)
	.align		4
.L_10338:
        /*006c*/ 	.word	index@(.nv.constant0._Z10add_kernelILx730EEvPfS0_S0_i)
        /*0070*/ 	.short	0x0380
        /*0072*/ 	.short	0x001c


	//----- nvinfo : EIATTR_SW_WAR
	.align		4
.L_10339:
        /*0074*/ 	.byte	0x04, 0x36
        /*0076*/ 	.short	(.L_10341 - .L_10340)
.L_10340:
        /*0078*/ 	.word	0x00000008
.L_10341:


//--------------------- .nv.info._Z10add_kernelILx729EEvPfS0_S0_i --------------------------
	.section	.nv.info._Z10add_kernelILx729EEvPfS0_S0_i,"",@"SHT_CUDA_INFO"
	.sectionflags	@""
	.align	4


	//----- nvinfo : EIATTR_CUDA_API_VERSION
	.align		4
        /*0000*/ 	.byte	0x04, 0x37
        /*0002*/ 	.short	(.L_10343 - .L_10342)
.L_10342:
        /*0004*/ 	.word	0x00000082


	//----- nvinfo : EIATTR_KPARAM_INFO
	.align		4
.L_10343:
        /*0008*/ 	.byte	0x04, 0x17
        /*000a*/ 	.short	(.L_10345 - .L_10344)
.L_10344:
        /*000c*/ 	.word	0x00000000
        /*0010*/ 	.short	0x0003
        /*0012*/ 	.short	0x0018
        /*0014*/ 	.byte	0x00, 0xf0, 0x11, 0x00


	//----- nvinfo : EIATTR_KPARAM_INFO
	.align		4
.L_10345:
        /*0018*/ 	.byte	0x04, 0x17
        /*001a*/ 	.short	(.L_10347 - .L_10346)
.L_10346:
        /*001c*/ 	.word	0x00000000
        /*0020*/ 	.short	0x0002
        /*0022*/ 	.short	0x0010
        /*0024*/ 	.byte	0x00, 0xf5, 0x21, 0x00


	//----- nvinfo : EIATTR_KPARAM_INFO
	.align		4
.L_10347:
        /*0028*/ 	.byte	0x04, 0x17
        /*002a*/ 	.short	(.L_10349 - .L_10348)
.L_10348:
        /*002c*/ 	.word	0x00000000
        /*0030*/ 	.short	0x0001
        /*0032*/ 	.short	0x0008
        /*0034*/ 	.byte	0x00, 0xf5, 0x21, 0x00


	//----- nvinfo : EIATTR_KPARAM_INFO
	.align		4
.L_10349:
        /*0038*/ 	.byte	0x04, 0x17
        /*003a*/ 	.short	(.L_10351 - .L_10350)
.L_10350:
        /*003c*/ 	.word	0x00000000
        /*0040*/ 	.short	0x0000
        /*0042*/ 	.short	0x0000
        /*0044*/ 	.byte	0x00, 0xf5, 0x21, 0x00


	//----- nvinfo : EIATTR_SPARSE_MMA_MASK
	.align		4
.L_10351:
        /*0048*/ 	.byte	0x03, 0x50
        /*004a*/ 	.short	0x0000


	//----- nvinfo : EIATTR_MAXREG_COUNT
	.align		4
        /*004c*/ 	.byte	0x03, 0x1b
        /*004e*/ 	.short	0x00ff


	//----- nvinfo : EIATTR_MERCURY_ISA_VERSION
	.align		4
        /*0050*/ 	.byte	0x03, 0x5f
        /*0052*/ 	.short	0x0101


	//----- nvinfo : EIATTR_VRC_CTA_INIT_COUNT
	.align		4
        /*0054*/ 	.byte	0x02, 0x4a
	.zero		1
	.zero		1


	//----- nvinfo : EIATTR_EXIT_INSTR_OFFSETS
	.align		4
        /*0058*/ 	.byte	0x04, 0x1c
        /*005a*/ 	.short	(.L_10353 - .L_10352)


	//   ....[0]....
.L_10352:
        /*005c*/ 	.word	0x00000070


	//   ....[1]....
        /*0060*/ 	.word	0x00000130


	//----- nvinfo : EIATTR_CBANK_PARAM_SIZE
	.align		4
.L_10353:
        /*0064*/ 	.byte	0x03, 0x19
        /*0066*/ 	.short	0x001c


	//----- nvinfo : EIATTR_PARAM_CBANK
	.align		4
        /*0068*/ 	.byte	0x04, 0x0a
        /*006a*/ 	.short	(.L_10355 - .L_10354)
	.align		4
.L_10354:
        /*006c*/ 	.word	index@(.nv.constant0._Z10add_kernelILx729EEvPfS0_S0_i)
        /*0070*/ 	.short	0x0380
        /*0072*/ 	.short	0x001c


	//----- nvinfo : EIATTR_SW_WAR
	.align		4
.L_10355:
        /*0074*/ 	.byte	0x04, 0x36
        /*0076*/ 	.short	(.L_10357 - .L_10356)
.L_10356:
        /*0078*/ 	.word	0x00000008
.L_10357:


//--------------------- .nv.info._Z10add_kernelILx728EEvPfS0_S0_i --------------------------
	.section	.nv.info._Z10add_kernelILx728EEvPfS0_S0_i,"",@"SHT_CUDA_INFO"
	.sectionflags	@""
	.align	4


	//----- nvinfo : EIATTR_CUDA_API_VERSION
	.align		4
        /*0000*/ 	.byte	0x04, 0x37
        /*0002*/ 	.short	(.L_10359 - .L_10358)
.L_10358:
        /*0004*/ 	.word	0x00000082


	//----- nvinfo : EIATTR_KPARAM_INFO
	.align		4
.L_10359:
        /*0008*/ 	.byte	0x04, 0x17
        /*000a*/ 	.short	(.L_10361 - .L_10360)
.L_10360:
        /*000c*/ 	.word	0x00000000
        /*0010*/ 	.short	0x0003
        /*0012*/ 	.short	0x0018
        /*0014*/ 	.byte	0x00, 0xf0, 0x11, 0x00


	//----- nvinfo : EIATTR_KPARAM_INFO
	.align		4
.L_10361:
        /*0018*/ 	.byte	0x04, 0x17
        /*001a*/ 	.short	(.L_10363 - .L_10362)
.L_10362:
        /*001c*/ 	.word	0x00000000
        /*0020*/ 	.short	0x0002
        /*0022*/ 	.short	0x0010
        /*0024*/ 	.byte	0x00, 0xf5, 0x21, 0x00


	//----- nvinfo : EIATTR_KPARAM_INFO
	.align		4
.L_10363:
        /*0028*/ 	.byte	0x04, 0x17
        /*002a*/ 	.short	(.L_10365 - .L_10364)
.L_10364:
        /*002c*/ 	.word	0x00000000
        /*0030*/ 	.short	0x0001
        /*0032*/ 	.short	0x0008
        /*0034*/ 	.byte	0x00, 0xf5, 0x21, 0x00


	//----- nvinfo : EIATTR_KPARAM_INFO
	.align		4
.L_10365:
        /*0038*/ 	.byte	0x04, 0x17
        /*003a*/ 	.short	(.L_10367 - .L_10366)
.L_10366:
        /*003c*/ 	.word	0x00000000
        /*0040*/ 	.short	0x0000
        /*0042*/ 	.short	0x0000
        /*0044*/ 	.byte	0x00, 0xf5, 0x21, 0x00


	//----- nvinfo : EIATTR_SPARSE_MMA_MASK
	.align		4
.L_10367:
        /*0048*/ 	.byte	0x03, 0x50
        /*004a*/ 	.short	0x0000


	//----- nvinfo : EIATTR_MAXREG_COUNT
	.align		4
        /*004c*/ 	.byte	0x03, 0x1b
        /*004e*/ 	.short	0x00ff


	//----- nvinfo : EIATTR_MERCURY_ISA_VERSION
	.align		4
        /*0050*/ 	.byte	0x03, 0x5f
        /*0052*/ 	.short	0x0101


	//----- nvinfo : EIATTR_VRC_CTA_INIT_COUNT
	.align		4
        /*0054*/ 	.byte	0x02, 0x4a
	.zero		1
	.zero		1


	//----- nvinfo : EIATTR_EXIT_INSTR_OFFSETS
	.align		4
        /*0058*/ 	.byte	0x04, 0x1c
        /*005a*/ 	.short	(.L_10369 - .L_10368)


	//   ....[0]....
.L_10368:
        /*005c*/ 	.word	0x00000070


	//   ....[1]....
        /*0060*/ 	.word	0x00000130


	//----- nvinfo : EIATTR_CBANK_PARAM_SIZE
	.align		4
.L_10369:
        /*0064*/ 	.byte	0x03, 0x19
        /*0066*/ 	.short	0x001c


	//----- nvinfo : EIATTR_PARAM_CBANK
	.align		4
        /*0068*/ 	.byte	0x04, 0x0a
        /*006a*/ 	.short	(.L_10371 - .L_10370)
	.align		4
.L_10370:
        /*006c*/ 	.word	index@(.nv.constant0._Z10add_kernelILx728EEvPfS0_S0_i)
        /*0070*/ 	.short	0x0380
        /*0072*/ 	.short	0x001c


	//----- nvinfo : EIATTR_SW_WAR
	.align		4
.L_10371:
        /*0074*/ 	.byte	0x04, 0x36
        /*0076*/ 	.short	(.L_10373 - .L_10372)
.L_10372:
        /*0078*/ 	.word	0x00000008
.L_10373:


//--------------------- .nv.info._Z10add_kernelILx727EEvPfS0_S0_i --------------------------
	.section	.nv.info._Z10add_kernelILx727EEvPfS0_S0_i,"",@"SHT_CUDA_INFO"
	.sectionflags	@""
	.align	4


	//----- nvinfo : EIATTR_CUDA_API_VERSION
	.align		4
        /*0000*/ 	.byte	0x04, 0x37
        /*0002*/ 	.short	(.L_10375 - .L_10374)
.L_10374:
        /*0004*/ 	.word	0x00000082


	//----- nvinfo : EIATTR_KPARAM_INFO
	.align		4
.L_10375:
        /*0008*/ 	.byte	0x04, 0x17
        /*000a*/ 	.short	(.L_10377 - .L_10376)
.L_10376:
        /*000c*/ 	.word	0x00000000
        /*0010*/ 	.short	0x0003
        /*0012*/ 	.short	0x0018
        /*0014*/ 	.byte	0x00, 0xf0, 0x11, 0x00


	//----- nvinfo : EIATTR_KPARAM_INFO
	.align		4
.L_10377:
        /*0018*/ 	.byte	0x04, 0x17
        /*001a*/ 	.short	(.L_10379 - .L_10378)
.L_10378:
        /*001c*/ 	.word	0x00000000
        /*0020*/ 	.short	0x0002
        /*0022*/ 	.short	0x0010
        /*0024*/ 	.byte	0x00, 0xf5, 0x21, 0x00


	//----- nvinfo : EIATTR_KPARAM_INFO
	.align		4
.L_10379:
        /*0028*/ 	.byte	0x04, 0x17
        /*002a*/ 	.short	(.L_10381 - .L_10380)
.L_10380:
        /*002c*/ 	.word	0x00000000
        /*0030*/ 	.short	0x0001
        /*0032*/ 	.short	0x0008
        /*0034*/ 	.byte	0x00, 0xf5, 0x21, 0x00


	//----- nvinfo : EIATTR_KPARAM_INFO
	.align		4
.L_10381:
        /*0038*/ 	.byte	0x04, 0x17
        /*003a*/ 	.short	(.L_10383 - .L_10382)
.L_10382:
        /*003c*/ 	.word	0x00000000
        /*0040*/ 	.short	0x0000
        /*0042*/ 	.short	0x0000
        /*0044*/ 	.byte	0x00, 0xf5, 0x21, 0x00


	//----- nvinfo : EIATTR_SPARSE_MMA_MASK
	.align		4
.L_10383:
        /*0048*/ 	.byte	0x03, 0x50
        /*004a*/ 	.short	0x0000


	//----- nvinfo : EIATTR_MAXREG_COUNT
	.align		4
        /*004c*/ 	.byte	0x03, 0x1b
        /*004e*/ 	.short	0x00ff


	//----- nvinfo : EIATTR_MERCURY_ISA_VERSION
	.align		4
        /*0050*/ 	.byte	0x03, 0x5f
        /*0052*/ 	.short	0x0101


	//----- nvinfo : EIATTR_VRC_CTA_INIT_COUNT
	.align		4
        /*0054*/ 	.byte	0x02, 0x4a
	.zero		1
	.zero		1


	//----- nvinfo : EIATTR_EXIT_INSTR_OFFSETS
	.align		4
        /*0058*/ 	.byte	0x04, 0x1c
        /*005a*/ 	.short	(.L_10385 - .L_10384)


	//   ....[0]....
.L_10384:
        /*005c*/ 	.word	0x00000070


	//   ....[1]....
        /*0060*/ 	.word	0x00000130


	//----- nvinfo : EIATTR_CBANK_PARAM_SIZE
	.align		4
.L_10385:
        /*0064*/ 	.byte	0x03, 0x19
        /*0066*/ 	.short	0x001c


	//----- nvinfo : EIATTR_PARAM_CBANK
	.align		4
        /*0068*/ 	.byte	0x04, 0x0a
        /*006a*/ 	.short	(.L_10387 - .L_10386)
	.align		4
.L_10386:
        /*006c*/ 	.word	index@(.nv.constant0._Z10add_kernelILx727EEvPfS0_S0_i)
        /*0070*/ 	.short	0x0380
        /*0072*/ 	.short	0x001c


	//----- nvinfo : EIATTR_SW_WAR
	.align		4
.L_10387:
        /*0074*/ 	.byte	0x04, 0x36
        /*0076*/ 	.short	(.L_10389 - .L_10388)
.L_10388:
        /*0078*/ 	.word	0x00000008
.L_10389:


//--------------------- .nv.info._Z10add_kernelILx726EEvPfS0_S0_i --------------------------
	.section	.nv.info._Z10add_kernelILx726EEvPfS0_S0_i,"",@"SHT_CUDA_INFO"
	.sectionflags	@""
	.align	4


	//----- nvinfo : EIATTR_CUDA_API_VERSION
	.align		4
        /*0000*/ 	.byte	0x04, 0x37
        /*0002*/ 	.short	(.L_10391 - .L_10390)
.L_10390:
        /*0004*/ 	.word	0x00000082


	//----- nvinfo : EIATTR_KPARAM_INFO
	.align		4
.L_10391:
        /*0008*/ 	.byte	0x04, 0x17
        /*000a*/ 	.short	(.L_10393 - .L_10392)
.L_10392:
        /*000c*/ 	.word	0x00000000
        /*0010*/ 	.short	0x0003
        /*0012*/ 	.short	0x0018
        /*0014*/ 	.byte	0x00, 0xf0, 0x11, 0x00


	//----- nvinfo : EIATTR_KPARAM_INFO
	.align		4
.L_10393:
        /*0018*/ 	.byte	0x04, 0x17
        /*001a*/ 	.short	(.L_10395 - .L_10394)
.L_10394:
        /*001c*/ 	.word	0x00000000
        /*0020*/ 	.short	0x0002
        /*0022*/ 	.short	0x0010
        /*0024*/ 	.byte	0x00, 0xf5, 0x21, 0x00


	//----- nvinfo : EIATTR_KPARAM_INFO
	.align		4
.L_10395:
        /*0028*/ 	.byte	0x04, 0x17
        /*002a*/ 	.short	(.L_10397 - .L_10396)
.L_10396:
        /*002c*/ 	.word	0x00000000
        /*0030*/ 	.short	0x0001
        /*0032*/ 	.short	0x0008
        /*0034*/ 	.byte	0x00, 0xf5, 0x21, 0x00


	//----- nvinfo : EIATTR_KPARAM_INFO
	.align		4
.L_10397:
        /*0038*/ 	.byte	0x04, 0x17
        /*003a*/ 	.short	(.L_10399 - .L_10398)
.L_10398:
        /*003c*/ 	.word	0x00000000
        /*0040*/ 	.short	0x0000
        /*0042*/ 	.short	0x0000
        /*0044*/ 	.byte	0x00, 0xf5, 0x21, 0x00


	//----- nvinfo : EIATTR_SPARSE_MMA_MASK
	.align		4
.L_10399:
        /*0048*/ 	.byte	0x03, 0x50
        /*004a*/ 	.short	0x0000


	//----- nvinfo : EIATTR_MAXREG_COUNT
	.align		4
        /*004c*/ 	.byte	0x03, 0x1b
        /*004e*/ 	.short	0x00ff


	//----- nvinfo : EIATTR_MERCURY_ISA_VERSION
	.align		4
        /*0050*/ 	.byte	0x03, 0x5f
        /*0052*/ 	.short	0x0101


	//----- nvinfo : EIATTR_VRC_CTA_INIT_COUNT
	.align		4
        /*0054*/ 	.byte	0x02, 0x4a
	.zero		1
	.zero		1


	//----- nvinfo : EIATTR_EXIT_INSTR_OFFSETS
	.align		4
        /*0058*/ 	.byte	0x04, 0x1c
        /*005a*/ 	.short	(.L_10401 - .L_10400)


	//   ....[0]....
.L_10400:
        /*005c*/ 	.word	0x00000070


	//   ....[1]....
        /*0060*/ 	.word	0x00000130


	//----- nvinfo : EIATTR_CBANK_PARAM_SIZE
	.align		4
.L_10401:
        /*0064*/ 	.byte	0x03, 0x19
        /*0066*/ 	.short	0x001c


	//----- nvinfo : EIATTR_PARAM_CBANK
	.align		4
        /*0068*/ 	.byte	0x04, 0x0a
        /*006a*/ 	.short	(.L_10403 - .L_10402)
	.align		4
.L_10402:
        /*006c*/ 	.word	index@(.nv.constant0._Z10add_kernelILx726EEvPfS0_S0_i)
        /*0070*/ 	.short	0x0380
        /*0072*/ 	.short	0x001c


	//----- nvinfo : EIATTR_SW_WAR
	.align		4
.L_10403:
        /*0074*/ 	.byte	0x04, 0x36
        /*0076*/ 	.short	(.L_10405 - .L_10404)
.L_10404:
        /*0078*/ 	.word	0x00000008
.L_10405:


//--------------------- .nv.info._Z10add_kernelILx725EEvPfS0_S0_i --------------------------
	.section	.nv.info._Z10add_kernelILx725EEvPfS0_S0_i,"",@"SHT_CUDA_INFO"
	.sectionflags	@""
	.align	4


	//----- nvinfo : EIATTR_CUDA_API_VERSION
	.align		4
        /*0000*/ 	.byte	0x04, 0x37
        /*0002*/ 	.short	(.L_10407 - .L_10406)
.L_10406:
        /*0004*/ 	.word	0x00000082


	//----- nvinfo : EIATTR_KPARAM_INFO
	.align		4
.L_10407:
        /*0008*/ 	.byte	0x04, 0x17
        /*000a*/ 	.short	(.L_10409 - .L_10408)
.L_10408:
        /*000c*/ 	.word	0x00000000
        /*0010*/ 	.short	0x0003
        /*0012*/ 	.short	0x0018
        /*0014*/ 	.byte	0x00, 0xf0, 0x11, 0x00


	//----- nvinfo : EIATTR_KPARAM_INFO
	.align		4
.L_10409:
        /*0018*/ 	.byte	0x04, 0x17
        /*001a*/ 	.short	(.L_10411 - .L_10410)
.L_10410:
        /*001c*/ 	.word	0x00000000
        /*0020*/ 	.short	0x0002
        /*0022*/ 	.short	0x0010
        /*0024*/ 	.byte	0x00, 0xf5, 0x21, 0x00


	//----- nvinfo : EIATTR_KPARAM_INFO
	.align		4
.L_10411:
        /*0028*/ 	.byte	0x04, 0x17
        /*002a*/ 	.short	(.L_10413 - .L_10412)
.L_10412:
        /*002c*/ 	.word	0x00000000
        /*0030*/ 	.short	0x0001
        /*0032*/ 	.short	0x0008
        /*0034*/ 	.byte	0x00, 0xf5, 0x21, 0x00


	//----- nvinfo : EIATTR_KPARAM_INFO
	.align		4
.L_10413:
        /*0038*/ 	.byte	0x04, 0x17
        /*003a*/ 	.short	(.L_10415 - .L_10414)
.L_10414:
        /*003c*/ 	.word	0x00000000
        /*0040*/ 	.short	0x0000
        /*0042*/ 	.short	0x0000
        /*0044*/ 	.byte	0x00, 0xf5, 0x21, 0x00


	//----- nvinfo : EIATTR_SPARSE_MMA_MASK
	.align		4
.L_10415:
        /*0048*/ 	.byte	0x03, 0x50
        /*004a*/ 	.short	0x0000


	//----- nvinfo : EIATTR_MAXREG_COUNT
	.align		4
        /*004c*/ 	.byte	0x03, 0x1b
        /*004e*/ 	.short	0x00ff


	//----- nvinfo : EIATTR_MERCURY_ISA_VERSION
	.align		4
        /*0050*/ 	.byte	0x03, 0x5f
        /*0052*/ 	.short	0x0101


	//----- nvinfo : EIATTR_VRC_CTA_INIT_COUNT
	.align		4
        /*0054*/ 	.byte	0x02, 0x4a
	.zero		1
	.zero		1


	//----- nvinfo : EIATTR_EXIT_INSTR_OFFSETS
	.align		4
        /*0058*/ 	.byte	0x04, 0x1c
        /*005a*/ 	.short	(.L_10417 - .L_10416)


	//   ....[0]....
.L_10416:
        /*005c*/ 	.word	0x00000070


	//   ....[1]....
        /*0060*/ 	.word	0x00000130


	//----- nvinfo : EIATTR_CBANK_PARAM_SIZE
	.align		4
.L_10417:
        /*0064*/ 	.byte	0x03, 0x19
        /*0066*/ 	.short	0x001c


	//----- nvinfo : EIATTR_PARAM_CBANK
	.align		4
        /*0068*/ 	.byte	0x04, 0x0a
        /*006a*/ 	.short	(.L_10419 - .L_10418)
	.align		4
.L_10418:
        /*006c*/ 	.word	index@(.nv.constant0._Z10add_kernelILx725EEvPfS0_S0_i)
        /*0070*/ 	.short	0x0380
        /*0072*/ 	.short	0x001c


	//----- nvinfo : EIATTR_SW_WAR
	.align		4
.L_10419:
        /*0074*/ 	.byte	0x04, 0x36
        /*0076*/ 	.short	(.L_10421 - .L_10420)
.L_10420:
        /*0078*/ 	.word	0x00000008
.L_10421:


//--------------------- .nv.info._Z10add_kernelILx724EEvPfS0_S0_i --------------------------
	.section	.nv.info._Z10add_kernelILx724EEvPfS0_S0_i,"",@"SHT_CUDA_INFO"
	.sectionflags	@""
	.align	4


	//----- nvinfo : EIATTR_CUDA_API_VERSION
	.align		4
        /*0000*/ 	.byte	0x04, 0x37
        /*0002*/ 	.short	(.L_10423 - .L_10422)
.L_10422:
        /*0004*/ 	.word	0x00000082


	//----- nvinfo : EIATTR_KPARAM_INFO
	.align		4
.L_10423:
        /*0008*/ 	.byte	0x04, 0x17
        /*000a*/ 	.short	(.L_10425 - .L_10424)
.L_10424:
        /*000c*/ 	.word	0x00000000
        /*0010*/ 	.short	0x0003
        /*0012*/ 	.short	0x0018
        /*0014*/ 	.byte	0x00, 0xf0, 0x11, 0x00


	//----- nvinfo : EIATTR_KPARAM_INFO
	.align		4
.L_10425:
        /*0018*/ 	.byte	0x04, 0x17
        /*001a*/ 	.short	(.L_10427 - .L_10426)
.L_10426:
        /*001c*/ 	.word	0x00000000
        /*0020*/ 	.short	0x0002
        /*0022*/ 	.short	0x0010
        /*0024*/ 	.byte	0x00, 0xf5, 0x21, 0x00


	//----- nvinfo : EIATTR_KPARAM_INFO
	.align		4
.L_10427:
        /*0028*/ 	.byte	0x04, 0x17
        /*002a*/ 	.short	(.L_10429 - .L_10428)
.L_10428:
        /*002c*/ 	.word	0x00000000
        /*0030*/ 	.short	0x0001
        /*0032*/ 	.short	0x0008
        /*0034*/ 	.byte	0x00, 0xf5, 0x21, 0x00


	//----- nvinfo : EIATTR_KPARAM_INFO
	.align		4
.L_10429:
        /*0038*/ 	.byte	0x04, 0x17
        /*003a*/ 	.short	(.L_10431 - .L_10430)
.L_10430:
        /*003c*/ 	.word	0x00000000
        /*0040*/ 	.short	0x0000
        /*0042*/ 	.short	0x0000
        /*0044*/ 	.byte	0x00, 0xf5, 0x21, 0x00


	//----- nvinfo : EIATTR_SPARSE_MMA_MASK
	.align		4
.L_10431:
        /*0048*/ 	.byte	0x03, 0x50
        /*004a*/ 	.short	0x0000


	//----- nvinfo : EIATTR_MAXREG_COUNT
	.align		4
        /*004c*/ 	.byte	0x03, 0x1b
        /*004e*/ 	.short	0x00ff


	//----- nvinfo : EIATTR_MERCURY_ISA_VERSION
	.align		4
        /*0050*/ 	.byte	0x03, 0x5f
        /*0052*/ 	.short	0x0101


	//----- nvinfo : EIATTR_VRC_CTA_INIT_COUNT
	.align		4
        /*0054*/ 	.byte	0x02, 0x4a
	.zero		1
	.zero		1


	//----- nvinfo : EIATTR_EXIT_INSTR_OFFSETS
	.align		4
        /*0058*/ 	.byte	0x04, 0x1c
        /*005a*/ 	.short	(.L_10433 - .L_10432)


	//   ....[0]....
.L_10432:
        /*005c*/ 	.word	0x00000070


	//   ....[1]....
        /*0060*/ 	.word	0x00000130


	//----- nvinfo : EIATTR_CBANK_PARAM_SIZE
	.align		4
.L_10433:
        /*0064*/ 	.byte	0x03, 0x19
        /*0066*/ 	.short	0x001c


	//----- nvinfo : EIATTR_PARAM_CBANK
	.align		4
        /*0068*/ 	.byte	0x04, 0x0a
        /*006a*/ 	.short	(.L_10435 - .L_10434)
	.align		4
.L_10434:
        /*006c*/ 	.word	index@(.nv.constant0._Z10add_kernelILx724EEvPfS0_S0_i)
        /*0070*/ 	.short	0x0380
        /*0072*/ 	.short	0x001c


	//----- nvinfo : EIATTR_SW_WAR
	.align		4
.L_10435:
        /*0074*/ 	.byte	0x04, 0x36
        /*0076*/ 	.short	(.L_10437 - .L_10436)
.L_10436:
        /*0078*/ 	.word	0x00000008
.L_10437:


//--------------------- .nv.info._Z10add_kernelILx723EEvPfS0_S0_i --------------------------
	.section	.nv.info._Z10add_kernelILx723EEvPfS0_S0_i,"",@"SHT_CUDA_INFO"
	.sectionflags	@""
	.align	4


	//----- nvinfo : EIATTR_CUDA_API_VERSION
	.align		4
        /*0000*/ 	.byte	0x04, 0x37
        /*0002*/ 	.short	(.L_10439 - .L_10438)
.L_10438:
        /*0004*/ 	.word	0x00000082


	//----- nvinfo : EIATTR_KPARAM_INFO
	.align		4
.L_10439:
        /*0008*/ 	.byte	0x04, 0x17
        /*000a*/ 	.short	(.L_10441 - .L_10440)
.L_10440:
        /*000c*/ 	.word	0x00000000
        /*0010*/ 	.short	0x0003
        /*0012*/ 	.short	0x0018
        /*0014*/ 	.byte	0x00, 0xf0, 0x11, 0x00


	//----- nvinfo : EIATTR_KPARAM_INFO
	.align		4
.L_10441:
        /*0018*/ 	.byte	0x04, 0x17
        /*001a*/ 	.short	(.L_10443 - .L_10442)
.L_10442:
        /*001c*/ 	.word	0x00000000
        /*0020*/ 	.short	0x0002
        /*0022*/ 	.short	0x0010
        /*0024*/ 	.byte	0x00, 0xf5, 0x21, 0x00


	//----- nvinfo : EIATTR_KPARAM_INFO
	.align		4
.L_10443:
        /*0028*/ 	.byte	0x04, 0x17
        /*002a*/ 	.short	(.L_10445 - .L_10444)
.L_10444:
        /*002c*/ 	.word	0x00000000
        /*0030*/ 	.short	0x0001
        /*0032*/ 	.short	0x0008
        /*0034*/ 	.byte	0x00, 0xf5, 0x21, 0x00


	//----- nvinfo : EIATTR_KPARAM_INFO
	.align		4
.L_10445:
        /*0038*/ 	.byte	0x04, 0x17
        /*003a*/ 	.short	(.L_10447 - .L_10446)
.L_10446:
        /*003c*/ 	.word	0x00000000
        /*0040*/ 	.short	0x0000
        /*0042*/ 	.short	0x0000
        /*0044*/ 	.byte	0x00, 0xf5, 0x21, 0x00


	//----- nvinfo : EIATTR_SPARSE_MMA_MASK
	.align		4
.L_10447:
        /*0048*/ 	.byte	0x03, 0x50
        /*004a*/ 	.short	0x0000


	//----- nvinfo : EIATTR_MAXREG_COUNT
	.align		4
        /*004c*/ 	.byte	0x03, 0x1b
        /*004e*/ 	.short	0x00ff


	//----- nvinfo : EIATTR_MERCURY_ISA_VERSION
	.align		4
        /*0050*/ 	.byte	0x03, 0x5f
        /*0052*/ 	.short	0x0101


	//----- nvinfo : EIATTR_VRC_CTA_INIT_COUNT
	.align		4
        /*0054*/ 	.byte	0x02, 0x4a
	.zero		1
	.zero		1


	//----- nvinfo : EIATTR_EXIT_INSTR_OFFSETS
	.align		4
        /*0058*/ 	.byte	0x04, 0x1c
        /*005a*/ 	.short	(.L_10449 - .L_10448)


	//   ....[0]....
.L_10448:
        /*005c*/ 	.word	0x00000070


	//   ....[1]....
        /*0060*/ 	.word	0x00000130


	//----- nvinfo : EIATTR_CBANK_PARAM_SIZE
	.align		4
.L_10449:
        /*0064*/ 	.byte	0x03, 0x19
        /*0066*/ 	.short	0x001c


	//----- nvinfo : EIATTR_PARAM_CBANK
	.align		4
        /*0068*/ 	.byte	0x04, 0x0a
        /*006a*/ 	.short	(.L_10451 - .L_10450)
	.align		4
.L_10450:
        /*006c*/ 	.word	index@(.nv.constant0._Z10add_kernelILx723EEvPfS0_S0_i)
        /*0070*/ 	.short	0x0380
        /*0072*/ 	.short	0x001c


	//----- nvinfo : EIATTR_SW_WAR
	.align		4
.L_10451:
        /*0074*/ 	.byte	0x04, 0x36
        /*0076*/ 	.short	(.L_10453 - .L_10452)
.L_10452:
        /*0078*/ 	.word	0x00000008
.L_10453:


//--------------------- .nv.info._Z10add_kernelILx722EEvPfS0_S0_i --------------------------
	.section	.nv.info._Z10add_kernelILx722EEvPfS0_S0_i,"",@"SHT_CUDA_INFO"
	.sectionflags	@""
	.align	4


	//----- nvinfo : EIATTR_CUDA_API_VERSION
	.align		4
        /*0000*/ 	.byte	0x04, 0x37
        /*0002*/ 	.short	(.L_10455 - .L_10454)
.L_10454:
        /*0004*/ 	.word	0x00000082


	//----- nvinfo : EIATTR_KPARAM_INFO
	.align		4
.L_10455:
        /*0008*/ 	.byte	0x04, 0x17
        /*000a*/ 	.short	(.L_10457 - .L_10456)
.L_10456:
        /*000c*/ 	.word	0x00000000
        /*0010*/ 	.short	0x0003
        /*0012*/ 	.short	0x0018
        /*0014*/ 	.byte	0x00, 0xf0, 0x11, 0x00


	//----- nvinfo : EIATTR_KPARAM_INFO
	.align		4
.L_10457:
        /*0018*/ 	.byte	0x04, 0x17
        /*001a*/ 	.short	(.L_10459 - .L_10458)
.L_10458:
        /*001c*/ 	.word	0x00000000
        /*0020*/ 	.short	0x0002
        /*0022*/ 	.short	0x0010
        /*0024*/ 	.byte	0x00, 0xf5, 0x21, 0x00


	//----- nvinfo : EIATTR_KPARAM_INFO
	.align		4
.L_10459:
        /*0028*/ 	.byte	0x04, 0x17
        /*002a*/ 	.short	(.L_10461 - .L_10460)
.L_10460:
        /*002c*/ 	.word	0x00000000
        /*0030*/ 	.short	0x0001
        /*0032*/ 	.short	0x0008
        /*0034*/ 	.byte	0x00, 0xf5, 0x21, 0x00


	//----- nvinfo : EIATTR_KPARAM_INFO
	.align		4
.L_10461:
        /*0038*/ 	.byte	0x04, 0x17
        /*003a*/ 	.short	(.L_10463 - .L_10462)
.L_10462:
        /*003c*/ 	.word	0x00000000
        /*0040*/ 	.short	0x0000
        /*0042*/ 	.short	0x0000
        /*0044*/ 	.byte	0x00, 0xf5, 0x21, 0x00


	//----- nvinfo : EIATTR_SPARSE_MMA_MASK
	.align		4
.L_10463:
        /*0048*/ 	.byte	0x03, 0x50
        /*004a*/ 	.short	0x0000


	//----- nvinfo : EIATTR_MAXREG_COUNT
	.align		4
        /*004c*/ 	.byte	0x03, 0x1b
        /*004e*/ 	.short	0x00ff


	//----- nvinfo : EIATTR_MERCURY_ISA_VERSION
	.align		4
        /*0050*/ 	.byte	0x03, 0x5f
        /*0052*/ 	.short	0x0101


	//----- nvinfo : EIATTR_VRC_CTA_INIT_COUNT
	.align		4
        /*0054*/ 	.byte	0x02, 0x4a
	.zero		1
	.zero		1


	//----- nvinfo : EIATTR_EXIT_INSTR_OFFSETS
	.align		4
        /*0058*/ 	.byte	0x04, 0x1c
        /*005a*/ 	.short	(.L_10465 - .L_10464)


	//   ....[0]....
.L_10464:
        /*005c*/ 	.word	0x00000070


	//   ....[1]....
        /*0060*/ 	.word	0x00000130


	//----- nvinfo : EIATTR_CBANK_PARAM_SIZE
	.align		4
.L_10465:
        /*0064*/ 	.byte	0x03, 0x19
        /*0066*/ 	.short	0x001c


	//----- nvinfo : EIATTR_PARAM_CBANK
	.align		4
        /*0068*/ 	.byte	0x04, 0x0a
        /*006a*/ 	.short	(.L_10467 - .L_10466)
	.align		4
.L_10466:
        /*006c*/ 	.word	index@(.nv.constant0._Z10add_kernelILx722EEvPfS0_S0_i)
        /*0070*/ 	.short	0x0380
        /*0072*/ 	.short	0x001c


	//----- nvinfo : EIATTR_SW_WAR
	.align		4
.L_10467:
        /*0074*/ 	.byte	0x04, 0x36
        /*0076*/ 	.short	(.L_10469 - .L_10468)
.L_10468:
        /*0078*/ 	.word	0x00000008
.L_10469:


//--------------------- .nv.info._Z10add_kernelILx721EEvPfS0_S0_i --------------------------
	.section	.nv.info._Z10add_kernelILx721EEvPfS0_S0_i,"",@"SHT_CUDA_INFO"
	.sectionflags	@""
	.align	4


	//----- nvinfo : EIATTR_CUDA_API_VERSION
	.align		4
        /*0000*/ 	.byte	0x04, 0x37
        /*0002*/ 	.short	(.L_10471 - .L_10470)
.L_10470:
        /*0004*/ 	.word	0x00000082


	//----- nvinfo : EIATTR_KPARAM_INFO
	.align		4
.L_10471:
        /*0008*/ 	.byte	0x04, 0x17
        /*000a*/ 	.short	(.L_10473 - .L_10472)
.L_10472:
        /*000c*/ 	.word	0x00000000
        /*0010*/ 	.short	0x0003
        /*0012*/ 	.short	0x0018
        /*0014*/ 	.byte	0x00, 0xf0, 0x11, 0x00


	//----- nvinfo : EIATTR_KPARAM_INFO
	.align		4
.L_10473:
        /*0018*/ 	.byte	0x04, 0x17
        /*001a*/ 	.short	(.L_10475 - .L_10474)
.L_10474:
        /*001c*/ 	.word	0x00000000
        /*0020*/ 	.short	0x0002
        /*0022*/ 	.short	0x0010
        /*0024*/ 	.byte	0x00, 0xf5, 0x21, 0x00


	//----- nvinfo : EIATTR_KPARAM_INFO
	.align		4
.L_10475:
        /*0028*/ 	.byte	0x04, 0x17
        /*002a*/ 	.short	(.L_10477 - .L_10476)
.L_10476:
        /*002c*/ 	.word	0x00000000
        /*0030*/ 	.short	0x0001
        /*0032*/ 	.short	0x0008
        /*0034*/ 	.byte	0x00, 0xf5, 0x21, 0x00


	//----- nvinfo : EIATTR_KPARAM_INFO
	.align		4
.L_10477:
        /*0038*/ 	.byte	0x04, 0x17
        /*003a*/ 	.short	(.L_10479 - .L_10478)
.L_10478:
        /*003c*/ 	.word	0x00000000
        /*0040*/ 	.short	0x0000
        /*0042*/ 	.short	0x0000
        /*0044*/ 	.byte	0x00, 0xf5, 0x21, 0x00


	//----- nvinfo : EIATTR_SPARSE_MMA_MASK
	.align		4
.L_10479:
        /*0048*/ 	.byte	0x03, 0x50
        /*004a*/ 	.short	0x0000


	//----- nvinfo : EIATTR_MAXREG_COUNT
	.align		4
        /*004c*/ 	.byte	0x03, 0x1b
        /*004e*/ 	.short	0x00ff


	//----- nvinfo : EIATTR_MERCURY_ISA_VERSION
	.align		4
        /*0050*/ 	.byte	0x03, 0x5f
        /*0052*/ 	.short	0x0101


	//----- nvinfo : EIATTR_VRC_CTA_INIT_COUNT
	.align		4
        /*0054*/ 	.byte	0x02, 0x4a
	.zero		1
	.zero		1


	//----- nvinfo : EIATTR_EXIT_INSTR_OFFSETS
	.align		4
        /*0058*/ 	.byte	0x04, 0x1c
        /*005a*/ 	.short	(.L_10481 - .L_10480)


	//   ....[0]....
.L_10480:
        /*005c*/ 	.word	0x00000070


	//   ....[1]....
        /*0060*/ 	.word	0x00000130


	//----- nvinfo : EIATTR_CBANK_PARAM_SIZE
	.align		4
.L_10481:
        /*0064*/ 	.byte	0x03, 0x19
        /*0066*/ 	.short	0x001c


	//----- nvinfo : EIATTR_PARAM_CBANK
	.align		4
        /*0068*/ 	.byte	0x04, 0x0a
        /*006a*/ 	.short	(.L_10483 - .L_10482)
	.align		4
.L_10482:
        /*006c*/ 	.word	index@(.nv.constant0._Z10add_kernelILx721EEvPfS0_S0_i)
        /*0070*/ 	.short	0x0380
        /*0072*/ 	.short	0x001c


	//----- nvinfo : EIATTR_SW_WAR
	.align		4
.L_10483:
        /*0074*/ 	.byte	0x04, 0x36
        /*0076*/ 	.short	(.L_10485 - .L_10484)
.L_10484:
        /*0078*/ 	.word	0x00000008
.L_10485:


//--------------------- .nv.info._Z10add_kernelILx720EEvPfS0_S0_i --------------------------
	.section	.nv.info._Z10add_kernelILx720EEvPfS0_S0_i,"",@"SHT_CUDA_INFO"
	.sectionflags	@""
	.align	4


	//----- nvinfo : EIATTR_CUDA_API_VERSION
	.align		4
        /*0000*/ 	.byte	0x04, 0x37
        /*0002*/ 	.short	(.L_10487 - .L_10486)
.L_10486:
        /*0004*/ 	.word	0x00000082


	//----- nvinfo : EIATTR_KPARAM_INFO
	.align		4
.L_10487:
        /*0008*/ 	.byte	0x04, 0x17
        /*000a*/ 	.short	(.L_10489 - .L_10488)
.L_10488:
        /*000c*/ 	.word	0x00000000
        /*0010*/ 	.short	0x0003
        /*0012*/ 	.short	0x0018
        /*0014*/ 	.byte	0x00, 0xf0, 0x11, 0x00


	//----- nvinfo : EIATTR_KPARAM_INFO
	.align		4
.L_10489:
        /*0018*/ 	.byte	0x04, 0x17
        /*001a*/ 	.short	(.L_10491 - .L_10490)
.L_10490:
        /*001c*/ 	.word	0x00000000
        /*0020*/ 	.short	0x0002
        /*0022*/ 	.short	0x0010
        /*0024*/ 	.byte	0x00, 0xf5, 0x21, 0x00


	//----- nvinfo : EIATTR_KPARAM_INFO
	.align		4
.L_10491:
        /*0028*/ 	.byte	0x04, 0x17
        /*002a*/ 	.short	(.L_10493 - .L_10492)
.L_10492:
        /*002c*/ 	.word	0x00000000
        /*0030*/ 	.short	0x0001
        /*0032*/ 	.short	0x0008
        /*0034*/ 	.byte	0x00, 0xf5, 0x21, 0x00


	//----- nvinfo : EIATTR_KPARAM_INFO
	.align		4
.L_10493:
        /*0038*/ 	.byte	0x04, 0x17
        /*003a*/ 	.short	(.L_10495 - .L_10494)
.L_10494:
        /*003c*/ 	.word	0x00000000
        /*0040*/ 	.short	0x0000
        /*0042*/ 	.short	0x0000
        /*0044*/ 	.byte	0x00, 0xf5, 0x21, 0x00


	//----- nvinfo : EIATTR_SPARSE_MMA_MASK
	.align		4
.L_10495:
        /*0048*/ 	.byte	0x03, 0x50
        /*004a*/ 	.short	0x0000


	//----- nvinfo : EIATTR_MAXREG_COUNT
	.align		4
        /*004c*/ 	.byte	0x03, 0x1b
        /*004e*/ 	.short	0x00ff


	//----- nvinfo : EIATTR_MERCURY_ISA_VERSION
	.align		4
        /*0050*/ 	.byte	0x03, 0x5f
        /*0052*/ 	.short	0x0101


	//----- nvinfo : EIATTR_VRC_CTA_INIT_COUNT
	.align		4
        /*0054*/ 	.byte	0x02, 0x4a
	.zero		1
	.zero		1


	//----- nvinfo : EIATTR_EXIT_INSTR_OFFSETS
	.align		4
        /*0058*/ 	.byte	0x04, 0x1c
        /*005a*/ 	.short	(.L_10497 - .L_10496)


	//   ....[0]....
.L_10496:
        /*005c*/ 	.word	0x00000070


	//   ....[1]....
        /*0060*/ 	.word	0x00000130


	//----- nvinfo : EIATTR_CBANK_PARAM_SIZE
	.align		4
.L_10497:
        /*0064*/ 	.byte	0x03, 0x19
        /*0066*/ 	.short	0x001c


	//----- nvinfo : EIATTR_PARAM_CBANK
	.align		4
        /*0068*/ 	.byte	0x04, 0x0a
        /*006a*/ 	.short	(.L_10499 - .L_10498)
	.align		4
.L_10498:
        /*006c*/ 	.word	index@(.nv.constant0._Z10add_kernelILx720EEvPfS0_S0_i)
        /*0070*/ 	.short	0x0380
        /*0072*/ 	.short	0x001c


	//----- nvinfo : EIATTR_SW_WAR
	.align		4
.L_10499:
        /*0074*/ 	.byte	0x04, 0x36
        /*0076*/ 	.short	(.L_10501 - .L_10500)
.L_10500:
        /*0078*/ 	.word	0x00000008
.L_10501:


//--------------------- .nv.info._Z10add_kernelILx719EEvPfS0_S0_i --------------------------
	.section	.nv.info._Z10add_kernelILx719EEvPfS0_S0_i,"",@"SHT_CUDA_INFO"
	.sectionflags	@""
	.align	4


	//----- nvinfo : EIATTR_CUDA_API_VERSION
	.align		4
        /*0000*/ 	.byte	0x04, 0x37
        /*0002*/ 	.short	(.L_10503 - .L_10502)
.L_10502:
        /*0004*/ 	.word	0x00000082


	//----- nvinfo : EIATTR_KPARAM_INFO
	.align		4
.L_10503:
        /*0008*/ 	.byte	0x04, 0x17
        /*000a*/ 	.short	(.L_10505 - .L_10504)
.L_10504:
        /*000c*/ 	.word	0x00000000
        /*0010*/ 	.short	0x0003
        /*0012*/ 	.short	0x0018
        /*0014*/ 	.byte	0x00, 0xf0, 0x11, 0x00


	//----- nvinfo : EIATTR_KPARAM_INFO
	.align		4
.L_10505:
        /*0018*/ 	.byte	0x04, 0x17
        /*001a*/ 	.short	(.L_10507 - .L_10506)
.L_10506:
        /*001c*/ 	.word	0x00000000
        /*0020*/ 	.short	0x0002
        /*0022*/ 	.short	0x0010
        /*0024*/ 	.byte	0x00, 0xf5, 0x21, 0x00


	//----- nvinfo : EIATTR_KPARAM_INFO
	.align		4
.L_10507:
        /*0028*/ 	.byte	0x04, 0x17
        /*002a*/ 	.short	(.L_10509 - .L_10508)
.L_10508:
        /*002c*/ 	.word	0x00000000
        /*0030*/ 	.short	0x0001
        /*0032*/ 	.short	0x0008
        /*0034*/ 	.byte	0x00, 0xf5, 0x21, 0x00


	//----- nvinfo : EIATTR_KPARAM_INFO
	.align		4
.L_10509:
        /*0038*/ 	.byte	0x04, 0x17
        /*003a*/ 	.short	(.L_10511 - .L_10510)
.L_10510:
        /*003c*/ 	.word	0x00000000
        /*0040*/ 	.short	0x0000
        /*0042*/ 	.short	0x0000
        /*0044*/ 	.byte	0x00, 0xf5, 0x21, 0x00


	//----- nvinfo : EIATTR_SPARSE_MMA_MASK
	.align		4
.L_10511:
        /*0048*/ 	.byte	0x03, 0x50
        /*004a*/ 	.short	0x0000


	//----- nvinfo : EIATTR_MAXREG_COUNT
	.align		4
        /*004c*/ 	.byte	0x03, 0x1b
        /*004e*/ 	.short	0x00ff


	//----- nvinfo : EIATTR_MERCURY_ISA_VERSION
	.align		4
        /*0050*/ 	.byte	0x03, 0x5f
        /*0052*/ 	.short	0x0101


	//----- nvinfo : EIATTR_VRC_CTA_INIT_COUNT
	.align		4
        /*0054*/ 	.byte	0x02, 0x4a
	.zero		1
	.zero		1


	//----- nvinfo : EIATTR_EXIT_INSTR_OFFSETS
	.align		4
        /*0058*/ 	.byte	0x04, 0x1c
        /*005a*/ 	.short	(.L_10513 - .L_10512)


	//   ....[0]....
.L_10512:
        /*005c*/ 	.word	0x00000070


	//   ....[1]....
        /*0060*/ 	.word	0x00000130


	//----- nvinfo : EIATTR_CBANK_PARAM_SIZE
	.align		4
.L_10513:
        /*0064*/ 	.byte	0x03, 0x19
        /*0066*/ 	.short	0x001c


	//----- nvinfo : EIATTR_PARAM_CBANK
	.align		4
        /*0068*/ 	.byte	0x04, 0x0a
        /*006a*/ 	.short	(.L_10515 - .L_10514)
	.align		4
.L_10514:
        /*006c*/ 	.word	index@(.nv.constant0._Z10add_kernelILx719EEvPfS0_S0_i)
        /*0070*/ 	.short	0x0380
        /*0072*/ 	.short	0x001c


	//----- nvinfo : EIATTR_SW_WAR
	.align		4
.L_10515:
        /*0074*/ 	.byte	0x04, 0x36
        /*0076*/ 	.short	(.L_10517 - .L_10516)
.L_10516:
        /*0078*/ 	.word	0x00000008
.L_10517:


//--------------------- .nv.info._Z10add_kernelILx718EEvPfS0_S0_i --------------------------
	.section	.nv.info._Z10add_kernelILx718EEvPfS0_S0_i,"",@"SHT_CUDA_INFO"
	.sectionflags	@""
	.align	4


	//----- nvinfo : EIATTR_CUDA_API_VERSION
	.align		4
        /*0000*/ 	.byte	0x04, 0x37
        /*0002*/ 	.short	(.L_10519 - .L_10518)
.L_10518:
        /*0004*/ 	.word	0x00000082


	//----- nvinfo : EIATTR_KPARAM_INFO
	.align		4
.L_10519:
        /*0008*/ 	.byte	0x04, 0x17
        /*000a*/ 	.short	(.L_10521 - .L_10520)
.L_10520:
        /*000c*/ 	.word	0x00000000
        /*0010*/ 	.short	0x0003
        /*0012*/ 	.short	0x0018
        /*0014*/ 	.byte	0x00, 0xf0, 0x11, 0x00


	//----- nvinfo : EIATTR_KPARAM_INFO
	.align		4
.L_10521:
        /*0018*/ 	.byte	0x04, 0x17
        /*001a*/ 	.short	(.L_10523 - .L_10522)
.L_10522:
        /*001c*/ 	.word	0x00000000
        /*0020*/ 	.short	0x0002
        /*0022*/ 	.short	0x0010
        /*0024*/ 	.byte	0x00, 0xf5, 0x21, 0x00


	//----- nvinfo : EIATTR_KPARAM_INFO
	.align		4
.L_10523:
        /*0028*/ 	.byte	0x04, 0x17
        /*002a*/ 	.short	(.L_10525 - .L_10524)
.L_10524:
        /*002c*/ 	.word	0x00000000
        /*0030*/ 	.short	0x0001
        /*0032*/ 	.short	0x0008
        /*0034*/ 	.byte	0x00, 0xf5, 0x21, 0x00


	//----- nvinfo : EIATTR_KPARAM_INFO
	.align		4
.L_10525:
        /*0038*/ 	.byte	0x04, 0x17
        /*003a*/ 	.short	(.L_10527 - .L_10526)
.L_10526:
        /*003c*/ 	.word	0x00000000
        /*0040*/ 	.short	0x0000
        /*0042*/ 	.short	0x0000
        /*0044*/ 	.byte	0x00, 0xf5, 0x21, 0x00


	//----- nvinfo : EIATTR_SPARSE_MMA_MASK
	.align		4
.L_10527:
        /*0048*/ 	.byte	0x03, 0x50
        /*004a*/ 	.short	0x0000


	//----- nvinfo : EIATTR_MAXREG_COUNT
	.align		4
        /*004c*/ 	.byte	0x03, 0x1b
        /*004e*/ 	.short	0x00ff


	//----- nvinfo : EIATTR_MERCURY_ISA_VERSION
	.align		4
        /*0050*/ 	.byte	0x03, 0x5f
        /*0052*/ 	.short	0x0101


	//----- nvinfo : EIATTR_VRC_CTA_INIT_COUNT
	.align		4
        /*0054*/ 	.byte	0x02, 0x4a
	.zero		1
	.zero		1


	//----- nvinfo : EIATTR_EXIT_INSTR_OFFSETS
	.align		4
        /*0058*/ 	.byte	0x04, 0x1c
        /*005a*/ 	.short	(.L_10529 - .L_10528)


	//   ....[0]....
.L_10528:
        /*005c*/ 	.word	0x00000070


	//   ....[1]....
        /*0060*/ 	.word	0x00000130


	//----- nvinfo : EIATTR_CBANK_PARAM_SIZE
	.align		4
.L_10529:
        /*0064*/ 	.byte	0x03, 0x19
        /*0066*/ 	.short	0x001c


	//----- nvinfo : EIATTR_PARAM_CBANK
	.align		4
        /*0068*/ 	.byte	0x04, 0x0a
        /*006a*/ 	.short	(.L_10531 - .L_10530)
	.align		4
.L_10530:
        /*006c*/ 	.word	index@(.nv.constant0._Z10add_kernelILx718EEvPfS0_S0_i)
        /*0070*/ 	.short	0x0380
        /*0072*/ 	.short	0x001c


	//----- nvinfo : EIATTR_SW_WAR
	.align		4
.L_10531:
        /*0074*/ 	.byte	0x04, 0x36
        /*0076*/ 	.short	(.L_10533 - .L_10532)
.L_10532:
        /*0078*/ 	.word	0x00000008
.L_10533:


//--------------------- .nv.info._Z10add_kernelILx717EEvPfS0_S0_i --------------------------
	.section	.nv.info._Z10add_kernelILx717EEvPfS0_S0_i,"",@"SHT_CUDA_INFO"
	.sectionflags	@""
	.align	4


	//----- nvinfo : EIATTR_CUDA_API_VERSION
	.align		4
        /*0000*/ 	.byte	0x04, 0x37
        /*0002*/ 	.short	(.L_10535 - .L_10534)
.L_10534:
        /*0004*/ 	.word	0x00000082


	//----- nvinfo : EIATTR_KPARAM_INFO
	.align		4
.L_10535:
        /*0008*/ 	.byte	0x04, 0x17
        /*000a*/ 	.short	(.L_10537 - .L_10536)
.L_10536:
        /*000c*/ 	.word	0x00000000
        /*0010*/ 	.short	0x0003
        /*0012*/ 	.short	0x0018
        /*0014*/ 	.byte	0x00, 0xf0, 0x11, 0x00


	//----- nvinfo : EIATTR_KPARAM_INFO
	.align		4
.L_10537:
        /*0018*/ 	.byte	0x04, 0x17
        /*001a*/ 	.short	(.L_10539 - .L_10538)
.L_10538:
        /*001c*/ 	.word	0x00000000
        /*0020*/ 	.short	0x0002
        /*0022*/ 	.short	0x0010
        /*0024*/ 	.byte	0x00, 0xf5, 0x21, 0x00


	//----- nvinfo : EIATTR_KPARAM_INFO
	.align		4
.L_10539:
        /*0028*/ 	.byte	0x04, 0x17
        /*002a*/ 	.short	(.L_10541 - .L_10540)
.L_10540:
        /*002c*/ 	.word	0x00000000
        /*0030*/ 	.short	0x0001
        /*0032*/ 	.short	0x0008
        /*0034*/ 	.byte	0x00, 0xf5, 0x21, 0x00


	//----- nvinfo : EIATTR_KPARAM_INFO
	.align		4
.L_10541:
        /*0038*/ 	.byte	0x04, 0x17
        /*003a*/ 	.short	(.L_10543 - .L_10542)
.L_10542:
        /*003c*/ 	.word	0x00000000
        /*0040*/ 	.short	0x0000
        /*0042*/ 	.short	0x0000
        /*0044*/ 	.byte	0x00, 0xf5, 0x21, 0x00


	//----- nvinfo : EIATTR_SPARSE_MMA_MASK
	.align		4
.L_10543:
        /*0048*/ 	.byte	0x03, 0x50
        /*004a*/ 	.short	0x0000


	//----- nvinfo : EIATTR_MAXREG_COUNT
	.align		4
        /*004c*/ 	.byte	0x03, 0x1b
        /*004e*/ 	.short	0x00ff


	//----- nvinfo : EIATTR_MERCURY_ISA_VERSION
	.align		4
        /*0050*/ 	.byte	0x03, 0x5f
        /*0052*/ 	.short	0x0101


	//----- nvinfo : EIATTR_VRC_CTA_INIT_COUNT
	.align		4
        /*0054*/ 	.byte	0x02, 0x4a
	.zero		1
	.zero		1


	//----- nvinfo : EIATTR_EXIT_INSTR_OFFSETS
	.align		4
        /*0058*/ 	.byte	0x04, 0x1c
        /*005a*/ 	.short	(.L_10545 - .L_10544)


	//   ....[0]....
.L_10544:
        /*005c*/ 	.word	0x00000070


	//   ....[1]....
        /*0060*/ 	.word	0x00000130


	//----- nvinfo : EIATTR_CBANK_PARAM_SIZE
	.align		4
.L_10545:
        /*0064*/ 	.byte	0x03, 0x19
        /*0066*/ 	.short	0x001c


	//----- nvinfo : EIATTR_PARAM_CBANK
	.align		4
        /*0068*/ 	.byte	0x04, 0x0a
        /*006a*/ 	.short	(.L_10547 - .L_10546)
	.align		4
.L_10546:
        /*006c*/ 	.word	index@(.nv.constant0._Z10add_kernelILx717EEvPfS0_S0_i)
        /*0070*/ 	.short	0x0380
        /*0072*/ 	.short	0x001c


	//----- nvinfo : EIATTR_SW_WAR
	.align		4
.L_10547:
        /*0074*/ 	.byte	0x04, 0x36
        /*0076*/ 	.short	(.L_10549 - .L_10548)
.L_10548:
        /*0078*/ 	.word	0x00000008
.L_10549:


//--------------------- .nv.info._Z10add_kernelILx716EEvPfS0_S0_i --------------------------
	.section	.nv.info._Z10add_kernelILx716EEvPfS0_S0_i,"",@"SHT_CUDA_INFO"
	.sectionflags	@""
	.align	4


	//----- nvinfo : EIATTR_CUDA_API_VERSION
	.align		4
        /*0000*/ 	.byte	0x04, 0x37
        /*0002*/ 	.short	(.L_10551 - .L_10550)
.L_10550:
        /*0004*/ 	.word	0x00000082


	//----- nvinfo : EIATTR_KPARAM_INFO
	.align		4
.L_10551:
        /*0008*/ 	.byte	0x04, 0x17
        /*000a*/ 	.short	(.L_10553 - .L_10552)
.L_10552:
        /*000c*/ 	.word	0x00000000
        /*0010*/ 	.short	0x0003
        /*0012*/ 	.short	0x0018
        /*0014*/ 	.byte	0x00, 0xf0, 0x11, 0x00


	//----- nvinfo : EIATTR_KPARAM_INFO
	.align		4
.L_10553:
        /*0018*/ 	.byte	0x04, 0x17
        /*001a*/ 	.short	(.L_10555 - .L_10554)
.L_10554:
        /*001c*/ 	.word	0x00000000
        /*0020*/ 	.short	0x0002
        /*0022*/ 	.short	0x0010
        /*0024*/ 	.byte	0x00, 0xf5, 0x21, 0x00


	//----- nvinfo : EIATTR_KPARAM_INFO
	.align		4
.L_10555:
        /*0028*/ 	.byte	0x04, 0x17
        /*002a*/ 	.short	(.L_10557 - .L_10556)
.L_10556:
        /*002c*/ 	.word	0x00000000
        /*0030*/ 	.short	0x0001
        /*0032*/ 	.short	0x0008
        /*0034*/ 	.byte	0x00, 0xf5, 0x21, 0x00


	//----- nvinfo : EIATTR_KPARAM_INFO
	.align		4
.L_10557:
        /*0038*/ 	.byte	0x04, 0x17
        /*003a*/ 	.short	(.L_10559 - .L_10558)
.L_10558:
        /*003c*/ 	.word	0x00000000
        /*0040*/ 	.short	0x0000
        /*0042*/ 	.short	0x0000
        /*0044*/ 	.byte	0x00, 0xf5, 0x21, 0x00


	//----- nvinfo : EIATTR_SPARSE_MMA_MASK
	.align		4
.L_10559:
        /*0048*/ 	.byte	0x03, 0x50
        /*004a*/ 	.short	0x0000


	//----- nvinfo : EIATTR_MAXREG_COUNT
	.align		4
        /*004c*/ 	.byte	0x03, 0x1b
        /*004e*/ 	.short	0x00ff


	//----- nvinfo : EIATTR_MERCURY_ISA_VERSION
	.align		4
        /*0050*/ 	.byte	0x03, 0x5f
        /*0052*/ 	.short	0x0101


	//----- nvinfo : EIATTR_VRC_CTA_INIT_COUNT
	.align		4
        /*0054*/ 	.byte	0x02, 0x4a
	.zero		1
	.zero		1


	//----- nvinfo : EIATTR_EXIT_INSTR_OFFSETS
	.align		4
        /*0058*/ 	.byte	0x04, 0x1c
        /*005a*/ 	.short	(.L_10561 - .L_10560)


	//   ....[0]....
.L_10560:
        /*005c*/ 	.word	0x00000070


	//   ....[1]....
        /*0060*/ 	.word	0x00000130


	//----- nvinfo : EIATTR_CBANK_PARAM_SIZE
	.align		4
.L_10561:
        /*0064*/ 	.byte	0x03, 0x19
        /*0066*/ 	.short	0x001c


	//----- nvinfo : EIATTR_PARAM_CBANK
	.align		4
        /*0068*/ 	.byte	0x04, 0x0a
        /*006a*/ 	.short	(.L_10563 - .L_10562)
	.align		4
.L_10562:
        /*006c*/ 	.word	index@(.nv.constant0._Z10add_kernelILx716EEvPfS0_S0_i)
        /*0070*/ 	.short	0x0380
        /*0072*/ 	.short	0x001c


	//----- nvinfo : EIATTR_SW_WAR
	.align		4
.L_10563:
        /*0074*/ 	.byte	0x04, 0x36
        /*0076*/ 	.short	(.L_10565 - .L_10564)
.L_10564:
        /*0078*/ 	.word	0x00000008
.L_10565:


//--------------------- .nv.info._Z10add_kernelILx715EEvPfS0_S0_i --------------------------
	.section	.nv.info._Z10add_kernelILx715EEvPfS0_S0_i,"",@"SHT_CUDA_INFO"
	.sectionflags	@""
	.align	4


	//----- nvinfo : EIATTR_CUDA_API_VERSION
	.align		4
        /*0000*/ 	.byte	0x04, 0x37
        /*0002*/ 	.short	(.L_10567 - .L_10566)
.L_10566:
        /*0004*/ 	.word	0x00000082


	//----- nvinfo : EIATTR_KPARAM_INFO
	.align		4
.L_10567:
        /*0008*/ 	.byte	0x04, 0x17
        /*000a*/ 	.short	(.L_10569 - .L_10568)
.L_10568:
        /*000c*/ 	.word	0x00000000
        /*0010*/ 	.short	0x0003
        /*0012*/ 	.short	0x0018
        /*0014*/ 	.byte	0x00, 0xf0, 0x11, 0x00


	//----- nvinfo : EIATTR_KPARAM_INFO
	.align		4
.L_10569:
        /*0018*/ 	.byte	0x04, 0x17
        /*001a*/ 	.short	(.L_10571 - .L_10570)
.L_10570:
        /*001c*/ 	.word	0x00000000
        /*0020*/ 	.short	0x0002
        /*0022*/ 	.short	0x0010
        /*0024*/ 	.byte	0x00, 0xf5, 0x21, 0x00


	//----- nvinfo : EIATTR_KPARAM_INFO
	.align		4
.L_10571:
        /*0028*/ 	.byte	0x04, 0x17
        /*002a*/ 	.short	(.L_10573 - .L_10572)
.L_10572:
        /*002c*/ 	.word	0x00000000
        /*0030*/ 	.short	0x0001
        /*0032*/ 	.short	0x0008
        /*0034*/ 	.byte	0x00, 0xf5, 0x21, 0x00


	//----- nvinfo : EIATTR_KPARAM_INFO
	.align		4
.L_10573:
        /*0038*/ 	.byte	0x04, 0x17
        /*003a*/ 	.short	(.L_10575 - .L_10574)
.L_10574:
        /*003c*/ 	.word	0x00000000
        /*0040*/ 	.short	0x0000
        /*0042*/ 	.short	0x0000
        /*0044*/ 	.byte	0x00, 0xf5, 0x21, 0x00


	//----- nvinfo : EIATTR_SPARSE_MMA_MASK
	.align		4
.L_10575:
        /*0048*/ 	.byte	0x03, 0x50
        /*004a*/ 	.short	0x0000


	//----- nvinfo : EIATTR_MAXREG_COUNT
	.align		4
        /*004c*/ 	.byte	0x03, 0x1b
        /*004e*/ 	.short	0x00ff


	//----- nvinfo : EIATTR_MERCURY_ISA_VERSION
	.align		4
        /*0050*/ 	.byte	0x03, 0x5f
        /*0052*/ 	.short	0x0101


	//----- nvinfo : EIATTR_VRC_CTA_INIT_COUNT
	.align		4
        /*0054*/ 	.byte	0x02, 0x4a
	.zero		1
	.zero		1


	//----- nvinfo : EIATTR_EXIT_INSTR_OFFSETS
	.align		4
        /*0058*/ 	.byte	0x04, 0x1c
        /*005a*/ 	.short	(.L_10577 - .L_10576)


	//   ....[0]....
.L_10576:
        /*005c*/ 	.word	0x00000070


	//   ....[1]....
        /*0060*/ 	.word	0x00000130


	//----- nvinfo : EIATTR_CBANK_PARAM_SIZE
	.align		4
.L_10577:
        /*0064*/ 	.byte	0x03, 0x19
        /*0066*/ 	.short	0x001c


	//----- nvinfo : EIATTR_PARAM_CBANK
	.align		4
        /*0068*/ 	.byte	0x04, 0x0a
        /*006a*/ 	.short	(.L_10579 - .L_10578)
	.align		4
.L_10578:
        /*006c*/ 	.word	index@(.nv.constant0._Z10add_kernelILx715EEvPfS0_S0_i)
        /*0070*/ 	.short	0x0380
        /*0072*/ 	.short	0x001c


	//----- nvinfo : EIATTR_SW_WAR
	.align		4
.L_10579:
        /*0074*/ 	.byte	0x04, 0x36
        /*0076*/ 	.short	(.L_10581 - .L_10580)
.L_10580:
        /*0078*/ 	.word	0x00000008
.L_10581:


//--------------------- .nv.info._Z10add_kernelILx714EEvPfS0_S0_i --------------------------
	.section	.nv.info._Z10add_kernelILx714EEvPfS0_S0_i,"",@"SHT_CUDA_INFO"
	.sectionflags	@""
	.align	4


	//----- nvinfo : EIATTR_CUDA_API_VERSION
	.align		4
        /*0000*/ 	.byte	0x04, 0x37
        /*0002*/ 	.short	(.L_10583 - .L_10582)
.L_10582:
        /*0004*/ 	.word	0x00000082


	//----- nvinfo : EIATTR_KPARAM_INFO
	.align		4
.L_10583:
        /*0008*/ 	.byte	0x04, 0x17
        /*000a*/ 	.short	(.L_10585 - .L_10584)
.L_10584:
        /*000c*/ 	.word	0x00000000
        /*0010*/ 	.short	0x0003
        /*0012*/ 	.short	0x0018
        /*0014*/ 	.byte	0x00, 0xf0, 0x11, 0x00


	//----- nvinfo : EIATTR_KPARAM_INFO
	.align		4
.L_10585:
        /*0018*/ 	.byte	0x04, 0x17
        /*001a*/ 	.short	(.L_10587 - .L_10586)
.L_10586:
        /*001c*/ 	.word	0x00000000
        /*0020*/ 	.short	0x0002
        /*0022*/ 	.short	0x0010
        /*0024*/ 	.byte	0x00, 0xf5, 0x21, 0x00


	//----- nvinfo : EIATTR_KPARAM_INFO
	.align		4
.L_10587:
        /*0028*/ 	.byte	0x04, 0x17
        /*002a*/ 	.short	(.L_10589 - .L_10588)
.L_10588:
        /*002c*/ 	.word	0x00000000
        /*0030*/ 	.short	0x0001
        /*0032*/ 	.short	0x0008
        /*0034*/ 	.byte	0x00, 0xf5, 0x21, 0x00


	//----- nvinfo : EIATTR_KPARAM_INFO
	.align		4
.L_10589:
        /*0038*/ 	.byte	0x04, 0x17
        /*003a*/ 	.short	(.L_10591 - .L_10590)
.L_10590:
        /*003c*/ 	.word	0x00000000
        /*0040*/ 	.short	0x0000
        /*0042*/ 	.short	0x0000
        /*0044*/ 	.byte	0x00, 0xf5, 0x21, 0x00


	//----- nvinfo : EIATTR_SPARSE_MMA_MASK
	.align		4
.L_10591:
        /*0048*/ 	.byte	0x03, 0x50
        /*004a*/ 	.short	0x0000


	//----- nvinfo : EIATTR_MAXREG_COUNT
	.align		4
        /*004c*/ 	.byte	0x03, 0x1b
        /*004e*/ 	.short	0x00ff


	//----- nvinfo : EIATTR_MERCURY_ISA_VERSION
	.align		4
        /*0050*/ 	.byte	0x03, 0x5f
        /*0052*/ 	.short	0x0101


	//----- nvinfo : EIATTR_VRC_CTA_INIT_COUNT
	.align		4
        /*0054*/ 	.byte	0x02, 0x4a
	.zero		1
	.zero		1


	//----- nvinfo : EIATTR_EXIT_INSTR_OFFSETS
	.align		4
        /*0058*/ 	.byte	0x04, 0x1c
        /*005a*/ 	.short	(.L_10593 - .L_10592)


	//   ....[0]....
.L_10592:
        /*005c*/ 	.word	0x00000070


	//   ....[1]....
        /*0060*/ 	.word	0x00000130


	//----- nvinfo : EIATTR_CBANK_PARAM_SIZE
	.align		4
.L_10593:
        /*0064*/ 	.byte	0x03, 0x19
        /*0066*/ 	.short	0x001c


	//----- nvinfo : EIATTR_PARAM_CBANK
	.align		4
        /*0068*/ 	.byte	0x04, 0x0a
        /*006a*/ 	.short	(.L_10595 - .L_10594)
	.align		4
.L_10594:
        /*006c*/ 	.word	index@(.nv.constant0._Z10add_kernelILx714EEvPfS0_S0_i)
        /*0070*/ 	.short	0x0380
        /*0072*/ 	.short	0x001c


	//----- nvinfo : EIATTR_SW_WAR
	.align		4
.L_10595:
        /*0074*/ 	.byte	0x04, 0x36
        /*0076*/ 	.short	(.L_10597 - .L_10596)
.L_10596:
        /*0078*/ 	.word	0x00000008
.L_10597:


//--------------------- .nv.info._Z10add_kernelILx713EEvPfS0_S0_i --------------------------
	.section	.nv.info._Z10add_kernelILx713EEvPfS0_S0_i,"",@"SHT_CUDA_INFO"
	.sectionflags	@""
	.align	4


	//----- nvinfo : EIATTR_CUDA_API_VERSION
	.align		4
        /*0000*/ 	.byte	0x04, 0x37
        /*0002*/ 	.short	(.L_10599 - .L_10598)
.L_10598:
        /*0004*/ 	.word	0x00000082


	//----- nvinfo : EIATTR_KPARAM_INFO
	.align		4
.L_10599:
        /*0008*/ 	.byte	0x04, 0x17
        /*000a*/ 	.short	(.L_10601 - .L_10600)
.L_10600:
        /*000c*/ 	.word	0x00000000
        /*0010*/ 	.short	0x0003
        /*0012*/ 	.short	0x0018
        /*0014*/ 	.byte	0x00, 0xf0, 0x11, 0x00


	//----- nvinfo : EIATTR_KPARAM_INFO
	.align		4
.L_10601:
        /*0018*/ 	.byte	0x04, 0x17
        /*001a*/ 	.short	(.L_10603 - .L_10602)
.L_10602:
        /*001c*/ 	.word	0x00000000
        /*0020*/ 	.short	0x0002
        /*0022*/ 	.short	0x0010
        /*0024*/ 	.byte	0x00, 0xf5, 0x21, 0x00


	//----- nvinfo : EIATTR_KPARAM_INFO
	.align		4
.L_10603:
        /*0028*/ 	.byte	0x04, 0x17
        /*002a*/ 	.short	(.L_10605 - .L_10604)
.L_10604:
        /*002c*/ 	.word	0x00000000
        /*0030*/ 	.short	0x0001
        /*0032*/ 	.short	0x0008
        /*0034*/ 	.byte	0x00, 0xf5, 0x21, 0x00


	//----- nvinfo : EIATTR_KPARAM_INFO
	.align		4
.L_10605:
        /*0038*/ 	.byte	0x04, 0x17
        /*003a*/ 	.short	(.L_10607 - .L_10606)
.L_10606:
        /*003c*/ 	.word	0x00000000
        /*0040*/ 	.short	0x0000
        /*0042*/ 	.short	0x0000
        /*0044*/ 	.byte	0x00, 0xf5, 0x21, 0x00


	//----- nvinfo : EIATTR_SPARSE_MMA_MASK
	.align		4
.L_10607:
        /*0048*/ 	.byte	0x03, 0x50
        /*004a*/ 	.short	0x0000


	//----- nvinfo : EIATTR_MAXREG_COUNT
	.align		4
        /*004c*/ 	.byte	0x03, 0x1b
        /*004e*/ 	.short	0x00ff


	//----- nvinfo : EIATTR_MERCURY_ISA_VERSION
	.align		4
        /*0050*/ 	.byte	0x03, 0x5f
        /*0052*/ 	.short	0x0101


	//----- nvinfo : EIATTR_VRC_CTA_INIT_COUNT
	.align		4
        /*0054*/ 	.byte	0x02, 0x4a
	.zero		1
	.zero		1


	//----- nvinfo : EIATTR_EXIT_INSTR_OFFSETS
	.align		4
        /*0058*/ 	.byte	0x04, 0x1c
        /*005a*/ 	.short	(.L_10609 - .L_10608)


	//   ....[0]....
.L_10608:
        /*005c*/ 	.word	0x00000070


	//   ....[1]....
        /*0060*/ 	.word	0x00000130


	//----- nvinfo : EIATTR_CBANK_PARAM_SIZE
	.align		4
.L_10609:
        /*0064*/ 	.byte	0x03, 0x19
        /*0066*/ 	.short	0x001c


	//----- nvinfo : EIATTR_PARAM_CBANK
	.align		4
        /*0068*/ 	.byte	0x04, 0x0a
        /*006a*/ 	.short	(.L_10611 - .L_10610)
	.align		4
.L_10610:
        /*006c*/ 	.word	index@(.nv.constant0._Z10add_kernelILx713EEvPfS0_S0_i)
        /*0070*/ 	.short	0x0380
        /*0072*/ 	.short	0x001c


	//----- nvinfo : EIATTR_SW_WAR
	.align		4
.L_10611:
        /*0074*/ 	.byte	0x04, 0x36
        /*0076*/ 	.short	(.L_10613 - .L_10612)
.L_10612:
        /*0078*/ 	.word	0x00000008
.L_10613:


//--------------------- .nv.info._Z10add_kernelILx712EEvPfS0_S0_i --------------------------
	.section	.nv.info._Z10add_kernelILx712EEvPfS0_S0_i,"",@"SHT_CUDA_INFO"
	.sectionflags	@""
	.align	4


	//----- nvinfo : EIATTR_CUDA_API_VERSION
	.align		4
        /*0000*/ 	.byte	0x04, 0x37
        /*0002*/ 	.short	(.L_10615 - .L_10614)
.L_10614:
        /*0004*/ 	.word	0x00000082


	//----- nvinfo : EIATTR_KPARAM_INFO
	.align		4
.L_10615:
        /*0008*/ 	.byte	0x04, 0x17
        /*000a*/ 	.short	(.L_10617 - .L_10616)
.L_10616:
        /*000c*/ 	.word	0x00000000
        /*0010*/ 	.short	0x0003
        /*0012*/ 	.short	0x0018
        /*0014*/ 	.byte	0x00, 0xf0, 0x11, 0x00


	//----- nvinfo : EIATTR_KPARAM_INFO
	.align		4
.L_10617:
        /*0018*/ 	.byte	0x04, 0x17
        /*001a*/ 	.short	(.L_10619 - .L_10618)
.L_10618:
        /*001c*/ 	.word	0x00000000
        /*0020*/ 	.short	0x0002
        /*0022*/ 	.short	0x0010
        /*0024*/ 	.byte	0x00, 0xf5, 0x21, 0x00


	//----- nvinfo : EIATTR_KPARAM_INFO
	.align		4
.L_10619:
        /*0028*/ 	.byte	0x04, 0x17
        /*002a*/ 	.short	(.L_10621 - .L_10620)
.L_10620:
        /*002c*/ 	.word	0x00000000
        /*0030*/ 	.short	0x0001
        /*0032*/ 	.short	0x0008
        /*0034*/ 	.byte	0x00, 0xf5, 0x21, 0x00


	//----- nvinfo : EIATTR_KPARAM_INFO
	.align		4
.L_10621:
        /*0038*/ 	.byte	0x04, 0x17
        /*003a*/ 	.short	(.L_10623 - .L_10622)
.L_10622:
        /*003c*/ 	.word	0x00000000
        /*0040*/ 	.short	0x0000
        /*0042*/ 	.short	0x0000
        /*0044*/ 	.byte	0x00, 0xf5, 0x21, 0x00


	//----- nvinfo : EIATTR_SPARSE_MMA_MASK
	.align		4
.L_10623:
        /*0048*/ 	.byte	0x03, 0x50
        /*004a*/ 	.short	0x0000


	//----- nvinfo : EIATTR_MAXREG_COUNT
	.align		4
        /*004c*/ 	.byte	0x03, 0x1b
        /*004e*/ 	.short	0x00ff


	//----- nvinfo : EIATTR_MERCURY_ISA_VERSION
	.align		4
        /*0050*/ 	.byte	0x03, 0x5f
        /*0052*/ 	.short	0x0101


	//----- nvinfo : EIATTR_VRC_CTA_INIT_COUNT
	.align		4
        /*0054*/ 	.byte	0x02, 0x4a
	.zero		1
	.zero		1


	//----- nvinfo : EIATTR_EXIT_INSTR_OFFSETS
	.align		4
        /*0058*/ 	.byte	0x04, 0x1c
        /*005a*/ 	.short	(.L_10625 - .L_10624)


	//   ....[0]....
.L_10624:
        /*005c*/ 	.word	0x00000070


	//   ....[1]....
        /*0060*/ 	.word	0x00000130


	//----- nvinfo : EIATTR_CBANK_PARAM_SIZE
	.align		4
.L_10625:
        /*0064*/ 	.byte	0x03, 0x19
        /*0066*/ 	.short	0x001c


	//----- nvinfo : EIATTR_PARAM_CBANK
	.align		4
        /*0068*/ 	.byte	0x04, 0x0a
        /*006a*/ 	.short	(.L_10627 - .L_10626)
	.align		4
.L_10626:
        /*006c*/ 	.word	index@(.nv.constant0._Z10add_kernelILx712EEvPfS0_S0_i)
        /*0070*/ 	.short	0x0380
        /*0072*/ 	.short	0x001c


	//----- nvinfo : EIATTR_SW_WAR
	.align		4
.L_10627:
        /*0074*/ 	.byte	0x04, 0x36
        /*0076*/ 	.short	(.L_10629 - .L_10628)
.L_10628:
        /*0078*/ 	.word	0x00000008
.L_10629:


//--------------------- .nv.info._Z10add_kernelILx711EEvPfS0_S0_i --------------------------
	.section	.nv.info._Z10add_kernelILx711EEvPfS0_S0_i,"",@"SHT_CUDA_INFO"
	.sectionflags	@""
	.align	4


	//----- nvinfo : EIATTR_CUDA_API_VERSION
	.align		4
        /*0000*/ 	.byte	0x04, 0x37
        /*0002*/ 	.short	(.L_10631 - .L_10630)
.L_10630:
        /*0004*/ 	.word	0x00000082


	//----- nvinfo : EIATTR_KPARAM_INFO
	.align		4
.L_10631:
        /*0008*/ 	.byte	0x04, 0x17
        /*000a*/ 	.short	(.L_10633 - .L_10632)
.L_10632:
        /*000c*/ 	.word	0x00000000
        /*0010*/ 	.short	0x0003
        /*0012*/ 	.short	0x0018
        /*0014*/ 	.byte	0x00, 0xf0, 0x11, 0x00


	//----- nvinfo : EIATTR_KPARAM_INFO
	.align		4
.L_10633:
        /*0018*/ 	.byte	0x04, 0x17
        /*001a*/ 	.short	(.L_10635 - .L_10634)
.L_10634:
        /*001c*/ 	.word	0x00000000
        /*0020*/ 	.short	0x0002
        /*0022*/ 	.short	0x0010
        /*0024*/ 	.byte	0x00, 0xf5, 0x21, 0x00


	//----- nvinfo : EIATTR_KPARAM_INFO
	.align		4
.L_10635:
        /*0028*/ 	.byte	0x04, 0x17
        /*002a*/ 	.short	(.L_10637 - .L_10636)
.L_10636:
        /*002c*/ 	.word	0x00000000
        /*0030*/ 	.short	0x0001
        /*0032*/ 	.short	0x0008
        /*0034*/ 	.byte	0x00, 0xf5, 0x21, 0x00


	//----- nvinfo : EIATTR_KPARAM_INFO
	.align		4
.L_10637:
        /*0038*/ 	.byte	0x04, 0x17
        /*003a*/ 	.short	(.L_10639 - .L_10638)
.L_10638:
        /*003c*/ 	.word	0x00000000
        /*0040*/ 	.short	0x0000
        /*0042*/ 	.short	0x0000
        /*0044*/ 	.byte	0x00, 0xf5, 0x21, 0x00


	//----- nvinfo : EIATTR_SPARSE_MMA_MASK
	.align		4
.L_10639:
        /*0048*/ 	.byte	0x03, 0x50
        /*004a*/ 	.short	0x0000


	//----- nvinfo : EIATTR_MAXREG_COUNT
	.align		4
        /*004c*/ 	.byte	0x03, 0x1b
        /*004e*/ 	.short	0x00ff


	//----- nvinfo : EIATTR_MERCURY_ISA_VERSION
	.align		4
        /*0050*/ 	.byte	0x03, 0x5f
        /*0052*/ 	.short	0x0101


	//----- nvinfo : EIATTR_VRC_CTA_INIT_COUNT
	.align		4
        /*0054*/ 	.byte	0x02, 0x4a
	.zero		1
	.zero		1


	//----- nvinfo : EIATTR_EXIT_INSTR_OFFSETS
	.align		4
        /*0058*/ 	.byte	0x04, 0x1c
        /*005a*/ 	.short	(.L_10641 - .L_10640)


	//   ....[0]....
.L_10640:
        /*005c*/ 	.word	0x00000070


	//   ....[1]....
        /*0060*/ 	.word	0x00000130


	//----- nvinfo : EIATTR_CBANK_PARAM_SIZE
	.align		4
.L_10641:
        /*0064*/ 	.byte	0x03, 0x19
        /*0066*/ 	.short	0x001c


	//----- nvinfo : EIATTR_PARAM_CBANK
	.align		4
        /*0068*/ 	.byte	0x04, 0x0a
        /*006a*/ 	.short	(.L_10643 - .L_10642)
	.align		4
.L_10642:
        /*006c*/ 	.word	index@(.nv.constant0._Z10add_kernelILx711EEvPfS0_S0_i)
        /*0070*/ 	.short	0x0380
        /*0072*/ 	.short	0x001c


	//----- nvinfo : EIATTR_SW_WAR
	.align		4
.L_10643:
        /*0074*/ 	.byte	0x04, 0x36
        /*0076*/ 	.short	(.L_10645 - .L_10644)
.L_10644:
        /*0078*/ 	.word	0x00000008
.L_10645:


//--------------------- .nv.info._Z10add_kernelILx710EEvPfS0_S0_i --------------------------
	.section	.nv.info._Z10add_kernelILx710EEvPfS0_S0_i,"",@"SHT_CUDA_INFO"
	.sectionflags	@""
	.align	4


	//----- nvinfo : EIATTR_CUDA_API_VERSION
	.align		4
        /*0000*/ 	.byte	0x04, 0x37
        /*0002*/ 	.short	(.L_10647 - .L_10646)
.L_10646:
        /*0004*/ 	.word	0x00000082


	//----- nvinfo : EIATTR_KPARAM_INFO
	.align		4
.L_10647:
        /*0008*/ 	.byte	0x04, 0x17
        /*000a*/ 	.short	(.L_10649 - .L_10648)
.L_10648:
        /*000c*/ 	.word	0x00000000
        /*0010*/ 	.short	0x0003
        /*0012*/ 	.short	0x0018
        /*0014*/ 	.byte	0x00, 0xf0, 0x11, 0x00


	//----- nvinfo : EIATTR_KPARAM_INFO
	.align		4
.L_10649:
        /*0018*/ 	.byte	0x04, 0x17
        /*001a*/ 	.short	(.L_10651 - .L_10650)
.L_10650:
        /*001c*/ 	.word	0x00000000
        /*0020*/ 	.short	0x0002
        /*0022*/ 	.short	0x0010
        /*0024*/ 	.byte	0x00, 0xf5, 0x21, 0x00


	//----- nvinfo : EIATTR_KPARAM_INFO
	.align		4
.L_10651:
        /*0028*/ 	.byte	0x04, 0x17
        /*002a*/ 	.short	(.L_10653 - .L_10652)
.L_10652:
        /*002c*/ 	.word	0x00000000
        /*0030*/ 	.short	0x0001
        /*0032*/ 	.short	0x0008
        /*0034*/ 	.byte	0x00, 0xf5, 0x21, 0x00


	//----- nvinfo : EIATTR_KPARAM_INFO
	.align		4
.L_10653:
        /*0038*/ 	.byte	0x04, 0x17
        /*003a*/ 	.short	(.L_10655 - .L_10654)
.L_10654:
        /*003c*/ 	.word	0x00000000
        /*0040*/ 	.short	0x0000
        /*0042*/ 	.short	0x0000
        /*0044*/ 	.byte	0x00, 0xf5, 0x21, 0x00


	//----- nvinfo : EIATTR_SPARSE_MMA_MASK
	.align		4
.L_10655:
        /*0048*/ 	.byte	0x03, 0x50
        /*004a*/ 	.short	0x0000


	//----- nvinfo : EIATTR_MAXREG_COUNT
	.align		4
        /*004c*/ 	.byte	0x03, 0x1b
        /*004e*/ 	.short	0x00ff


	//----- nvinfo : EIATTR_MERCURY_ISA_VERSION
	.align		4
        /*0050*/ 	.byte	0x03, 0x5f
        /*0052*/ 	.short	0x0101


	//----- nvinfo : EIATTR_VRC_CTA_INIT_COUNT
	.align		4
        /*0054*/ 	.byte	0x02, 0x4a
	.zero		1
	.zero		1


	//----- nvinfo : EIATTR_EXIT_INSTR_OFFSETS
	.align		4
        /*0058*/ 	.byte	0x04, 0x1c
        /*005a*/ 	.short	(.L_10657 - .L_10656)


	//   ....[0]....
.L_10656:
        /*005c*/ 	.word	0x00000070


	//   ....[1]....
        /*0060*/ 	.word	0x00000130


	//----- nvinfo : EIATTR_CBANK_PARAM_SIZE
	.align		4
.L_10657:
        /*0064*/ 	.byte	0x03, 0x19
        /*0066*/ 	.short	0x001c


	//----- nvinfo : EIATTR_PARAM_CBANK
	.align		4
        /*0068*/ 	.byte	0x04, 0x0a
        /*006a*/ 	.short	(.L_10659 - .L_10658)
	.align		4
.L_10658:
        /*006c*/ 	.word	index@(.nv.constant0._Z10add_kernelILx710EEvPfS0_S0_i)
        /*0070*/ 	.short	0x0380
        /*0072*/ 	.short	0x001c


	//----- nvinfo : EIATTR_SW_WAR
	.align		4
.L_10659:
        /*0074*/ 	.byte	0x04, 0x36
        /*0076*/ 	.short	(.L_10661 - .L_10660)
.L_10660:
        /*0078*/ 	.word	0x00000008
.L_10661:


//--------------------- .nv.info._Z10add_kernelILx709EEvPfS0_S0_i --------------------------
	.section	.nv.info._Z10add_kernelILx709EEvPfS0_S0_i,"",@"SHT_CUDA_INFO"
	.sectionflags	@""
	.align	4


	//----- nvinfo : EIATTR_CUDA_API_VERSION
	.align		4
        /*0000*/ 	.byte	0x04, 0x37
        /*0002*/ 	.short	(.L_10663 - .L_10662)
.L_10662:
        /*0004*/ 	.word	0x00000082


	//----- nvinfo : EIATTR_KPARAM_INFO
	.align		4
.L_10663:
        /*0008*/ 	.byte	0x04, 0x17
        /*000a*/ 	.short	(.L_10665 - .L_10664)
.L_10664:
        /*000c*/ 	.word	0x00000000
        /*0010*/ 	.short	0x0003
        /*0012*/ 	.short	0x0018
        /*0014*/ 	.byte	0x00, 0xf0, 0x11, 0x00


	//----- nvinfo : EIATTR_KPARAM_INFO
	.align		4
.L_10665:
        /*0018*/ 	.byte	0x04, 0x17
        /*001a*/ 	.short	(.L_10667 - .L_10666)
.L_10666:
        /*001c*/ 	.word	0x00000000
        /*0020*/ 	.short	0x0002
        /*0022*/ 	.short	0x0010
        /*0024*/ 	.byte	0x00, 0xf5, 0x21, 0x00


	//----- nvinfo : EIATTR_KPARAM_INFO
	.align		4
.L_10667:
        /*0028*/ 	.byte	0x04, 0x17
        /*002a*/ 	.short	(.L_10669 - .L_10668)
.L_10668:
        /*002c*/ 	.word	0x00000000
        /*0030*/ 	.short	0x0001
        /*0032*/ 	.short	0x0008
        /*0034*/ 	.byte	0x00, 0xf5, 0x21, 0x00


	//----- nvinfo : EIATTR_KPARAM_INFO
	.align		4
.L_10669:
        /*0038*/ 	.byte	0x04, 0x17
        /*003a*/ 	.short	(.L_10671 - .L_10670)
.L_10670:
        /*003c*/ 	.word	0x00000000
        /*0040*/ 	.short	0x0000
        /*0042*/ 	.short	0x0000
        /*0044*/ 	.byte	0x00, 0xf5, 0x21, 0x00


	//----- nvinfo : EIATTR_SPARSE_MMA_MASK
	.align		4
.L_10671:
        /*0048*/ 	.byte	0x03, 0x50
        /*004a*/ 	.short	0x0000


	//----- nvinfo : EIATTR_MAXREG_COUNT
	.align		4
        /*004c*/ 	.byte	0x03, 0x1b
        /*004e*/ 	.short	0x00ff


	//----- nvinfo : EIATTR_MERCURY_ISA_VERSION
	.align		4
        /*0050*/ 	.byte	0x03, 0x5f
        /*0052*/ 	.short	0x0101


	//----- nvinfo : EIATTR_VRC_CTA_INIT_COUNT
	.align		4
        /*0054*/ 	.byte	0x02, 0x4a
	.zero		1
	.zero		1


	//----- nvinfo : EIATTR_EXIT_INSTR_OFFSETS
	.align		4
        /*0058*/ 	.byte	0x04, 0x1c
        /*005a*/ 	.short	(.L_10673 - .L_10672)


	//   ....[0]....
.L_10672:
        /*005c*/ 	.word	0x00000070


	//   ....[1]....
        /*0060*/ 	.word	0x00000130


	//----- nvinfo : EIATTR_CBANK_PARAM_SIZE
	.align		4
.L_10673:
        /*0064*/ 	.byte	0x03, 0x19
        /*0066*/ 	.short	0x001c


	//----- nvinfo : EIATTR_PARAM_CBANK
	.align		4
        /*0068*/ 	.byte	0x04, 0x0a
        /*006a*/ 	.short	(.L_10675 - .L_10674)
	.align		4
.L_10674:
        /*006c*/ 	.word	index@(.nv.constant0._Z10add_kernelILx709EEvPfS0_S0_i)
        /*0070*/ 	.short	0x0380
        /*0072*/ 	.short	0x001c


	//----- nvinfo : EIATTR_SW_WAR
	.align		4
.L_10675:
        /*0074*/ 	.byte	0x04, 0x36
        /*0076*/ 	.short	(.L_10677 - .L_10676)
.L_10676:
        /*0078*/ 	.word	0x00000008
.L_10677:


//--------------------- .nv.info._Z10add_kernelILx708EEvPfS0_S0_i --------------------------
	.section	.nv.info._Z10add_kernelILx708EEvPfS0_S0_i,"",@"SHT_CUDA_INFO"
	.sectionflags	@""
	.align	4


	//----- nvinfo : EIATTR_CUDA_API_VERSION
	.align		4
        /*0000*/ 	.byte	0x04, 0x37
        /*0002*/ 	.short	(.L_10679 - .L_10678)
.L_10678:
        /*0004*/ 	.word	0x00000082


	//----- nvinfo : EIATTR_KPARAM_INFO
	.align		4
.L_10679:
        /*0008*/ 	.byte	0x04, 0x17
        /*000a*/ 	.short	(.L_10681 - .L_10680)
.L_10680:
        /*000c*/ 	.word	0x00000000
        /*0010*/ 	.short	0x0003
        /*0012*/ 	.short	0x0018
        /*0014*/ 	.byte	0x00, 0xf0, 0x11, 0x00


	//----- nvinfo : EIATTR_KPARAM_INFO
	.align		4
.L_10681:
        /*0018*/ 	.byte	0x04, 0x17
        /*001a*/ 	.short	(.L_10683 - .L_10682)
.L_10682:
        /*001c*/ 	.word	0x00000000
        /*0020*/ 	.short	0x0002
        /*0022*/ 	.short	0x0010
        /*0024*/ 	.byte	0x00, 0xf5, 0x21, 0x00


	//----- nvinfo : EIATTR_KPARAM_INFO
	.align		4
.L_10683:
        /*0028*/ 	.byte	0x04, 0x17
        /*002a*/ 	.short	(.L_10685 - .L_10684)
.L_10684:
        /*002c*/ 	.word	0x00000000
        /*0030*/ 	.short	0x0001
        /*0032*/ 	.short	0x0008
        /*0034*/ 	.byte	0x00, 0xf5, 0x21, 0x00


	//----- nvinfo : EIATTR_KPARAM_INFO
	.align		4
.L_10685:
        /*0038*/ 	.byte	0x04, 0x17
        /*003a*/ 	.short	(.L_10687 - .L_10686)
.L_10686:
        /*003c*/ 	.word	0x00000000
        /*0040*/ 	.short	0x0000
        /*0042*/ 	.short	0x0000
        /*0044*/ 	.byte	0x00, 0xf5, 0x21, 0x00


	//----- nvinfo : EIATTR_SPARSE_MMA_MASK
	.align		4
.L_10687:
        /*0048*/ 	.byte	0x03, 0x50
        /*004a*/ 	.short	0x0000


	//----- nvinfo : EIATTR_MAXREG_COUNT
	.align		4
        /*004c*/ 	.byte	0x03, 0x1b
        /*004e*/ 	.short	0x00ff


	//----- nvinfo : EIATTR_MERCURY_ISA_VERSION
	.align		4
        /*0050*/ 	.byte	0x03, 0x5f
        /*0052*/ 	.short	0x0101


	//----- nvinfo : EIATTR_VRC_CTA_INIT_COUNT
	.align		4
        /*0054*/ 	.byte	0x02, 0x4a
	.zero		1
	.zero		1


	//----- nvinfo : EIATTR_EXIT_INSTR_OFFSETS
	.align		4
        /*0058*/ 	.byte	0x04, 0x1c
        /*005a*/ 	.short	(.L_10689 - .L_10688)


	//   ....[0]....
.L_10688:
        /*005c*/ 	.word	0x00000070


	//   ....[1]....
        /*0060*/ 	.word	0x00000130


	//----- nvinfo : EIATTR_CBANK_PARAM_SIZE
	.align		4
.L_10689:
        /*0064*/ 	.byte	0x03, 0x19
        /*0066*/ 	.short	0x001c


	//----- nvinfo : EIATTR_PARAM_CBANK
	.align		4
        /*0068*/ 	.byte	0x04, 0x0a
        /*006a*/ 	.short	(.L_10691 - .L_10690)
	.align		4
.L_10690:
        /*006c*/ 	.word	index@(.nv.constant0._Z10add_kernelILx708EEvPfS0_S0_i)
        /*0070*/ 	.short	0x0380
        /*0072*/ 	.short	0x001c


	//----- nvinfo : EIATTR_SW_WAR
	.align		4
.L_10691:
        /*0074*/ 	.byte	0x04, 0x36
        /*0076*/ 	.short	(.L_10693 - .L_10692)
.L_10692:
        /*0078*/ 	.word	0x00000008
.L_10693:


//--------------------- .nv.info._Z10add_kernelILx707EEvPfS0_S0_i --------------------------
	.section	.nv.info._Z10add_kernelILx707EEvPfS0_S0_i,"",@"SHT_CUDA_INFO"
	.sectionflags	@""
	.align	4


	//----- nvinfo : EIATTR_CUDA_API_VERSION
	.align		4
        /*0000*/ 	.byte	0x04, 0x37
        /*0002*/ 	.short	(.L_10695 - .L_10694)
.L_10694:
        /*0004*/ 	.word	0x00000082


	//----- nvinfo : EIATTR_KPARAM_INFO
	.align		4
.L_10695:
        /*0008*/ 	.byte	0x04, 0x17
        /*000a*/ 	.short	(.L_10697 - .L_10696)
.L_10696:
        /*000c*/ 	.word	0x00000000
        /*0010*/ 	.short	0x0003
        /*0012*/ 	.short	0x0018
        /*0014*/ 	.byte	0x00, 0xf0, 0x11, 0x00


	//----- nvinfo : EIATTR_KPARAM_INFO
	.align		4
.L_10697:
        /*0018*/ 	.byte	0x04, 0x17
        /*001a*/ 	.short	(.L_10699 - .L_10698)
.L_10698:
        /*001c*/ 	.word	0x00000000
        /*0020*/ 	.short	0x0002
        /*0022*/ 	.short	0x0010
        /*0024*/ 	.byte	0x00, 0xf5, 0x21, 0x00


	//----- nvinfo : EIATTR_KPARAM_INFO
	.align		4
.L_10699:
        /*0028*/ 	.byte	0x04, 0x17
        /*002a*/ 	.short	(.L_10701 - .L_10700)
.L_10700:
        /*002c*/ 	.word	0x00000000
        /*0030*/ 	.short	0x0001
        /*0032*/ 	.short	0x0008
        /*0034*/ 	.byte	0x00, 0xf5, 0x21, 0x00


	//----- nvinfo : EIATTR_KPARAM_INFO
	.align		4
.L_10701:
        /*0038*/ 	.byte	0x04, 0x17
        /*003a*/ 	.short	(.L_10703 - .L_10702)
.L_10702:
        /*003c*/ 	.word	0x00000000
        /*0040*/ 	.short	0x0000
        /*0042*/ 	.short	0x0000
        /*0044*/ 	.byte	0x00, 0xf5, 0x21, 0x00


	//----- nvinfo : EIATTR_SPARSE_MMA_MASK
	.align		4
.L_10703:
        /*0048*/ 	.byte	0x03, 0x50
        /*004a*/ 	.short	0x0000


	//----- nvinfo : EIATTR_MAXREG_COUNT
	.align		4
        /*004c*/ 	.byte	0x03, 0x1b
        /*004e*/ 	.short	0x00ff


	//----- nvinfo : EIATTR_MERCURY_ISA_VERSION
	.align		4
        /*0050*/ 	.byte	0x03, 0x5f
        /*0052*/ 	.short	0x0101


	//----- nvinfo : EIATTR_VRC_CTA_INIT_COUNT
	.align		4
        /*0054*/ 	.byte	0x02, 0x4a
	.zero		1
	.zero		1


	//----- nvinfo : EIATTR_EXIT_INSTR_OFFSETS
	.align		4
        /*0058*/ 	.byte	0x04, 0x1c
        /*005a*/ 	.short	(.L_10705 - .L_10704)


	//   ....[0]....
.L_10704:
        /*005c*/ 	.word	0x00000070


	//   ....[1]....
        /*0060*/ 	.word	0x00000130


	//----- nvinfo : EIATTR_CBANK_PARAM_SIZE
	.align		4
.L_10705:
        /*0064*/ 	.byte	0x03, 0x19
        /*0066*/ 	.short	0x001c


	//----- nvinfo : EIATTR_PARAM_CBANK
	.align		4
        /*0068*/ 	.byte	0x04, 0x0a
        /*006a*/ 	.short	(.L_10707 - .L_10706)
	.align		4
.L_10706:
        /*006c*/ 	.word	index@(.nv.constant0._Z10add_kernelILx707EEvPfS0_S0_i)
        /*0070*/ 	.short	0x0380
        /*0072*/ 	.short	0x001c


	//----- nvinfo : EIATTR_SW_WAR
	.align		4
.L_10707:
        /*0074*/ 	.byte	0x04, 0x36
        /*0076*/ 	.short	(.L_10709 - .L_10708)
.L_10708:
        /*0078*/ 	.word	0x00000008
.L_10709:


//--------------------- .nv.info._Z10add_kernelILx706EEvPfS0_S0_i --------------------------
	.section	.nv.info._Z10add_kernelILx706EEvPfS0_S0_i,"",@"SHT_CUDA_INFO"
	.sectionflags	@""
	.align	4


	//----- nvinfo : EIATTR_CUDA_API_VERSION
	.align		4
        /*0000*/ 	.byte	0x04, 0x37
        /*0002*/ 	.short	(.L_10711 - .L_10710)
.L_10710:
        /*0004*/ 	.word	0x00000082


	//----- nvinfo : EIATTR_KPARAM_INFO
	.align		4
.L_10711:
        /*0008*/ 	.byte	0x04, 0x17
        /*000a*/ 	.short	(.L_10713 - .L_10712)
.L_10712:
        /*000c*/ 	.word	0x00000000
        /*0010*/ 	.short	0x0003
        /*0012*/ 	.short	0x0018
        /*0014*/ 	.byte	0x00, 0xf0, 0x11, 0x00


	//----- nvinfo : EIATTR_KPARAM_INFO
	.align		4
.L_10713:
        /*0018*/ 	.byte	0x04, 0x17
        /*001a*/ 	.short	(.L_10715 - .L_10714)
.L_10714:
        /*001c*/ 	.word	0x00000000
        /*0020*/ 	.short	0x0002
        /*0022*/ 	.short	0x0010
        /*0024*/ 	.byte	0x00, 0xf5, 0x21, 0x00


	//----- nvinfo : EIATTR_KPARAM_INFO
	.align		4
.L_10715:
        /*0028*/ 	.byte	0x04, 0x17
        /*002a*/ 	.short	(.L_10717 - .L_10716)
.L_10716:
        /*002c*/ 	.word	0x00000000
        /*0030*/ 	.short	0x0001
        /*0032*/ 	.short	0x0008
        /*0034*/ 	.byte	0x00, 0xf5, 0x21, 0x00


	//----- nvinfo : EIATTR_KPARAM_INFO
	.align		4
.L_10717:
        /*0038*/ 	.byte	0x04, 0x17
        /*003a*/ 	.short	(.L_10719 - .L_10718)
.L_10718:
        /*003c*/ 	.word	0x00000000
        /*0040*/ 	.short	0x0000
        /*0042*/ 	.short	0x0000
        /*0044*/ 	.byte	0x00, 0xf5, 0x21, 0x00


	//----- nvinfo : EIATTR_SPARSE_MMA_MASK
	.align		4
.L_10719:
        /*0048*/ 	.byte	0x03, 0x50
        /*004a*/ 	.short	0x0000


	//----- nvinfo : EIATTR_MAXREG_COUNT
	.align		4
        /*004c*/ 	.byte	0x03, 0x1b
        /*004e*/ 	.short	0x00ff


	//----- nvinfo : EIATTR_MERCURY_ISA_VERSION
	.align		4
        /*0050*/ 	.byte	0x03, 0x5f
        /*0052*/ 	.short	0x0101


	//----- nvinfo : EIATTR_VRC_CTA_INIT_COUNT
	.align		4
        /*0054*/ 	.byte	0x02, 0x4a
	.zero		1
	.zero		1


	//----- nvinfo : EIATTR_EXIT_INSTR_OFFSETS
	.align		4
        /*0058*/ 	.byte	0x04, 0x1c
        /*005a*/ 	.short	(.L_10721 - .L_10720)


	//   ....[0]....
.L_10720:
        /*005c*/ 	.word	0x00000070


	//   ....[1]....
        /*0060*/ 	.word	0x00000130


	//----- nvinfo : EIATTR_CBANK_PARAM_SIZE
	.align		4
.L_10721:
        /*0064*/ 	.byte	0x03, 0x19
        /*0066*/ 	.short	0x001c


	//----- nvinfo : EIATTR_PARAM_CBANK
	.align		4
        /*0068*/ 	.byte	0x04, 0x0a
        /*006a*/ 	.short	(.L_10723 - .L_10722)
	.align		4
.L_10722:
        /*006c*/ 	.word	index@(.nv.constant0._Z10add_kernelILx706EEvPfS0_S0_i)
        /*0070*/ 	.short	0x0380
        /*0072*/ 	.short	0x001c


	//----- nvinfo : EIATTR_SW_WAR
	.align		4
.L_10723:
        /*0074*/ 	.byte	0x04, 0x36
        /*0076*/ 	.short	(.L_10725 - .L_10724)
.L_10724:
        /*0078*/ 	.word	0x00000008
.L_10725:


//--------------------- .nv.info._Z10add_kernelILx705EEvPfS0_S0_i --------------------------
	.section	.nv.info._Z10add_kernelILx705EEvPfS0_S0_i,"",@"SHT_CUDA_INFO"
	.sectionflags	@""
	.align	4


	//----- nvinfo : EIATTR_CUDA_API_VERSION
	.align		4
        /*0000*/ 	.byte	0x04, 0x37
        /*0002*/ 	.short	(.L_10727 - .L_10726)
.L_10726:
        /*0004*/ 	.word	0x00000082


	//----- nvinfo : EIATTR_KPARAM_INFO
	.align		4
.L_10727:
        /*0008*/ 	.byte	0x04, 0x17
        /*000a*/ 	.short	(.L_10729 - .L_10728)
.L_10728:
        /*000c*/ 	.word	0x00000000
        /*0010*/ 	.short	0x0003
        /*0012*/ 	.short	0x0018
        /*0014*/ 	.byte	0x00, 0xf0, 0x11, 0x00


	//----- nvinfo : EIATTR_KPARAM_INFO
	.align		4
.L_10729:
        /*0018*/ 	.byte	0x04, 0x17
        /*001a*/ 	.short	(.L_10731 - .L_10730)
.L_10730:
        /*001c*/ 	.word	0x00000000
        /*0020*/ 	.short	0x0002
        /*0022*/ 	.short	0x0010
        /*0024*/ 	.byte	0x00, 0xf5, 0x21, 0x00


	//----- nvinfo : EIATTR_KPARAM_INFO
	.align		4
.L_10731:
        /*0028*/ 	.byte	0x04, 0x17
        /*002a*/ 	.short	(.L_10733 - .L_10732)
.L_10732:
        /*002c*/ 	.word	0x00000000
        /*0030*/ 	.short	0x0001
        /*0032*/ 	.short	0x0008
        /*0034*/ 	.byte	0x00, 0xf5, 0x21, 0x00


	//----- nvinfo : EIATTR_KPARAM_INFO
	.align		4
.L_10733:
        /*0038*/ 	.byte	0x04, 0x17
        /*003a*/ 	.short	(.L_10735 - .L_10734)
.L_10734:
        /*003c*/ 	.word	0x00000000
        /*0040*/ 	.short	0x0000
        /*0042*/ 	.short	0x0000
        /*0044*/ 	.byte	0x00, 0xf5, 0x21, 0x00


	//----- nvinfo : EIATTR_SPARSE_MMA_MASK
	.align		4
.L_10735:
        /*0048*/ 	.byte	0x03, 0x50
        /*004a*/ 	.short	0x0000


	//----- nvinfo : EIATTR_MAXREG_COUNT
	.align		4
        /*004c*/ 	.byte	0x03, 0x1b
        /*004e*/ 	.short	0x00ff


	//----- nvinfo : EIATTR_MERCURY_ISA_VERSION
	.align		4
        /*0050*/ 	.byte	0x03, 0x5f
        /*0052*/ 	.short	0x0101


	//----- nvinfo : EIATTR_VRC_CTA_INIT_COUNT
	.align		4
        /*0054*/ 	.byte	0x02, 0x4a
	.zero		1
	.zero		1


	//----- nvinfo : EIATTR_EXIT_INSTR_OFFSETS
	.align		4
        /*0058*/ 	.byte	0x04, 0x1c
        /*005a*/ 	.short	(.L_10737 - .L_10736)


	//   ....[0]....
.L_10736:
        /*005c*/ 	.word	0x00000070


	//   ....[1]....
        /*0060*/ 	.word	0x00000130


	//----- nvinfo : EIATTR_CBANK_PARAM_SIZE
	.align		4
.L_10737:
        /*0064*/ 	.byte	0x03, 0x19
        /*0066*/ 	.short	0x001c


	//----- nvinfo : EIATTR_PARAM_CBANK
	.align		4
        /*0068*/ 	.byte	0x04, 0x0a
        /*006a*/ 	.short	(.L_10739 - .L_10738)
	.align		4
.L_10738:
        /*006c*/ 	.word	index@(.nv.constant0._Z10add_kernelILx705EEvPfS0_S0_i)
        /*0070*/ 	.short	0x0380
        /*0072*/ 	.short	0x001c


	//----- nvinfo : EIATTR_SW_WAR
	.align		4
.L_10739:
        /*0074*/ 	.byte	0x04, 0x36
        /*0076*/ 	.short	(.L_10741 - .L_10740)
.L_10740:
        /*0078*/ 	.word	0x00000008
.L_10741:


//--------------------- .nv.info._Z10add_kernelILx704EEvPfS0_S0_i --------------------------
	.section	.nv.info._Z10add_kernelILx704EEvPfS0_S0_i,"",@"SHT_CUDA_INFO"
	.sectionflags	@""
	.align	4


	//----- nvinfo : EIATTR_CUDA_API_VERSION
	.align		4
        /*0000*/ 	.byte	0x04, 0x37
        /*0002*/ 	.short	(.L_10743 - .L_10742)
.L_10742:
        /*0004*/ 	.word	0x00000082


	//----- nvinfo : EIATTR_KPARAM_INFO
	.align		4
.L_10743:
        /*0008*/ 	.byte	0x04, 0x17
        /*000a*/ 	.short	(.L_10745 - .L_10744)
.L_10744:
        /*000c*/ 	.word	0x00000000
        /*0010*/ 	.short	0x0003
        /*0012*/ 	.short	0x0018
        /*0014*/ 	.byte	0x00, 0xf0, 0x11, 0x00


	//----- nvinfo : EIATTR_KPARAM_INFO
	.align		4
.L_10745:
        /*0018*/ 	.byte	0x04, 0x17
        /*001a*/ 	.short	(.L_10747 - .L_10746)
.L_10746:
        /*001c*/ 	.word	0x00000000
        /*0020*/ 	.short	0x0002
        /*0022*/ 	.short	0x0010
        /*0024*/ 	.byte	0x00, 0xf5, 0x21, 0x00


	//----- nvinfo : EIATTR_KPARAM_INFO
	.align		4
.L_10747:
        /*0028*/ 	.byte	0x04, 0x17
        /*002a*/ 	.short	(.L_10749 - .L_10748)
.L_10748:
        /*002c*/ 	.word	0x00000000
        /*0030*/ 	.short	0x0001
        /*0032*/ 	.short	0x0008
        /*0034*/ 	.byte	0x00, 0xf5, 0x21, 0x00


	//----- nvinfo : EIATTR_KPARAM_INFO
	.align		4
.L_10749:
        /*0038*/ 	.byte	0x04, 0x17
        /*003a*/ 	.short	(.L_10751 - .L_10750)
.L_10750:
        /*003c*/ 	.word	0x00000000
        /*0040*/ 	.short	0x0000
        /*0042*/ 	.short	0x0000
        /*0044*/ 	.byte	0x00, 0xf5, 0x21, 0x00


	//----- nvinfo : EIATTR_SPARSE_MMA_MASK
	.align		4
.L_10751:
        /*0048*/ 	.byte	0x03, 0x50
        /*004a*/ 	.short	0x0000


	//----- nvinfo : EIATTR_MAXREG_COUNT
	.align		4
        /*004c*/ 	.byte	0x03, 0x1b
        /*004e*/ 	.short	0x00ff


	//----- nvinfo : EIATTR_MERCURY_ISA_VERSION
	.align		4
        /*0050*/ 	.byte	0x03, 0x5f
        /*0052*/ 	.short	0x0101


	//----- nvinfo : EIATTR_VRC_CTA_INIT_COUNT
	.align		4
        /*0054*/ 	.byte	0x02, 0x4a
	.zero		1
	.zero		1


	//----- nvinfo : EIATTR_EXIT_INSTR_OFFSETS
	.align		4
        /*0058*/ 	.byte	0x04, 0x1c
        /*005a*/ 	.short	(.L_10753 - .L_10752)


	//   ....[0]....
.L_10752:
        /*005c*/ 	.word	0x00000070


	//   ....[1]....
        /*0060*/ 	.word	0x00000130


	//----- nvinfo : EIATTR_CBANK_PARAM_SIZE
	.align		4
.L_10753:
        /*0064*/ 	.byte	0x03, 0x19
        /*0066*/ 	.short	0x001c


	//----- nvinfo : EIATTR_PARAM_CBANK
	.align		4
        /*0068*/ 	.byte	0x04, 0x0a
        /*006a*/ 	.short	(.L_10755 - .L_10754)
	.align		4
.L_10754:
        /*006c*/ 	.word	index@(.nv.constant0._Z10add_kernelILx704EEvPfS0_S0_i)
        /*0070*/ 	.short	0x0380
        /*0072*/ 	.short	0x001c


	//----- nvinfo : EIATTR_SW_WAR
	.align		4
.L_10755:
        /*0074*/ 	.byte	0x04, 0x36
        /*0076*/ 	.short	(.L_10757 - .L_10756)
.L_10756:
        /*0078*/ 	.word	0x00000008
.L_10757:


//--------------------- .nv.info._Z10add_kernelILx703EEvPfS0_S0_i --------------------------
	.section	.nv.info._Z10add_kernelILx703EEvPfS0_S0_i,"",@"SHT_CUDA_INFO"
	.sectionflags	@""
	.align	4


	//----- nvinfo : EIATTR_CUDA_API_VERSION
	.align		4
        /*0000*/ 	.byte	0x04, 0x37
        /*0002*/ 	.short	(.L_10759 - .L_10758)
.L_10758:
        /*0004*/ 	.word	0x00000082


	//----- nvinfo : EIATTR_KPARAM_INFO
	.align		4
.L_10759:
        /*0008*/ 	.byte	0x04, 0x17
        /*000a*/ 	.short	(.L_10761 - .L_10760)
.L_10760:
        /*000c*/ 	.word	0x00000000
        /*0010*/ 	.short	0x0003
        /*0012*/ 	.short	0x0018
        /*0014*/ 	.byte	0x00, 0xf0, 0x11, 0x00


	//----- nvinfo : EIATTR_KPARAM_INFO
	.align		4
.L_10761:
        /*0018*/ 	.byte	0x04, 0x17
        /*001a*/ 	.short	(.L_10763 - .L_10762)
.L_10762:
        /*001c*/ 	.word	0x00000000
        /*0020*/ 	.short	0x0002
        /*0022*/ 	.short	0x0010
        /*0024*/ 	.byte	0x00, 0xf5, 0x21, 0x00


	//----- nvinfo : EIATTR_KPARAM_INFO
	.align		4
.L_10763:
        /*0028*/ 	.byte	0x04, 0x17
        /*002a*/ 	.short	(.L_10765 - .L_10764)
.L_10764:
        /*002c*/ 	.word	0x00000000
        /*0030*/ 	.short	0x0001
        /*0032*/ 	.short	0x0008
        /*0034*/ 	.byte	0x00, 0xf5, 0x21, 0x00


	//----- nvinfo : EIATTR_KPARAM_INFO
	.align		4
.L_10765:
        /*0038*/ 	.byte	0x04, 0x17
        /*003a*/ 	.short	(.L_10767 - .L_10766)
.L_10766:
        /*003c*/ 	.word	0x00000000
        /*0040*/ 	.short	0x0000
        /*0042*/ 	.short	0x0000
        /*0044*/ 	.byte	0x00, 0xf5, 0x21, 0x00


	//----- nvinfo : EIATTR_SPARSE_MMA_MASK
	.align		4
.L_10767:
        /*0048*/ 	.byte	0x03, 0x50
        /*004a*/ 	.short	0x0000


	//----- nvinfo : EIATTR_MAXREG_COUNT
	.align		4
        /*004c*/ 	.byte	0x03, 0x1b
        /*004e*/ 	.short	0x00ff


	//----- nvinfo : EIATTR_MERCURY_ISA_VERSION
	.align		4
        /*0050*/ 	.byte	0x03, 0x5f
        /*0052*/ 	.short	0x0101


	//----- nvinfo : EIATTR_VRC_CTA_INIT_COUNT
	.align		4
        /*0054*/ 	.byte	0x02, 0x4a
	.zero		1
	.zero		1


	//----- nvinfo : EIATTR_EXIT_INSTR_OFFSETS
	.align		4
        /*0058*/ 	.byte	0x04, 0x1c
        /*005a*/ 	.short	(.L_10769 - .L_10768)


	//   ....[0]....
.L_10768:
        /*005c*/ 	.word	0x00000070


	//   ....[1]....
        /*0060*/ 	.word	0x00000130


	//----- nvinfo : EIATTR_CBANK_PARAM_SIZE
	.align		4
.L_10769:
        /*0064*/ 	.byte	0x03, 0x19
        /*0066*/ 	.short	0x001c


	//----- nvinfo : EIATTR_PARAM_CBANK
	.align		4
        /*0068*/ 	.byte	0x04, 0x0a
        /*006a*/ 	.short	(.L_10771 - .L_10770)
	.align		4
.L_10770:
        /*006c*/ 	.word	index@(.nv.constant0._Z10add_kernelILx703EEvPfS0_S0_i)
        /*0070*/ 	.short	0x0380
        /*0072*/ 	.short	0x001c


	//----- nvinfo : EIATTR_SW_WAR
	.align		4
.L_10771:
        /*0074*/ 	.byte	0x04, 0x36
        /*0076*/ 	.short	(.L_10773 - .L_10772)
.L_10772:
        /*0078*/ 	.word	0x00000008
.L_10773:


//--------------------- .nv.info._Z10add_kernelILx702EEvPfS0_S0_i --------------------------
	.section	.nv.info._Z10add_kernelILx702EEvPfS0_S0_i,"",@"SHT_CUDA_INFO"
	.sectionflags	@""
	.align	4


	//----- nvinfo : EIATTR_CUDA_API_VERSION
	.align		4
        /*0000*/ 	.byte	0x04, 0x37
        /*0002*/ 	.short	(.L_10775 - .L_10774)
.L_10774:
        /*0004*/ 	.word	0x00000082


	//----- nvinfo : EIATTR_KPARAM_INFO
	.align		4
.L_10775:
        /*0008*/ 	.byte	0x04, 0x17
        /*000a*/ 	.short	(.L_10777 - .L_10776)
.L_10776:
        /*000c*/ 	.word	0x00000000
        /*0010*/ 	.short	0x0003
        /*0012*/ 	.short	0x0018
        /*0014*/ 	.byte	0x00, 0xf0, 0x11, 0x00


	//----- nvinfo : EIATTR_KPARAM_INFO
	.align		4
.L_10777:
        /*0018*/ 	.byte	0x04, 0x17
        /*001a*/ 	.short	(.L_10779 - .L_10778)
.L_10778:
        /*001c*/ 	.word	0x00000000
        /*0020*/ 	.short	0x0002
        /*0022*/ 	.short	0x0010
        /*0024*/ 	.byte	0x00, 0xf5, 0x21, 0x00


	//----- nvinfo : EIATTR_KPARAM_INFO
	.align		4
.L_10779:
        /*0028*/ 	.byte	0x04, 0x17
        /*002a*/ 	.short	(.L_10781 - .L_10780)
.L_10780:
        /*002c*/ 	.word	0x00000000
        /*0030*/ 	.short	0x0001
        /*0032*/ 	.short	0x0008
        /*0034*/ 	.byte	0x00, 0xf5, 0x21, 0x00


	//----- nvinfo : EIATTR_KPARAM_INFO
	.align		4
.L_10781:
        /*0038*/ 	.byte	0x04, 0x17
        /*003a*/ 	.short	(.L_10783 - .L_10782)
.L_10782:
        /*003c*/ 	.word	0x00000000
        /*0040*/ 	.short	0x0000
        /*0042*/ 	.short	0x0000
        /*0044*/ 	.byte	0x00, 0xf5, 0x21, 0x00


	//----- nvinfo : EIATTR_SPARSE_MMA_MASK
	.align		4
.L_10783:
        /*0048*/ 	.byte	0x03, 0x50
        /*004a*/ 	.short	0x0000


	//----- nvinfo : EIATTR_MAXREG_COUNT
	.align		4
        /*004c*/ 	.byte	0x03, 0x1b
        /*004e*/ 	.short	0x00ff


	//----- nvinfo : EIATTR_MERCURY_ISA_VERSION
	.align		4
        /*0050*/ 	.byte	0x03, 0x5f
        /*0052*/ 	.short	0x0101


	//----- nvinfo : EIATTR_VRC_CTA_INIT_COUNT
	.align		4
        /*0054*/ 	.byte	0x02, 0x4a
	.zero		1
	.zero		1


	//----- nvinfo : EIATTR_EXIT_INSTR_OFFSETS
	.align		4
        /*0058*/ 	.byte	0x04, 0x1c
        /*005a*/ 	.short	(.L_10785 - .L_10784)


	//   ....[0]....
.L_10784:
        /*005c*/ 	.word	0x00000070


	//   ....[1]....
        /*0060*/ 	.word	0x00000130


	//----- nvinfo : EIATTR_CBANK_PARAM_SIZE
	.align		4
.L_10785:
        /*0064*/ 	.byte	0x03, 0x19
        /*0066*/ 	.short	0x001c


	//----- nvinfo : EIATTR_PARAM_CBANK
	.align		4
        /*0068*/ 	.byte	0x04, 0x0a
        /*006a*/ 	.short	(.L_10787 - .L_10786)
	.align		4
.L_10786:
        /*006c*/ 	.word	index@(.nv.constant0._Z10add_kernelILx702EEvPfS0_S0_i)
        /*0070*/ 	.short	0x0380
        /*0072*/ 	.short	0x001c


	//----- nvinfo : EIATTR_SW_WAR
	.align		4
.L_10787:
        /*0074*/ 	.byte	0x04, 0x36
        /*0076*/ 	.short	(.L_10789 - .L_10788)
.L_10788:
        /*0078*/ 	.word	0x00000008
.L_10789:


//--------------------- .nv.info._Z10add_kernelILx701EEvPfS0_S0_i --------------------------
	.section	.nv.info._Z10add_kernelILx701EEvPfS0_S0_i,"",@"SHT_CUDA_INFO"
	.sectionflags	@""
	.align	4


	//----- nvinfo : EIATTR_CUDA_API_VERSION
	.align		4
        /*0000*/ 	.byte	0x04, 0x37
        /*0002*/ 	.short	(.L_10791 - .L_10790)
.L_10790:
        /*0004*/ 	.word	0x00000082


	//----- nvinfo : EIATTR_KPARAM_INFO
	.align		4
.L_10791:
        /*0008*/ 	.byte	0x04, 0x17
        /*000a*/ 	.short	(.L_10793 - .L_10792)
.L_10792:
        /*000c*/ 	.word	0x00000000
        /*0010*/ 	.short	0x0003
        /*0012*/ 	.short	0x0018
        /*0014*/ 	.byte	0x00, 0xf0, 0x11, 0x00


	//----- nvinfo : EIATTR_KPARAM_INFO
	.align		4
.L_10793:
        /*0018*/ 	.byte	0x04, 0x17
        /*001a*/ 	.short	(.L_10795 - .L_10794)
.L_10794:
        /*001c*/ 	.word	0x00000000
        /*0020*/ 	.short	0x0002
        /*0022*/ 	.short	0x0010
        /*0024*/ 	.byte	0x00, 0xf5, 0x21, 0x00


	//----- nvinfo : EIATTR_KPARAM_INFO
	.align		4
.L_10795:
        /*0028*/ 	.byte	0x04, 0x17
        /*002a*/ 	.short	(.L_10797 - .L_10796)
.L_10796:
        /*002c*/ 	.word	0x00000000
        /*0030*/ 	.short	0x0001
        /*0032*/ 	.short	0x0008
        /*0034*/ 	.byte	0x00, 0xf5, 0x21, 0x00


	//----- nvinfo : EIATTR_KPARAM_INFO
	.align		4
.L_10797:
        /*0038*/ 	.byte	0x04, 0x17
        /*003a*/ 	.short	(.L_10799 - .L_10798)
.L_10798:
        /*003c*/ 	.word	0x00000000
        /*0040*/ 	.short	0x0000
        /*0042*/ 	.short	0x0000
        /*0044*/ 	.byte	0x00, 0xf5, 0x21, 0x00


	//----- nvinfo : EIATTR_SPARSE_MMA_MASK
	.align		4
.L_10799:
        /*0048*/ 	.byte	0x03, 0x50
        /*004a*/ 	.short	0x0000


	//----- nvinfo : EIATTR_MAXREG_COUNT
	.align		4
        /*004c*/ 	.byte	0x03, 0x1b
        /*004e*/ 	.short	0x00ff


	//----- nvinfo : EIATTR_MERCURY_ISA_VERSION
	.align		4
        /*0050*/ 	.byte	0x03, 0x5f
        /*0052*/ 	.short	0x0101


	//----- nvinfo : EIATTR_VRC_CTA_INIT_COUNT
	.align		4
        /*0054*/ 	.byte	0x02, 0x4a
	.zero		1
	.zero		1


	//----- nvinfo : EIATTR_EXIT_INSTR_OFFSETS
	.align		4
        /*0058*/ 	.byte	0x04, 0x1c
        /*005a*/ 	.short	(.L_10801 - .L_10800)


	//   ....[0]....
.L_10800:
        /*005c*/ 	.word	0x00000070


	//   ....[1]....
        /*0060*/ 	.word	0x00000130


	//----- nvinfo : EIATTR_CBANK_PARAM_SIZE
	.align		4
.L_10801:
        /*0064*/ 	.byte	0x03, 0x19
        /*0066*/ 	.short	0x001c


	//----- nvinfo : EIATTR_PARAM_CBANK
	.align		4
        /*0068*/ 	.byte	0x04, 0x0a
        /*006a*/ 	.short	(.L_10803 - .L_10802)
	.align		4
.L_10802:
        /*006c*/ 	.word	index@(.nv.constant0._Z10add_kernelILx701EEvPfS0_S0_i)
        /*0070*/ 	.short	0x0380
        /*0072*/ 	.short	0x001c


	//----- nvinfo : EIATTR_SW_WAR
	.align		4
.L_10803:
        /*0074*/ 	.byte	0x04, 0x36
        /*0076*/ 	.short	(.L_10805 - .L_10804)
.L_10804:
        /*0078*/ 	.word	0x00000008
.L_10805:


//--------------------- .nv.info._Z10add_kernelILx700EEvPfS0_S0_i --------------------------
	.section	.nv.info._Z10add_kernelILx700EEvPfS0_S0_i,"",@"SHT_CUDA_INFO"
	.sectionflags	@""
	.align	4


	//----- nvinfo : EIATTR_CUDA_API_VERSION
	.align		4
        /*0000*/ 	.byte	0x04, 0x37
        /*0002*/ 	.short	(.L_10807 - .L_10806)
.L_10806:
        /*0004*/ 	.word	0x00000082


	//----- nvinfo : EIATTR_KPARAM_INFO
	.align		4
.L_10807:
        /*0008*/ 	.byte	0x04, 0x17
        /*000a*/ 	.short	(.L_10809 - .L_10808)
.L_10808:
        /*000c*/ 	.word	0x00000000
        /*0010*/ 	.short	0x0003
        /*0012*/ 	.short	0x0018
        /*0014*/ 	.byte	0x00, 0xf0, 0x11, 0x00


	//----- nvinfo : EIATTR_KPARAM_INFO
	.align		4
.L_10809:
        /*0018*/ 	.byte	0x04, 0x17
        /*001a*/ 	.short	(.L_10811 - .L_10810)
.L_10810:
        /*001c*/ 	.word	0x00000000
        /*0020*/ 	.short	0x0002
        /*0022*/ 	.short	0x0010
        /*0024*/ 	.byte	0x00, 0xf5, 0x21, 0x00


	//----- nvinfo : EIATTR_KPARAM_INFO
	.align		4
.L_10811:
        /*0028*/ 	.byte	0x04, 0x17
        /*002a*/ 	.short	(.L_10813 - .L_10812)
.L_10812:
        /*002c*/ 	.word	0x00000000
        /*0030*/ 	.short	0x0001
        /*0032*/ 	.short	0x0008
        /*0034*/ 	.byte	0x00, 0xf5, 0x21, 0x00


	//----- nvinfo : EIATTR_KPARAM_INFO
	.align		4
.L_10813:
        /*0038*/ 	.byte	0x04, 0x17
        /*003a*/ 	.short	(.L_10815 - .L_10814)
.L_10814:
        /*003c*/ 	.word	0x00000000
        /*0040*/ 	.short	0x0000
        /*0042*/ 	.short	0x0000
        /*0044*/ 	.byte	0x00, 0xf5, 0x21, 0x00


	//----- nvinfo : EIATTR_SPARSE_MMA_MASK
	.align		4
.L_10815:
        /*0048*/ 	.byte	0x03, 0x50
        /*004a*/ 	.short	0x0000


	//----- nvinfo : EIATTR_MAXREG_COUNT
	.align		4
        /*004c*/ 	.byte	0x03, 0x1b
        /*004e*/ 	.short	0x00ff


	//----- nvinfo : EIATTR_MERCURY_ISA_VERSION
	.align		4
        /*0050*/ 	.byte	0x03, 0x5f
        /*0052*/ 	.short	0x0101


	//----- nvinfo : EIATTR_VRC_CTA_INIT_COUNT
	.align		4
        /*0054*/ 	.byte	0x02, 0x4a
	.zero		1
	.zero		1


	//----- nvinfo : EIATTR_EXIT_INSTR_OFFSETS
	.align		4
        /*0058*/ 	.byte	0x04, 0x1c
        /*005a*/ 	.short	(.L_10817 - .L_10816)


	//   ....[0]....
.L_10816:
        /*005c*/ 	.word	0x00000070


	//   ....[1]....
        /*0060*/ 	.word	0x00000130


	//----- nvinfo : EIATTR_CBANK_PARAM_SIZE
	.align		4
.L_10817:
        /*0064*/ 	.byte	0x03, 0x19
        /*0066*/ 	.short	0x001c


	//----- nvinfo : EIATTR_PARAM_CBANK
	.align		4
        /*0068*/ 	.byte	0x04, 0x0a
        /*006a*/ 	.short	(.L_10819 - .L_10818)
	.align		4
.L_10818:
        /*006c*/ 	.word	index@(.nv.constant0._Z10add_kernelILx700EEvPfS0_S0_i)
        /*0070*/ 	.short	0x0380
        /*0072*/ 	.short	0x001c


	//----- nvinfo : EIATTR_SW_WAR
	.align		4
.L_10819:
        /*0074*/ 	.byte	0x04, 0x36
        /*0076*/ 	.short	(.L_10821 - .L_10820)
.L_10820:
        /*0078*/ 	.word	0x00000008
.L_10821:


//--------------------- .nv.info._Z10add_kernelILx699EEvPfS0_S0_i --------------------------
	.section	.nv.info._Z10add_kernelILx699EEvPfS0_S0_i,"",@"SHT_CUDA_INFO"
	.sectionflags	@""
	.align	4


	//----- nvinfo : EIATTR_CUDA_API_VERSION
	.align		4
        /*0000*/ 	.byte	0x04, 0x37
        /*0002*/ 	.short	(.L_10823 - .L_10822)
.L_10822:
        /*0004*/ 	.word	0x00000082


	//----- nvinfo : EIATTR_KPARAM_INFO
	.align		4
.L_10823:
        /*0008*/ 	.byte	0x04, 0x17
        /*000a*/ 	.short	(.L_10825 - .L_10824)
.L_10824:
        /*000c*/ 	.word	0x00000000
        /*0010*/ 	.short	0x0003
        /*0012*/ 	.short	0x0018
        /*0014*/ 	.byte	0x00, 0xf0, 0x11, 0x00


	//----- nvinfo : EIATTR_KPARAM_INFO
	.align		4
.L_10825:
        /*0018*/ 	.byte	0x04, 0x17
        /*001a*/ 	.short	(.L_10827 - .L_10826)
.L_10826:
        /*001c*/ 	.word	0x00000000
        /*0020*/ 	.short	0x0002
        /*0022*/ 	.short	0x0010
        /*0024*/ 	.byte	0x00, 0xf5, 0x21, 0x00


	//----- nvinfo : EIATTR_KPARAM_INFO
	.align		4
.L_10827:
        /*0028*/ 	.byte	0x04, 0x17
        /*002a*/ 	.short	(.L_10829 - .L_10828)
.L_10828:
        /*002c*/ 	.word	0x00000000
        /*0030*/ 	.short	0x0001
        /*0032*/ 	.short	0x0008
        /*0034*/ 	.byte	0x00, 0xf5, 0x21, 0x00


	//----- nvinfo : EIATTR_KPARAM_INFO
	.align		4
.L_10829:
        /*0038*/ 	.byte	0x04, 0x17
        /*003a*/ 	.short	(.L_10831 - .L_10830)
.L_10830:
        /*003c*/ 	.word	0x00000000
        /*0040*/ 	.short	0x0000
        /*0042*/ 	.short	0x0000
        /*0044*/ 	.byte	0x00, 0xf5, 0x21, 0x00


	//----- nvinfo : EIATTR_SPARSE_MMA_MASK
	.align		4
.L_10831:
        /*0048*/ 	.byte	0x03, 0x50
        /*004a*/ 	.short	0x0000


	//----- nvinfo : EIATTR_MAXREG_COUNT
	.align		4
        /*004c*/ 	.byte	0x03, 0x1b
        /*004e*/ 	.short	0x00ff


	//----- nvinfo : EIATTR_MERCURY_ISA_VERSION
	.align		4
        /*0050*/ 	.byte	0x03, 0x5f
        /*0052*/ 	.short	0x0101


	//----- nvinfo : EIATTR_VRC_CTA_INIT_COUNT
	.align		4
        /*0054*/ 	.byte	0x02, 0x4a
	.zero		1
	.zero		1


	//----- nvinfo : EIATTR_EXIT_INSTR_OFFSETS
	.align		4
        /*0058*/ 	.byte	0x04, 0x1c
        /*005a*/ 	.short	(.L_10833 - .L_10832)


	//   ....[0]....
.L_10832:
        /*005c*/ 	.word	0x00000070


	//   ....[1]....
        /*0060*/ 	.word	0x00000130


	//----- nvinfo : EIATTR_CBANK_PARAM_SIZE
	.align		4
.L_10833:
        /*0064*/ 	.byte	0x03, 0x19
        /*0066*/ 	.short	0x001c


	//----- nvinfo : EIATTR_PARAM_CBANK
	.align		4
        /*0068*/ 	.byte	0x04, 0x0a
        /*006a*/ 	.short	(.L_10835 - .L_10834)
	.align		4
.L_10834:
        /*006c*/ 	.word	index@(.nv.constant0._Z10add_kernelILx699EEvPfS0_S0_i)
        /*0070*/ 	.short	0x0380
        /*0072*/ 	.short	0x001c


	//----- nvinfo : EIATTR_SW_WAR
	.align		4
.L_10835:
        /*0074*/ 	.byte	0x04, 0x36
        /*0076*/ 	.short	(.L_10837 - .L_10836)
.L_10836:
        /*0078*/ 	.word	0x00000008
.L_10837:


//--------------------- .nv.info._Z10add_kernelILx698EEvPfS0_S0_i --------------------------
	.section	.nv.info._Z10add_kernelILx698EEvPfS0_S0_i,"",@"SHT_CUDA_INFO"
	.sectionflags	@""
	.align	4


	//----- nvinfo : EIATTR_CUDA_API_VERSION
	.align		4
        /*0000*/ 	.byte	0x04, 0x37
        /*0002*/ 	.short	(.L_10839 - .L_10838)
.L_10838:
        /*0004*/ 	.word	0x00000082


	//----- nvinfo : EIATTR_KPARAM_INFO
	.align		4
.L_10839:
        /*0008*/ 	.byte	0x04, 0x17
        /*000a*/ 	.short	(.L_10841 - .L_10840)
.L_10840:
        /*000c*/ 	.word	0x00000000
        /*0010*/ 	.short	0x0003
        /*0012*/ 	.short	0x0018
        /*0014*/ 	.byte	0x00, 0xf0, 0x11, 0x00


	//----- nvinfo : EIATTR_KPARAM_INFO
	.align		4
.L_10841:
        /*0018*/ 	.byte	0x04, 0x17
        /*001a*/ 	.short	(.L_10843 - .L_10842)
.L_10842:
        /*001c*/ 	.word	0x00000000
        /*0020*/ 	.short	0x0002
        /*0022*/ 	.short	0x0010
        /*0024*/ 	.byte	0x00, 0xf5, 0x21, 0x00


	//----- nvinfo : EIATTR_KPARAM_INFO
	.align		4
.L_10843:
        /*0028*/ 	.byte	0x04, 0x17
        /*002a*/ 	.short	(.L_10845 - .L_10844)
.L_10844:
        /*002c*/ 	.word	0x00000000
        /*0030*/ 	.short	0x0001
        /*0032*/ 	.short	0x0008
        /*0034*/ 	.byte	0x00, 0xf5, 0x21, 0x00


	//----- nvinfo : EIATTR_KPARAM_INFO
	.align		4
.L_10845:
        /*0038*/ 	.byte	0x04, 0x17
        /*003a*/ 	.short	(.L_10847 - .L_10846)
.L_10846:
        /*003c*/ 	.word	0x00000000
        /*0040*/ 	.short	0x0000
        /*0042*/ 	.short	0x0000
        /*0044*/ 	.byte	0x00, 0xf5, 0x21, 0x00


	//----- nvinfo : EIATTR_SPARSE_MMA_MASK
	.align		4
.L_10847:
        /*0048*/ 	.byte	0x03, 0x50
        /*004a*/ 	.short	0x0000


	//----- nvinfo : EIATTR_MAXREG_COUNT
	.align		4
        /*004c*/ 	.byte	0x03, 0x1b
        /*004e*/ 	.short	0x00ff


	//----- nvinfo : EIATTR_MERCURY_ISA_VERSION
	.align		4
        /*0050*/ 	.byte	0x03, 0x5f
        /*0052*/ 	.short	0x0101


	//----- nvinfo : EIATTR_VRC_CTA_INIT_COUNT
	.align		4
        /*0054*/ 	.byte	0x02, 0x4a
	.zero		1
	.zero		1


	//----- nvinfo : EIATTR_EXIT_INSTR_OFFSETS
	.align		4
        /*0058*/ 	.byte	0x04, 0x1c
        /*005a*/ 	.short	(.L_10849 - .L_10848)


	//   ....[0]....
.L_10848:
        /*005c*/ 	.word	0x00000070


	//   ....[1]....
        /*0060*/ 	.word	0x00000130


	//----- nvinfo : EIATTR_CBANK_PARAM_SIZE
	.align		4
.L_10849:
        /*0064*/ 	.byte	0x03, 0x19
        /*0066*/ 	.short	0x001c


	//----- nvinfo : EIATTR_PARAM_CBANK
	.align		4
        /*0068*/ 	.byte	0x04, 0x0a
        /*006a*/ 	.short	(.L_10851 - .L_10850)
	.align		4
.L_10850:
        /*006c*/ 	.word	index@(.nv.constant0._Z10add_kernelILx698EEvPfS0_S0_i)
        /*0070*/ 	.short	0x0380
        /*0072*/ 	.short	0x001c


	//----- nvinfo : EIATTR_SW_WAR
	.align		4
.L_10851:
        /*0074*/ 	.byte	0x04, 0x36
        /*0076*/ 	.short	(.L_10853 - .L_10852)
.L_10852:
        /*0078*/ 	.word	0x00000008
.L_10853:


//--------------------- .nv.info._Z10add_kernelILx697EEvPfS0_S0_i --------------------------
	.section	.nv.info._Z10add_kernelILx697EEvPfS0_S0_i,"",@"SHT_CUDA_INFO"
	.sectionflags	@""
	.align	4


	//----- nvinfo : EIATTR_CUDA_API_VERSION
	.align		4
        /*0000*/ 	.byte	0x04, 0x37
        /*0002*/ 	.short	(.L_10855 - .L_10854)
.L_10854:
        /*0004*/ 	.word	0x00000082


	//----- nvinfo : EIATTR_KPARAM_INFO
	.align		4
.L_10855:
        /*0008*/ 	.byte	0x04, 0x17
        /*000a*/ 	.short	(.L_10857 - .L_10856)
.L_10856:
        /*000c*/ 	.word	0x00000000
        /*0010*/ 	.short	0x0003
        /*0012*/ 	.short	0x0018
        /*0014*/ 	.byte	0x00, 0xf0, 0x11, 0x00


	//----- nvinfo : EIATTR_KPARAM_INFO
	.align		4
.L_10857:
        /*0018*/ 	.byte	0x04, 0x17
        /*001a*/ 	.short	(.L_10859 - .L_10858)
.L_10858:
        /*001c*/ 	.word	0x00000000
        /*0020*/ 	.short	0x0002
        /*0022*/ 	.short	0x0010
        /*0024*/ 	.byte	0x00, 0xf5, 0x21, 0x00


	//----- nvinfo : EIATTR_KPARAM_INFO
	.align		4
.L_10859:
        /*0028*/ 	.byte	0x04, 0x17
        /*002a*/ 	.short	(.L_10861 - .L_10860)
.L_10860:
        /*002c*/ 	.word	0x00000000
        /*0030*/ 	.short	0x0001
        /*0032*/ 	.short	0x0008
        /*0034*/ 	.byte	0x00, 0xf5, 0x21, 0x00


	//----- nvinfo : EIATTR_KPARAM_INFO
	.align		4
.L_10861:
        /*0038*/ 	.byte	0x04, 0x17
        /*003a*/ 	.short	(.L_10863 - .L_10862)
.L_10862:
        /*003c*/ 	.word	0x00000000
        /*0040*/ 	.short	0x0000
        /*0042*/ 	.short	0x0000
        /*0044*/ 	.byte	0x00, 0xf5, 0x21, 0x00


	//----- nvinfo : EIATTR_SPARSE_MMA_MASK
	.align		4
.L_10863:
        /*0048*/ 	.byte	0x03, 0x50
        /*004a*/ 	.short	0x0000


	//----- nvinfo : EIATTR_MAXREG_COUNT
	.align		4
        /*004c*/ 	.byte	0x03, 0x1b
        /*004e*/ 	.short	0x00ff


	//----- nvinfo : EIATTR_MERCURY_ISA_VERSION
	.align		4
        /*0050*/ 	.byte	0x03, 0x5f
        /*0052*/ 	.short	0x0101


	//----- nvinfo : EIATTR_VRC_CTA_INIT_COUNT
	.align		4
        /*0054*/ 	.byte	0x02, 0x4a
	.zero		1
	.zero		1


	//----- nvinfo : EIATTR_EXIT_INSTR_OFFSETS
	.align		4
        /*0058*/ 	.byte	0x04, 0x1c
        /*005a*/ 	.short	(.L_10865 - .L_10864)


	//   ....[0]....
.L_10864:
        /*005c*/ 	.word	0x00000070


	//   ....[1]....
        /*0060*/ 	.word	0x00000130


	//----- nvinfo : EIATTR_CBANK_PARAM_SIZE
	.align		4
.L_10865:
        /*0064*/ 	.byte	0x03, 0x19
        /*0066*/ 	.short	0x001c


	//----- nvinfo : EIATTR_PARAM_CBANK
	.align		4
        /*0068*/ 	.byte	0x04, 0x0a
        /*006a*/ 	.short	(.L_10867 - .L_10866)
	.align		4
.L_10866:
        /*006c*/ 	.word	index@(.nv.constant0._Z10add_kernelILx697EEvPfS0_S0_i)
        /*0070*/ 	.short	0x0380
        /*0072*/ 	.short	0x001c


	//----- nvinfo : EIATTR_SW_WAR
	.align		4
.L_10867:
        /*0074*/ 	.byte	0x04, 0x36
        /*0076*/ 	.short	(.L_10869 - .L_10868)
.L_10868:
        /*0078*/ 	.word	0x00000008
.L_10869:


//--------------------- .nv.info._Z10add_kernelILx696EEvPfS0_S0_i --------------------------
	.section	.nv.info._Z10add_kernelILx696EEvPfS0_S0_i,"",@"SHT_CUDA_INFO"
	.sectionflags	@""
	.align	4


	//----- nvinfo : EIATTR_CUDA_API_VERSION
	.align		4
        /*0000*/ 	.byte	0x04, 0x37
        /*0002*/ 	.short	(.L_10871 - .L_10870)
.L_10870:
        /*0004*/ 	.word	0x00000082


	//----- nvinfo : EIATTR_KPARAM_INFO
	.align		4
.L_10871:
        /*0008*/ 	.byte	0x04, 0x17
        /*000a*/ 	.short	(.L_10873 - .L_10872)
.L_10872:
        /*000c*/ 	.word	0x00000000
        /*0010*/ 	.short	0x0003
        /*0012*/ 	.short	0x0018
        /*0014*/ 	.byte	0x00, 0xf0, 0x11, 0x00


	//----- nvinfo : EIATTR_KPARAM_INFO
	.align		4
.L_10873:
        /*0018*/ 	.byte	0x04, 0x17
        /*001a*/ 	.short	(.L_10875 - .L_10874)
.L_10874:
        /*001c*/ 	.word	0x00000000
        /*0020*/ 	.short	0x0002
        /*0022*/ 	.short	0x0010
        /*0024*/ 	.byte	0x00, 0xf5, 0x21, 0x00


	//----- nvinfo : EIATTR_KPARAM_INFO
	.align		4
.L_10875:
        /*0028*/ 	.byte	0x04, 0x17
        /*002a*/ 	.short	(.L_10877 - .L_10876)
.L_10876:
        /*002c*/ 	.word	0x00000000
        /*0030*/ 	.short	0x0001
        /*0032*/ 	.short	0x0008
        /*0034*/ 	.byte	0x00, 0xf5, 0x21, 0x00


	//----- nvinfo : EIATTR_KPARAM_INFO
	.align		4
.L_10877:
        /*0038*/ 	.byte	0x04, 0x17
        /*003a*/ 	.short	(.L_10879 - .L_10878)
.L_10878:
        /*003c*/ 	.word	0x00000000
        /*0040*/ 	.short	0x0000
        /*0042*/ 	.short	0x0000
        /*0044*/ 	.byte	0x00, 0xf5, 0x21, 0x00


	//----- nvinfo : EIATTR_SPARSE_MMA_MASK
	.align		4
.L_10879:
        /*0048*/ 	.byte	0x03, 0x50
        /*004a*/ 	.short	0x0000


	//----- nvinfo : EIATTR_MAXREG_COUNT
	.align		4
        /*004c*/ 	.byte	0x03, 0x1b
        /*004e*/ 	.short	0x00ff


	//----- nvinfo : EIATTR_MERCURY_ISA_VERSION
	.align		4
        /*0050*/ 	.byte	0x03, 0x5f
        /*0052*/ 	.short	0x0101


	//----- nvinfo : EIATTR_VRC_CTA_INIT_COUNT
	.align		4
        /*0054*/ 	.byte	0x02, 0x4a
	.zero		1
	.zero		1


	//----- nvinfo : EIATTR_EXIT_INSTR_OFFSETS
	.align		4
        /*0058*/ 	.byte	0x04, 0x1c
        /*005a*/ 	.short	(.L_10881 - .L_10880)


	//   ....[0]....
.L_10880:
        /*005c*/ 	.word	0x00000070


	//   ....[1]....
        /*0060*/ 	.word	0x00000130


	//----- nvinfo : EIATTR_CBANK_PARAM_SIZE
	.align		4
.L_10881:
        /*0064*/ 	.byte	0x03, 0x19
        /*0066*/ 	.short	0x001c


	//----- nvinfo : EIATTR_PARAM_CBANK
	.align		4
        /*0068*/ 	.byte	0x04, 0x0a
        /*006a*/ 	.short	(.L_10883 - .L_10882)
	.align		4
.L_10882:
        /*006c*/ 	.word	index@(.nv.constant0._Z10add_kernelILx696EEvPfS0_S0_i)
        /*0070*/ 	.short	0x0380
        /*0072*/ 	.short	0x001c


	//----- nvinfo : EIATTR_SW_WAR
	.align		4
.L_10883:
        /*0074*/ 	.byte	0x04, 0x36
        /*0076*/ 	.short	(.L_10885 - .L_10884)
.L_10884:
        /*0078*/ 	.word	0x00000008
.L_10885:


//--------------------- .nv.info._Z10add_kernelILx695EEvPfS0_S0_i --------------------------
	.section	.nv.info._Z10add_kernelILx695EEvPfS0_S0_i,"",@"SHT_CUDA_INFO"
	.sectionflags	@""
	.align	4


	//----- nvinfo : EIATTR_CUDA_API_VERSION
	.align		4
        /*0000*/ 	.byte	0x04, 0x37
        /*0002*/ 	.short	(.L_10887 - .L_10886)
.L_10886:
        /*0004*/ 	.word	0x00000082


	//----- nvinfo : EIATTR_KPARAM_INFO
	.align		4
.L_10887:
        /*0008*/ 	.byte	0x04, 0x17
        /*000a*/ 	.short	(.L_10889 - .L_10888)
.L_10888:
        /*000c*/ 	.word	0x00000000
        /*0010*/ 	.short	0x0003
        /*0012*/ 	.short	0x0018
        /*0014*/ 	.byte	0x00, 0xf0, 0x11, 0x00


	//----- nvinfo : EIATTR_KPARAM_INFO
	.align		4
.L_10889:
        /*0018*/ 	.byte	0x04, 0x17
        /*001a*/ 	.short	(.L_10891 - .L_10890)
.L_10890:
        /*001c*/ 	.word	0x00000000
        /*0020*/ 	.short	0x0002
        /*0022*/ 	.short	0x0010
        /*0024*/ 	.byte	0x00, 0xf5, 0x21, 0x00


	//----- nvinfo : EIATTR_KPARAM_INFO
	.align		4
.L_10891:
        /*0028*/ 	.byte	0x04, 0x17
        /*002a*/ 	.short	(.L_10893 - .L_10892)
.L_10892:
        /*002c*/ 	.word	0x00000000
        /*0030*/ 	.short	0x0001
        /*0032*/ 	.short	0x0008
        /*0034*/ 	.byte	0x00, 0xf5, 0x21, 0x00


	//----- nvinfo : EIATTR_KPARAM_INFO
	.align		4
.L_10893:
        /*0038*/ 	.byte	0x04, 0x17
        /*003a*/ 	.short	(.L_10895 - .L_10894)
.L_10894:
        /*003c*/ 	.word	0x00000000
        /*0040*/ 	.short	0x0000
        /*0042*/ 	.short	0x0000
        /*0044*/ 	.byte	0x00, 0xf5, 0x21, 0x00


	//----- nvinfo : EIATTR_SPARSE_MMA_MASK
	.align		4
.L_10895:
        /*0048*/ 	.byte	0x03, 0x50
        /*004a*/ 	.short	0x0000


	//----- nvinfo : EIATTR_MAXREG_COUNT
	.align		4
        /*004c*/ 	.byte	0x03, 0x1b
        /*004e*/ 	.short	0x00ff


	//----- nvinfo : EIATTR_MERCURY_ISA_VERSION
	.align		4
        /*0050*/ 	.byte	0x03, 0x5f
        /*0052*/ 	.short	0x0101


	//----- nvinfo : EIATTR_VRC_CTA_INIT_COUNT
	.align		4
        /*0054*/ 	.byte	0x02, 0x4a
	.zero		1
	.zero		1


	//----- nvinfo : EIATTR_EXIT_INSTR_OFFSETS
	.align		4
        /*0058*/ 	.byte	0x04, 0x1c
        /*005a*/ 	.short	(.L_10897 - .L_10896)


	//   ....[0]....
.L_10896:
        /*005c*/ 	.word	0x00000070


	//   ....[1]....
        /*0060*/ 	.word	0x00000130


	//----- nvinfo : EIATTR_CBANK_PARAM_SIZE
	.align		4
.L_10897:
        /*0064*/ 	.byte	0x03, 0x19
        /*0066*/ 	.short	0x001c


	//----- nvinfo : EIATTR_PARAM_CBANK
	.align		4
        /*0068*/ 	.byte	0x04, 0x0a
        /*006a*/ 	.short	(.L_10899 - .L_10898)
	.align		4
.L_10898:
        /*006c*/ 	.word	index@(.nv.constant0._Z10add_kernelILx695EEvPfS0_S0_i)
        /*0070*/ 	.short	0x0380
        /*0072*/ 	.short	0x001c


	//----- nvinfo : EIATTR_SW_WAR
	.align		4
.L_10899:
        /*0074*/ 	.byte	0x04, 0x36
        /*0076*/ 	.short	(.L_10901 - .L_10900)
.L_10900:
        /*0078*/ 	.word	0x00000008
.L_10901:


//--------------------- .nv.info._Z10add_kernelILx694EEvPfS0_S0_i --------------------------
	.section	.nv.info._Z10add_kernelILx694EEvPfS0_S0_i,"",@"SHT_CUDA_INFO"
	.sectionflags	@""
	.align	4


	//----- nvinfo : EIATTR_CUDA_API_VERSION
	.align		4
        /*0000*/ 	.byte	0x04, 0x37
        /*0002*/ 	.short	(.L_10903 - .L_10902)
.L_10902:
        /*0004*/ 	.word	0x00000082


	//----- nvinfo : EIATTR_KPARAM_INFO
	.align		4
.L_10903:
        /*0008*/ 	.byte	0x04, 0x17
        /*000a*/ 	.short	(.L_10905 - .L_10904)
.L_10904:
        /*000c*/ 	.word	0x00000000
        /*0010*/ 	.short	0x0003
        /*0012*/ 	.short	0x0018
        /*0014*/ 	.byte	0x00, 0xf0, 0x11, 0x00


	//----- nvinfo : EIATTR_KPARAM_INFO
	.align		4
.L_10905:
        /*0018*/ 	.byte	0x04, 0x17
        /*001a*/ 	.short	(.L_10907 - .L_10906)
.L_10906:
        /*001c*/ 	.word	0x00000000
        /*0020*/ 	.short	0x0002
        /*0022*/ 	.short	0x0010
        /*0024*/ 	.byte	0x00, 0xf5, 0x21, 0x00


	//----- nvinfo : EIATTR_KPARAM_INFO
	.align		4
.L_10907:
        /*0028*/ 	.byte	0x04, 0x17
        /*002a*/ 	.short	(.L_10909 - .L_10908)
.L_10908:
        /*002c*/ 	.word	0x00000000
        /*0030*/ 	.short	0x0001
        /*0032*/ 	.short	0x0008
        /*0034*/ 	.byte	0x00, 0xf5, 0x21, 0x00


	//----- nvinfo : EIATTR_KPARAM_INFO
	.align		4
.L_10909:
        /*0038*/ 	.byte	0x04, 0x17
        /*003a*/ 	.short	(.L_10911 - .L_10910)
.L_10910:
        /*003c*/ 	.word	0x00000000
        /*0040*/ 	.short	0x0000
        /*0042*/ 	.short	0x0000
        /*0044*/ 	.byte	0x00, 0xf5, 0x21, 0x00


	//----- nvinfo : EIATTR_SPARSE_MMA_MASK
	.align		4
.L_10911:
        /*0048*/ 	.byte	0x03, 0x50
        /*004a*/ 	.short	0x0000


	//----- nvinfo : EIATTR_MAXREG_COUNT
	.align		4
        /*004c*/ 	.byte	0x03, 0x1b
        /*004e*/ 	.short	0x00ff


	//----- nvinfo : EIATTR_MERCURY_ISA_VERSION
	.align		4
        /*0050*/ 	.byte	0x03, 0x5f
        /*0052*/ 	.short	0x0101


	//----- nvinfo : EIATTR_VRC_CTA_INIT_COUNT
	.align		4
        /*0054*/ 	.byte	0x02, 0x4a
	.zero		1
	.zero		1


	//----- nvinfo : EIATTR_EXIT_INSTR_OFFSETS
	.align		4
        /*0058*/ 	.byte	0x04, 0x1c
        /*005a*/ 	.short	(.L_10913 - .L_10912)


	//   ....[0]....
.L_10912:
        /*005c*/ 	.word	0x00000070


	//   ....[1]....
        /*0060*/ 	.word	0x00000130


	//----- nvinfo : EIATTR_CBANK_PARAM_SIZE
	.align		4
.L_10913:
        /*0064*/ 	.byte	0x03, 0x19
        /*0066*/ 	.short	0x001c


	//----- nvinfo : EIATTR_PARAM_CBANK
	.align		4
        /*0068*/ 	.byte	0x04, 0x0a
        /*006a*/ 	.short	(.L_10915 - .L_10914)
	.align		4
.L_10914:
        /*006c*/ 	.word	index@(.nv.constant0._Z10add_kernelILx694EEvPfS0_S0_i)
        /*0070*/ 	.short	0x0380
        /*0072*/ 	.short	0x001c


	//----- nvinfo : EIATTR_SW_WAR
	.align		4
.L_10915:
        /*0074*/ 	.byte	0x04, 0x36
        /*0076*/ 	.short	(.L_10917 - .L_10916)
.L_10916:
        /*0078*/ 	.word	0x00000008
.L_10917:


//--------------------- .nv.info._Z10add_kernelILx693EEvPfS0_S0_i --------------------------
	.section	.nv.info._Z10add_kernelILx693EEvPfS0_S0_i,"",@"SHT_CUDA_INFO"
	.sectionflags	@""
	.align	4


	//----- nvinfo : EIATTR_CUDA_API_VERSION
	.align		4
        /*0000*/ 	.byte	0x04, 0x37
        /*0002*/ 	.short	(.L_10919 - .L_10918)
.L_10918:
        /*0004*/ 	.word	0x00000082


	//----- nvinfo : EIATTR_KPARAM_INFO
	.align		4
.L_10919:
        /*0008*/ 	.byte	0x04, 0x17
        /*000a*/ 	.short	(.L_10921 - .L_10920)
.L_10920:
        /*000c*/ 	.word	0x00000000
        /*0010*/ 	.short	0x0003
        /*0012*/ 	.short	0x0018
        /*0014*/ 	.byte	0x00, 0xf0, 0x11, 0x00


	//----- nvinfo : EIATTR_KPARAM_INFO
	.align		4
.L_10921:
        /*0018*/ 	.byte	0x04, 0x17
        /*001a*/ 	.short	(.L_10923 - .L_10922)
.L_10922:
        /*001c*/ 	.word	0x00000000
        /*0020*/ 	.short	0x0002
        /*0022*/ 	.short	0x0010
        /*0024*/ 	.byte	0x00, 0xf5, 0x21, 0x00


	//----- nvinfo : EIATTR_KPARAM_INFO
	.align		4
.L_10923:
        /*0028*/ 	.byte	0x04, 0x17
        /*002a*/ 	.short	(.L_10925 - .L_10924)
.L_10924:
        /*002c*/ 	.word	0x00000000
        /*0030*/ 	.short	0x0001
        /*0032*/ 	.short	0x0008
        /*0034*/ 	.byte	0x00, 0xf5, 0x21, 0x00


	//----- nvinfo : EIATTR_KPARAM_INFO
	.align		4
.L_10925:
        /*0038*/ 	.byte	0x04, 0x17
        /*003a*/ 	.short	(.L_10927 - .L_10926)
.L_10926:
        /*003c*/ 	.word	0x00000000
        /*0040*/ 	.short	0x0000
        /*0042*/ 	.short	0x0000
        /*0044*/ 	.byte	0x00, 0xf5, 0x21, 0x00


	//----- nvinfo : EIATTR_SPARSE_MMA_MASK
	.align		4
.L_10927:
        /*0048*/ 	.byte	0x03, 0x50
        /*004a*/ 	.short	0x0000


	//----- nvinfo : EIATTR_MAXREG_COUNT
	.align		4
        /*004c*/ 	.byte	0x03, 0x1b
        /*004e*/ 	.short	0x00ff


	//----- nvinfo : EIATTR_MERCURY_ISA_VERSION
	.align		4
        /*0050*/ 	.byte	0x03, 0x5f
        /*0052*/ 	.short	0x0101


	//----- nvinfo : EIATTR_VRC_CTA_INIT_COUNT
	.align		4
        /*0054*/ 	.byte	0x02, 0x4a
	.zero		1
	.zero		1


	//----- nvinfo : EIATTR_EXIT_INSTR_OFFSETS
	.align		4
        /*0058*/ 	.byte	0x04, 0x1c
        /*005a*/ 	.short	(.L_10929 - .L_10928)


	//   ....[0]....
.L_10928:
        /*005c*/ 	.word	0x00000070


	//   ....[1]....
        /*0060*/ 	.word	0x00000130


	//----- nvinfo : EIATTR_CBANK_PARAM_SIZE
	.align		4
.L_10929:
        /*0064*/ 	.byte	0x03, 0x19
        /*0066*/ 	.short	0x001c


	//----- nvinfo : EIATTR_PARAM_CBANK
	.align		4
        /*0068*/ 	.byte	0x04, 0x0a
        /*006a*/ 	.short	(.L_10931 - .L_10930)
	.align		4
.L_10930:
        /*006c*/ 	.word	index@(.nv.constant0._Z10add_kernelILx693EEvPfS0_S0_i)
        /*0070*/ 	.short	0x0380
        /*0072*/ 	.short	0x001c


	//----- nvinfo : EIATTR_SW_WAR
	.align		4
.L_10931:
        /*0074*/ 	.byte	0x04, 0x36
        /*0076*/ 	.short	(.L_10933 - .L_10932)
.L_10932:
        /*0078*/ 	.word	0x00000008
.L_10933:


//--------------------- .nv.info._Z10add_kernelILx692EEvPfS0_S0_i --------------------------
	.section	.nv.info._Z10add_kernelILx692EEvPfS0_S0_i,"",@"SHT_CUDA_INFO"
	.sectionflags	@""
	.align	4


	//----- nvinfo : EIATTR_CUDA_API_VERSION
	.align		4
        /*0000*/ 	.byte	0x04, 0x37
        /*0002*/ 	.short	(.L_10935 - .L_10934)
.L_10934:
        /*0004*/ 	.word	0x00000082


	//----- nvinfo : EIATTR_KPARAM_INFO
	.align		4
.L_10935:
        /*0008*/ 	.byte	0x04, 0x17
        /*000a*/ 	.short	(.L_10937 - .L_10936)
.L_10936:
        /*000c*/ 	.word	0x00000000
        /*0010*/ 	.short	0x0003
        /*0012*/ 	.short	0x0018
        /*0014*/ 	.byte	0x00, 0xf0, 0x11, 0x00


	//----- nvinfo : EIATTR_KPARAM_INFO
	.align		4
.L_10937:
        /*0018*/ 	.byte	0x04, 0x17
        /*001a*/ 	.short	(.L_10939 - .L_10938)
.L_10938:
        /*001c*/ 	.word	0x00000000
        /*0020*/ 	.short	0x0002
        /*0022*/ 	.short	0x0010
        /*0024*/ 	.byte	0x00, 0xf5, 0x21, 0x00


	//----- nvinfo : EIATTR_KPARAM_INFO
	.align		4
.L_10939:
        /*0028*/ 	.byte	0x04, 0x17
        /*002a*/ 	.short	(.L_10941 - .L_10940)
.L_10940:
        /*002c*/ 	.word	0x00000000
        /*0030*/ 	.short	0x0001
        /*0032*/ 	.short	0x0008
        /*0034*/ 	.byte	0x00, 0xf5, 0x21, 0x00


	//----- nvinfo : EIATTR_KPARAM_INFO
	.align		4
.L_10941:
        /*0038*/ 	.byte	0x04, 0x17
        /*003a*/ 	.short	(.L_10943 - .L_10942)
.L_10942:
        /*003c*/ 	.word	0x00000000
        /*0040*/ 	.short	0x0000
        /*0042*/ 	.short	0x0000
        /*0044*/ 	.byte	0x00, 0xf5, 0x21, 0x00


	//----- nvinfo : EIATTR_SPARSE_MMA_MASK
	.align		4
.L_10943:
        /*0048*/ 	.byte	0x03, 0x50
        /*004a*/ 	.short	0x0000


	//----- nvinfo : EIATTR_MAXREG_COUNT
	.align		4
        /*004c*/ 	.byte	0x03, 0x1b
        /*004e*/ 	.short	0x00ff


	//----- nvinfo : EIATTR_MERCURY_ISA_VERSION
	.align		4
        /*0050*/ 	.byte	0x03, 0x5f
        /*0052*/ 	.short	0x0101


	//----- nvinfo : EIATTR_VRC_CTA_INIT_COUNT
	.align		4
        /*0054*/ 	.byte	0x02, 0x4a
	.zero		1
	.zero		1


	//----- nvinfo : EIATTR_EXIT_INSTR_OFFSETS
	.align		4
        /*0058*/ 	.byte	0x04, 0x1c
        /*005a*/ 	.short	(.L_10945 - .L_10944)


	//   ....[0]....
.L_10944:
        /*005c*/ 	.word	0x00000070


	//   ....[1]....
        /*0060*/ 	.word	0x00000130


	//----- nvinfo : EIATTR_CBANK_PARAM_SIZE
	.align		4
.L_10945:
        /*0064*/ 	.byte	0x03, 0x19
        /*0066*/ 	.short	0x001c


	//----- nvinfo : EIATTR_PARAM_CBANK
	.align		4
        /*0068*/ 	.byte	0x04, 0x0a
        /*006a*/ 	.short	(.L_10947 - .L_10946)
	.align		4
.L_10946:
        /*006c*/ 	.word	index@(.nv.constant0._Z10add_kernelILx692EEvPfS0_S0_i)
        /*0070*/ 	.short	0x0380
        /*0072*/ 	.short	0x001c


	//----- nvinfo : EIATTR_SW_WAR
	.align		4
.L_10947:
        /*0074*/ 	.byte	0x04, 0x36
        /*0076*/ 	.short	(.L_10949 - .L_10948)
.L_10948:
        /*0078*/ 	.word	0x00000008
.L_10949:


//--------------------- .nv.info._Z10add_kernelILx691EEvPfS0_S0_i --------------------------
	.section	.nv.info._Z10add_kernelILx691EEvPfS0_S0_i,"",@"SHT_CUDA_INFO"
	.sectionflags	@""
	.align	4


	//----- nvinfo : EIATTR_CUDA_API_VERSION
	.align		4
        /*0000*/ 	.byte	0x04, 0x37
        /*0002*/ 	.short	(.L_10951 - .L_10950)
.L_10950:
        /*0004*/ 	.word	0x00000082


	//----- nvinfo : EIATTR_KPARAM_INFO
	.align		4
.L_10951:
        /*0008*/ 	.byte	0x04, 0x17
        /*000a*/ 	.short	(.L_10953 - .L_10952)
.L_10952:
        /*000c*/ 	.word	0x00000000
        /*0010*/ 	.short	0x0003
        /*0012*/ 	.short	0x0018
        /*0014*/ 	.byte	0x00, 0xf0, 0x11, 0x00


	//----- nvinfo : EIATTR_KPARAM_INFO
	.align		4
.L_10953:
        /*0018*/ 	.byte	0x04, 0x17
        /*001a*/ 	.short	(.L_10955 - .L_10954)
.L_10954:
        /*001c*/ 	.word	0x00000000
        /*0020*/ 	.short	0x0002
        /*0022*/ 	.short	0x0010
        /*0024*/ 	.byte	0x00, 0xf5, 0x21, 0x00


	//----- nvinfo : EIATTR_KPARAM_INFO
	.align		4
.L_10955:
        /*0028*/ 	.byte	0x04, 0x17
        /*002a*/ 	.short	(.L_10957 - .L_10956)
.L_10956:
        /*002c*/ 	.word	0x00000000
        /*0030*/ 	.short	0x0001
        /*0032*/ 	.short	0x0008
        /*0034*/ 	.byte	0x00, 0xf5, 0x21, 0x00


	//----- nvinfo : EIATTR_KPARAM_INFO
	.align		4
.L_10957:
        /*0038*/ 	.byte	0x04, 0x17
        /*003a*/ 	.short	(.L_10959 - .L_10958)
.L_10958:
        /*003c*/ 	.word	0x00000000
        /*0040*/ 	.short	0x0000
        /*0042*/ 	.short	0x0000
        /*0044*/ 	.byte	0x00, 0xf5, 0x21, 0x00


	//----- nvinfo : EIATTR_SPARSE_MMA_MASK
	.align		4
.L_10959:
        /*0048*/ 	.byte	0x03, 0x50
        /*004a*/ 	.short	0x0000


	//----- nvinfo : EIATTR_MAXREG_COUNT
	.align		4
        /*004c*/ 	.byte	0x03, 0x1b
        /*004e*/ 	.short	0x00ff


	//----- nvinfo : EIATTR_MERCURY_ISA_VERSION
	.align		4
        /*0050*/ 	.byte	0x03, 0x5f
        /*0052*/ 	.short	0x0101


	//----- nvinfo : EIATTR_VRC_CTA_INIT_COUNT
	.align		4
        /*0054*/ 	.byte	0x02, 0x4a
	.zero		1
	.zero		1


	//----- nvinfo : EIATTR_EXIT_INSTR_OFFSETS
	.align		4
        /*0058*/ 	.byte	0x04, 0x1c
        /*005a*/ 	.short	(.L_10961 - .L_10960)


	//   ....[0]....
.L_10960:
        /*005c*/ 	.word	0x00000070


	//   ....[1]....
        /*0060*/ 	.word	0x00000130


	//----- nvinfo : EIATTR_CBANK_PARAM_SIZE
	.align		4
.L_10961:
        /*0064*/ 	.byte	0x03, 0x19
        /*0066*/ 	.short	0x001c


	//----- nvinfo : EIATTR_PARAM_CBANK
	.align		4
        /*0068*/ 	.byte	0x04, 0x0a
        /*006a*/ 	.short	(.L_10963 - .L_10962)
	.align		4
.L_10962:
        /*006c*/ 	.word	index@(.nv.constant0._Z10add_kernelILx691EEvPfS0_S0_i)
        /*0070*/ 	.short	0x0380
        /*0072*/ 	.short	0x001c


	//----- nvinfo : EIATTR_SW_WAR
	.align		4
.L_10963:
        /*0074*/ 	.byte	0x04, 0x36
        /*0076*/ 	.short	(.L_10965 - .L_10964)
.L_10964:
        /*0078*/ 	.word	0x00000008
.L_10965:


//--------------------- .nv.info._Z10add_kernelILx690EEvPfS0_S0_i --------------------------
	.section	.nv.info._Z10add_kernelILx690EEvPfS0_S0_i,"",@"SHT_CUDA_INFO"
	.sectionflags	@""
	.align	4


	//----- nvinfo : EIATTR_CUDA_API_VERSION
	.align		4
        /*0000*/ 	.byte	0x04, 0x37
        /*0002*/ 	.short	(.L_10967 - .L_10966)
.L_10966:
        /*0004*/ 	.word	0x00000082


	//----- nvinfo : EIATTR_KPARAM_INFO
	.align		4
.L_10967:
        /*0008*/ 	.byte	0x04, 0x17
        /*000a*/ 	.short	(.L_10969 - .L_10968)
.L_10968:
        /*000c*/ 	.word	0x00000000
        /*0010*/ 	.short	0x0003
        /*0012*/ 	.short	0x0018
        /*0014*/ 	.byte	0x00, 0xf0, 0x11, 0x00


	//----- nvinfo : EIATTR_KPARAM_INFO
	.align		4
.L_10969:
        /*0018*/ 	.byte	0x04, 0x17
        /*001a*/ 	.short	(.L_10971 - .L_10970)
.L_10970:
        /*001c*/ 	.word	0x00000000
        /*0020*/ 	.short	0x0002
        /*0022*/ 	.short	0x0010
        /*0024*/ 	.byte	0x00, 0xf5, 0x21, 0x00


	//----- nvinfo : EIATTR_KPARAM_INFO
	.align		4
.L_10971:
        /*0028*/ 	.byte	0x04, 0x17
        /*002a*/ 	.short	(.L_10973 - .L_10972)
.L_10972:
        /*002c*/ 	.word	0x00000000
        /*0030*/ 	.short	0x0001
        /*0032*/ 	.short	0x0008
        /*0034*/ 	.byte	0x00, 0xf5, 0x21, 0x00


	//----- nvinfo : EIATTR_KPARAM_INFO
	.align		4
.L_10973:
        /*0038*/ 	.byte	0x04, 0x17
        /*003a*/ 	.short	(.L_10975 - .L_10974)
.L_10974:
        /*003c*/ 	.word	0x00000000
        /*0040*/ 	.short	0x0000
        /*0042*/ 	.short	0x0000
        /*0044*/ 	.byte	0x00, 0xf5, 0x21, 0x00


	//----- nvinfo : EIATTR_SPARSE_MMA_MASK
	.align		4
.L_10975:
        /*0048*/ 	.byte	0x03, 0x50
        /*004a*/ 	.short	0x0000


	//----- nvinfo : EIATTR_MAXREG_COUNT
	.align		4
        /*004c*/ 	.byte	0x03, 0x1b
        /*004e*/ 	.short	0x00ff


	//----- nvinfo : EIATTR_MERCURY_ISA_VERSION
	.align		4
        /*0050*/ 	.byte	0x03, 0x5f
        /*0052*/ 	.short	0x0101


	//----- nvinfo : EIATTR_VRC_CTA_INIT_COUNT
	.align		4
        /*0054*/ 	.byte	0x02, 0x4a
	.zero		1
	.zero		1


	//----- nvinfo : EIATTR_EXIT_INSTR_OFFSETS
	.align		4
        /*0058*/ 	.byte	0x04, 0x1c
        /*005a*/ 	.short	(.L_10977 - .L_10976)


	//   ....[0]....
.L_10976:
        /*005c*/ 	.word	0x00000070


	//   ....[1]....
        /*0060*/ 	.word	0x00000130


	//----- nvinfo : EIATTR_CBANK_PARAM_SIZE
	.align		4
.L_10977:
        /*0064*/ 	.byte	0x03, 0x19
        /*0066*/ 	.short	0x001c


	//----- nvinfo : EIATTR_PARAM_CBANK
	.align		4
        /*0068*/ 	.byte	0x04, 0x0a
        /*006a*/ 	.short	(.L_10979 - .L_10978)
	.align		4
.L_10978:
        /*006c*/ 	.word	index@(.nv.constant0._Z10add_kernelILx690EEvPfS0_S0_i)
        /*0070*/ 	.short	0x0380
        /*0072*/ 	.short	0x001c


	//----- nvinfo : EIATTR_SW_WAR
	.align		4
.L_10979:
        /*0074*/ 	.byte	0x04, 0x36
        /*0076*/ 	.short	(.L_10981 - .L_10980)
.L_10980:
        /*0078*/ 	.word	0x00000008
.L_10981:


//--------------------- .nv.info._Z10add_kernelILx689EEvPfS0_S0_i --------------------------
	.section	.nv.info._Z10add_kernelILx689EEvPfS0_S0_i,"",@"SHT_CUDA_INFO"
	.sectionflags	@""
	.align	4


	//----- nvinfo : EIATTR_CUDA_API_VERSION
	.align		4
        /*0000*/ 	.byte	0x04, 0x37
        /*0002*/ 	.short	(.L_10983 - .L_10982)
.L_10982:
        /*0004*/ 	.word	0x00000082


	//----- nvinfo : EIATTR_KPARAM_INFO
	.align		4
.L_10983:
        /*0008*/ 	.byte	0x04, 0x17
        /*000a*/ 	.short	(.L_10985 - .L_10984)
.L_10984:
        /*000c*/ 	.word	0x00000000
        /*0010*/ 	.short	0x0003
        /*0012*/ 	.short	0x0018
        /*0014*/ 	.byte	0x00, 0xf0, 0x11, 0x00


	//----- nvinfo : EIATTR_KPARAM_INFO
	.align		4
.L_10985:
        /*0018*/ 	.byte	0x04, 0x17
        /*001a*/ 	.short	(.L_10987 - .L_10986)
.L_10986:
        /*001c*/ 	.word	0x00000000
        /*0020*/ 	.short	0x0002
        /*0022*/ 	.short	0x0010
        /*0024*/ 	.byte	0x00, 0xf5, 0x21, 0x00


	//----- nvinfo : EIATTR_KPARAM_INFO
	.align		4
.L_10987:
        /*0028*/ 	.byte	0x04, 0x17
        /*002a*/ 	.short	(.L_10989 - .L_10988)
.L_10988:
        /*002c*/ 	.word	0x00000000
        /*0030*/ 	.short	0x0001
        /*0032*/ 	.short	0x0008
        /*0034*/ 	.byte	0x00, 0xf5, 0x21, 0x00


	//----- nvinfo : EIATTR_KPARAM_INFO
	.align		4
.L_10989:
        /*0038*/ 	.byte	0x04, 0x17
        /*003a*/ 	.short	(.L_10991 - .L_10990)
.L_10990:
        /*003c*/ 	.word	0x00000000
        /*0040*/ 	.short	0x0000
        /*0042*/ 	.short	0x0000
        /*0044*/ 	.byte	0x00, 0xf5, 0x21, 0x00


	//----- nvinfo : EIATTR_SPARSE_MMA_MASK
	.align		4
.L_10991:
        /*0048*/ 	.byte	0x03, 0x50
        /*004a*/ 	.short	0x0000


	//----- nvinfo : EIATTR_MAXREG_COUNT
	.align		4
        /*004c*/ 	.byte	0x03, 0x1b
        /*004e*/ 	.short	0x00ff


	//----- nvinfo : EIATTR_MERCURY_ISA_VERSION
	.align		4
        /*0050*/ 	.byte	0x03, 0x5f
        /*0052*/ 	.short	0x0101


	//----- nvinfo : EIATTR_VRC_CTA_INIT_COUNT
	.align		4
        /*0054*/ 	.byte	0x02, 0x4a
	.zero		1
	.zero		1


	//----- nvinfo : EIATTR_EXIT_INSTR_OFFSETS
	.align		4
        /*0058*/ 	.byte	0x04, 0x1c
        /*005a*/ 	.short	(.L_10993 - .L_10992)


	//   ....[0]....
.L_10992:
        /*005c*/ 	.word	0x00000070


	//   ....[1]....
        /*0060*/ 	.word	0x00000130


	//----- nvinfo : EIATTR_CBANK_PARAM_SIZE
	.align		4
.L_10993:
        /*0064*/ 	.byte	0x03, 0x19
        /*0066*/ 	.short	0x001c


	//----- nvinfo : EIATTR_PARAM_CBANK
	.align		4
        /*0068*/ 	.byte	0x04, 0x0a
        /*006a*/ 	.short	(.L_10995 - .L_10994)
	.align		4
.L_10994:
        /*006c*/ 	.word	index@(.nv.constant0._Z10add_kernelILx689EEvPfS0_S0_i)
        /*0070*/ 	.short	0x0380
        /*0072*/ 	.short	0x001c


	//----- nvinfo : EIATTR_SW_WAR
	.align		4
.L_10995:
        /*0074*/ 	.byte	0x04, 0x36
        /*0076*/ 	.short	(.L_10997 - .L_10996)
.L_10996:
        /*0078*/ 	.word	0x00000008
.L_10997:


//--------------------- .nv.info._Z10add_kernelILx688EEvPfS0_S0_i --------------------------
	.section	.nv.info._Z10add_kernelILx688EEvPfS0_S0_i,"",@"SHT_CUDA_INFO"
	.sectionflags	@""
	.align	4


	//----- nvinfo : EIATTR_CUDA_API_VERSION
	.align		4
        /*0000*/ 	.byte	0x04, 0x37
        /*0002*/ 	.short	(.L_10999 - .L_10998)
.L_10998:
        /*0004*/ 	.word	0x00000082


	//----- nvinfo : EIATTR_KPARAM_INFO
	.align		4
.L_10999:
        /*0008*/ 	.byte	0x04, 0x17
        /*000a*/ 	.short	(.L_11001 - .L_11000)
.L_11000:
        /*000c*/ 	.word	0x00000000
        /*0010*/ 	.short	0x0003
        /*0012*/ 	.short	0x0018
        /*0014*/ 	.byte	0x00, 0xf0, 0x11, 0x00


	//----- nvinfo : EIATTR_KPARAM_INFO
	.align		4
.L_11001:
        /*0018*/ 	.byte	0x04, 0x17
        /*001a*/ 	.short	(.L_11003 - .L_11002)
.L_11002:
        /*001c*/ 	.word	0x00000000
        /*0020*/ 	.short	0x0002
        /*0022*/ 	.short	0x0010
        /*0024*/ 	.byte	0x00, 0xf5, 0x21, 0x00


	//----- nvinfo : EIATTR_KPARAM_INFO
	.align		4
.L_11003:
        /*0028*/ 	.byte	0x04, 0x17
        /*002a*/ 	.short	(.L_11005 - .L_11004)
.L_11004:
        /*002c*/ 	.word	0x00000000
        /*0030*/ 	.short	0x0001
        /*0032*/ 	.short	0x0008
        /*0034*/ 	.byte	0x00, 0xf5, 0x21, 0x00


	//----- nvinfo : EIATTR_KPARAM_INFO
	.align		4
.L_11005:
        /*0038*/ 	.byte	0x04, 0x17
        /*003a*/ 	.short	(.L_11007 - .L_11006)
.L_11006:
        /*003c*/ 	.word	0x00000000
        /*0040*/ 	.short	0x0000
        /*0042*/ 	.short	0x0000
        /*0044*/ 	.byte	0x00, 0xf5, 0x21, 0x00


	//----- nvinfo : EIATTR_SPARSE_MMA_MASK
	.align		4
.L_11007:
        /*0048*/ 	.byte	0x03, 0x50
        /*004a*/ 	.short	0x0000


	//----- nvinfo : EIATTR_MAXREG_COUNT
	.align		4
        /*004c*/ 	.byte	0x03, 0x1b
        /*004e*/ 	.short	0x00ff


	//----- nvinfo : EIATTR_MERCURY_ISA_VERSION
	.align		4
        /*0050*/ 	.byte	0x03, 0x5f
        /*0052*/ 	.short	0x0101


	//----- nvinfo : EIATTR_VRC_CTA_INIT_COUNT
	.align		4
        /*0054*/ 	.byte	0x02, 0x4a
	.zero		1
	.zero		1


	//----- nvinfo : EIATTR_EXIT_INSTR_OFFSETS
	.align		4
        /*0058*/ 	.byte	0x04, 0x1c
        /*005a*/ 	.short	(.L_11009 - .L_11008)


	//   ....[0]....
.L_11008:
        /*005c*/ 	.word	0x00000070


	//   ....[1]....
        /*0060*/ 	.word	0x00000130


	//----- nvinfo : EIATTR_CBANK_PARAM_SIZE
	.align		4
.L_11009:
        /*0064*/ 	.byte	0x03, 0x19
        /*0066*/ 	.short	0x001c


	//----- nvinfo : EIATTR_PARAM_CBANK
	.align		4
        /*0068*/ 	.byte	0x04, 0x0a
        /*006a*/ 	.short	(.L_11011 - .L_11010)
	.align		4
.L_11010:
        /*006c*/ 	.word	index@(.nv.constant0._Z10add_kernelILx688EEvPfS0_S0_i)
        /*0070*/ 	.short	0x0380
        /*0072*/ 	.short	0x001c


	//----- nvinfo : EIATTR_SW_WAR
	.align		4
.L_11011:
        /*0074*/ 	.byte	0x04, 0x36
        /*0076*/ 	.short	(.L_11013 - .L_11012)
.L_11012:
        /*0078*/ 	.word	0x00000008
.L_11013:


//--------------------- .nv.info._Z10add_kernelILx687EEvPfS0_S0_i --------------------------
	.section	.nv.info._Z10add_kernelILx687EEvPfS0_S0_i,"",@"SHT_CUDA_INFO"
	.sectionflags	@""
	.align	4


	//----- nvinfo : EIATTR_CUDA_API_VERSION
	.align		4
        /*0000*/ 	.byte	0x04, 0x37
        /*0002*/ 	.short	(.L_11015 - .L_11014)
.L_11014:
        /*0004*/ 	.word	0x00000082


	//----- nvinfo : EIATTR_KPARAM_INFO
	.align		4
.L_11015:
        /*0008*/ 	.byte	0x04, 0x17
        /*000a*/ 	.short	(.L_11017 - .L_11016)
.L_11016:
        /*000c*/ 	.word	0x00000000
        /*0010*/ 	.short	0x0003
        /*0012*/ 	.short	0x0018
        /*0014*/ 	.byte	0x00, 0xf0, 0x11, 0x00


	//----- nvinfo : EIATTR_KPARAM_INFO
	.align		4
.L_11017:
        /*0018*/ 	.byte	0x04, 0x17
        /*001a*/ 	.short	(.L_11019 - .L_11018)
.L_11018:
        /*001c*/ 	.word	0x00000000
        /*0020*/ 	.short	0x0002
        /*0022*/ 	.short	0x0010
        /*0024*/ 	.byte	0x00, 0xf5, 0x21, 0x00


	//----- nvinfo : EIATTR_KPARAM_INFO
	.align		4
.L_11019:
        /*0028*/ 	.byte	0x04, 0x17
        /*002a*/ 	.short	(.L_11021 - .L_11020)
.L_11020:
        /*002c*/ 	.word	0x00000000
        /*0030*/ 	.short	0x0001
        /*0032*/ 	.short	0x0008
        /*0034*/ 	.byte	0x00, 0xf5, 0x21, 0x00


	//----- nvinfo : EIATTR_KPARAM_INFO
	.align		4
.L_11021:
        /*0038*/ 	.byte	0x04, 0x17
        /*003a*/ 	.short	(.L_11023 - .L_11022)
.L_11022:
        /*003c*/ 	.word	0x00000000
        /*0040*/ 	.short	0x0000
        /*0042*/ 	.short	0x0000
        /*0044*/ 	.byte	0x00, 0xf5, 0x21, 0x00


	//----- nvinfo : EIATTR_SPARSE_MMA_MASK
	.align		4
.L_11023:
        /*0048*/ 	.byte	0x03, 0x50
        /*004a*/ 	.short	0x0000


	//----- nvinfo : EIATTR_MAXREG_COUNT
	.align		4
        /*004c*/ 	.byte	0x03, 0x1b
        /*004e*/ 	.short	0x00ff


	//----- nvinfo : EIATTR_MERCURY_ISA_VERSION
	.align		4
        /*0050*/ 	.byte	0x03, 0x5f
        /*0052*/ 	.short	0x0101


	//----- nvinfo : EIATTR_VRC_CTA_INIT_COUNT
	.align		4
        /*0054*/ 	.byte	0x02, 0x4a
	.zero		1
	.zero		1


	//----- nvinfo : EIATTR_EXIT_INSTR_OFFSETS
	.align		4
        /*0058*/ 	.byte	0x04, 0x1c
        /*005a*/ 	.short	(.L_11025 - .L_11024)


	//   ....[0]....
.L_11024:
        /*005c*/ 	.word	0x00000070


	//   ....[1]....
        /*0060*/ 	.word	0x00000130


	//----- nvinfo : EIATTR_CBANK_PARAM_SIZE
	.align		4
.L_11025:
        /*0064*/ 	.byte	0x03, 0x19
        /*0066*/ 	.short	0x001c


	//----- nvinfo : EIATTR_PARAM_CBANK
	.align		4
        /*0068*/ 	.byte	0x04, 0x0a
        /*006a*/ 	.short	(.L_11027 - .L_11026)
	.align		4
.L_11026:
        /*006c*/ 	.word	index@(.nv.constant0._Z10add_kernelILx687EEvPfS0_S0_i)
        /*0070*/ 	.short	0x0380
        /*0072*/ 	.short	0x001c


	//----- nvinfo : EIATTR_SW_WAR
	.align		4
.L_11027:
        /*0074*/ 	.byte	0x04, 0x36
        /*0076*/ 	.short	(.L_11029 - .L_11028)
.L_11028:
        /*0078*/ 	.word	0x00000008
.L_11029:


//--------------------- .nv.info._Z10add_kernelILx686EEvPfS0_S0_i --------------------------
	.section	.nv.info._Z10add_kernelILx686EEvPfS0_S0_i,"",@"SHT_CUDA_INFO"
	.sectionflags	@""
	.align	4


	//----- nvinfo : EIATTR_CUDA_API_VERSION
	.align		4
        /*0000*/ 	.byte	0x04, 0x37
        /*0002*/ 	.short	(.L_11031 - .L_11030)
.L_11030:
        /*0004*/ 	.word	0x00000082


	//----- nvinfo : EIATTR_KPARAM_INFO
	.align		4
.L_11031:
        /*0008*/ 	.byte	0x04, 0x17
        /*000a*/ 	.short	(.L_11033 - .L_11032)
.L_11032:
        /*000c*/ 	.word	0x00000000
        /*0010*/ 	.short	0x0003
        /*0012*/ 	.short	0x0018
        /*0014*/ 	.byte	0x00, 0xf0, 0x11, 0x00


	//----- nvinfo : EIATTR_KPARAM_INFO
	.align		4
.L_11033:
        /*0018*/ 	.byte	0x04, 0x17
        /*001a*/ 	.short	(.L_11035 - .L_11034)
.L_11034:
        /*001c*/ 	.word	0x00000000
        /*0020*/ 	.short	0x0002
        /*0022*/ 	.short	0x0010
        /*0024*/ 	.byte	0x00, 0xf5, 0x21, 0x00


	//----- nvinfo : EIATTR_KPARAM_INFO
	.align		4
.L_11035:
        /*0028*/ 	.byte	0x04, 0x17
        /*002a*/ 	.short	(.L_11037 - .L_11036)
.L_11036:
        /*002c*/ 	.word	0x00000000
        /*0030*/ 	.short	0x0001
        /*0032*/ 	.short	0x0008
        /*0034*/ 	.byte	0x00, 0xf5, 0x21, 0x00


	//----- nvinfo : EIATTR_KPARAM_INFO
	.align		4
.L_11037:
        /*0038*/ 	.byte	0x04, 0x17
        /*003a*/ 	.short	(.L_11039 - .L_11038)
.L_11038:
        /*003c*/ 	.word	0x00000000
        /*0040*/ 	.short	0x0000
        /*0042*/ 	.short	0x0000
        /*0044*/ 	.byte	0x00, 0xf5, 0x21, 0x00


	//----- nvinfo : EIATTR_SPARSE_MMA_MASK
	.align		4
.L_11039:
        /*0048*/ 	.byte	0x03, 0x50
        /*004a*/ 	.short	0x0000


	//----- nvinfo : EIATTR_MAXREG_COUNT
	.align		4
        /*004c*/ 	.byte	0x03, 0x1b
        /*004e*/ 	.short	0x00ff


	//----- nvinfo : EIATTR_MERCURY_ISA_VERSION
	.align		4
        /*0050*/ 	.byte	0x03, 0x5f
        /*0052*/ 	.short	0x0101


	//----- nvinfo : EIATTR_VRC_CTA_INIT_COUNT
	.align		4
        /*0054*/ 	.byte	0x02, 0x4a
	.zero		1
	.zero		1


	//----- nvinfo : EIATTR_EXIT_INSTR_OFFSETS
	.align		4
        /*0058*/ 	.byte	0x04, 0x1c
        /*005a*/ 	.short	(.L_11041 - .L_11040)


	//   ....[0]....
.L_11040:
        /*005c*/ 	.word	0x00000070


	//   ....[1]....
        /*0060*/ 	.word	0x00000130


	//----- nvinfo : EIATTR_CBANK_PARAM_SIZE
	.align		4
.L_11041:
        /*0064*/ 	.byte	0x03, 0x19
        /*0066*/ 	.short	0x001c


	//----- nvinfo : EIATTR_PARAM_CBANK
	.align		4
        /*0068*/ 	.byte	0x04, 0x0a
        /*006a*/ 	.short	(.L_11043 - .L_11042)
	.align		4
.L_11042:
        /*006c*/ 	.word	index@(.nv.constant0._Z10add_kernelILx686EEvPfS0_S0_i)
        /*0070*/ 	.short	0x0380
        /*0072*/ 	.short	0x001c


	//----- nvinfo : EIATTR_SW_WAR
	.align		4
.L_11043:
        /*0074*/ 	.byte	0x04, 0x36
        /*0076*/ 	.short	(.L_11045 - .L_11044)
.L_11044:
        /*0078*/ 	.word	0x00000008
.L_11045:


//--------------------- .nv.info._Z10add_kernelILx685EEvPfS0_S0_i --------------------------
	.section	.nv.info._Z10add_kernelILx685EEvPfS0_S0_i,"",@"SHT_CUDA_INFO"
	.sectionflags	@""
	.align	4


	//----- nvinfo : EIATTR_CUDA_API_VERSION
	.align		4
        /*0000*/ 	.byte	0x04, 0x37
        /*0002*/ 	.short	(.L_11047 - .L_11046)
.L_11046:
        /*0004*/ 	.word	0x00000082


	//----- nvinfo : EIATTR_KPARAM_INFO
	.align		4
.L_11047:
        /*0008*/ 	.byte	0x04, 0x17
        /*000a*/ 	.short	(.L_11049 - .L_11048)
.L_11048:
        /*000c*/ 	.word	0x00000000
        /*0010*/ 	.short	0x0003
        /*0012*/ 	.short	0x0018
        /*0014*/ 	.byte	0x00, 0xf0, 0x11, 0x00


	//----- nvinfo : EIATTR_KPARAM_INFO
	.align		4
.L_11049:
        /*0018*/ 	.byte	0x04, 0x17
        /*001a*/ 	.short	(.L_11051 - .L_11050)
.L_11050:
        /*001c*/ 	.word	0x00000000
        /*0020*/ 	.short	0x0002
        /*0022*/ 	.short	0x0010
        /*0024*/ 	.byte	0x00, 0xf5, 0x21, 0x00


	//----- nvinfo : EIATTR_KPARAM_INFO
	.align		4
.L_11051:
        /*0028*/ 	.byte	0x04, 0x17
        /*002a*/ 	.short	(.L_11053 - .L_11052)
.L_11052:
        /*002c*/ 	.word	0x00000000
        /*0030*/ 	.short	0x0001
        /*0032*/ 	.short	0x0008
        /*0034*/ 	.byte	0x00, 0xf5, 0x21, 0x00


	//----- nvinfo : EIATTR_KPARAM_INFO
	.align		4
.L_11053:
        /*0038*/ 	.byte	0x04, 0x17
        /*003a*/ 	.short	(.L_11055 - .L_11054)
.L_11054:
        /*003c*/ 	.word	0x00000000
        /*0040*/ 	.short	0x0000
        /*0042*/ 	.short	0x0000
        /*0044*/ 	.byte	0x00, 0xf5, 0x21, 0x00


	//----- nvinfo : EIATTR_SPARSE_MMA_MASK
	.align		4
.L_11055:
        /*0048*/ 	.byte	0x03, 0x50
        /*004a*/ 	.short	0x0000


	//----- nvinfo : EIATTR_MAXREG_COUNT
	.align		4
        /*004c*/ 	.byte	0x03, 0x1b
        /*004e*/ 	.short	0x00ff


	//----- nvinfo : EIATTR_MERCURY_ISA_VERSION
	.align		4
        /*0050*/ 	.byte	0x03, 0x5f
        /*0052*/ 	.short	0x0101


	//----- nvinfo : EIATTR_VRC_CTA_INIT_COUNT
	.align		4
        /*0054*/ 	.byte	0x02, 0x4a
	.zero		1
	.zero		1


	//----- nvinfo : EIATTR_EXIT_INSTR_OFFSETS
	.align		4
        /*0058*/ 	.byte	0x04, 0x1c
        /*005a*/ 	.short	(.L_11057 - .L_11056)


	//   ....[0]....
.L_11056:
        /*005c*/ 	.word	0x00000070


	//   ....[1]....
        /*0060*/ 	.word	0x00000130


	//----- nvinfo : EIATTR_CBANK_PARAM_SIZE
	.align		4
.L_11057:
        /*0064*/ 	.byte	0x03, 0x19
        /*0066*/ 	.short	0x001c


	//----- nvinfo : EIATTR_PARAM_CBANK
	.align		4
        /*0068*/ 	.byte	0x04, 0x0a
        /*006a*/ 	.short	(.L_11059 - .L_11058)
	.align		4
.L_11058:
        /*006c*/ 	.word	index@(.nv.constant0._Z10add_kernelILx685EEvPfS0_S0_i)
        /*0070*/ 	.short	0x0380
        /*0072*/ 	.short	0x001c


	//----- nvinfo : EIATTR_SW_WAR
	.align		4
.L_11059:
        /*0074*/ 	.byte	0x04, 0x36
        /*0076*/ 	.short	(.L_11061 - .L_11060)
.L_11060:
        /*0078*/ 	.word	0x00000008
.L_11061:


//--------------------- .nv.info._Z10add_kernelILx684EEvPfS0_S0_i --------------------------
	.section	.nv.info._Z10add_kernelILx684EEvPfS0_S0_i,"",@"SHT_CUDA_INFO"
	.sectionflags	@""
	.align	4


	//----- nvinfo : EIATTR_CUDA_API_VERSION
	.align		4
        /*0000*/ 	.byte	0x04, 0x37
        /*0002*/ 	.short	(.L_11063 - .L_11062)
.L_11062:
        /*0004*/ 	.word	0x00000082


	//----- nvinfo : EIATTR_KPARAM_INFO
	.align		4
.L_11063:
        /*0008*/ 	.byte	0x04, 0x17
        /*000a*/ 	.short	(.L_11065 - .L_11064)
.L_11064:
        /*000c*/ 	.word	0x00000000
        /*0010*/ 	.short	0x0003
        /*0012*/ 	.short	0x0018
        /*0014*/ 	.byte	0x00, 0xf0, 0x11, 0x00


	//----- nvinfo : EIATTR_KPARAM_INFO
	.align		4
.L_11065:
        /*0018*/ 	.byte	0x04, 0x17
        /*001a*/ 	.short	(.L_11067 - .L_11066)
.L_11066:
        /*001c*/ 	.word	0x00000000
        /*0020*/ 	.short	0x0002
        /*0022*/ 	.short	0x0010
        /*0024*/ 	.byte	0x00, 0xf5, 0x21, 0x00


	//----- nvinfo : EIATTR_KPARAM_INFO
	.align		4
.L_11067:
        /*0028*/ 	.byte	0x04, 0x17
        /*002a*/ 	.short	(.L_11069 - .L_11068)
.L_11068:
        /*002c*/ 	.word	0x00000000
        /*0030*/ 	.short	0x0001
        /*0032*/ 	.short	0x0008
        /*0034*/ 	.byte	0x00, 0xf5, 0x21, 0x00


	//----- nvinfo : EIATTR_KPARAM_INFO
	.align		4
.L_11069:
        /*0038*/ 	.byte	0x04, 0x17
        /*003a*/ 	.short	(.L_11071 - .L_11070)
.L_11070:
        /*003c*/ 	.word	0x00000000
        /*0040*/ 	.short	0x0000
        /*0042*/ 	.short	0x0000
        /*0044*/ 	.byte	0x00, 0xf5, 0x21, 0x00


	//----- nvinfo : EIATTR_SPARSE_MMA_MASK
	.align		4
.L_11071:
        /*0048*/ 	.byte	0x03, 0x50
        /*004a*/ 	.short	0x0000


	//----- nvinfo : EIATTR_MAXREG_COUNT
	.align		4
        /*004c*/ 	.byte	0x03, 0x1b
        /*004e*/ 	.short	0x00ff


	//----- nvinfo : EIATTR_MERCURY_ISA_VERSION
	.align		4
        /*0050*/ 	.byte	0x03, 0x5f
        /*0052*/ 	.short	0x0101


	//----- nvinfo : EIATTR_VRC_CTA_INIT_COUNT
	.align		4
        /*0054*/ 	.byte	0x02, 0x4a
	.zero		1
	.zero		1


	//----- nvinfo : EIATTR_EXIT_INSTR_OFFSETS
	.align		4
        /*0058*/ 	.byte	0x04, 0x1c
        /*005a*/ 	.short	(.L_11073 - .L_11072)


	//   ....[0]....
.L_11072:
        /*005c*/ 	.word	0x00000070


	//   ....[1]....
        /*0060*/ 	.word	0x00000130


	//----- nvinfo : EIATTR_CBANK_PARAM_SIZE
	.align		4
.L_11073:
        /*0064*/ 	.byte	0x03, 0x19
        /*0066*/ 	.short	0x001c


	//----- nvinfo : EIATTR_PARAM_CBANK
	.align		4
        /*0068*/ 	.byte	0x04, 0x0a
        /*006a*/ 	.short	(.L_11075 - .L_11074)
	.align		4
.L_11074:
        /*006c*/ 	.word	index@(.nv.constant0._Z10add_kernelILx684EEvPfS0_S0_i)
        /*0070*/ 	.short	0x0380
        /*0072*/ 	.short	0x001c


	//----- nvinfo : EIATTR_SW_WAR
	.align		4
.L_11075:
        /*0074*/ 	.byte	0x04, 0x36
        /*0076*/ 	.short	(.L_11077 - .L_11076)
.L_11076:
        /*0078*/ 	.word	0x00000008
.L_11077:


//--------------------- .nv.info._Z10add_kernelILx683EEvPfS0_S0_i --------------------------
	.section	.nv.info._Z10add_kernelILx683EEvPfS0_S0_i,"",@"SHT_CUDA_INFO"
	.sectionflags	@""
	.align	4


	//----- nvinfo : EIATTR_CUDA_API_VERSION
	.align		4
        /*0000*/ 	.byte	0x04, 0x37
        /*0002*/ 	.short	(.L_11079 - .L_11078)
.L_11078:
        /*0004*/ 	.word	0x00000082


	//----- nvinfo : EIATTR_KPARAM_INFO
	.align		4
.L_11079:
        /*0008*/ 	.byte	0x04, 0x17
        /*000a*/ 	.short	(.L_11081 - .L_11080)
.L_11080:
        /*000c*/ 	.word	0x00000000
        /*0010*/ 	.short	0x0003
        /*0012*/ 	.short	0x0018
        /*0014*/ 	.byte	0x00, 0xf0, 0x11, 0x00


	//----- nvinfo : EIATTR_KPARAM_INFO
	.align		4
.L_11081:
        /*0018*/ 	.byte	0x04, 0x17
        /*001a*/ 	.short	(.L_11083 - .L_11082)
.L_11082:
        /*001c*/ 	.word	0x00000000
        /*0020*/ 	.short	0x0002
        /*0022*/ 	.short	0x0010
        /*0024*/ 	.byte	0x00, 0xf5, 0x21, 0x00


	//----- nvinfo : EIATTR_KPARAM_INFO
	.align		4
.L_11083:
        /*0028*/ 	.byte	0x04, 0x17
        /*002a*/ 	.short	(.L_11085 - .L_11084)
.L_11084:
        /*002c*/ 	.word	0x00000000
        /*0030*/ 	.short	0x0001
        /*0032*/ 	.short	0x0008
        /*0034*/ 	.byte	0x00, 0xf5, 0x21, 0x00


	//----- nvinfo : EIATTR_KPARAM_INFO
	.align		4
.L_11085:
        /*0038*/ 	.byte	0x04, 0x17
        /*003a*/ 	.short	(.L_11087 - .L_11086)
.L_11086:
        /*003c*/ 	.word	0x00000000
        /*0040*/ 	.short	0x0000
        /*0042*/ 	.short	0x0000
        /*0044*/ 	.byte	0x00, 0xf5, 0x21, 0x00


	//----- nvinfo : EIATTR_SPARSE_MMA_MASK
	.align		4
.L_11087:
        /*0048*/ 	.byte	0x03, 0x50
        /*004a*/ 	.short	0x0000


	//----- nvinfo : EIATTR_MAXREG_COUNT
	.align		4
        /*004c*/ 	.byte	0x03, 0x1b
        /*004e*/ 	.short	0x00ff


	//----- nvinfo : EIATTR_MERCURY_ISA_VERSION
	.align		4
        /*0050*/ 	.byte	0x03, 0x5f
        /*0052*/ 	.short	0x0101


	//----- nvinfo : EIATTR_VRC_CTA_INIT_COUNT
	.align		4
        /*0054*/ 	.byte	0x02, 0x4a
	.zero		1
	.zero		1


	//----- nvinfo : EIATTR_EXIT_INSTR_OFFSETS
	.align		4
        /*0058*/ 	.byte	0x04, 0x1c
        /*005a*/ 	.short	(.L_11089 - .L_11088)


	//   ....[0]....
.L_11088:
        /*005c*/ 	.word	0x00000070


	//   ....[1]....
        /*0060*/ 	.word	0x00000130


	//----- nvinfo : EIATTR_CBANK_PARAM_SIZE
	.align		4
.L_11089:
        /*0064*/ 	.byte	0x03, 0x19
        /*0066*/ 	.short	0x001c


	//----- nvinfo : EIATTR_PARAM_CBANK
	.align		4
        /*0068*/ 	.byte	0x04, 0x0a
        /*006a*/ 	.short	(.L_11091 - .L_11090)
	.align		4
.L_11090:
        /*006c*/ 	.word	index@(.nv.constant0._Z10add_kernelILx683EEvPfS0_S0_i)
        /*0070*/ 	.short	0x0380
        /*0072*/ 	.short	0x001c


	//----- nvinfo : EIATTR_SW_WAR
	.align		4
.L_11091:
        /*0074*/ 	.byte	0x04, 0x36
        /*0076*/ 	.short	(.L_11093 - .L_11092)
.L_11092:
        /*0078*/ 	.word	0x00000008
.L_11093:


//--------------------- .nv.info._Z10add_kernelILx682EEvPfS0_S0_i --------------------------
	.section	.nv.info._Z10add_kernelILx682EEvPfS0_S0_i,"",@"SHT_CUDA_INFO"
	.sectionflags	@""
	.align	4


	//----- nvinfo : EIATTR_CUDA_API_VERSION
	.align		4
        /*0000*/ 	.byte	0x04, 0x37
        /*0002*/ 	.short	(.L_11095 - .L_11094)
.L_11094:
        /*0004*/ 	.word	0x00000082


	//----- nvinfo : EIATTR_KPARAM_INFO
	.align		4
.L_11095:
        /*0008*/ 	.byte	0x04, 0x17
        /*000a*/ 	.short	(.L_11097 - .L_11096)
.L_11096:
        /*000c*/ 	.word	0x00000000
        /*0010*/ 	.short	0x0003
        /*0012*/ 	.short	0x0018
        /*0014*/ 	.byte	0x00, 0xf0, 0x11, 0x00


	//----- nvinfo : EIATTR_KPARAM_INFO
	.align		4
.L_11097:
        /*0018*/ 	.byte	0x04, 0x17
        /*001a*/ 	.short	(.L_11099 - .L_11098)
.L_11098:
        /*001c*/ 	.word	0x00000000
        /*0020*/ 	.short	0x0002
        /*0022*/ 	.short	0x0010
        /*0024*/ 	.byte	0x00, 0xf5, 0x21, 0x00


	//----- nvinfo : EIATTR_KPARAM_INFO
	.align		4
.L_11099:
        /*0028*/ 	.byte	0x04, 0x17
        /*002a*/ 	.short	(.L_11101 - .L_11100)
.L_11100:
        /*002c*/ 	.word	0x00000000
        /*0030*/ 	.short	0x0001
        /*0032*/ 	.short	0x0008
        /*0034*/ 	.byte	0x00, 0xf5, 0x21, 0x00


	//----- nvinfo : EIATTR_KPARAM_INFO
	.align		4
.L_11101:
        /*0038*/ 	.byte	0x04, 0x17
        /*003a*/ 	.short	(.L_11103 - .L_11102)
.L_11102:
        /*003c*/ 	.word	0x00000000
        /*0040*/ 	.short	0x0000
        /*0042*/ 	.short	0x0000
        /*0044*/ 	.byte	0x00, 0xf5, 0x21, 0x00


	//----- nvinfo : EIATTR_SPARSE_MMA_MASK
	.align		4
.L_11103:
        /*0048*/ 	.byte	0x03, 0x50
        /*004a*/ 	.short	0x0000


	//----- nvinfo : EIATTR_MAXREG_COUNT
	.align		4
        /*004c*/ 	.byte	0x03, 0x1b
        /*004e*/ 	.short	0x00ff


	//----- nvinfo : EIATTR_MERCURY_ISA_VERSION
	.align		4
        /*0050*/ 	.byte	0x03, 0x5f
        /*0052*/ 	.short	0x0101


	//----- nvinfo : EIATTR_VRC_CTA_INIT_COUNT
	.align		4
        /*0054*/ 	.byte	0x02, 0x4a
	.zero		1
	.zero		1


	//----- nvinfo : EIATTR_EXIT_INSTR_OFFSETS
	.align		4
        /*0058*/ 	.byte	0x04, 0x1c
        /*005a*/ 	.short	(.L_11105 - .L_11104)


	//   ....[0]....
.L_11104:
        /*005c*/ 	.word	0x00000070


	//   ....[1]....
        /*0060*/ 	.word	0x00000130


	//----- nvinfo : EIATTR_CBANK_PARAM_SIZE
	.align		4
.L_11105:
        /*0064*/ 	.byte	0x03, 0x19
        /*0066*/ 	.short	0x001c


	//----- nvinfo : EIATTR_PARAM_CBANK
	.align		4
        /*0068*/ 	.byte	0x04, 0x0a
        /*006a*/ 	.short	(.L_11107 - .L_11106)
	.align		4
.L_11106:
        /*006c*/ 	.word	index@(.nv.constant0._Z10add_kernelILx682EEvPfS0_S0_i)
        /*0070*/ 	.short	0x0380
        /*0072*/ 	.short	0x001c


	//----- nvinfo : EIATTR_SW_WAR
	.align		4
.L_11107:
        /*0074*/ 	.byte	0x04, 0x36
        /*0076*/ 	.short	(.L_11109 - .L_11108)
.L_11108:
        /*0078*/ 	.word	0x00000008
.L_11109:


//--------------------- .nv.info._Z10add_kernelILx681EEvPfS0_S0_i --------------------------
	.section	.nv.info._Z10add_kernelILx681EEvPfS0_S0_i,"",@"SHT_CUDA_INFO"
	.sectionflags	@""
	.align	4


	//----- nvinfo : EIATTR_CUDA_API_VERSION
	.align		4
        /*0000*/ 	.byte	0x04, 0x37
        /*0002*/ 	.short	(.L_11111 - .L_11110)
.L_11110:
        /*0004*/ 	.word	0x00000082


	//----- nvinfo : EIATTR_KPARAM_INFO
	.align		4
.L_11111:
        /*0008*/ 	.byte	0x04, 0x17
        /*000a*/ 	.short	(.L_11113 - .L_11112)
.L_11112:
        /*000c*/ 	.word	0x00000000
        /*0010*/ 	.short	0x0003
        /*0012*/ 	.short	0x0018
        /*0014*/ 	.byte	0x00, 0xf0, 0x11, 0x00


	//----- nvinfo : EIATTR_KPARAM_INFO
	.align		4
.L_11113:
        /*0018*/ 	.byte	0x04, 0x17
        /*001a*/ 	.short	(.L_11115 - .L_11114)
.L_11114:
        /*001c*/ 	.word	0x00000000
        /*0020*/ 	.short	0x0002
        /*0022*/ 	.short	0x0010
        /*0024*/ 	.byte	0x00, 0xf5, 0x21, 0x00


	//----- nvinfo : EIATTR_KPARAM_INFO
	.align		4
.L_11115:
        /*0028*/ 	.byte	0x04, 0x17
        /*002a*/ 	.short	(.L_11117 - .L_11116)
.L_11116:
        /*002c*/ 	.word	0x00000000
        /*0030*/ 	.short	0x0001
        /*0032*/ 	.short	0x0008
        /*0034*/ 	.byte	0x00, 0xf5, 0x21, 0x00


	//----- nvinfo : EIATTR_KPARAM_INFO
	.align		4
.L_11117:
        /*0038*/ 	.byte	0x04, 0x17
        /*003a*/ 	.short	(.L_11119 - .L_11118)
.L_11118:
        /*003c*/ 	.word	0x00000000
        /*0040*/ 	.short	0x0000
        /*0042*/ 	.short	0x0000
        /*0044*/ 	.byte	0x00, 0xf5, 0x21, 0x00


	//----- nvinfo : EIATTR_SPARSE_MMA_MASK
	.align		4
.L_11119:
        /*0048*/ 	.byte	0x03, 0x50
        /*004a*/ 	.short	0x0000


	//----- nvinfo : EIATTR_MAXREG_COUNT
	.align		4
        /*004c*/ 	.byte	0x03, 0x1b
        /*004e*/ 	.short	0x00ff


	//----- nvinfo : EIATTR_MERCURY_ISA_VERSION
	.align		4
        /*0050*/ 	.byte	0x03, 0x5f
        /*0052*/ 	.short	0x0101


	//----- nvinfo : EIATTR_VRC_CTA_INIT_COUNT
	.align		4
        /*0054*/ 	.byte	0x02, 0x4a
	.zero		1
	.zero		1


	//----- nvinfo : EIATTR_EXIT_INSTR_OFFSETS
	.align		4
        /*0058*/ 	.byte	0x04, 0x1c
        /*005a*/ 	.short	(.L_11121 - .L_11120)


	//   ....[0]....
.L_11120:
        /*005c*/ 	.word	0x00000070


	//   ....[1]....
        /*0060*/ 	.word	0x00000130


	//----- nvinfo : EIATTR_CBANK_PARAM_SIZE
	.align		4
.L_11121:
        /*0064*/ 	.byte	0x03, 0x19
        /*0066*/ 	.short	0x001c


	//----- nvinfo : EIATTR_PARAM_CBANK
	.align		4
        /*0068*/ 	.byte	0x04, 0x0a
        /*006a*/ 	.short	(.L_11123 - .L_11122)
	.align		4
.L_11122:
        /*006c*/ 	.word	index@(.nv.constant0._Z10add_kernelILx681EEvPfS0_S0_i)
        /*0070*/ 	.short	0x0380
        /*0072*/ 	.short	0x001c


	//----- nvinfo : EIATTR_SW_WAR
	.align		4
.L_11123:
        /*0074*/ 	.byte	0x04, 0x36
        /*0076*/ 	.short	(.L_11125 - .L_11124)
.L_11124:
        /*0078*/ 	.word	0x00000008
.L_11125:


//--------------------- .nv.info._Z10add_kernelILx680EEvPfS0_S0_i --------------------------
	.section	.nv.info._Z10add_kernelILx680EEvPfS0_S0_i,"",@"SHT_CUDA_INFO"
	.sectionflags	@""
	.align	4


	//----- nvinfo : EIATTR_CUDA_API_VERSION
	.align		4
        /*0000*/ 	.byte	0x04, 0x37
        /*0002*/ 	.short	(.L_11127 - .L_11126)
.L_11126:
        /*0004*/ 	.word	0x00000082


	//----- nvinfo : EIATTR_KPARAM_INFO
	.align		4
.L_11127:
        /*0008*/ 	.byte	0x04, 0x17
        /*000a*/ 	.short	(.L_11129 - .L_11128)
.L_11128:
        /*000c*/ 	.word	0x00000000
        /*0010*/ 	.short	0x0003
        /*0012*/ 	.short	0x0018
        /*0014*/ 	.byte	0x00, 0xf0, 0x11, 0x00


	//----- nvinfo : EIATTR_KPARAM_INFO
	.align		4
.L_11129:
        /*0018*/ 	.byte	0x04, 0x17
        /*001a*/ 	.short	(.L_11131 - .L_11130)
.L_11130:
        /*001c*/ 	.word	0x00000000
        /*0020*/ 	.short	0x0002
        /*0022*/ 	.short	0x0010
        /*0024*/ 	.byte	0x00, 0xf5, 0x21, 0x00


	//----- nvinfo : EIATTR_KPARAM_INFO
	.align		4
.L_11131:
        /*0028*/ 	.byte	0x04, 0x17
        /*002a*/ 	.short	(.L_11133 - .L_11132)
.L_11132:
        /*002c*/ 	.word	0x00000000
        /*0030*/ 	.short	0x0001
        /*0032*/ 	.short	0x0008
        /*0034*/ 	.byte	0x00, 0xf5, 0x21, 0x00


	//----- nvinfo : EIATTR_KPARAM_INFO
	.align		4
.L_11133:
        /*0038*/ 	.byte	0x04, 0x17
        /*003a*/ 	.short	(.L_11135 - .L_11134)
.L_11134:
        /*003c*/ 	.word	0x00000000
        /*0040*/ 	.short	0x0000
        /*0042*/ 	.short	0x0000
        /*0044*/ 	.byte	0x00, 0xf5, 0x21, 0x00


	//----- nvinfo : EIATTR_SPARSE_MMA_MASK
	.align		4
.L_11135:
        /*0048*/ 	.byte	0x03, 0x50
        /*004a*/ 	.short	0x0000


	//----- nvinfo : EIATTR_MAXREG_COUNT
	.align		4
        /*004c*/ 	.byte	0x03, 0x1b
        /*004e*/ 	.short	0x00ff


	//----- nvinfo : EIATTR_MERCURY_ISA_VERSION
	.align		4
        /*0050*/ 	.byte	0x03, 0x5f
        /*0052*/ 	.short	0x0101


	//----- nvinfo : EIATTR_VRC_CTA_INIT_COUNT
	.align		4
        /*0054*/ 	.byte	0x02, 0x4a
	.zero		1
	.zero		1


	//----- nvinfo : EIATTR_EXIT_INSTR_OFFSETS
	.align		4
        /*0058*/ 	.byte	0x04, 0x1c
        /*005a*/ 	.short	(.L_11137 - .L_11136)


	//   ....[0]....
.L_11136:
        /*005c*/ 	.word	0x00000070


	//   ....[1]....
        /*0060*/ 	.word	0x00000130


	//----- nvinfo : EIATTR_CBANK_PARAM_SIZE
	.align		4
.L_11137:
        /*0064*/ 	.byte	0x03, 0x19
        /*0066*/ 	.short	0x001c


	//----- nvinfo : EIATTR_PARAM_CBANK
	.align		4
        /*0068*/ 	.byte	0x04, 0x0a
        /*006a*/ 	.short	(.L_11139 - .L_11138)
	.align		4
.L_11138:
        /*006c*/ 	.word	index@(.nv.constant0._Z10add_kernelILx680EEvPfS0_S0_i)
        /*0070*/ 	.short	0x0380
        /*0072*/ 	.short	0x001c


	//----- nvinfo : EIATTR_SW_WAR
	.align		4
.L_11139:
        /*0074*/ 	.byte	0x04, 0x36
        /*0076*/ 	.short	(.L_11141 - .L_11140)
.L_11140:
        /*0078*/ 	.word	0x00000008
.L_11141:


//--------------------- .nv.info._Z10add_kernelILx679EEvPfS0_S0_i --------------------------
	.section	.nv.info._Z10add_kernelILx679EEvPfS0_S0_i,"",@"SHT_CUDA_INFO"
	.sectionflags	@""
	.align	4


	//----- nvinfo : EIATTR_CUDA_API_VERSION
	.align		4
        /*0000*/ 	.byte	0x04, 0x37
        /*0002*/ 	.short	(.L_11143 - .L_11142)
.L_11142:
        /*0004*/ 	.word	0x00000082


	//----- nvinfo : EIATTR_KPARAM_INFO
	.align		4
.L_11143:
        /*0008*/ 	.byte	0x04, 0x17
        /*000a*/ 	.short	(.L_11145 - .L_11144)
.L_11144:
        /*000c*/ 	.word	0x00000000
        /*0010*/ 	.short	0x0003
        /*0012*/ 	.short	0x0018
        /*0014*/ 	.byte	0x00, 0xf0, 0x11, 0x00


	//----- nvinfo : EIATTR_KPARAM_INFO
	.align		4
.L_11145:
        /*0018*/ 	.byte	0x04, 0x17
        /*001a*/ 	.short	(.L_11147 - .L_11146)
.L_11146:
        /*001c*/ 	.word	0x00000000
        /*0020*/ 	.short	0x0002
        /*0022*/ 	.short	0x0010
        /*0024*/ 	.byte	0x00, 0xf5, 0x21, 0x00


	//----- nvinfo : EIATTR_KPARAM_INFO
	.align		4
.L_11147:
        /*0028*/ 	.byte	0x04, 0x17
        /*002a*/ 	.short	(.L_11149 - .L_11148)
.L_11148:
        /*002c*/ 	.word	0x00000000
        /*0030*/ 	.short	0x0001
        /*0032*/ 	.short	0x0008
        /*0034*/ 	.byte	0x00, 0xf5, 0x21, 0x00


	//----- nvinfo : EIATTR_KPARAM_INFO
	.align		4
.L_11149:
        /*0038*/ 	.byte	0x04, 0x17
        /*003a*/ 	.short	(.L_11151 - .L_11150)
.L_11150:
        /*003c*/ 	.word	0x00000000
        /*0040*/ 	.short	0x0000
        /*0042*/ 	.short	0x0000
        /*0044*/ 	.byte	0x00, 0xf5, 0x21, 0x00


	//----- nvinfo : EIATTR_SPARSE_MMA_MASK
	.align		4
.L_11151:
        /*0048*/ 	.byte	0x03, 0x50
        /*004a*/ 	.short	0x0000


	//----- nvinfo : EIATTR_MAXREG_COUNT
	.align		4
        /*004c*/ 	.byte	0x03, 0x1b
        /*004e*/ 	.short	0x00ff


	//----- nvinfo : EIATTR_MERCURY_ISA_VERSION
	.align		4
        /*0050*/ 	.byte	0x03, 0x5f
        /*0052*/ 	.short	0x0101


	//----- nvinfo : EIATTR_VRC_CTA_INIT_COUNT
	.align		4
        /*0054*/ 	.byte	0x02, 0x4a
	.zero		1
	.zero		1


	//----- nvinfo : EIATTR_EXIT_INSTR_OFFSETS
	.align		4
        /*0058*/ 	.byte	0x04, 0x1c
        /*005a*/ 	.short	(.L_11153 - .L_11152)


	//   ....[0]....
.L_11152:
        /*005c*/ 	.word	0x00000070


	//   ....[1]....
        /*0060*/ 	.word	0x00000130


	//----- nvinfo : EIATTR_CBANK_PARAM_SIZE
	.align		4
.L_11153:
        /*0064*/ 	.byte	0x03, 0x19
        /*0066*/ 	.short	0x001c


	//----- nvinfo : EIATTR_PARAM_CBANK
	.align		4
        /*0068*/ 	.byte	0x04, 0x0a
        /*006a*/ 	.short	(.L_11155 - .L_11154)
	.align		4
.L_11154:
        /*006c*/ 	.word	index@(.nv.constant0._Z10add_kernelILx679EEvPfS0_S0_i)
        /*0070*/ 	.short	0x0380
        /*0072*/ 	.short	0x001c


	//----- nvinfo : EIATTR_SW_WAR
	.align		4
.L_11155:
        /*0074*/ 	.byte	0x04, 0x36
        /*0076*/ 	.short	(.L_11157 - .L_11156)
.L_11156:
        /*0078*/ 	.word	0x00000008
.L_11157:


//--------------------- .nv.info._Z10add_kernelILx678EEvPfS0_S0_i --------------------------
	.section	.nv.info._Z10add_kernelILx678EEvPfS0_S0_i,"",@"SHT_CUDA_INFO"
	.sectionflags	@""
	.align	4


	//----- nvinfo : EIATTR_CUDA_API_VERSION
	.align		4
        /*0000*/ 	.byte	0x04, 0x37
        /*0002*/ 	.short	(.L_11159 - .L_11158)
.L_11158:
        /*0004*/ 	.word	0x00000082


	//----- nvinfo : EIATTR_KPARAM_INFO
	.align		4
.L_11159:
        /*0008*/ 	.byte	0x04, 0x17
        /*000a*/ 	.short	(.L_11161 - .L_11160)
.L_11160:
        /*000c*/ 	.word	0x00000000
        /*0010*/ 	.short	0x0003
        /*0012*/ 	.short	0x0018
        /*0014*/ 	.byte	0x00, 0xf0, 0x11, 0x00


	//----- nvinfo : EIATTR_KPARAM_INFO
	.align		4
.L_11161:
        /*0018*/ 	.byte	0x04, 0x17
        /*001a*/ 	.short	(.L_11163 - .L_11162)
.L_11162:
        /*001c*/ 	.word	0x00000000
        /*0020*/ 	.short	0x0002
        /*0022*/ 	.short	0x0010
        /*0024*/ 	.byte	0x00, 0xf5, 0x21, 0x00


	//----- nvinfo : EIATTR_KPARAM_INFO
	.align		4
.L_11163:
        /*0028*/ 	.byte	0x04, 0x17
        /*002a*/ 	.short	(.L_11165 - .L_11164)
.L_11164:
        /*002c*/ 	.word	0x00000000
        /*0030*/ 	.short	0x0001
        /*0032*/ 	.short	0x0008
        /*0034*/ 	.byte	0x00, 0xf5, 0x21, 0x00


	//----- nvinfo : EIATTR_KPARAM_INFO
	.align		4
.L_11165:
        /*0038*/ 	.byte	0x04, 0x17
        /*003a*/ 	.short	(.L_11167 - .L_11166)
.L_11166:
        /*003c*/ 	.word	0x00000000
        /*0040*/ 	.short	0x0000
        /*0042*/ 	.short	0x0000
        /*0044*/ 	.byte	0x00, 0xf5, 0x21, 0x00


	//----- nvinfo : EIATTR_SPARSE_MMA_MASK
	.align		4
.L_11167:
        /*0048*/ 	.byte	0x03, 0x50
        /*004a*/ 	.short	0x0000


	//----- nvinfo : EIATTR_MAXREG_COUNT
	.align		4
        /*004c*/ 	.byte	0x03, 0x1b
        /*004e*/ 	.short	0x00ff


	//----- nvinfo : EIATTR_MERCURY_ISA_VERSION
	.align		4
        /*0050*/ 	.byte	0x03, 0x5f
        /*0052*/ 	.short	0x0101


	//----- nvinfo : EIATTR_VRC_CTA_INIT_COUNT
	.align		4
        /*0054*/ 	.byte	0x02, 0x4a
	.zero		1
	.zero		1


	//----- nvinfo : EIATTR_EXIT_INSTR_OFFSETS
	.align		4
        /*0058*/ 	.byte	0x04, 0x1c
        /*005a*/ 	.short	(.L_11169 - .L_11168)


	//   ....[0]....
.L_11168:
        /*005c*/ 	.word	0x00000070


	//   ....[1]....
        /*0060*/ 	.word	0x00000130


	//----- nvinfo : EIATTR_CBANK_PARAM_SIZE
	.align		4
.L_11169:
        /*0064*/ 	.byte	0x03, 0x19
        /*0066*/ 	.short	0x001c


	//----- nvinfo : EIATTR_PARAM_CBANK
	.align		4
        /*0068*/ 	.byte	0x04, 0x0a
        /*006a*/ 	.short	(.L_11171 - .L_11170)
	.align		4
.L_11170:
        /*006c*/ 	.word	index@(.nv.constant0._Z10add_kernelILx678EEvPfS0_S0_i)
        /*0070*/ 	.short	0x0380
        /*0072*/ 	.short	0x001c


	//----- nvinfo : EIATTR_SW_WAR
	.align		4
.L_11171:
        /*0074*/ 	.byte	0x04, 0x36
        /*0076*/ 	.short	(.L_11173 - .L_11172)
.L_11172:
        /*0078*/ 	.word	0x00000008
.L_11173:


//--------------------- .nv.info._Z10add_kernelILx677EEvPfS0_S0_i --------------------------
	.section	.nv.info._Z10add_kernelILx677EEvPfS0_S0_i,"",@"SHT_CUDA_INFO"
	.sectionflags	@""
	.align	4


	//----- nvinfo : EIATTR_CUDA_API_VERSION
	.align		4
        /*0000*/ 	.byte	0x04, 0x37
        /*0002*/ 	.short	(.L_11175 - .L_11174)
.L_11174:
        /*0004*/ 	.word	0x00000082


	//----- nvinfo : EIATTR_KPARAM_INFO
	.align		4
.L_11175:
        /*0008*/ 	.byte	0x04, 0x17
        /*000a*/ 	.short	(.L_11177 - .L_11176)
.L_11176:
        /*000c*/ 	.word	0x00000000
        /*0010*/ 	.short	0x0003
        /*0012*/ 	.short	0x0018
        /*0014*/ 	.byte	0x00, 0xf0, 0x11, 0x00


	//----- nvinfo : EIATTR_KPARAM_INFO
	.align		4
.L_11177:
        /*0018*/ 	.byte	0x04, 0x17
        /*001a*/ 	.short	(.L_11179 - .L_11178)
.L_11178:
        /*001c*/ 	.word	0x00000000
        /*0020*/ 	.short	0x0002
        /*0022*/ 	.short	0x0010
        /*0024*/ 	.byte	0x00, 0xf5, 0x21, 0x00


	//----- nvinfo : EIATTR_KPARAM_INFO
	.align		4
.L_11179:
        /*0028*/ 	.byte	0x04, 0x17
        /*002a*/ 	.short	(.L_11181 - .L_11180)
.L_11180:
        /*002c*/ 	.word	0x00000000
        /*0030*/ 	.short	0x0001
        /*0032*/ 	.short	0x0008
        /*0034*/ 	.byte	0x00, 0xf5, 0x21, 0x00


	//----- nvinfo : EIATTR_KPARAM_INFO
	.align		4
.L_11181:
        /*0038*/ 	.byte	0x04, 0x17
        /*003a*/ 	.short	(.L_11183 - .L_11182)
.L_11182:
        /*003c*/ 	.word	0x00000000
        /*0040*/ 	.short	0x0000
        /*0042*/ 	.short	0x0000
        /*0044*/ 	.byte	0x00, 0xf5, 0x21, 0x00


	//----- nvinfo : EIATTR_SPARSE_MMA_MASK
	.align		4
.L_11183:
        /*0048*/ 	.byte	0x03, 0x50
        /*004a*/ 	.short	0x0000


	//----- nvinfo : EIATTR_MAXREG_COUNT
	.align		4
        /*004c*/ 	.byte	0x03, 0x1b
        /*004e*/ 	.short	0x00ff


	//----- nvinfo : EIATTR_MERCURY_ISA_VERSION
	.align		4
        /*0050*/ 	.byte	0x03, 0x5f
        /*0052*/ 	.short	0x0101


	//----- nvinfo : EIATTR_VRC_CTA_INIT_COUNT
	.align		4
        /*0054*/ 	.byte	0x02, 0x4a
	.zero		1
	.zero		1


	//----- nvinfo : EIATTR_EXIT_INSTR_OFFSETS
	.align		4
        /*0058*/ 	.byte	0x04, 0x1c
        /*005a*/ 	.short	(.L_11185 - .L_11184)


	//   ....[0]....
.L_11184:
        /*005c*/ 	.word	0x00000070


	//   ....[1]....
        /*0060*/ 	.word	0x00000130


	//----- nvinfo : EIATTR_CBANK_PARAM_SIZE
	.align		4
.L_11185:
        /*0064*/ 	.byte	0x03, 0x19
        /*0066*/ 	.short	0x001c


	//----- nvinfo : EIATTR_PARAM_CBANK
	.align		4
        /*0068*/ 	.byte	0x04, 0x0a
        /*006a*/ 	.short	(.L_11187 - .L_11186)
	.align		4
.L_11186:
        /*006c*/ 	.word	index@(.nv.constant0._Z10add_kernelILx677EEvPfS0_S0_i)
        /*0070*/ 	.short	0x0380
        /*0072*/ 	.short	0x001c


	//----- nvinfo : EIATTR_SW_WAR
	.align		4
.L_11187:
        /*0074*/ 	.byte	0x04, 0x36
        /*0076*/ 	.short	(.L_11189 - .L_11188)
.L_11188:
        /*0078*/ 	.word	0x00000008
.L_11189:


//--------------------- .nv.info._Z10add_kernelILx676EEvPfS0_S0_i --------------------------
	.section	.nv.info._Z10add_kernelILx676EEvPfS0_S0_i,"",@"SHT_CUDA_INFO"
	.sectionflags	@""
	.align	4


	//----- nvinfo : EIATTR_CUDA_API_VERSION
	.align		4
        /*0000*/ 	.byte	0x04, 0x37
        /*0002*/ 	.short	(.L_11191 - .L_11190)
.L_11190:
        /*0004*/ 	.word	0x00000082


	//----- nvinfo : EIATTR_KPARAM_INFO
	.align		4
.L_11191:
        /*0008*/ 	.byte	0x04, 0x17
        /*000a*/ 	.short	(.L_11193 - .L_11192)
.L_11192:
        /*000c*/ 	.word	0x00000000
        /*0010*/ 	.short	0x0003
        /*0012*/ 	.short	0x0018
        /*0014*/ 	.byte	0x00, 0xf0, 0x11, 0x00


	//----- nvinfo : EIATTR_KPARAM_INFO
	.align		4
.L_11193:
        /*0018*/ 	.byte	0x04, 0x17
        /*001a*/ 	.short	(.L_11195 - .L_11194)
.L_11194:
        /*001c*/ 	.word	0x00000000
        /*0020*/ 	.short	0x0002
        /*0022*/ 	.short	0x0010
        /*0024*/ 	.byte	0x00, 0xf5, 0x21, 0x00


	//----- nvinfo : EIATTR_KPARAM_INFO
	.align		4
.L_11195:
        /*0028*/ 	.byte	0x04, 0x17
        /*002a*/ 	.short	(.L_11197 - .L_11196)
.L_11196:
        /*002c*/ 	.word	0x00000000
        /*0030*/ 	.short	0x0001
        /*0032*/ 	.short	0x0008
        /*0034*/ 	.byte	0x00, 0xf5, 0x21, 0x00


	//----- nvinfo : EIATTR_KPARAM_INFO
	.align		4
.L_11197:
        /*0038*/ 	.byte	0x04, 0x17
        /*003a*/ 	.short	(.L_11199 - .L_11198)
.L_11198:
        /*003c*/ 	.word	0x00000000
        /*0040*/ 	.short	0x0000
        /*0042*/ 	.short	0x0000
        /*0044*/ 	.byte	0x00, 0xf5, 0x21, 0x00


	//----- nvinfo : EIATTR_SPARSE_MMA_MASK
	.align		4
.L_11199:
        /*0048*/ 	.byte	0x03, 0x50
        /*004a*/ 	.short	0x0000


	//----- nvinfo : EIATTR_MAXREG_COUNT
	.align		4
        /*004c*/ 	.byte	0x03, 0x1b
        /*004e*/ 	.short	0x00ff


	//----- nvinfo : EIATTR_MERCURY_ISA_VERSION
	.align		4
        /*0050*/ 	.byte	0x03, 0x5f
        /*0052*/ 	.short	0x0101


	//----- nvinfo : EIATTR_VRC_CTA_INIT_COUNT
	.align		4
        /*0054*/ 	.byte	0x02, 0x4a
	.zero		1
	.zero		1


	//----- nvinfo : EIATTR_EXIT_INSTR_OFFSETS
	.align		4
        /*0058*/ 	.byte	0x04, 0x1c
        /*005a*/ 	.short	(.L_11201 - .L_11200)


	//   ....[0]....
.L_11200:
        /*005c*/ 	.word	0x00000070


	//   ....[1]....
        /*0060*/ 	.word	0x00000130


	//----- nvinfo : EIATTR_CBANK_PARAM_SIZE
	.align		4
.L_11201:
        /*0064*/ 	.byte	0x03, 0x19
        /*0066*/ 	.short	0x001c


	//----- nvinfo : EIATTR_PARAM_CBANK
	.align		4
        /*0068*/ 	.byte	0x04, 0x0a
        /*006a*/ 	.short	(.L_11203 - .L_11202)
	.align		4
.L_11202:
        /*006c*/ 	.word	index@(.nv.constant0._Z10add_kernelILx676EEvPfS0_S0_i)
        /*0070*/ 	.short	0x0380
        /*0072*/ 	.short	0x001c


	//----- nvinfo : EIATTR_SW_WAR
	.align		4
.L_11203:
        /*0074*/ 	.byte	0x04, 0x36
        /*0076*/ 	.short	(.L_11205 - .L_11204)
.L_11204:
        /*0078*/ 	.word	0x00000008
.L_11205:


//--------------------- .nv.info._Z10add_kernelILx675EEvPfS0_S0_i --------------------------
	.section	.nv.info._Z10add_kernelILx675EEvPfS0_S0_i,"",@"SHT_CUDA_INFO"
	.sectionflags	@""
	.align	4


	//----- nvinfo : EIATTR_CUDA_API_VERSION
	.align		4
        /*0000*/ 	.byte	0x04, 0x37
        /*0002*/ 	.short	(.L_11207 - .L_11206)
.L_11206:
        /*0004*/ 	.word	0x00000082


	//----- nvinfo : EIATTR_KPARAM_INFO
	.align		4
.L_11207:
        /*0008*/ 	.byte	0x04, 0x17
        /*000a*/ 	.short	(.L_11209 - .L_11208)
.L_11208:
        /*000c*/ 	.word	0x00000000
        /*0010*/ 	.short	0x0003
        /*0012*/ 	.short	0x0018
        /*0014*/ 	.byte	0x00, 0xf0, 0x11, 0x00


	//----- nvinfo : EIATTR_KPARAM_INFO
	.align		4
.L_11209:
        /*0018*/ 	.byte	0x04, 0x17
        /*001a*/ 	.short	(.L_11211 - .L_11210)
.L_11210:
        /*001c*/ 	.word	0x00000000
        /*0020*/ 	.short	0x0002
        /*0022*/ 	.short	0x0010
        /*0024*/ 	.byte	0x00, 0xf5, 0x21, 0x00


	//----- nvinfo : EIATTR_KPARAM_INFO
	.align		4
.L_11211:
        /*0028*/ 	.byte	0x04, 0x17
        /*002a*/ 	.short	(.L_11213 - .L_11212)
.L_11212:
        /*002c*/ 	.word	0x00000000
        /*0030*/ 	.short	0x0001
        /*0032*/ 	.short	0x0008
        /*0034*/ 	.byte	0x00, 0xf5, 0x21, 0x00


	//----- nvinfo : EIATTR_KPARAM_INFO
	.align		4
.L_11213:
        /*0038*/ 	.byte	0x04, 0x17
        /*003a*/ 	.short	(.L_11215 - .L_11214)
.L_11214:
        /*003c*/ 	.word	0x00000000
        /*0040*/ 	.short	0x0000
        /*0042*/ 	.short	0x0000
        /*0044*/ 	.byte	0x00, 0xf5, 0x21, 0x00


	//----- nvinfo : EIATTR_SPARSE_MMA_MASK
	.align		4
.L_11215:
        /*0048*/ 	.byte	0x03, 0x50
        /*004a*/ 	.short	0x0000


	//----- nvinfo : EIATTR_MAXREG_COUNT
	.align		4
        /*004c*/ 	.byte	0x03, 0x1b
        /*004e*/ 	.short	0x00ff


	//----- nvinfo : EIATTR_MERCURY_ISA_VERSION
	.align		4
        /*0050*/ 	.byte	0x03, 0x5f
        /*0052*/ 	.short	0x0101


	//----- nvinfo : EIATTR_VRC_CTA_INIT_COUNT
	.align		4
        /*0054*/ 	.byte	0x02, 0x4a
	.zero		1
	.zero		1


	//----- nvinfo : EIATTR_EXIT_INSTR_OFFSETS
	.align		4
        /*0058*/ 	.byte	0x04, 0x1c
        /*005a*/ 	.short	(.L_11217 - .L_11216)


	//   ....[0]....
.L_11216:
        /*005c*/ 	.word	0x00000070


	//   ....[1]....
        /*0060*/ 	.word	0x00000130


	//----- nvinfo : EIATTR_CBANK_PARAM_SIZE
	.align		4
.L_11217:
        /*0064*/ 	.byte	0x03, 0x19
        /*0066*/ 	.short	0x001c


	//----- nvinfo : EIATTR_PARAM_CBANK
	.align		4
        /*0068*/ 	.byte	0x04, 0x0a
        /*006a*/ 	.short	(.L_11219 - .L_11218)
	.align		4
.L_11218:
        /*006c*/ 	.word	index@(.nv.constant0._Z10add_kernelILx675EEvPfS0_S0_i)
        /*0070*/ 	.short	0x0380
        /*0072*/ 	.short	0x001c


	//----- nvinfo : EIATTR_SW_WAR
	.align		4
.L_11219:
        /*0074*/ 	.byte	0x04, 0x36
        /*0076*/ 	.short	(.L_11221 - .L_11220)
.L_11220:
        /*0078*/ 	.word	0x00000008
.L_11221:


//--------------------- .nv.info._Z10add_kernelILx674EEvPfS0_S0_i --------------------------
	.section	.nv.info._Z10add_kernelILx674EEvPfS0_S0_i,"",@"SHT_CUDA_INFO"
	.sectionflags	@""
	.align	4


	//----- nvinfo : EIATTR_CUDA_API_VERSION
	.align		4
        /*0000*/ 	.byte	0x04, 0x37
        /*0002*/ 	.short	(.L_11223 - .L_11222)
.L_11222:
        /*0004*/ 	.word	0x00000082


	//----- nvinfo : EIATTR_KPARAM_INFO
	.align		4
.L_11223:
        /*0008*/ 	.byte	0x04, 0x17
        /*000a*/ 	.short	(.L_11225 - .L_11224)
.L_11224:
        /*000c*/ 	.word	0x00000000
        /*0010*/ 	.short	0x0003
        /*0012*/ 	.short	0x0018
        /*0014*/ 	.byte	0x00, 0xf0, 0x11, 0x00


	//----- nvinfo : EIATTR_KPARAM_INFO
	.align		4
.L_11225:
        /*0018*/ 	.byte	0x04, 0x17
        /*001a*/ 	.short	(.L_11227 - .L_11226)
.L_11226:
        /*001c*/ 	.word	0x00000000
        /*0020*/ 	.short	0x0002
        /*0022*/ 	.short	0x0010
        /*0024*/ 	.byte	0x00, 0xf5, 0x21, 0x00


	//----- nvinfo : EIATTR_KPARAM_INFO
	.align		4
.L_11227:
        /*0028*/ 	.byte	0x04, 0x17
        /*002a*/ 	.short	(.L_11229 - .L_11228)
.L_11228:
        /*002c*/ 	.word	0x00000000
        /*0030*/ 	.short	0x0001
        /*0032*/ 	.short	0x0008
        /*0034*/ 	.byte	0x00, 0xf5, 0x21, 0x00


	//----- nvinfo : EIATTR_KPARAM_INFO
	.align		4
.L_11229:
        /*0038*/ 	.byte	0x04, 0x17
        /*003a*/ 	.short	(.L_11231 - .L_11230)
.L_11230:
        /*003c*/ 	.word	0x00000000
        /*0040*/ 	.short	0x0000
        /*0042*/ 	.short	0x0000
        /*0044*/ 	.byte	0x00, 0xf5, 0x21, 0x00


	//----- nvinfo : EIATTR_SPARSE_MMA_MASK
	.align		4
.L_11231:
        /*0048*/ 	.byte	0x03, 0x50
        /*004a*/ 	.short	0x0000


	//----- nvinfo : EIATTR_MAXREG_COUNT
	.align		4
        /*004c*/ 	.byte	0x03, 0x1b
        /*004e*/ 	.short	0x00ff


	//----- nvinfo : EIATTR_MERCURY_ISA_VERSION
	.align		4
        /*0050*/ 	.byte	0x03, 0x5f
        /*0052*/ 	.short	0x0101


	//----- nvinfo : EIATTR_VRC_CTA_INIT_COUNT
	.align		4
        /*0054*/ 	.byte	0x02, 0x4a
	.zero		1
	.zero		1


	//----- nvinfo : EIATTR_EXIT_INSTR_OFFSETS
	.align		4
        /*0058*/ 	.byte	0x04, 0x1c
        /*005a*/ 	.short	(.L_11233 - .L_11232)


	//   ....[0]....
.L_11232:
        /*005c*/ 	.word	0x00000070


	//   ....[1]....
        /*0060*/ 	.word	0x00000130


	//----- nvinfo : EIATTR_CBANK_PARAM_SIZE
	.align		4
.L_11233:
        /*0064*/ 	.byte	0x03, 0x19
        /*0066*/ 	.short	0x001c


	//----- nvinfo : EIATTR_PARAM_CBANK
	.align		4
        /*0068*/ 	.byte	0x04, 0x0a
        /*006a*/ 	.short	(.L_11235 - .L_11234)
	.align		4
.L_11234:
        /*006c*/ 	.word	index@(.nv.constant0._Z10add_kernelILx674EEvPfS0_S0_i)
        /*0070*/ 	.short	0x0380
        /*0072*/ 	.short	0x001c


	//----- nvinfo : EIATTR_SW_WAR
	.align		4
.L_11235:
        /*0074*/ 	.byte	0x04, 0x36
        /*0076*/ 	.short	(.L_11237 - .L_11236)
.L_11236:
        /*0078*/ 	.word	0x00000008
.L_11237:


//--------------------- .nv.info._Z10add_kernelILx673EEvPfS0_S0_i --------------------------
	.section	.nv.info._Z10add_kernelILx673EEvPfS0_S0_i,"",@"SHT_CUDA_INFO"
	.sectionflags	@""
	.align	4


	//----- nvinfo : EIATTR_CUDA_API_VERSION
	.align		4
        /*0000*/ 	.byte	0x04, 0x37
        /*0002*/ 	.short	(.L_11239 - .L_11238)
.L_11238:
        /*0004*/ 	.word	0x00000082


	//----- nvinfo : EIATTR_KPARAM_INFO
	.align		4
.L_11239:
        /*0008*/ 	.byte	0x04, 0x17
        /*000a*/ 	.short	(.L_11241 - .L_11240)
.L_11240:
        /*000c*/ 	.word	0x00000000
        /*0010*/ 	.short	0x0003
        /*0012*/ 	.short	0x0018
        /*0014*/ 	.byte	0x00, 0xf0, 0x11, 0x00


	//----- nvinfo : EIATTR_KPARAM_INFO
	.align		4
.L_11241:
        /*0018*/ 	.byte	0x04, 0x17
        /*001a*/ 	.short	(.L_11243 - .L_11242)
.L_11242:
        /*001c*/ 	.word	0x00000000
        /*0020*/ 	.short	0x0002
        /*0022*/ 	.short	0x0010
        /*0024*/ 	.byte	0x00, 0xf5, 0x21, 0x00


	//----- nvinfo : EIATTR_KPARAM_INFO
	.align		4
.L_11243:
        /*0028*/ 	.byte	0x04, 0x17
        /*002a*/ 	.short	(.L_11245 - .L_11244)
.L_11244:
        /*002c*/ 	.word	0x00000000
        /*0030*/ 	.short	0x0001
        /*0032*/ 	.short	0x0008
        /*0034*/ 	.byte	0x00, 0xf5, 0x21, 0x00


	//----- nvinfo : EIATTR_KPARAM_INFO
	.align		4
.L_11245:
        /*0038*/ 	.byte	0x04, 0x17
        /*003a*/ 	.short	(.L_11247 - .L_11246)
.L_11246:
        /*003c*/ 	.word	0x00000000
        /*0040*/ 	.short	0x0000
        /*0042*/ 	.short	0x0000
        /*0044*/ 	.byte	0x00, 0xf5, 0x21, 0x00


	//----- nvinfo : EIATTR_SPARSE_MMA_MASK
	.align		4
.L_11247:
        /*0048*/ 	.byte	0x03, 0x50
        /*004a*/ 	.short	0x0000


	//----- nvinfo : EIATTR_MAXREG_COUNT
	.align		4
        /*004c*/ 	.byte	0x03, 0x1b
        /*004e*/ 	.short	0x00ff


	//----- nvinfo : EIATTR_MERCURY_ISA_VERSION
	.align		4
        /*0050*/ 	.byte	0x03, 0x5f
        /*0052*/ 	.short	0x0101


	//----- nvinfo : EIATTR_VRC_CTA_INIT_COUNT
	.align		4
        /*0054*/ 	.byte	0x02, 0x4a
	.zero		1
	.zero		1


	//----- nvinfo : EIATTR_EXIT_INSTR_OFFSETS
	.align		4
        /*0058*/ 	.byte	0x04, 0x1c
        /*005a*/ 	.short	(.L_11249 - .L_11248)


	//   ....[0]....
.L_11248:
        /*005c*/ 	.word	0x00000070


	//   ....[1]....
        /*0060*/ 	.word	0x00000130


	//----- nvinfo : EIATTR_CBANK_PARAM_SIZE
	.align		4
.L_11249:
        /*0064*/ 	.byte	0x03, 0x19
        /*0066*/ 	.short	0x001c


	//----- nvinfo : EIATTR_PARAM_CBANK
	.align		4
        /*0068*/ 	.byte	0x04, 0x0a
        /*006a*/ 	.short	(.L_11251 - .L_11250)
	.align		4
.L_11250:
        /*006c*/ 	.word	index@(.nv.constant0._Z10add_kernelILx673EEvPfS0_S0_i)
        /*0070*/ 	.short	0x0380
        /*0072*/ 	.short	0x001c


	//----- nvinfo : EIATTR_SW_WAR
	.align		4
.L_11251:
        /*0074*/ 	.byte	0x04, 0x36
        /*0076*/ 	.short	(.L_11253 - .L_11252)
.L_11252:
        /*0078*/ 	.word	0x00000008
.L_11253:


//--------------------- .nv.info._Z10add_kernelILx672EEvPfS0_S0_i --------------------------
	.section	.nv.info._Z10add_kernelILx672EEvPfS0_S0_i,"",@"SHT_CUDA_INFO"
	.sectionflags	@""
	.align	4


	//----- nvinfo : EIATTR_CUDA_API_VERSION
	.align		4
        /*0000*/ 	.byte	0x04, 0x37
        /*0002*/ 	.short	(.L_11255 - .L_11254)
.L_11254:
        /*0004*/ 	.word	0x00000082


	//----- nvinfo : EIATTR_KPARAM_INFO
	.align		4
.L_11255:
        /*0008*/ 	.byte	0x04, 0x17
        /*000a*/ 	.short	(.L_11257 - .L_11256)
.L_11256:
        /*000c*/ 	.word	0x00000000
        /*0010*/ 	.short	0x0003
        /*0012*/ 	.short	0x0018
        /*0014*/ 	.byte	0x00, 0xf0, 0x11, 0x00


	//----- nvinfo : EIATTR_KPARAM_INFO
	.align		4
.L_11257:
        /*0018*/ 	.byte	0x04, 0x17
        /*001a*/ 	.short	(.L_11259 - .L_11258)
.L_11258:
        /*001c*/ 	.word	0x00000000
        /*0020*/ 	.short	0x0002
        /*0022*/ 	.short	0x0010
        /*0024*/ 	.byte	0x00, 0xf5, 0x21, 0x00


	//----- nvinfo : EIATTR_KPARAM_INFO
	.align		4
.L_11259:
        /*0028*/ 	.byte	0x04, 0x17
        /*002a*/ 	.short	(.L_11261 - .L_11260)
.L_11260:
        /*002c*/ 	.word	0x00000000
        /*0030*/ 	.short	0x0001
        /*0032*/ 	.short	0x0008
        /*0034*/ 	.byte	0x00, 0xf5, 0x21, 0x00


	//----- nvinfo : EIATTR_KPARAM_INFO
	.align		4
.L_11261:
        /*0038*/ 	.byte	0x04, 0x17
        /*003a*/ 	.short	(.L_11263 - .L_11262)
.L_11262:
        /*003c*/ 	.word	0x00000000
        /*0040*/ 	.short	0x0000
        /*0042*/ 	.short	0x0000
        /*0044*/ 	.byte	0x00, 0xf5, 0x21, 0x00


	//----- nvinfo : EIATTR_SPARSE_MMA_MASK
	.align		4
.L_11263:
        /*0048*/ 	.byte	0x03, 0x50
        /*004a*/ 	.short	0x0000


	//----- nvinfo : EIATTR_MAXREG_COUNT
	.align		4
        /*004c*/ 	.byte	0x03, 0x1b
        /*004e*/ 	.short	0x00ff


	//----- nvinfo : EIATTR_MERCURY_ISA_VERSION
	.align		4
        /*0050*/ 	.byte	0x03, 0x5f
        /*0052*/ 	.short	0x0101


	//----- nvinfo : EIATTR_VRC_CTA_INIT_COUNT
	.align		4
        /*0054*/ 	.byte	0x02, 0x4a
	.zero		1
	.zero		1


	//----- nvinfo : EIATTR_EXIT_INSTR_OFFSETS
	.align		4
        /*0058*/ 	.byte	0x04, 0x1c
        /*005a*/ 	.short	(.L_11265 - .L_11264)


	//   ....[0]....
.L_11264:
        /*005c*/ 	.word	0x00000070


	//   ....[1]....
        /*0060*/ 	.word	0x00000130


	//----- nvinfo : EIATTR_CBANK_PARAM_SIZE
	.align		4
.L_11265:
        /*0064*/ 	.byte	0x03, 0x19
        /*0066*/ 	.short	0x001c


	//----- nvinfo : EIATTR_PARAM_CBANK
	.align		4
        /*0068*/ 	.byte	0x04, 0x0a
        /*006a*/ 	.short	(.L_11267 - .L_11266)
	.align		4
.L_11266:
        /*006c*/ 	.word	index@(.nv.constant0._Z10add_kernelILx672EEvPfS0_S0_i)
        /*0070*/ 	.short	0x0380
        /*0072*/ 	.short	0x001c


	//----- nvinfo : EIATTR_SW_WAR
	.align		4
.L_11267:
        /*0074*/ 	.byte	0x04, 0x36
        /*0076*/ 	.short	(.L_11269 - .L_11268)
.L_11268:
        /*0078*/ 	.word	0x00000008
.L_11269:


//--------------------- .nv.info._Z10add_kernelILx671EEvPfS0_S0_i --------------------------
	.section	.nv.info._Z10add_kernelILx671EEvPfS0_S0_i,"",@"SHT_CUDA_INFO"
	.sectionflags	@""
	.align	4


	//----- nvinfo : EIATTR_CUDA_API_VERSION
	.align		4
        /*0000*/ 	.byte	0x04, 0x37
        /*0002*/ 	.short	(.L_11271 - .L_11270)
.L_11270:
        /*0004*/ 	.word	0x00000082


	//----- nvinfo : EIATTR_KPARAM_INFO
	.align		4
.L_11271:
        /*0008*/ 	.byte	0x04, 0x17
        /*000a*/ 	.short	(.L_11273 - .L_11272)
.L_11272:
        /*000c*/ 	.word	0x00000000
        /*0010*/ 	.short	0x0003
        /*0012*/ 	.short	0x0018
        /*0014*/ 	.byte	0x00, 0xf0, 0x11, 0x00


	//----- nvinfo : EIATTR_KPARAM_INFO
	.align		4
.L_11273:
        /*0018*/ 	.byte	0x04, 0x17
        /*001a*/ 	.short	(.L_11275 - .L_11274)
.L_11274:
        /*001c*/ 	.word	0x00000000
        /*0020*/ 	.short	0x0002
        /*0022*/ 	.short	0x0010
        /*0024*/ 	.byte	0x00, 0xf5, 0x21, 0x00


	//----- nvinfo : EIATTR_KPARAM_INFO
	.align		4
.L_11275:
        /*0028*/ 	.byte	0x04, 0x17
        /*002a*/ 	.short	(.L_11277 - .L_11276)
.L_11276:
        /*002c*/ 	.word	0x00000000
        /*0030*/ 	.short	0x0001
        /*0032*/ 	.short	0x0008
        /*0034*/ 	.byte	0x00, 0xf5, 0x21, 0x00


	//----- nvinfo : EIATTR_KPARAM_INFO
	.align		4
.L_11277:
        /*0038*/ 	.byte	0x04, 0x17
        /*003a*/ 	.short	(.L_11279 - .L_11278)
.L_11278:
        /*003c*/ 	.word	0x00000000
        /*0040*/ 	.short	0x0000
        /*0042*/ 	.short	0x0000
        /*0044*/ 	.byte	0x00, 0xf5, 0x21, 0x00


	//----- nvinfo : EIATTR_SPARSE_MMA_MASK
	.align		4
.L_11279:
        /*0048*/ 	.byte	0x03, 0x50
        /*004a*/ 	.short	0x0000


	//----- nvinfo : EIATTR_MAXREG_COUNT
	.align		4
        /*004c*/ 	.byte	0x03, 0x1b
        /*004e*/ 	.short	0x00ff


	//----- nvinfo : EIATTR_MERCURY_ISA_VERSION
	.align		4
        /*0050*/ 	.byte	0x03, 0x5f
        /*0052*/ 	.short	0x0101


	//----- nvinfo : EIATTR_VRC_CTA_INIT_COUNT
	.align		4
        /*0054*/ 	.byte	0x02, 0x4a
	.zero		1
	.zero		1


	//----- nvinfo : EIATTR_EXIT_INSTR_OFFSETS
	.align		4
        /*0058*/ 	.byte	0x04, 0x1c
        /*005a*/ 	.short	(.L_11281 - .L_11280)


	//   ....[0]....
.L_11280:
        /*005c*/ 	.word	0x00000070


	//   ....[1]....
        /*0060*/ 	.word	0x00000130


	//----- nvinfo : EIATTR_CBANK_PARAM_SIZE
	.align		4
.L_11281:
        /*0064*/ 	.byte	0x03, 0x19
        /*0066*/ 	.short	0x001c


	//----- nvinfo : EIATTR_PARAM_CBANK
	.align		4
        /*0068*/ 	.byte	0x04, 0x0a
        /*006a*/ 	.short	(.L_11283 - .L_11282)
	.align		4
.L_11282:
        /*006c*/ 	.word	index@(.nv.constant0._Z10add_kernelILx671EEvPfS0_S0_i)
        /*0070*/ 	.short	0x0380
        /*0072*/ 	.short	0x001c


	//----- nvinfo : EIATTR_SW_WAR
	.align		4
.L_11283:
        /*0074*/ 	.byte	0x04, 0x36
        /*0076*/ 	.short	(.L_11285 - .L_11284)
.L_11284:
        /*0078*/ 	.word	0x00000008
.L_11285:


//--------------------- .nv.info._Z10add_kernelILx670EEvPfS0_S0_i --------------------------
	.section	.nv.info._Z10add_kernelILx670EEvPfS0_S0_i,"",@"SHT_CUDA_INFO"
	.sectionflags	@""
	.align	4


	//----- nvinfo : EIATTR_CUDA_API_VERSION
	.align		4
        /*0000*/ 	.byte	0x04, 0x37
        /*0002*/ 	.short	(.L_11287 - .L_11286)
.L_11286:
        /*0004*/ 	.word	0x00000082


	//----- nvinfo : EIATTR_KPARAM_INFO
	.align		4
.L_11287:
        /*0008*/ 	.byte	0x04, 0x17
        /*000a*/ 	.short	(.L_11289 - .L_11288)
.L_11288:
        /*000c*/ 	.word	0x00000000
        /*0010*/ 	.short	0x0003
        /*0012*/ 	.short	0x0018
        /*0014*/ 	.byte	0x00, 0xf0, 0x11, 0x00


	//----- nvinfo : EIATTR_KPARAM_INFO
	.align		4
.L_11289:
        /*0018*/ 	.byte	0x04, 0x17
        /*001a*/ 	.short	(.L_11291 - .L_11290)
.L_11290:
        /*001c*/ 	.word	0x00000000
        /*0020*/ 	.short	0x0002
        /*0022*/ 	.short	0x0010
        /*0024*/ 	.byte	0x00, 0xf5, 0x21, 0x00


	//----- nvinfo : EIATTR_KPARAM_INFO
	.align		4
.L_11291:
        /*0028*/ 	.byte	0x04, 0x17
        /*002a*/ 	.short	(.L_11293 - .L_11292)
.L_11292:
        /*002c*/ 	.word	0x00000000
        /*0030*/ 	.short	0x0001
        /*0032*/ 	.short	0x0008
        /*0034*/ 	.byte	0x00, 0xf5, 0x21, 0x00


	//----- nvinfo : EIATTR_KPARAM_INFO
	.align		4
.L_11293:
        /*0038*/ 	.byte	0x04, 0x17
        /*003a*/ 	.short	(.L_11295 - .L_11294)
.L_11294:
        /*003c*/ 	.word	0x00000000
        /*0040*/ 	.short	0x0000
        /*0042*/ 	.short	0x0000
        /*0044*/ 	.byte	0x00, 0xf5, 0x21, 0x00


	//----- nvinfo : EIATTR_SPARSE_MMA_MASK
	.align		4
.L_11295:
        /*0048*/ 	.byte	0x03, 0x50
        /*004a*/ 	.short	0x0000


	//----- nvinfo : EIATTR_MAXREG_COUNT
	.align		4
        /*004c*/ 	.byte	0x03, 0x1b
        /*004e*/ 	.short	0x00ff


	//----- nvinfo : EIATTR_MERCURY_ISA_VERSION
	.align		4
        /*0050*/ 	.byte	0x03, 0x5f
        /*0052*/ 	.short	0x0101


	//----- nvinfo : EIATTR_VRC_CTA_INIT_COUNT
	.align		4
        /*0054*/ 	.byte	0x02, 0x4a
	.zero		1
	.zero		1


	//----- nvinfo : EIATTR_EXIT_INSTR_OFFSETS
	.align		4
        /*0058*/ 	.byte	0x04, 0x1c
        /*005a*/ 	.short	(.L_11297 - .L_11296)


	//   ....[0]....
.L_11296:
        /*005c*/ 	.word	0x00000070


	//   ....[1]....
        /*0060*/ 	.word	0x00000130


	//----- nvinfo : EIATTR_CBANK_PARAM_SIZE
	.align		4
.L_11297:
        /*0064*/ 	.byte	0x03, 0x19
        /*0066*/ 	.short	0x001c


	//----- nvinfo : EIATTR_PARAM_CBANK
	.align		4
        /*0068*/ 	.byte	0x04, 0x0a
        /*006a*/ 	.short	(.L_11299 - .L_11298)
	.align		4
.L_11298:
        /*006c*/ 	.word	index@(.nv.constant0._Z10add_kernelILx670EEvPfS0_S0_i)
        /*0070*/ 	.short	0x0380
        /*0072*/ 	.short	0x001c


	//----- nvinfo : EIATTR_SW_WAR
	.align		4
.L_11299:
        /*0074*/ 	.byte	0x04, 0x36
        /*0076*/ 	.short	(.L_11301 - .L_11300)
.L_11300:
        /*0078*/ 	.word	0x00000008
.L_11301:


//--------------------- .nv.info._Z10add_kernelILx669EEvPfS0_S0_i --------------------------
	.section	.nv.info._Z10add_kernelILx669EEvPfS0_S0_i,"",@"SHT_CUDA_INFO"
	.sectionflags	@""
	.align	4


	//----- nvinfo : EIATTR_CUDA_API_VERSION
	.align		4
        /*0000*/ 	.byte	0x04, 0x37
        /*0002*/ 	.short	(.L_11303 - .L_11302)
.L_11302:
        /*0004*/ 	.word	0x00000082


	//----- nvinfo : EIATTR_KPARAM_INFO
	.align		4
.L_11303:
        /*0008*/ 	.byte	0x04, 0x17
        /*000a*/ 	.short	(.L_11305 - .L_11304)
.L_11304:
        /*000c*/ 	.word	0x00000000
        /*0010*/ 	.short	0x0003
        /*0012*/ 	.short	0x0018
        /*0014*/ 	.byte	0x00, 0xf0, 0x11, 0x00


	//----- nvinfo : EIATTR_KPARAM_INFO
	.align		4
.L_11305:
        /*0018*/ 	.byte	0x04, 0x17
        /*001a*/ 	.short	(.L_11307 - .L_11306)
.L_11306:
        /*001c*/ 	.word	0x00000000
        /*0020*/ 	.short	0x0002
        /*0022*/ 	.short	0x0010
        /*0024*/ 	.byte	0x00, 0xf5, 0x21, 0x00


	//----- nvinfo : EIATTR_KPARAM_INFO
	.align		4
.L_11307:
        /*0028*/ 	.byte	0x04, 0x17
        /*002a*/ 	.short	(.L_11309 - .L_11308)
.L_11308:
        /*002c*/ 	.word	0x00000000
        /*0030*/ 	.short	0x0001
        /*0032*/ 	.short	0x0008
        /*0034*/ 	.byte	0x00, 0xf5, 0x21, 0x00


	//----- nvinfo : EIATTR_KPARAM_INFO
	.align		4
.L_11309:
        /*0038*/ 	.byte	0x04, 0x17
        /*003a*/ 	.short	(.L_11311 - .L_11310)
.L_11310:
        /*003c*/ 	.word	0x00000000
        /*0040*/ 	.short	0x0000
        /*0042*/ 	.short	0x0000
        /*0044*/ 	.byte	0x00, 0xf5, 0x21, 0x00


	//----- nvinfo : EIATTR_SPARSE_MMA_MASK
	.align		4
.L_11311:
        /*0048*/ 	.byte	0x03, 0x50
        /*004a*/ 	.short	0x0000


	//----- nvinfo : EIATTR_MAXREG_COUNT
	.align		4
        /*004c*/ 	.byte	0x03, 0x1b
        /*004e*/ 	.short	0x00ff


	//----- nvinfo : EIATTR_MERCURY_ISA_VERSION
	.align		4
        /*0050*/ 	.byte	0x03, 0x5f
        /*0052*/ 	.short	0x0101


	//----- nvinfo : EIATTR_VRC_CTA_INIT_COUNT
	.align		4
        /*0054*/ 	.byte	0x02, 0x4a
	.zero		1
	.zero		1


	//----- nvinfo : EIATTR_EXIT_INSTR_OFFSETS
	.align		4
        /*0058*/ 	.byte	0x04, 0x1c
        /*005a*/ 	.short	(.L_11313 - .L_11312)


	//   ....[0]....
.L_11312:
        /*005c*/ 	.word	0x00000070


	//   ....[1]....
        /*0060*/ 	.word	0x00000130


	//----- nvinfo : EIATTR_CBANK_PARAM_SIZE
	.align		4
.L_11313:
        /*0064*/ 	.byte	0x03, 0x19
        /*0066*/ 	.short	0x001c


	//----- nvinfo : EIATTR_PARAM_CBANK
	.align		4
        /*0068*/ 	.byte	0x04, 0x0a
        /*006a*/ 	.short	(.L_11315 - .L_11314)
	.align		4
.L_11314:
        /*006c*/ 	.word	index@(.nv.constant0._Z10add_kernelILx669EEvPfS0_S0_i)
        /*0070*/ 	.short	0x0380
        /*0072*/ 	.short	0x001c


	//----- nvinfo : EIATTR_SW_WAR
	.align		4
.L_11315:
        /*0074*/ 	.byte	0x04, 0x36
        /*0076*/ 	.short	(.L_11317 - .L_11316)
.L_11316:
        /*0078*/ 	.word	0x00000008
.L_11317:


//--------------------- .nv.info._Z10add_kernelILx668EEvPfS0_S0_i --------------------------
	.section	.nv.info._Z10add_kernelILx668EEvPfS0_S0_i,"",@"SHT_CUDA_INFO"
	.sectionflags	@""
	.align	4


	//----- nvinfo : EIATTR_CUDA_API_VERSION
	.align		4
        /*0000*/ 	.byte	0x04, 0x37
        /*0002*/ 	.short	(.L_11319 - .L_11318)
.L_11318:
        /*0004*/ 	.word	0x00000082


	//----- nvinfo : EIATTR_KPARAM_INFO
	.align		4
.L_11319:
        /*0008*/ 	.byte	0x04, 0x17
        /*000a*/ 	.short	(.L_11321 - .L_11320)
.L_11320:
        /*000c*/ 	.word	0x00000000
        /*0010*/ 	.short	0x0003
        /*0012*/ 	.short	0x0018
        /*0014*/ 	.byte	0x00, 0xf0, 0x11, 0x00


	//----- nvinfo : EIATTR_KPARAM_INFO
	.align		4
.L_11321:
        /*0018*/ 	.byte	0x04, 0x17
        /*001a*/ 	.short	(.L_11323 - .L_11322)
.L_11322:
        /*001c*/ 	.word	0x00000000
        /*0020*/ 	.short	0x0002
        /*0022*/ 	.short	0x0010
        /*0024*/ 	.byte	0x00, 0xf5, 0x21, 0x00


	//----- nvinfo : EIATTR_KPARAM_INFO
	.align		4
.L_11323:
        /*0028*/ 	.byte	0x04, 0x17
        /*002a*/ 	.short	(.L_11325 - .L_11324)
.L_11324:
        /*002c*/ 	.word	0x00000000
        /*0030*/ 	.short	0x0001
        /*0032*/ 	.short	0x0008
        /*0034*/ 	.byte	0x00, 0xf5, 0x21, 0x00


	//----- nvinfo : EIATTR_KPARAM_INFO
	.align		4
.L_11325:
        /*0038*/ 	.byte	0x04, 0x17
        /*003a*/ 	.short	(.L_11327 - .L_11326)
.L_11326:
        /*003c*/ 	.word	0x00000000
        /*0040*/ 	.short	0x0000
        /*0042*/ 	.short	0x0000
        /*0044*/ 	.byte	0x00, 0xf5, 0x21, 0x00


	//----- nvinfo : EIATTR_SPARSE_MMA_MASK
	.align		4
.L_11327:
        /*0048*/ 	.byte	0x03, 0x50
        /*004a*/ 	.short	0x0000


	//----- nvinfo : EIATTR_MAXREG_COUNT
	.align		4
        /*004c*/ 	.byte	0x03, 0x1b
        /*004e*/ 	.short	0x00ff


	//----- nvinfo : EIATTR_MERCURY_ISA_VERSION
	.align		4
        /*0050*/ 	.byte	0x03, 0x5f
        /*0052*/ 	.short	0x0101


	//----- nvinfo : EIATTR_VRC_CTA_INIT_COUNT
	.align		4
        /*0054*/ 	.byte	0x02, 0x4a
	.zero		1
	.zero		1


	//----- nvinfo : EIATTR_EXIT_INSTR_OFFSETS
	.align		4
        /*0058*/ 	.byte	0x04, 0x1c
        /*005a*/ 	.short	(.L_11329 - .L_11328)


	//   ....[0]....
.L_11328:
        /*005c*/ 	.word	0x00000070


	//   ....[1]....
        /*0060*/ 	.word	0x00000130


	//----- nvinfo : EIATTR_CBANK_PARAM_SIZE
	.align		4
.L_11329:
        /*0064*/ 	.byte	0x03, 0x19
        /*0066*/ 	.short	0x001c


	//----- nvinfo : EIATTR_PARAM_CBANK
	.align		4
        /*0068*/ 	.byte	0x04, 0x0a
        /*006a*/ 	.short	(.L_11331 - .L_11330)
	.align		4
.L_11330:
        /*006c*/ 	.word	index@(.nv.constant0._Z10add_kernelILx668EEvPfS0_S0_i)
        /*0070*/ 	.short	0x0380
        /*0072*/ 	.short	0x001c


	//----- nvinfo : EIATTR_SW_WAR
	.align		4
.L_11331:
        /*0074*/ 	.byte	0x04, 0x36
        /*0076*/ 	.short	(.L_11333 - .L_11332)
.L_11332:
        /*0078*/ 	.word	0x00000008
.L_11333:


//--------------------- .nv.info._Z10add_kernelILx667EEvPfS0_S0_i --------------------------
	.section	.nv.info._Z10add_kernelILx667EEvPfS0_S0_i,"",@"SHT_CUDA_INFO"
	.sectionflags	@""
	.align	4


	//----- nvinfo : EIATTR_CUDA_API_VERSION
	.align		4
        /*0000*/ 	.byte	0x04, 0x37
        /*0002*/ 	.short	(.L_11335 - .L_11334)
.L_11334:
        /*0004*/ 	.word	0x00000082


	//----- nvinfo : EIATTR_KPARAM_INFO
	.align		4
.L_11335:
        /*0008*/ 	.byte	0x04, 0x17
        /*000a*/ 	.short	(.L_11337 - .L_11336)
.L_11336:
        /*000c*/ 	.word	0x00000000
        /*0010*/ 	.short	0x0003
        /*0012*/ 	.short	0x0018
        /*0014*/ 	.byte	0x00, 0xf0, 0x11, 0x00


	//----- nvinfo : EIATTR_KPARAM_INFO
	.align		4
.L_11337:
        /*0018*/ 	.byte	0x04, 0x17
        /*001a*/ 	.short	(.L_11339 - .L_11338)
.L_11338:
        /*001c*/ 	.word	0x00000000
        /*0020*/ 	.short	0x0002
        /*0022*/ 	.short	0x0010
        /*0024*/ 	.byte	0x00, 0xf5, 0x21, 0x00


	//----- nvinfo : EIATTR_KPARAM_INFO
	.align		4
.L_11339:
        /*0028*/ 	.byte	0x04, 0x17
        /*002a*/ 	.short	(.L_11341 - .L_11340)
.L_11340:
        /*002c*/ 	.word	0x00000000
        /*0030*/ 	.short	0x0001
        /*0032*/ 	.short	0x0008
        /*0034*/ 	.byte	0x00, 0xf5, 0x21, 0x00


	//----- nvinfo : EIATTR_KPARAM_INFO
	.align		4
.L_11341:
        /*0038*/ 	.byte	0x04, 0x17
        /*003a*/ 	.short	(.L_11343 - .L_11342)
.L_11342:
        /*003c*/ 	.word	0x00000000
        /*0040*/ 	.short	0x0000
        /*0042*/ 	.short	0x0000
        /*0044*/ 	.byte	0x00, 0xf5, 0x21, 0x00


	//----- nvinfo : EIATTR_SPARSE_MMA_MASK
	.align		4
.L_11343:
        /*0048*/ 	.byte	0x03, 0x50
        /*004a*/ 	.short	0x0000


	//----- nvinfo : EIATTR_MAXREG_COUNT
	.align		4
        /*004c*/ 	.byte	0x03, 0x1b
        /*004e*/ 	.short	0x00ff


	//----- nvinfo : EIATTR_MERCURY_ISA_VERSION
	.align		4
        /*0050*/ 	.byte	0x03, 0x5f
        /*0052*/ 	.short	0x0101


	//----- nvinfo : EIATTR_VRC_CTA_INIT_COUNT
	.align		4
        /*0054*/ 	.byte	0x02, 0x4a
	.zero		1
	.zero		1


	//----- nvinfo : EIATTR_EXIT_INSTR_OFFSETS
	.align		4
        /*0058*/ 	.byte	0x04, 0x1c
        /*005a*/ 	.short	(.L_11345 - .L_11344)


	//   ....[0]....
.L_11344:
        /*005c*/ 	.word	0x00000070


	//   ....[1]....
        /*0060*/ 	.word	0x00000130


	//----- nvinfo : EIATTR_CBANK_PARAM_SIZE
	.align		4
.L_11345:
        /*0064*/ 	.byte	0x03, 0x19
        /*0066*/ 	.short	0x001c


	//----- nvinfo : EIATTR_PARAM_CBANK
	.align		4
        /*0068*/ 	.byte	0x04, 0x0a
        /*006a*/ 	.short	(.L_11347 - .L_11346)
	.align		4
.L_11346:
        /*006c*/ 	.word	index@(.nv.constant0._Z10add_kernelILx667EEvPfS0_S0_i)
        /*0070*/ 	.short	0x0380
        /*0072*/ 	.short	0x001c


	//----- nvinfo : EIATTR_SW_WAR
	.align		4
.L_11347:
        /*0074*/ 	.byte	0x04, 0x36
        /*0076*/ 	.short	(.L_11349 - .L_11348)
.L_11348:
        /*0078*/ 	.word	0x00000008
.L_11349:


//--------------------- .nv.info._Z10add_kernelILx666EEvPfS0_S0_i --------------------------
	.section	.nv.info._Z10add_kernelILx666EEvPfS0_S0_i,"",@"SHT_CUDA_INFO"
	.sectionflags	@""
	.align	4


	//----- nvinfo : EIATTR_CUDA_API_VERSION
	.align		4
        /*0000*/ 	.byte	0x04, 0x37
        /*0002*/ 	.short	(.L_11351 - .L_11350)
.L_11350:
        /*0004*/ 	.word	0x00000082


	//----- nvinfo : EIATTR_KPARAM_INFO
	.align		4
.L_11351:
        /*0008*/ 	.byte	0x04, 0x17
        /*000a*/ 	.short	(.L_11353 - .L_11352)
.L_11352:
        /*000c*/ 	.word	0x00000000
        /*0010*/ 	.short	0x0003
        /*0012*/ 	.short	0x0018
        /*0014*/ 	.byte	0x00, 0xf0, 0x11, 0x00


	//----- nvinfo : EIATTR_KPARAM_INFO
	.align		4
.L_11353:
        /*0018*/ 	.byte	0x04, 0x17
        /*001a*/ 	.short	(.L_11355 - .L_11354)
.L_11354:
        /*001c*/ 	.word	0x00000000
        /*0020*/ 	.short	0x0002
        /*0022*/ 	.short	0x0010
        /*0024*/ 	.byte	0x00, 0xf5, 0x21, 0x00


	//----- nvinfo : EIATTR_KPARAM_INFO
	.align		4
.L_11355:
        /*0028*/ 	.byte	0x04, 0x17
        /*002a*/ 	.short	(.L_11357 - .L_11356)
.L_11356:
        /*002c*/ 	.word	0x00000000
        /*0030*/ 	.short	0x0001
        /*0032*/ 	.short	0x0008
        /*0034*/ 	.byte	0x00, 0xf5, 0x21, 0x00


	//----- nvinfo : EIATTR_KPARAM_INFO
	.align		4
.L_11357:
        /*0038*/ 	.byte	0x04, 0x17
        /*003a*/ 	.short	(.L_11359 - .L_11358)
.L_11358:
        /*003c*/ 	.word	0x00000000
        /*0040*/ 	.short	0x0000
        /*0042*/ 	.short	0x0000
        /*0044*/ 	.byte	0x00, 0xf5, 0x21, 0x00


	//----- nvinfo : EIATTR_SPARSE_MMA_MASK
	.align		4
.L_11359:
        /*0048*/ 	.byte	0x03, 0x50
        /*004a*/ 	.short	0x0000


	//----- nvinfo : EIATTR_MAXREG_COUNT
	.align		4
        /*004c*/ 	.byte	0x03, 0x1b
        /*004e*/ 	.short	0x00ff


	//----- nvinfo : EIATTR_MERCURY_ISA_VERSION
	.align		4
        /*0050*/ 	.byte	0x03, 0x5f
        /*0052*/ 	.short	0x0101


	//----- nvinfo : EIATTR_VRC_CTA_INIT_COUNT
	.align		4
        /*0054*/ 	.byte	0x02, 0x4a
	.zero		1
	.zero		1


	//----- nvinfo : EIATTR_EXIT_INSTR_OFFSETS
	.align		4
        /*0058*/ 	.byte	0x04, 0x1c
        /*005a*/ 	.short	(.L_11361 - .L_11360)


	//   ....[0]....
.L_11360:
        /*005c*/ 	.word	0x00000070


	//   ....[1]....
        /*0060*/ 	.word	0x00000130


	//----- nvinfo : EIATTR_CBANK_PARAM_SIZE
	.align		4
.L_11361:
        /*0064*/ 	.byte	0x03, 0x19
        /*0066*/ 	.short	0x001c


	//----- nvinfo : EIATTR_PARAM_CBANK
	.align		4
        /*0068*/ 	.byte	0x04, 0x0a
        /*006a*/ 	.short	(.L_11363 - .L_11362)
	.align		4
.L_11362:
        /*006c*/ 	.word	index@(.nv.constant0._Z10add_kernelILx666EEvPfS0_S0_i)
        /*0070*/ 	.short	0x0380
        /*0072*/ 	.short	0x001c


	//----- nvinfo : EIATTR_SW_WAR
	.align		4
.L_11363:
        /*0074*/ 	.byte	0x04, 0x36
        /*0076*/ 	.short	(.L_11365 - .L_11364)
.L_11364:
        /*0078*/ 	.word	0x00000008
.L_11365:


//--------------------- .nv.info._Z10add_kernelILx665EEvPfS0_S0_i --------------------------
	.section	.nv.info._Z10add_kernelILx665EEvPfS0_S0_i,"",@"SHT_CUDA_INFO"
	.sectionflags	@""
	.align	4


	//----- nvinfo : EIATTR_CUDA_API_VERSION
	.align		4
        /*0000*/ 	.byte	0x04, 0x37
        /*0002*/ 	.short	(.L_11367 - .L_11366)
.L_11366:
        /*0004*/ 	.word	0x00000082


	//----- nvinfo : EIATTR_KPARAM_INFO
	.align		4
.L_11367:
        /*0008*/ 	.byte	0x04, 0x17
        /*000a*/ 	.short	(.L_11369 - .L_11368)
.L_11368:
        /*000c*/ 	.word	0x00000000
        /*0010*/ 	.short	0x0003
        /*0012*/ 	.short	0x0018
        /*0014*/ 	.byte	0x00, 0xf0, 0x11, 0x00


	//----- nvinfo : EIATTR_KPARAM_INFO
	.align		4
.L_11369:
        /*0018*/ 	.byte	0x04, 0x17
        /*001a*/ 	.short	(.L_11371 - .L_11370)
.L_11370:
        /*001c*/ 	.word	0x00000000
        /*0020*/ 	.short	0x0002
        /*0022*/ 	.short	0x0010
        /*0024*/ 	.byte	0x00, 0xf5, 0x21, 0x00


	//----- nvinfo : EIATTR_KPARAM_INFO
	.align		4
.L_11371:
        /*0028*/ 	.byte	0x04, 0x17
        /*002a*/ 	.short	(.L_11373 - .L_11372)
.L_11372:
        /*002c*/ 	.word	0x00000000
        /*0030*/ 	.short	0x0001
        /*0032*/ 	.short	0x0008
        /*0034*/ 	.byte	0x00, 0xf5, 0x21, 0x00


	//----- nvinfo : EIATTR_KPARAM_INFO
	.align		4
.L_11373:
        /*0038*/ 	.byte	0x04, 0x17
        /*003a*/ 	.short	(.L_11375 - .L_11374)
.L_11374:
        /*003c*/ 	.word	0x00000000
        /*0040*/ 	.short	0x0000
        /*0042*/ 	.short	0x0000
        /*0044*/ 	.byte	0x00, 0xf5, 0x21, 0x00


	//----- nvinfo : EIATTR_SPARSE_MMA_MASK
	.align		4
.L_11375:
        /*0048*/ 	.byte	0x03, 0x50
        /*004a*/ 	.short	0x0000


	//----- nvinfo : EIATTR_MAXREG_COUNT
	.align		4
        /*004c*/ 	.byte	0x03, 0x1b
        /*004e*/ 	.short	0x00ff


	//----- nvinfo : EIATTR_MERCURY_ISA_VERSION
	.align		4
        /*0050*/ 	.byte	0x03, 0x5f
        /*0052*/ 	.short	0x0101


	//----- nvinfo : EIATTR_VRC_CTA_INIT_COUNT
	.align		4
        /*0054*/ 	.byte	0x02, 0x4a
	.zero		1
	.zero		1


	//----- nvinfo : EIATTR_EXIT_INSTR_OFFSETS
	.align		4
        /*0058*/ 	.byte	0x04, 0x1c
        /*005a*/ 	.short	(.L_11377 - .L_11376)


	//   ....[0]....
.L_11376:
        /*005c*/ 	.word	0x00000070


	//   ....[1]....
        /*0060*/ 	.word	0x00000130


	//----- nvinfo : EIATTR_CBANK_PARAM_SIZE
	.align		4
.L_11377:
        /*0064*/ 	.byte	0x03, 0x19
        /*0066*/ 	.short	0x001c


	//----- nvinfo : EIATTR_PARAM_CBANK
	.align		4
        /*0068*/ 	.byte	0x04, 0x0a
        /*006a*/ 	.short	(.L_11379 - .L_11378)
	.align		4
.L_11378:
        /*006c*/ 	.word	index@(.nv.constant0._Z10add_kernelILx665EEvPfS0_S0_i)
        /*0070*/ 	.short	0x0380
        /*0072*/ 	.short	0x001c


	//----- nvinfo : EIATTR_SW_WAR
	.align		4
.L_11379:
        /*0074*/ 	.byte	0x04, 0x36
        /*0076*/ 	.short	(.L_11381 - .L_11380)
.L_11380:
        /*0078*/ 	.word	0x00000008
.L_11381:


//--------------------- .nv.info._Z10add_kernelILx664EEvPfS0_S0_i --------------------------
	.section	.nv.info._Z10add_kernelILx664EEvPfS0_S0_i,"",@"SHT_CUDA_INFO"
	.sectionflags	@""
	.align	4


	//----- nvinfo : EIATTR_CUDA_API_VERSION
	.align		4
        /*0000*/ 	.byte	0x04, 0x37
        /*0002*/ 	.short	(.L_11383 - .L_11382)
.L_11382:
        /*0004*/ 	.word	0x00000082


	//----- nvinfo : EIATTR_KPARAM_INFO
	.align		4
.L_11383:
        /*0008*/ 	.byte	0x04, 0x17
        /*000a*/ 	.short	(.L_11385 - .L_11384)
.L_11384:
        /*000c*/ 	.word	0x00000000
        /*0010*/ 	.short	0x0003
        /*0012*/ 	.short	0x0018
        /*0014*/ 	.byte	0x00, 0xf0, 0x11, 0x00


	//----- nvinfo : EIATTR_KPARAM_INFO
	.align		4
.L_11385:
        /*0018*/ 	.byte	0x04, 0x17
        /*001a*/ 	.short	(.L_11387 - .L_11386)
.L_11386:
        /*001c*/ 	.word	0x00000000
        /*0020*/ 	.short	0x0002
        /*0022*/ 	.short	0x0010
        /*0024*/ 	.byte	0x00, 0xf5, 0x21, 0x00


	//----- nvinfo : EIATTR_KPARAM_INFO
	.align		4
.L_11387:
        /*0028*/ 	.byte	0x04, 0x17
        /*002a*/ 	.short	(.L_11389 - .L_11388)
.L_11388:
        /*002c*/ 	.word	0x00000000
        /*0030*/ 	.short	0x0001
        /*0032*/ 	.short	0x0008
        /*0034*/ 	.byte	0x00, 0xf5, 0x21, 0x00


	//----- nvinfo : EIATTR_KPARAM_INFO
	.align		4
.L_11389:
        /*0038*/ 	.byte	0x04, 0x17
        /*003a*/ 	.short	(.L_11391 - .L_11390)
.L_11390:
        /*003c*/ 	.word	0x00000000
        /*0040*/ 	.short	0x0000
        /*0042*/ 	.short	0x0000
        /*0044*/ 	.byte	0x00, 0xf5, 0x21, 0x00


	//----- nvinfo : EIATTR_SPARSE_MMA_MASK
	.align		4
.L_11391:
        /*0048*/ 	.byte	0x03, 0x50
        /*004a*/ 	.short	0x0000


	//----- nvinfo : EIATTR_MAXREG_COUNT
	.align		4
        /*004c*/ 	.byte	0x03, 0x1b
        /*004e*/ 	.short	0x00ff


	//----- nvinfo : EIATTR_MERCURY_ISA_VERSION
	.align		4
        /*0050*/ 	.byte	0x03, 0x5f
        /*0052*/ 	.short	0x0101


	//----- nvinfo : EIATTR_VRC_CTA_INIT_COUNT
	.align		4
        /*0054*/ 	.byte	0x02, 0x4a
	.zero		1
	.zero		1


	//----- nvinfo : EIATTR_EXIT_INSTR_OFFSETS
	.align		4
        /*0058*/ 	.byte	0x04, 0x1c
        /*005a*/ 	.short	(.L_11393 - .L_11392)


	//   ....[0]....
.L_11392:
        /*005c*/ 	.word	0x00000070


	//   ....[1]....
        /*0060*/ 	.word	0x00000130


	//----- nvinfo : EIATTR_CBANK_PARAM_SIZE
	.align		4
.L_11393:
        /*0064*/ 	.byte	0x03, 0x19
        /*0066*/ 	.short	0x001c


	//----- nvinfo : EIATTR_PARAM_CBANK
	.align		4
        /*0068*/ 	.byte	0x04, 0x0a
        /*006a*/ 	.short	(.L_11395 - .L_11394)
	.align		4
.L_11394:
        /*006c*/ 	.word	index@(.nv.constant0._Z10add_kernelILx664EEvPfS0_S0_i)
        /*0070*/ 	.short	0x0380
        /*0072*/ 	.short	0x001c


	//----- nvinfo : EIATTR_SW_WAR
	.align		4
.L_11395:
        /*0074*/ 	.byte	0x04, 0x36
        /*0076*/ 	.short	(.L_11397 - .L_11396)
.L_11396:
        /*0078*/ 	.word	0x00000008
.L_11397:


//--------------------- .nv.info._Z10add_kernelILx663EEvPfS0_S0_i --------------------------
	.section	.nv.info._Z10add_kernelILx663EEvPfS0_S0_i,"",@"SHT_CUDA_INFO"
	.sectionflags	@""
	.align	4


	//----- nvinfo : EIATTR_CUDA_API_VERSION
	.align		4
        /*0000*/ 	.byte	0x04, 0x37
        /*0002*/ 	.short	(.L_11399 - .L_11398)
.L_11398:
        /*0004*/ 	.word	0x00000082


	//----- nvinfo : EIATTR_KPARAM_INFO
	.align		4
.L_11399:
        /*0008*/ 	.byte	0x04, 0x17
        /*000a*/ 	.short	(.L_11401 - .L_11400)
.L_11400:
        /*000c*/ 	.word	0x00000000
        /*0010*/ 	.short	0x0003
        /*0012*/ 	.short	0x0018
        /*0014*/ 	.byte	0x00, 0xf0, 0x11, 0x00


	//----- nvinfo : EIATTR_KPARAM_INFO
	.align		4
.L_11401:
        /*0018*/ 	.byte	0x04, 0x17
        /*001a*/ 	.short	(.L_11403 - .L_11402)
.L_11402:
        /*001c*/ 	.word	0x00000000
        /*0020*/ 	.short	0x0002
        /*0022*/ 	.short	0x0010
        /*0024*/ 	.byte	0x00, 0xf5, 0x21, 0x00


	//----- nvinfo : EIATTR_KPARAM_INFO
	.align		4
.L_11403:
        /*0028*/ 	.byte	0x04, 0x17
        /*002a*/ 	.short	(.L_11405 - .L_11404)
.L_11404:
        /*002c*/ 	.word	0x00000000
        /*0030*/ 	.short	0x0001
        /*0032*/ 	.short	0x0008
        /*0034*/ 	.byte	0x00, 0xf5, 0x21, 0x00


	//----- nvinfo : EIATTR_KPARAM_INFO
	.align		4
.L_11405:
        /*0038*/ 	.byte	0x04, 0x17
        /*003a*/ 	.short	(.L_11407 - .L_11406)
.L_11406:
        /*003c*/ 	.word	0x00000000
        /*0040*/ 	.short	0x0000
        /*0042*/ 	.short	0x0000
        /*0044*/ 	.byte	0x00, 0xf5, 0x21, 0x00


	//----- nvinfo : EIATTR_SPARSE_MMA_MASK
	.align		4
.L_11407:
        /*0048*/ 	.byte	0x03, 0x50
        /*004a*/ 	.short	0x0000


	//----- nvinfo : EIATTR_MAXREG_COUNT
	.align		4
        /*004c*/ 	.byte	0x03, 0x1b
        /*004e*/ 	.short	0x00ff


	//----- nvinfo : EIATTR_MERCURY_ISA_VERSION
	.align		4
        /*0050*/ 	.byte	0x03, 0x5f
        /*0052*/ 	.short	0x0101


	//----- nvinfo : EIATTR_VRC_CTA_INIT_COUNT
	.align		4
        /*0054*/ 	.byte	0x02, 0x4a
	.zero		1
	.zero		1


	//----- nvinfo : EIATTR_EXIT_INSTR_OFFSETS
	.align		4
        /*0058*/ 	.byte	0x04, 0x1c
        /*005a*/ 	.short	(.L_11409 - .L_11408)


	//   ....[0]....
.L_11408:
        /*005c*/ 	.word	0x00000070


	//   ....[1]....
        /*0060*/ 	.word	0x00000130


	//----- nvinfo : EIATTR_CBANK_PARAM_SIZE
	.align		4
.L_11409:
        /*0064*/ 	.byte	0x03, 0x19
        /*0066*/ 	.short	0x001c


	//----- nvinfo : EIATTR_PARAM_CBANK
	.align		4
        /*0068*/ 	.byte	0x04, 0x0a
        /*006a*/ 	.short	(.L_11411 - .L_11410)
	.align		4
.L_11410:
        /*006c*/ 	.word	index@(.nv.constant0._Z10add_kernelILx663EEvPfS0_S0_i)
        /*0070*/ 	.short	0x0380
        /*0072*/ 	.short	0x001c


	//----- nvinfo : EIATTR_SW_WAR
	.align		4
.L_11411:
        /*0074*/ 	.byte	0x04, 0x36
        /*0076*/ 	.short	(.L_11413 - .L_11412)
.L_11412:
        /*0078*/ 	.word	0x00000008
.L_11413:


//--------------------- .nv.info._Z10add_kernelILx662EEvPfS0_S0_i --------------------------
	.section	.nv.info._Z10add_kernelILx662EEvPfS0_S0_i,"",@"SHT_CUDA_INFO"
	.sectionflags	@""
	.align	4


	//----- nvinfo : EIATTR_CUDA_API_VERSION
	.align		4
        /*0000*/ 	.byte	0x04, 0x37
        /*0002*/ 	.short	(.L_11415 - .L_11414)
.L_11414:
        /*0004*/ 	.word	0x00000082


	//----- nvinfo : EIATTR_KPARAM_INFO
	.align		4
.L_11415:
        /*0008*/ 	.byte	0x04, 0x17
        /*000a*/ 	.short	(.L_11417 - .L_11416)
.L_11416:
        /*000c*/ 	.word	0x00000000
        /*0010*/ 	.short	0x0003
        /*0012*/ 	.short	0x0018
        /*0014*/ 	.byte	0x00, 0xf0, 0x11, 0x00


	//----- nvinfo : EIATTR_KPARAM_INFO
	.align		4
.L_11417:
        /*0018*/ 	.byte	0x04, 0x17
        /*001a*/ 	.short	(.L_11419 - .L_11418)
.L_11418:
        /*001c*/ 	.word	0x00000000
        /*0020*/ 	.short	0x0002
        /*0022*/ 	.short	0x0010
        /*0024*/ 	.byte	0x00, 0xf5, 0x21, 0x00


	//----- nvinfo : EIATTR_KPARAM_INFO
	.align		4
.L_11419:
        /*0028*/ 	.byte	0x04, 0x17
        /*002a*/ 	.short	(.L_11421 - .L_11420)
.L_11420:
        /*002c*/ 	.word	0x00000000
        /*0030*/ 	.short	0x0001
        /*0032*/ 	.short	0x0008
        /*0034*/ 	.byte	0x00, 0xf5, 0x21, 0x00


	//----- nvinfo : EIATTR_KPARAM_INFO
	.align		4
.L_11421:
        /*0038*/ 	.byte	0x04, 0x17
        /*003a*/ 	.short	(.L_11423 - .L_11422)
.L_11422:
        /*003c*/ 	.word	0x00000000
        /*0040*/ 	.short	0x0000
        /*0042*/ 	.short	0x0000
        /*0044*/ 	.byte	0x00, 0xf5, 0x21, 0x00


	//----- nvinfo : EIATTR_SPARSE_MMA_MASK
	.align		4
.L_11423:
        /*0048*/ 	.byte	0x03, 0x50
        /*004a*/ 	.short	0x0000


	//----- nvinfo : EIATTR_MAXREG_COUNT
	.align		4
        /*004c*/ 	.byte	0x03, 0x1b
        /*004e*/ 	.short	0x00ff


	//----- nvinfo : EIATTR_MERCURY_ISA_VERSION
	.align		4
        /*0050*/ 	.byte	0x03, 0x5f
        /*0052*/ 	.short	0x0101


	//----- nvinfo : EIATTR_VRC_CTA_INIT_COUNT
	.align		4
        /*0054*/ 	.byte	0x02, 0x4a
	.zero		1
	.zero		1


	//----- nvinfo : EIATTR_EXIT_INSTR_OFFSETS
	.align		4
        /*0058*/ 	.byte	0x04, 0x1c
        /*005a*/ 	.short	(.L_11425 - .L_11424)


	//   ....[0]....
.L_11424:
        /*005c*/ 	.word	0x00000070


	//   ....[1]....
        /*0060*/ 	.word	0x00000130


	//----- nvinfo : EIATTR_CBANK_PARAM_SIZE
	.align		4
.L_11425:
        /*0064*/ 	.byte	0x03, 0x19
        /*0066*/ 	.short	0x001c


	//----- nvinfo : EIATTR_PARAM_CBANK
	.align		4
        /*0068*/ 	.byte	0x04, 0x0a
        /*006a*/ 	.short	(.L_11427 - .L_11426)
	.align		4
.L_11426:
        /*006c*/ 	.word	index@(.nv.constant0._Z10add_kernelILx662EEvPfS0_S0_i)
        /*0070*/ 	.short	0x0380
        /*0072*/ 	.short	0x001c


	//----- nvinfo : EIATTR_SW_WAR
	.align		4
.L_11427:
        /*0074*/ 	.byte	0x04, 0x36
        /*0076*/ 	.short	(.L_11429 - .L_11428)
.L_11428:
        /*0078*/ 	.word	0x00000008
.L_11429:


//--------------------- .nv.info._Z10add_kernelILx661EEvPfS0_S0_i --------------------------
	.section	.nv.info._Z10add_kernelILx661EEvPfS0_S0_i,"",@"SHT_CUDA_INFO"
	.sectionflags	@""
	.align	4


	//----- nvinfo : EIATTR_CUDA_API_VERSION
	.align		4
        /*0000*/ 	.byte	0x04, 0x37
        /*0002*/ 	.short	(.L_11431 - .L_11430)
.L_11430:
        /*0004*/ 	.word	0x00000082


	//----- nvinfo : EIATTR_KPARAM_INFO
	.align		4
.L_11431:
        /*0008*/ 	.byte	0x04, 0x17
        /*000a*/ 	.short	(.L_11433 - .L_11432)
.L_11432:
        /*000c*/ 	.word	0x00000000
        /*0010*/ 	.short	0x0003
        /*0012*/ 	.short	0x0018
        /*0014*/ 	.byte	0x00, 0xf0, 0x11, 0x00


	//----- nvinfo : EIATTR_KPARAM_INFO
	.align		4
.L_11433:
        /*0018*/ 	.byte	0x04, 0x17
        /*001a*/ 	.short	(.L_11435 - .L_11434)
.L_11434:
        /*001c*/ 	.word	0x00000000
        /*0020*/ 	.short	0x0002
        /*0022*/ 	.short	0x0010
        /*0024*/ 	.byte	0x00, 0xf5, 0x21, 0x00


	//----- nvinfo : EIATTR_KPARAM_INFO
	.align		4
.L_11435:
        /*0028*/ 	.byte	0x04, 0x17
        /*002a*/ 	.short	(.L_11437 - .L_11436)
.L_11436:
        /*002c*/ 	.word	0x00000000
        /*0030*/ 	.short	0x0001
        /*0032*/ 	.short	0x0008
        /*0034*/ 	.byte	0x00, 0xf5, 0x21, 0x00


	//----- nvinfo : EIATTR_KPARAM_INFO
	.align		4
.L_11437:
        /*0038*/ 	.byte	0x04, 0x17
        /*003a*/ 	.short	(.L_11439 - .L_11438)
.L_11438:
        /*003c*/ 	.word	0x00000000
        /*0040*/ 	.short	0x0000
        /*0042*/ 	.short	0x0000
        /*0044*/ 	.byte	0x00, 0xf5, 0x21, 0x00


	//----- nvinfo : EIATTR_SPARSE_MMA_MASK
	.align		4
.L_11439:
        /*0048*/ 	.byte	0x03, 0x50
        /*004a*/ 	.short	0x0000


	//----- nvinfo : EIATTR_MAXREG_COUNT
	.align		4
        /*004c*/ 	.byte	0x03, 0x1b
        /*004e*/ 	.short	0x00ff


	//----- nvinfo : EIATTR_MERCURY_ISA_VERSION
	.align		4
        /*0050*/ 	.byte	0x03, 0x5f
        /*0052*/ 	.short	0x0101


	//----- nvinfo : EIATTR_VRC_CTA_INIT_COUNT
	.align		4
        /*0054*/ 	.byte	0x02, 0x4a
	.zero		1
	.zero		1


	//----- nvinfo : EIATTR_EXIT_INSTR_OFFSETS
	.align		4
        /*0058*/ 	.byte	0x04, 0x1c
        /*005a*/ 	.short	(.L_11441 - .L_11440)


	//   ....[0]....
.L_11440:
        /*005c*/ 	.word	0x00000070


	//   ....[1]....
        /*0060*/ 	.word	0x00000130


	//----- nvinfo : EIATTR_CBANK_PARAM_SIZE
	.align		4
.L_11441:
        /*0064*/ 	.byte	0x03, 0x19
        /*0066*/ 	.short	0x001c


	//----- nvinfo : EIATTR_PARAM_CBANK
	.align		4
        /*0068*/ 	.byte	0x04, 0x0a
        /*006a*/ 	.short	(.L_11443 - .L_11442)
	.align		4
.L_11442:
        /*006c*/ 	.word	index@(.nv.constant0._Z10add_kernelILx661EEvPfS0_S0_i)
        /*0070*/ 	.short	0x0380
        /*0072*/ 	.short	0x001c


	//----- nvinfo : EIATTR_SW_WAR
	.align		4
.L_11443:
        /*0074*/ 	.byte	0x04, 0x36
        /*0076*/ 	.short	(.L_11445 - .L_11444)
.L_11444:
        /*0078*/ 	.word	0x00000008
.L_11445:


//--------------------- .nv.info._Z10add_kernelILx660EEvPfS0_S0_i --------------------------
	.section	.nv.info._Z10add_kernelILx660EEvPfS0_S0_i,"",@"SHT_CUDA_INFO"
	.sectionflags	@""
	.align	4


	//----- nvinfo : EIATTR_CUDA_API_VERSION
	.align		4
        /*0000*/ 	.byte	0x04, 0x37
        /*0002*/ 	.short	(.L_11447 - .L_11446)
.L_11446:
        /*0004*/ 	.word	0x00000082


	//----- nvinfo : EIATTR_KPARAM_INFO
	.align		4
.L_11447:
        /*0008*/ 	.byte	0x04, 0x17
        /*000a*/ 	.short	(.L_11449 - .L_11448)
.L_11448:
        /*000c*/ 	.word	0x00000000
        /*0010*/ 	.short	0x0003
        /*0012*/ 	.short	0x0018
        /*0014*/ 	.byte	0x00, 0xf0, 0x11, 0x00


	//----- nvinfo : EIATTR_KPARAM_INFO
	.align		4
.L_11449:
        /*0018*/ 	.byte	0x04, 0x17
        /*001a*/ 	.short	(.L_11451 - .L_11450)
.L_11450:
        /*001c*/ 	.word	0x00000000
        /*0020*/ 	.short	0x0002
        /*0022*/ 	.short	0x0010
        /*0024*/ 	.byte	0x00, 0xf5, 0x21, 0x00


	//----- nvinfo : EIATTR_KPARAM_INFO
	.align		4
.L_11451:
        /*0028*/ 	.byte	0x04, 0x17
        /*002a*/ 	.short	(.L_11453 - .L_11452)
.L_11452:
        /*002c*/ 	.word	0x00000000
        /*0030*/ 	.short	0x0001
        /*0032*/ 	.short	0x0008
        /*0034*/ 	.byte	0x00, 0xf5, 0x21, 0x00


	//----- nvinfo : EIATTR_KPARAM_INFO
	.align		4
.L_11453:
        /*0038*/ 	.byte	0x04, 0x17
        /*003a*/ 	.short	(.L_11455 - .L_11454)
.L_11454:
        /*003c*/ 	.word	0x00000000
        /*0040*/ 	.short	0x0000
        /*0042*/ 	.short	0x0000
        /*0044*/ 	.byte	0x00, 0xf5, 0x21, 0x00


	//----- nvinfo : EIATTR_SPARSE_MMA_MASK
	.align		4
.L_11455:
        /*0048*/ 	.byte	0x03, 0x50
        /*004a*/ 	.short	0x0000


	//----- nvinfo : EIATTR_MAXREG_COUNT
	.align		4
        /*004c*/ 	.byte	0x03, 0x1b
        /*004e*/ 	.short	0x00ff


	//----- nvinfo : EIATTR_MERCURY_ISA_VERSION
	.align		4
        /*0050*/ 	.byte	0x03, 0x5f
        /*0052*/ 	.short	0x0101


	//----- nvinfo : EIATTR_VRC_CTA_INIT_COUNT
	.align		4
        /*0054*/ 	.byte	0x02, 0x4a
	.zero		1
	.zero		1


	//----- nvinfo : EIATTR_EXIT_INSTR_OFFSETS
	.align		4
        /*0058*/ 	.byte	0x04, 0x1c
        /*005a*/ 	.short	(.L_11457 - .L_11456)


	//   ....[0]....
.L_11456:
        /*005c*/ 	.word	0x00000070


	//   ....[1]....
        /*0060*/ 	.word	0x00000130


	//----- nvinfo : EIATTR_CBANK_PARAM_SIZE
	.align		4
.L_11457:
        /*0064*/ 	.byte	0x03, 0x19
        /*0066*/ 	.short	0x001c


	//----- nvinfo : EIATTR_PARAM_CBANK
	.align		4
        /*0068*/ 	.byte	0x04, 0x0a
        /*006a*/ 	.short	(.L_11459 - .L_11458)
	.align		4
.L_11458:
        /*006c*/ 	.word	index@(.nv.constant0._Z10add_kernelILx660EEvPfS0_S0_i)
        /*0070*/ 	.short	0x0380
        /*0072*/ 	.short	0x001c


	//----- nvinfo : EIATTR_SW_WAR
	.align		4
.L_11459:
        /*0074*/ 	.byte	0x04, 0x36
        /*0076*/ 	.short	(.L_11461 - .L_11460)
.L_11460:
        /*0078*/ 	.word	0x00000008
.L_11461:


//--------------------- .nv.info._Z10add_kernelILx659EEvPfS0_S0_i --------------------------
	.section	.nv.info._Z10add_kernelILx659EEvPfS0_S0_i,"",@"SHT_CUDA_INFO"
	.sectionflags	@""
	.align	4


	//----- nvinfo : EIATTR_CUDA_API_VERSION
	.align		4
        /*0000*/ 	.byte	0x04, 0x37
        /*0002*/ 	.short	(.L_11463 - .L_11462)
.L_11462:
        /*0004*/ 	.word	0x00000082


	//----- nvinfo : EIATTR_KPARAM_INFO
	.align		4
.L_11463:
        /*0008*/ 	.byte	0x04, 0x17
        /*000a*/ 	.short	(.L_11465 - .L_11464)
.L_11464:
        /*000c*/ 	.word	0x00000000
        /*0010*/ 	.short	0x0003
        /*0012*/ 	.short	0x0018
        /*0014*/ 	.byte	0x00, 0xf0, 0x11, 0x00


	//----- nvinfo : EIATTR_KPARAM_INFO
	.align		4
.L_11465:
        /*0018*/ 	.byte	0x04, 0x17
        /*001a*/ 	.short	(.L_11467 - .L_11466)
.L_11466:
        /*001c*/ 	.word	0x00000000
        /*0020*/ 	.short	0x0002
        /*0022*/ 	.short	0x0010
        /*0024*/ 	.byte	0x00, 0xf5, 0x21, 0x00


	//----- nvinfo : EIATTR_KPARAM_INFO
	.align		4
.L_11467:
        /*0028*/ 	.byte	0x04, 0x17
        /*002a*/ 	.short	(.L_11469 - .L_11468)
.L_11468:
        /*002c*/ 	.word	0x00000000
        /*0030*/ 	.short	0x0001
        /*0032*/ 	.short	0x0008
        /*0034*/ 	.byte	0x00, 0xf5, 0x21, 0x00


	//----- nvinfo : EIATTR_KPARAM_INFO
	.align		4
.L_11469:
        /*0038*/ 	.byte	0x04, 0x17
        /*003a*/ 	.short	(.L_11471 - .L_11470)
.L_11470:
        /*003c*/ 	.word	0x00000000
        /*0040*/ 	.short	0x0000
        /*0042*/ 	.short	0x0000
        /*0044*/ 	.byte	0x00, 0xf5, 0x21, 0x00


	//----- nvinfo : EIATTR_SPARSE_MMA_MASK
	.align		4
.L_11471:
        /*0048*/ 	.byte	0x03, 0x50
        /*004a*/ 	.short	0x0000


	//----- nvinfo : EIATTR_MAXREG_COUNT
	.align		4
        /*004c*/ 	.byte	0x03, 0x1b
        /*004e*/ 	.short	0x00ff


	//----- nvinfo : EIATTR_MERCURY_ISA_VERSION
	.align		4
        /*0050*/ 	.byte	0x03, 0x5f
        /*0052*/ 	.short	0x0101


	//----- nvinfo : EIATTR_VRC_CTA_INIT_COUNT
	.align		4
        /*0054*/ 	.byte	0x02, 0x4a
	.zero		1
	.zero		1


	//----- nvinfo : EIATTR_EXIT_INSTR_OFFSETS
	.align		4
        /*0058*/ 	.byte	0x04, 0x1c
        /*005a*/ 	.short	(.L_11473 - .L_11472)


	//   ....[0]....
.L_11472:
        /*005c*/ 	.word	0x00000070


	//   ....[1]....
        /*0060*/ 	.word	0x00000130


	//----- nvinfo : EIATTR_CBANK_PARAM_SIZE
	.align		4
.L_11473:
        /*0064*/ 	.byte	0x03, 0x19
        /*0066*/ 	.short	0x001c


	//----- nvinfo : EIATTR_PARAM_CBANK
	.align		4
        /*0068*/ 	.byte	0x04, 0x0a
        /*006a*/ 	.short	(.L_11475 - .L_11474)
	.align		4
.L_11474:
        /*006c*/ 	.word	index@(.nv.constant0._Z10add_kernelILx659EEvPfS0_S0_i)
        /*0070*/ 	.short	0x0380
        /*0072*/ 	.short	0x001c


	//----- nvinfo : EIATTR_SW_WAR
	.align		4
.L_11475:
        /*0074*/ 	.byte	0x04, 0x36
        /*0076*/ 	.short	(.L_11477 - .L_11476)
.L_11476:
        /*0078*/ 	.word	0x00000008
.L_11477:


//--------------------- .nv.info._Z10add_kernelILx658EEvPfS0_S0_i --------------------------
	.section	.nv.info._Z10add_kernelILx658EEvPfS0_S0_i,"",@"SHT_CUDA_INFO"
	.sectionflags	@""
	.align	4


	//----- nvinfo : EIATTR_CUDA_API_VERSION
	.align		4
        /*0000*/ 	.byte	0x04, 0x37
        /*0002*/ 	.short	(.L_11479 - .L_11478)
.L_11478:
        /*0004*/ 	.word	0x00000082


	//----- nvinfo : EIATTR_KPARAM_INFO
	.align		4
.L_11479:
        /*0008*/ 	.byte	0x04, 0x17
        /*000a*/ 	.short	(.L_11481 - .L_11480)
.L_11480:
        /*000c*/ 	.word	0x00000000
        /*0010*/ 	.short	0x0003
        /*0012*/ 	.short	0x0018
        /*0014*/ 	.byte	0x00, 0xf0, 0x11, 0x00


	//----- nvinfo : EIATTR_KPARAM_INFO
	.align		4
.L_11481:
        /*0018*/ 	.byte	0x04, 0x17
        /*001a*/ 	.short	(.L_11483 - .L_11482)
.L_11482:
        /*001c*/ 	.word	0x00000000
        /*0020*/ 	.short	0x0002
        /*0022*/ 	.short	0x0010
        /*0024*/ 	.byte	0x00, 0xf5, 0x21, 0x00


	//----- nvinfo : EIATTR_KPARAM_INFO
	.align		4
.L_11483:
        /*0028*/ 	.byte	0x04, 0x17
        /*002a*/ 	.short	(.L_11485 - .L_11484)
.L_11484:
        /*002c*/ 	.word	0x00000000
        /*0030*/ 	.short	0x0001
        /*0032*/ 	.short	0x0008
        /*0034*/ 	.byte	0x00, 0xf5, 0x21, 0x00


	//----- nvinfo : EIATTR_KPARAM_INFO
	.align		4
.L_11485:
        /*0038*/ 	.byte	0x04, 0x17
        /*003a*/ 	.short	(.L_11487 - .L_11486)
.L_11486:
        /*003c*/ 	.word	0x00000000
        /*0040*/ 	.short	0x0000
        /*0042*/ 	.short	0x0000
        /*0044*/ 	.byte	0x00, 0xf5, 0x21, 0x00


	//----- nvinfo : EIATTR_SPARSE_MMA_MASK
	.align		4
.L_11487:
        /*0048*/ 	.byte	0x03, 0x50
        /*004a*/ 	.short	0x0000


	//----- nvinfo : EIATTR_MAXREG_COUNT
	.align		4
        /*004c*/ 	.byte	0x03, 0x1b
        /*004e*/ 	.short	0x00ff


	//----- nvinfo : EIATTR_MERCURY_ISA_VERSION
	.align		4
        /*0050*/ 	.byte	0x03, 0x5f
        /*0052*/ 	.short	0x0101


	//----- nvinfo : EIATTR_VRC_CTA_INIT_COUNT
	.align		4
        /*0054*/ 	.byte	0x02, 0x4a
	.zero		1
	.zero		1


	//----- nvinfo : EIATTR_EXIT_INSTR_OFFSETS
	.align		4
        /*0058*/ 	.byte	0x04, 0x1c
        /*005a*/ 	.short	(.L_11489 - .L_11488)


	//   ....[0]....
.L_11488:
        /*005c*/ 	.word	0x00000070


	//   ....[1]....
        /*0060*/ 	.word	0x00000130


	//----- nvinfo : EIATTR_CBANK_PARAM_SIZE
	.align		4
.L_11489:
        /*0064*/ 	.byte	0x03, 0x19
        /*0066*/ 	.short	0x001c


	//----- nvinfo : EIATTR_PARAM_CBANK
	.align		4
        /*0068*/ 	.byte	0x04, 0x0a
        /*006a*/ 	.short	(.L_11491 - .L_11490)
	.align		4
.L_11490:
        /*006c*/ 	.word	index@(.nv.constant0._Z10add_kernelILx658EEvPfS0_S0_i)
        /*0070*/ 	.short	0x0380
        /*0072*/ 	.short	0x001c


	//----- nvinfo : EIATTR_SW_WAR
	.align		4
.L_11491:
        /*0074*/ 	.byte	0x04, 0x36
        /*0076*/ 	.short	(.L_11493 - .L_11492)
.L_11492:
        /*0078*/ 	.word	0x00000008
.L_11493:


//--------------------- .nv.info._Z10add_kernelILx657EEvPfS0_S0_i --------------------------
	.section	.nv.info._Z10add_kernelILx657EEvPfS0_S0_i,"",@"SHT_CUDA_INFO"
	.sectionflags	@""
	.align	4


	//----- nvinfo : EIATTR_CUDA_API_VERSION
	.align		4
        /*0000*/ 	.byte	0x04, 0x37
        /*0002*/ 	.short	(.L_11495 - .L_11494)
.L_11494:
        /*0004*/ 	.word	0x00000082


	//----- nvinfo : EIATTR_KPARAM_INFO
	.align		4
.L_11495:
        /*0008*/ 	.byte	0x04, 0x17
        /*000a*/ 	.short	(.L_11497 - .L_11496)
.L_11496:
        /*000c*/ 	.word	0x00000000
        /*0010*/ 	.short	0x0003
        /*0012*/ 	.short	0x0018
        /*0014*/ 	.byte	0x00, 0xf0, 0x11, 0x00


	//----- nvinfo : EIATTR_KPARAM_INFO
	.align		4
.L_11497:
        /*0018*/ 	.byte	0x04, 0x17
        /*001a*/ 	.short	(.L_11499 - .L_11498)
.L_11498:
        /*001c*/ 	.word	0x00000000
        /*0020*/ 	.short	0x0002
        /*0022*/ 	.short	0x0010
        /*0024*/ 	.byte	0x00, 0xf5, 0x21, 0x00


	//----- nvinfo : EIATTR_KPARAM_INFO
	.align		4
.L_11499:
        /*0028*/ 	.byte	0x04, 0x17
        /*002a*/ 	.short	(.L_11501 - .L_11500)
.L_11500:
        /*002c*/ 	.word	0x00000000
        /*0030*/ 	.short	0x0001
        /*0032*/ 	.short	0x0008
        /*0034*/ 	.byte	0x00, 0xf5, 0x21, 0x00


	//----- nvinfo : EIATTR_KPARAM_INFO
	.align		4
.L_11501:
        /*0038*/ 	.byte	0x04, 0x17
        /*003a*/ 	.short	(.L_11503 - .L_11502)
.L_11502:
        /*003c*/ 	.word	0x00000000
        /*0040*/ 	.short	0x0000
        /*0042*/ 	.short	0x0000
        /*0044*/ 	.byte	0x00, 0xf5, 0x21, 0x00


	//----- nvinfo : EIATTR_SPARSE_MMA_MASK
	.align		4
.L_11503:
        /*0048*/ 	.byte	0x03, 0x50
        /*004a*/ 	.short	0x0000


	//----- nvinfo : EIATTR_MAXREG_COUNT
	.align		4
        /*004c*/ 	.byte	0x03, 0x1b
        /*004e*/ 	.short	0x00ff


	//----- nvinfo : EIATTR_MERCURY_ISA_VERSION
	.align		4
        /*0050*/ 	.byte	0x03, 0x5f
        /*0052*/ 	.short	0x0101


	//----- nvinfo : EIATTR_VRC_CTA_INIT_COUNT
	.align		4
        /*0054*/ 	.byte	0x02, 0x4a
	.zero		1
	.zero		1


	//----- nvinfo : EIATTR_EXIT_INSTR_OFFSETS
	.align		4
        /*0058*/ 	.byte	0x04, 0x1c
        /*005a*/ 	.short	(.L_11505 - .L_11504)


	//   ....[0]....
.L_11504:
        /*005c*/ 	.word	0x00000070


	//   ....[1]....
        /*0060*/ 	.word	0x00000130


	//----- nvinfo : EIATTR_CBANK_PARAM_SIZE
	.align		4
.L_11505:
        /*0064*/ 	.byte	0x03, 0x19
        /*0066*/ 	.short	0x001c


	//----- nvinfo : EIATTR_PARAM_CBANK
	.align		4
        /*0068*/ 	.byte	0x04, 0x0a
        /*006a*/ 	.short	(.L_11507 - .L_11506)
	.align		4
.L_11506:
        /*006c*/ 	.word	index@(.nv.constant0._Z10add_kernelILx657EEvPfS0_S0_i)
        /*0070*/ 	.short	0x0380
        /*0072*/ 	.short	0x001c


	//----- nvinfo : EIATTR_SW_WAR
	.align		4
.L_11507:
        /*0074*/ 	.byte	0x04, 0x36
        /*0076*/ 	.short	(.L_11509 - .L_11508)
.L_11508:
        /*0078*/ 	.word	0x00000008
.L_11509:


//--------------------- .nv.info._Z10add_kernelILx656EEvPfS0_S0_i --------------------------
	.section	.nv.info._Z10add_kernelILx656EEvPfS0_S0_i,"",@"SHT_CUDA_INFO"
	.sectionflags	@""
	.align	4


	//----- nvinfo : EIATTR_CUDA_API_VERSION
	.align		4
        /*0000*/ 	.byte	0x04, 0x37
        /*0002*/ 	.short	(.L_11511 - .L_11510)
.L_11510:
        /*0004*/ 	.word	0x00000082


	//----- nvinfo : EIATTR_KPARAM_INFO
	.align		4
.L_11511:
        /*0008*/ 	.byte	0x04, 0x17
        /*000a*/ 	.short	(.L_11513 - .L_11512)
.L_11512:
        /*000c*/ 	.word	0x00000000
        /*0010*/ 	.short	0x0003
        /*0012*/ 	.short	0x0018
        /*0014*/ 	.byte	0x00, 0xf0, 0x11, 0x00


	//----- nvinfo : EIATTR_KPARAM_INFO
	.align		4
.L_11513:
        /*0018*/ 	.byte	0x04, 0x17
        /*001a*/ 	.short	(.L_11515 - .L_11514)
.L_11514:
        /*001c*/ 	.word	0x00000000
        /*0020*/ 	.short	0x0002
        /*0022*/ 	.short	0x0010
        /*0024*/ 	.byte	0x00, 0xf5, 0x21, 0x00


	//----- nvinfo : EIATTR_KPARAM_INFO
	.align		4
.L_11515:
        /*0028*/ 	.byte	0x04, 0x17
        /*002a*/ 	.short	(.L_11517 - .L_11516)
.L_11516:
        /*002c*/ 	.word	0x00000000
        /*0030*/ 	.short	0x0001
        /*0032*/ 	.short	0x0008
        /*0034*/ 	.byte	0x00, 0xf5, 0x21, 0x00


	//----- nvinfo : EIATTR_KPARAM_INFO
	.align		4
.L_11517:
        /*0038*/ 	.byte	0x04, 0x17
        /*003a*/ 	.short	(.L_11519 - .L_11518)
.L_11518:
        /*003c*/ 	.word	0x00000000
        /*0040*/ 	.short	0x0000
        /*0042*/ 	.short	0x0000
        /*0044*/ 	.byte	0x00, 0xf5, 0x21, 0x00


	//----- nvinfo : EIATTR_SPARSE_MMA_MASK
	.align		4
.L_11519:
        /*0048*/ 	.byte	0x03, 0x50
        /*004a*/ 	.short	0x0000


	//----- nvinfo : EIATTR_MAXREG_COUNT
	.align		4
        /*004c*/ 	.byte	0x03, 0x1b
        /*004e*/ 	.short	0x00ff


	//----- nvinfo : EIATTR_MERCURY_ISA_VERSION
	.align		4
        /*0050*/ 	.byte	0x03, 0x5f
        /*0052*/ 	.short	0x0101


	//----- nvinfo : EIATTR_VRC_CTA_INIT_COUNT
	.align		4
        /*0054*/ 	.byte	0x02, 0x4a
	.zero		1
	.zero		1


	//----- nvinfo : EIATTR_EXIT_INSTR_OFFSETS
	.align		4
        /*0058*/ 	.byte	0x04, 0x1c
        /*005a*/ 	.short	(.L_11521 - .L_11520)


	//   ....[0]....
.L_11520:
        /*005c*/ 	.word	0x00000070


	//   ....[1]....
        /*0060*/ 	.word	0x00000130


	//----- nvinfo : EIATTR_CBANK_PARAM_SIZE
	.align		4
.L_11521:
        /*0064*/ 	.byte	0x03, 0x19
        /*0066*/ 	.short	0x001c


	//----- nvinfo : EIATTR_PARAM_CBANK
	.align		4
        /*0068*/ 	.byte	0x04, 0x0a
        /*006a*/ 	.short	(.L_11523 - .L_11522)
	.align		4
.L_11522:
        /*006c*/ 	.word	index@(.nv.constant0._Z10add_kernelILx656EEvPfS0_S0_i)
        /*0070*/ 	.short	0x0380
        /*0072*/ 	.short	0x001c


	//----- nvinfo : EIATTR_SW_WAR
	.align		4
.L_11523:
        /*0074*/ 	.byte	0x04, 0x36
        /*0076*/ 	.short	(.L_11525 - .L_11524)
.L_11524:
        /*0078*/ 	.word	0x00000008
.L_11525:


//--------------------- .nv.info._Z10add_kernelILx655EEvPfS0_S0_i --------------------------
	.section	.nv.info._Z10add_kernelILx655EEvPfS0_S0_i,"",@"SHT_CUDA_INFO"
	.sectionflags	@""
	.align	4


	//----- nvinfo : EIATTR_CUDA_API_VERSION
	.align		4
        /*0000*/ 	.byte	0x04, 0x37
        /*0002*/ 	.short	(.L_11527 - .L_11526)
.L_11526:
        /*0004*/ 	.word	0x00000082


	//----- nvinfo : EIATTR_KPARAM_INFO
	.align		4
.L_11527:
        /*0008*/ 	.byte	0x04, 0x17
        /*000a*/ 	.short	(.L_11529 - .L_11528)
.L_11528:
        /*000c*/ 	.word	0x00000000
        /*0010*/ 	.short	0x0003
        /*0012*/ 	.short	0x0018
        /*0014*/ 	.byte	0x00, 0xf0, 0x11, 0x00


	//----- nvinfo : EIATTR_KPARAM_INFO
	.align		4
.L_11529:
        /*0018*/ 	.byte	0x04, 0x17
        /*001a*/ 	.short	(.L_11531 - .L_11530)
.L_11530:
        /*001c*/ 	.word	0x00000000
        /*0020*/ 	.short	0x0002
        /*0022*/ 	.short	0x0010
        /*0024*/ 	.byte	0x00, 0xf5, 0x21, 0x00


	//----- nvinfo : EIATTR_KPARAM_INFO
	.align		4
.L_11531:
        /*0028*/ 	.byte	0x04, 0x17
        /*002a*/ 	.short	(.L_11533 - .L_11532)
.L_11532:
        /*002c*/ 	.word	0x00000000
        /*0030*/ 	.short	0x0001
        /*0032*/ 	.short	0x0008
        /*0034*/ 	.byte	0x00, 0xf5, 0x21, 0x00


	//----- nvinfo : EIATTR_KPARAM_INFO
	.align		4
.L_11533:
        /*0038*/ 	.byte	0x04, 0x17
        /*003a*/ 	.short	(.L_11535 - .L_11534)
.L_11534:
        /*003c*/ 	.word	0x00000000
        /*0040*/ 	.short	0x0000
        /*0042*/ 	.short	0x0000
        /*0044*/ 	.byte	0x00, 0xf5, 0x21, 0x00


	//----- nvinfo : EIATTR_SPARSE_MMA_MASK
	.align		4
.L_11535:
        /*0048*/ 	.byte	0x03, 0x50
        /*004a*/ 	.short	0x0000


	//----- nvinfo : EIATTR_MAXREG_COUNT
	.align		4
        /*004c*/ 	.byte	0x03, 0x1b
        /*004e*/ 	.short	0x00ff


	//----- nvinfo : EIATTR_MERCURY_ISA_VERSION
	.align		4
        /*0050*/ 	.byte	0x03, 0x5f
        /*0052*/ 	.short	0x0101


	//----- nvinfo : EIATTR_VRC_CTA_INIT_COUNT
	.align		4
        /*0054*/ 	.byte	0x02, 0x4a
	.zero		1
	.zero		1


	//----- nvinfo : EIATTR_EXIT_INSTR_OFFSETS
	.align		4
        /*0058*/ 	.byte	0x04, 0x1c
        /*005a*/ 	.short	(.L_11537 - .L_11536)


	//   ....[0]....
.L_11536:
        /*005c*/ 	.word	0x00000070


	//   ....[1]....
        /*0060*/ 	.word	0x00000130


	//----- nvinfo : EIATTR_CBANK_PARAM_SIZE
	.align		4
.L_11537:
        /*0064*/ 	.byte	0x03, 0x19
        /*0066*/ 	.short	0x001c


	//----- nvinfo : EIATTR_PARAM_CBANK
	.align		4
        /*0068*/ 	.byte	0x04, 0x0a
        /*006a*/ 	.short	(.L_11539 - .L_11538)
	.align		4
.L_11538:
        /*006c*/ 	.word	index@(.nv.constant0._Z10add_kernelILx655EEvPfS0_S0_i)
        /*0070*/ 	.short	0x0380
        /*0072*/ 	.short	0x001c


	//----- nvinfo : EIATTR_SW_WAR
	.align		4
.L_11539:
        /*0074*/ 	.byte	0x04, 0x36
        /*0076*/ 	.short	(.L_11541 - .L_11540)
.L_11540:
        /*0078*/ 	.word	0x00000008
.L_11541:


//--------------------- .nv.info._Z10add_kernelILx654EEvPfS0_S0_i --------------------------
	.section	.nv.info._Z10add_kernelILx654EEvPfS0_S0_i,"",@"SHT_CUDA_INFO"
	.sectionflags	@""
	.align	4


	//----- nvinfo : EIATTR_CUDA_API_VERSION
	.align		4
        /*0000*/ 	.byte	0x04, 0x37
        /*0002*/ 	.short	(.L_11543 - .L_11542)
.L_11542:
        /*0004*/ 	.word	0x00000082


	//----- nvinfo : EIATTR_KPARAM_INFO
	.align		4
.L_11543:
        /*0008*/ 	.byte	0x04, 0x17
        /*000a*/ 	.short	(.L_11545 - .L_11544)
.L_11544:
        /*000c*/ 	.word	0x00000000
        /*0010*/ 	.short	0x0003
        /*0012*/ 	.short	0x0018
        /*0014*/ 	.byte	0x00, 0xf0, 0x11, 0x00


	//----- nvinfo : EIATTR_KPARAM_INFO
	.align		4
.L_11545:
        /*0018*/ 	.byte	0x04, 0x17
        /*001a*/ 	.short	(.L_11547 - .L_11546)
.L_11546:
        /*001c*/ 	.word	0x00000000
        /*0020*/ 	.short	0x0002
        /*0022*/ 	.short	0x0010
        /*0024*/ 	.byte	0x00, 0xf5, 0x21, 0x00


	//----- nvinfo : EIATTR_KPARAM_INFO
	.align		4
.L_11547:
        /*0028*/ 	.byte	0x04, 0x17
        /*002a*/ 	.short	(.L_11549 - .L_11548)
.L_11548:
        /*002c*/ 	.word	0x00000000
        /*0030*/ 	.short	0x0001
        /*0032*/ 	.short	0x0008
        /*0034*/ 	.byte	0x00, 0xf5, 0x21, 0x00


	//----- nvinfo : EIATTR_KPARAM_INFO
	.align		4
.L_11549:
        /*0038*/ 	.byte	0x04, 0x17
        /*003a*/ 	.short	(.L_11551 - .L_11550)
.L_11550:
        /*003c*/ 	.word	0x00000000
        /*0040*/ 	.short	0x0000
        /*0042*/ 	.short	0x0000
        /*0044*/ 	.byte	0x00, 0xf5, 0x21, 0x00


	//----- nvinfo : EIATTR_SPARSE_MMA_MASK
	.align		4
.L_11551:
        /*0048*/ 	.byte	0x03, 0x50
        /*004a*/ 	.short	0x0000


	//----- nvinfo : EIATTR_MAXREG_COUNT
	.align		4
        /*004c*/ 	.byte	0x03, 0x1b
        /*004e*/ 	.short	0x00ff


	//----- nvinfo : EIATTR_MERCURY_ISA_VERSION
	.align		4
        /*0050*/ 	.byte	0x03, 0x5f
        /*0052*/ 	.short	0x0101


	//----- nvinfo : EIATTR_VRC_CTA_INIT_COUNT
	.align		4
        /*0054*/ 	.byte	0x02, 0x4a
	.zero		1
	.zero		1


	//----- nvinfo : EIATTR_EXIT_INSTR_OFFSETS
	.align		4
        /*0058*/ 	.byte	0x04, 0x1c
        /*005a*/ 	.short	(.L_11553 - .L_11552)


	//   ....[0]....
.L_11552:
        /*005c*/ 	.word	0x00000070


	//   ....[1]....
        /*0060*/ 	.word	0x00000130


	//----- nvinfo : EIATTR_CBANK_PARAM_SIZE
	.align		4
.L_11553:
        /*0064*/ 	.byte	0x03, 0x19
        /*0066*/ 	.short	0x001c


	//----- nvinfo : EIATTR_PARAM_CBANK
	.align		4
        /*0068*/ 	.byte	0x04, 0x0a
        /*006a*/ 	.short	(.L_11555 - .L_11554)
	.align		4
.L_11554:
        /*006c*/ 	.word	index@(.nv.constant0._Z10add_kernelILx654EEvPfS0_S0_i)
        /*0070*/ 	.short	0x0380
        /*0072*/ 	.short	0x001c


	//----- nvinfo : EIATTR_SW_WAR
	.align		4
.L_11555:
        /*0074*/ 	.byte	0x04, 0x36
        /*0076*/ 	.short	(.L_11557 - .L_11556)
.L_11556:
        /*0078*/ 	.word	0x00000008
.L_11557:


//--------------------- .nv.info._Z10add_kernelILx653EEvPfS0_S0_i --------------------------
	.section	.nv.info._Z10add_kernelILx653EEvPfS0_S0_i,"",@"SHT_CUDA_INFO"
	.sectionflags	@""
	.align	4


	//----- nvinfo : EIATTR_CUDA_API_VERSION
	.align		4
        /*0000*/ 	.byte	0x04, 0x37
        /*0002*/ 	.short	(.L_11559 - .L_11558)
.L_11558:
        /*0004*/ 	.word	0x00000082


	//----- nvinfo : EIATTR_KPARAM_INFO
	.align		4
.L_11559:
        /*0008*/ 	.byte	0x04, 0x17
        /*000a*/ 	.short	(.L_11561 - .L_11560)
.L_11560:
        /*000c*/ 	.word	0x00000000
        /*0010*/ 	.short	0x0003
        /*0012*/ 	.short	0x0018
        /*0014*/ 	.byte	0x00, 0xf0, 0x11, 0x00


	//----- nvinfo : EIATTR_KPARAM_INFO
	.align		4
.L_11561:
        /*0018*/ 	.byte	0x04, 0x17
        /*001a*/ 	.short	(.L_11563 - .L_11562)
.L_11562:
        /*001c*/ 	.word	0x00000000
        /*0020*/ 	.short	0x0002
        /*0022*/ 	.short	0x0010
        /*0024*/ 	.byte	0x00, 0xf5, 0x21, 0x00


	//----- nvinfo : EIATTR_KPARAM_INFO
	.align		4
.L_11563:
        /*0028*/ 	.byte	0x04, 0x17
        /*002a*/ 	.short	(.L_11565 - .L_11564)
.L_11564:
        /*002c*/ 	.word	0x00000000
        /*0030*/ 	.short	0x0001
        /*0032*/ 	.short	0x0008
        /*0034*/ 	.byte	0x00, 0xf5, 0x21, 0x00


	//----- nvinfo : EIATTR_KPARAM_INFO
	.align		4
.L_11565:
        /*0038*/ 	.byte	0x04, 0x17
        /*003a*/ 	.short	(.L_11567 - .L_11566)
.L_11566:
        /*003c*/ 	.word	0x00000000
        /*0040*/ 	.short	0x0000
        /*0042*/ 	.short	0x0000
        /*0044*/ 	.byte	0x00, 0xf5, 0x21, 0x00


	//----- nvinfo : EIATTR_SPARSE_MMA_MASK
	.align		4
.L_11567:
        /*0048*/ 	.byte	0x03, 0x50
        /*004a*/ 	.short	0x0000


	//----- nvinfo : EIATTR_MAXREG_COUNT
	.align		4
        /*004c*/ 	.byte	0x03, 0x1b
        /*004e*/ 	.short	0x00ff


	//----- nvinfo : EIATTR_MERCURY_ISA_VERSION
	.align		4
        /*0050*/ 	.byte	0x03, 0x5f
        /*0052*/ 	.short	0x0101


	//----- nvinfo : EIATTR_VRC_CTA_INIT_COUNT
	.align		4
        /*0054*/ 	.byte	0x02, 0x4a
	.zero		1
	.zero		1


	//----- nvinfo : EIATTR_EXIT_INSTR_OFFSETS
	.align		4
        /*0058*/ 	.byte	0x04, 0x1c
        /*005a*/ 	.short	(.L_11569 - .L_11568)


	//   ....[0]....
.L_11568:
        /*005c*/ 	.word	0x00000070


	//   ....[1]....
        /*0060*/ 	.word	0x00000130


	//----- nvinfo : EIATTR_CBANK_PARAM_SIZE
	.align		4
.L_11569:
        /*0064*/ 	.byte	0x03, 0x19
        /*0066*/ 	.short	0x001c


	//----- nvinfo : EIATTR_PARAM_CBANK
	.align		4
        /*0068*/ 	.byte	0x04, 0x0a
        /*006a*/ 	.short	(.L_11571 - .L_11570)
	.align		4
.L_11570:
        /*006c*/ 	.word	index@(.nv.constant0._Z10add_kernelILx653EEvPfS0_S0_i)
        /*0070*/ 	.short	0x0380
        /*0072*/ 	.short	0x001c


	//----- nvinfo : EIATTR_SW_WAR
	.align		4
.L_11571:
        /*0074*/ 	.byte	0x04, 0x36
        /*0076*/ 	.short	(.L_11573 - .L_11572)
.L_11572:
        /*0078*/ 	.word	0x00000008
.L_11573:


//--------------------- .nv.info._Z10add_kernelILx652EEvPfS0_S0_i --------------------------
	.section	.nv.info._Z10add_kernelILx652EEvPfS0_S0_i,"",@"SHT_CUDA_INFO"
	.sectionflags	@""
	.align	4


	//----- nvinfo : EIATTR_CUDA_API_VERSION
	.align		4
        /*0000*/ 	.byte	0x04, 0x37
        /*0002*/ 	.short	(.L_11575 - .L_11574)
.L_11574:
        /*0004*/ 	.word	0x00000082


	//----- nvinfo : EIATTR_KPARAM_INFO
	.align		4
.L_11575:
        /*0008*/ 	.byte	0x04, 0x17
        /*000a*/ 	.short	(.L_11577 - .L_11576)
.L_11576:
        /*000c*/ 	.word	0x00000000
        /*0010*/ 	.short	0x0003
        /*0012*/ 	.short	0x0018
        /*0014*/ 	.byte	0x00, 0xf0, 0x11, 0x00


	//----- nvinfo : EIATTR_KPARAM_INFO
	.align		4
.L_11577:
        /*0018*/ 	.byte	0x04, 0x17
        /*001a*/ 	.short	(.L_11579 - .L_11578)
.L_11578:
        /*001c*/ 	.word	0x00000000
        /*0020*/ 	.short	0x0002
        /*0022*/ 	.short	0x0010
        /*0024*/ 	.byte	0x00, 0xf5, 0x21, 0x00


	//----- nvinfo : EIATTR_KPARAM_INFO
	.align		4
.L_11579:
        /*0028*/ 	.byte	0x04, 0x17
        /*002a*/ 	.short	(.L_11581 - .L_11580)
.L_11580:
        /*002c*/ 	.word	0x00000000
        /*0030*/ 	.short	0x0001
        /*0032*/ 	.short	0x0008
        /*0034*/ 	.byte	0x00, 0xf5, 0x21, 0x00


	//----- nvinfo : EIATTR_KPARAM_INFO
	.align		4
.L_11581:
        /*0038*/ 	.byte	0x04, 0x17
        /*003a*/ 	.short	(.L_11583 - .L_11582)
.L_11582:
        /*003c*/ 	.word	0x00000000
        /*0040*/ 	.short	0x0000
        /*0042*/ 	.short	0x0000
        /*0044*/ 	.byte	0x00, 0xf5, 0x21, 0x00


	//----- nvinfo : EIATTR_SPARSE_MMA_MASK
	.align		4
.L_11583:
        /*0048*/ 	.byte	0x03, 0x50
        /*004a*/ 	.short	0x0000


	//----- nvinfo : EIATTR_MAXREG_COUNT
	.align		4
        /*004c*/ 	.byte	0x03, 0x1b
        /*004e*/ 	.short	0x00ff


	//----- nvinfo : EIATTR_MERCURY_ISA_VERSION
	.align		4
        /*0050*/ 	.byte	0x03, 0x5f
        /*0052*/ 	.short	0x0101


	//----- nvinfo : EIATTR_VRC_CTA_INIT_COUNT
	.align		4
        /*0054*/ 	.byte	0x02, 0x4a
	.zero		1
	.zero		1


	//----- nvinfo : EIATTR_EXIT_INSTR_OFFSETS
	.align		4
        /*0058*/ 	.byte	0x04, 0x1c
        /*005a*/ 	.short	(.L_11585 - .L_11584)


	//   ....[0]....
.L_11584:
        /*005c*/ 	.word	0x00000070


	//   ....[1]....
        /*0060*/ 	.word	0x00000130


	//----- nvinfo : EIATTR_CBANK_PARAM_SIZE
	.align		4
.L_11585:
        /*0064*/ 	.byte	0x03, 0x19
        /*0066*/ 	.short	0x001c


	//----- nvinfo : EIATTR_PARAM_CBANK
	.align		4
        /*0068*/ 	.byte	0x04, 0x0a
        /*006a*/ 	.short	(.L_11587 - .L_11586)
	.align		4
.L_11586:
        /*006c*/ 	.word	index@(.nv.constant0._Z10add_kernelILx652EEvPfS0_S0_i)
        /*0070*/ 	.short	0x0380
        /*0072*/ 	.short	0x001c


	//----- nvinfo : EIATTR_SW_WAR
	.align		4
.L_11587:
        /*0074*/ 	.byte	0x04, 0x36
        /*0076*/ 	.short	(.L_11589 - .L_11588)
.L_11588:
        /*0078*/ 	.word	0x00000008
.L_11589:


//--------------------- .nv.info._Z10add_kernelILx651EEvPfS0_S0_i --------------------------
	.section	.nv.info._Z10add_kernelILx651EEvPfS0_S0_i,"",@"SHT_CUDA_INFO"
	.sectionflags	@""
	.align	4


	//----- nvinfo : EIATTR_CUDA_API_VERSION
	.align		4
        /*0000*/ 	.byte	0x04, 0x37
        /*0002*/ 	.short	(.L_11591 - .L_11590)
.L_11590:
        /*0004*/ 	.word	0x00000082


	//----- nvinfo : EIATTR_KPARAM_INFO
	.align		4
.L_11591:
        /*0008*/ 	.byte	0x04, 0x17
        /*000a*/ 	.short	(.L_11593 - .L_11592)
.L_11592:
        /*000c*/ 	.word	0x00000000
        /*0010*/ 	.short	0x0003
        /*0012*/ 	.short	0x0018
        /*0014*/ 	.byte	0x00, 0xf0, 0x11, 0x00


	//----- nvinfo : EIATTR_KPARAM_INFO
	.align		4
.L_11593:
        /*0018*/ 	.byte	0x04, 0x17
        /*001a*/ 	.short	(.L_11595 - .L_11594)
.L_11594:
        /*001c*/ 	.word	0x00000000
        /*0020*/ 	.short	0x0002
        /*0022*/ 	.short	0x0010
        /*0024*/ 	.byte	0x00, 0xf5, 0x21, 0x00


	//----- nvinfo : EIATTR_KPARAM_INFO
	.align		4
.L_11595:
        /*0028*/ 	.byte	0x04, 0x17
        /*002a*/ 	.short	(.L_11597 - .L_11596)
.L_11596:
        /*002c*/ 	.word	0x00000000
        /*0030*/ 	.short	0x0001
        /*0032*/ 	.short	0x0008
        /*0034*/ 	.byte	0x00, 0xf5, 0x21, 0x00


	//----- nvinfo : EIATTR_KPARAM_INFO
	.align		4
.L_11597:
        /*0038*/ 	.byte	0x04, 0x17
        /*003a*/ 	.short	(.L_11599 - .L_11598)
.L_11598:
        /*003c*/ 	.word	0x00000000
        /*0040*/ 	.short	0x0000
        /*0042*/ 	.short	0x0000
        /*0044*/ 	.byte	0x00, 0xf5, 0x21, 0x00


	//----- nvinfo : EIATTR_SPARSE_MMA_MASK
	.align		4
.L_11599:
        /*0048*/ 	.byte	0x03, 0x50
        /*004a*/ 	.short	0x0000


	//----- nvinfo : EIATTR_MAXREG_COUNT
	.align		4
        /*004c*/ 	.byte	0x03, 0x1b
        /*004e*/ 	.short	0x00ff


	//----- nvinfo : EIATTR_MERCURY_ISA_VERSION
	.align		4
        /*0050*/ 	.byte	0x03, 0x5f
        /*0052*/ 	.short	0x0101


	//----- nvinfo : EIATTR_VRC_CTA_INIT_COUNT
	.align		4
        /*0054*/ 	.byte	0x02, 0x4a
	.zero		1
	.zero		1


	//----- nvinfo : EIATTR_EXIT_INSTR_OFFSETS
	.align		4
        /*0058*/ 	.byte	0x04, 0x1c
        /*005a*/ 	.short	(.L_11601 - .L_11600)


	//   ....[0]....
.L_11600:
        /*005c*/ 	.word	0x00000070


	//   ....[1]....
        /*0060*/ 	.word	0x00000130


	//----- nvinfo : EIATTR_CBANK_PARAM_SIZE
	.align		4
.L_11601:
        /*0064*/ 	.byte	0x03, 0x19
        /*0066*/ 	.short	0x001c


	//----- nvinfo : EIATTR_PARAM_CBANK
	.align		4
        /*0068*/ 	.byte	0x04, 0x0a
        /*006a*/ 	.short	(.L_11603 - .L_11602)
	.align		4
.L_11602:
        /*006c*/ 	.word	index@(.nv.constant0._Z10add_kernelILx651EEvPfS0_S0_i)
        /*0070*/ 	.short	0x0380
        /*0072*/ 	.short	0x001c


	//----- nvinfo : EIATTR_SW_WAR
	.align		4
.L_11603:
        /*0074*/ 	.byte	0x04, 0x36
        /*0076*/ 	.short	(.L_11605 - .L_11604)
.L_11604:
        /*0078*/ 	.word	0x00000008
.L_11605:


//--------------------- .nv.info._Z10add_kernelILx650EEvPfS0_S0_i --------------------------
	.section	.nv.info._Z10add_kernelILx650EEvPfS0_S0_i,"",@"SHT_CUDA_INFO"
	.sectionflags	@""
	.align	4


	//----- nvinfo : EIATTR_CUDA_API_VERSION
	.align		4
        /*0000*/ 	.byte	0x04, 0x37
        /*0002*/ 	.short	(.L_11607 - .L_11606)
.L_11606:
        /*0004*/ 	.word	0x00000082


	//----- nvinfo : EIATTR_KPARAM_INFO
	.align		4
.L_11607:
        /*0008*/ 	.byte	0x04, 0x17
        /*000a*/ 	.short	(.L_11609 - .L_11608)
.L_11608:
        /*000c*/ 	.word	0x00000000
        /*0010*/ 	.short	0x0003
        /*0012*/ 	.short	0x0018
        /*0014*/ 	.byte	0x00, 0xf0, 0x11, 0x00


	//----- nvinfo : EIATTR_KPARAM_INFO
	.align		4
.L_11609:
        /*0018*/ 	.byte	0x04, 0x17
        /*001a*/ 	.short	(.L_11611 - .L_11610)
.L_11610:
        /*001c*/ 	.word	0x00000000
        /*0020*/ 	.short	0x0002
        /*0022*/ 	.short	0x0010
        /*0024*/ 	.byte	0x00, 0xf5, 0x21, 0x00


	//----- nvinfo : EIATTR_KPARAM_INFO
	.align		4
.L_11611:
        /*0028*/ 	.byte	0x04, 0x17
        /*002a*/ 	.short	(.L_11613 - .L_11612)
.L_11612:
        /*002c*/ 	.word	0x00000000
        /*0030*/ 	.short	0x0001
        /*0032*/ 	.short	0x0008
        /*0034*/ 	.byte	0x00, 0xf5, 0x21, 0x00


	//----- nvinfo : EIATTR_KPARAM_INFO
	.align		4
.L_11613:
        /*0038*/ 	.byte	0x04, 0x17
        /*003a*/ 	.short	(.L_11615 - .L_11614)
.L_11614:
        /*003c*/ 	.word	0x00000000
        /*0040*/ 	.short	0x0000
        /*0042*/ 	.short	0x0000
        /*0044*/ 	.byte	0x00, 0xf5, 0x21, 0x00


	//----- nvinfo : EIATTR_SPARSE_MMA_MASK
	.align		4
.L_11615:
        /*0048*/ 	.byte	0x03, 0x50
        /*004a*/ 	.short	0x0000


	//----- nvinfo : EIATTR_MAXREG_COUNT
	.align		4
        /*004c*/ 	.byte	0x03, 0x1b
        /*004e*/ 	.short	0x00ff


	//----- nvinfo : EIATTR_MERCURY_ISA_VERSION
	.align		4
        /*0050*/ 	.byte	0x03, 0x5f
        /*0052*/ 	.short	0x0101


	//----- nvinfo : EIATTR_VRC_CTA_INIT_COUNT
	.align		4
        /*0054*/ 	.byte	0x02, 0x4a
	.zero		1
	.zero		1


	//----- nvinfo : EIATTR_EXIT_INSTR_OFFSETS
	.align		4
        /*0058*/ 	.byte	0x04, 0x1c
        /*005a*/ 	.short	(.L_11617 - .L_11616)


	//   ....[0]....
.L_11616:
        /*005c*/ 	.word	0x00000070


	//   ....[1]....
        /*0060*/ 	.word	0x00000130


	//----- nvinfo : EIATTR_CBANK_PARAM_SIZE
	.align		4
.L_11617:
        /*0064*/ 	.byte	0x03, 0x19
        /*0066*/ 	.short	0x001c


	//----- nvinfo : EIATTR_PARAM_CBANK
	.align		4
        /*0068*/ 	.byte	0x04, 0x0a
        /*006a*/ 	.short	(.L_11619 - .L_11618)
	.align		4
.L_11618:
        /*006c*/ 	.word	index@(.nv.constant0._Z10add_kernelILx650EEvPfS0_S0_i)
        /*0070*/ 	.short	0x0380
        /*0072*/ 	.short	0x001c


	//----- nvinfo : EIATTR_SW_WAR
	.align		4
.L_11619:
        /*0074*/ 	.byte	0x04, 0x36
        /*0076*/ 	.short	(.L_11621 - .L_11620)
.L_11620:
        /*0078*/ 	.word	0x00000008
.L_11621:


//--------------------- .nv.info._Z10add_kernelILx649EEvPfS0_S0_i --------------------------
	.section	.nv.info._Z10add_kernelILx649EEvPfS0_S0_i,"",@"SHT_CUDA_INFO"
	.sectionflags	@""
	.align	4


	//----- nvinfo : EIATTR_CUDA_API_VERSION
	.align		4
        /*0000*/ 	.byte	0x04, 0x37
        /*0002*/ 	.short	(.L_11623 - .L_11622)
.L_11622:
        /*0004*/ 	.word	0x00000082


	//----- nvinfo : EIATTR_KPARAM_INFO
	.align		4
.L_11623:
        /*0008*/ 	.byte	0x04, 0x17
        /*000a*/ 	.short	(.L_11625 - .L_11624)
.L_11624:
        /*000c*/ 	.word	0x00000000
        /*0010*/ 	.short	0x0003
        /*0012*/ 	.short	0x0018
        /*0014*/ 	.byte	0x00, 0xf0, 0x11, 0x00


	//----- nvinfo : EIATTR_KPARAM_INFO
	.align		4
.L_11625:
        /*0018*/ 	.byte	0x04, 0x17
        /*001a*/ 	.short	(.L_11627 - .L_11626)
.L_11626:
        /*001c*/ 	.word	0x00000000
        /*0020*/ 	.short	0x0002
        /*0022*/ 	.short	0x0010
        /*0024*/ 	.byte	0x00, 0xf5, 0x21, 0x00


	//----- nvinfo : EIATTR_KPARAM_INFO
	.align		4
.L_11627:
        /*0028*/ 	.byte	0x04, 0x17
        /*002a*/ 	.short	(.L_11629 - .L_11628)
.L_11628:
        /*002c*/ 	.word	0x00000000
        /*0030*/ 	.short	0x0001
        /*0032*/ 	.short	0x0008
        /*0034*/ 	.byte	0x00, 0xf5, 0x21, 0x00


	//----- nvinfo : EIATTR_KPARAM_INFO
	.align		4
.L_11629:
        /*0038*/ 	.byte	0x04, 0x17
        /*003a*/ 	.short	(.L_11631 - .L_11630)
.L_11630:
        /*003c*/ 	.word	0x00000000
        /*0040*/ 	.short	0x0000
        /*0042*/ 	.short	0x0000
        /*0044*/ 	.byte	0x00, 0xf5, 0x21, 0x00


	//----- nvinfo : EIATTR_SPARSE_MMA_MASK
	.align		4
.L_11631:
        /*0048*/ 	.byte	0x03, 0x50
        /*004a*/ 	.short	0x0000


	//----- nvinfo : EIATTR_MAXREG_COUNT
	.align		4
        /*004c*/ 	.byte	0x03, 0x1b
        /*004e*/ 	.short	0x00ff


	//----- nvinfo : EIATTR_MERCURY_ISA_VERSION
	.align		4
        /*0050*/ 	.byte	0x03, 0x5f
        /*0052*/ 	.short	0x0101


	//----- nvinfo : EIATTR_VRC_CTA_INIT_COUNT
	.align		4
        /*0054*/ 	.byte	0x02, 0x4a
	.zero		1
	.zero		1


	//----- nvinfo : EIATTR_EXIT_INSTR_OFFSETS
	.align		4
        /*0058*/ 	.byte	0x04, 0x1c
        /*005a*/ 	.short	(.L_11633 - .L_11632)


	//   ....[0]....
.L_11632:
        /*005c*/ 	.word	0x00000070


	//   ....[1]....
        /*0060*/ 	.word	0x00000130


	//----- nvinfo : EIATTR_CBANK_PARAM_SIZE
	.align		4
.L_11633:
        /*0064*/ 	.byte	0x03, 0x19
        /*0066*/ 	.short	0x001c


	//----- nvinfo : EIATTR_PARAM_CBANK
	.align		4
        /*0068*/ 	.byte	0x04, 0x0a
        /*006a*/ 	.short	(.L_11635 - .L_11634)
	.align		4
.L_11634:
        /*006c*/ 	.word	index@(.nv.constant0._Z10add_kernelILx649EEvPfS0_S0_i)
        /*0070*/ 	.short	0x0380
        /*0072*/ 	.short	0x001c


	//----- nvinfo : EIATTR_SW_WAR
	.align		4
.L_11635:
        /*0074*/ 	.byte	0x04, 0x36
        /*0076*/ 	.short	(.L_11637 - .L_11636)
.L_11636:
        /*0078*/ 	.word	0x00000008
.L_11637:


//--------------------- .nv.info._Z10add_kernelILx648EEvPfS0_S0_i --------------------------
	.section	.nv.info._Z10add_kernelILx648EEvPfS0_S0_i,"",@"SHT_CUDA_INFO"
	.sectionflags	@""
	.align	4


	//----- nvinfo : EIATTR_CUDA_API_VERSION
	.align		4
        /*0000*/ 	.byte	0x04, 0x37
        /*0002*/ 	.short	(.L_11639 - .L_11638)
.L_11638:
        /*0004*/ 	.word	0x00000082


	//----- nvinfo : EIATTR_KPARAM_INFO
	.align		4
.L_11639:
        /*0008*/ 	.byte	0x04, 0x17
        /*000a*/ 	.short	(.L_11641 - .L_11640)
.L_11640:
        /*000c*/ 	.word	0x00000000
        /*0010*/ 	.short	0x0003
        /*0012*/ 	.short	0x0018
        /*0014*/ 	.byte	0x00, 0xf0, 0x11, 0x00


	//----- nvinfo : EIATTR_KPARAM_INFO
	.align		4
.L_11641:
        /*0018*/ 	.byte	0x04, 0x17
        /*001a*/ 	.short	(.L_11643 - .L_11642)
.L_11642:
        /*001c*/ 	.word	0x00000000
        /*0020*/ 	.short	0x0002
        /*0022*/ 	.short	0x0010
        /*0024*/ 	.byte	0x00, 0xf5, 0x21, 0x00


	//----- nvinfo : EIATTR_KPARAM_INFO
	.align		4
.L_11643:
        /*0028*/ 	.byte	0x04, 0x17
        /*002a*/ 	.short	(.L_11645 - .L_11644)
.L_11644:
        /*002c*/ 	.word	0x00000000
        /*0030*/ 	.short	0x0001
        /*0032*/ 	.short	0x0008
        /*0034*/ 	.byte	0x00, 0xf5, 0x21, 0x00


	//----- nvinfo : EIATTR_KPARAM_INFO
	.align		4
.L_11645:
        /*0038*/ 	.byte	0x04, 0x17
        /*003a*/ 	.short	(.L_11647 - .L_11646)
.L_11646:
        /*003c*/ 	.word	0x00000000
        /*0040*/ 	.short	0x0000
        /*0042*/ 	.short	0x0000
        /*0044*/ 	.byte	0x00, 0xf5, 0x21, 0x00


	//----- nvinfo : EIATTR_SPARSE_MMA_MASK
	.align		4
.L_11647:
        /*0048*/ 	.byte	0x03, 0x50
        /*004a*/ 	.short	0x0000


	//----- nvinfo : EIATTR_MAXREG_COUNT
	.align		4
        /*004c*/ 	.byte	0x03, 0x1b
        /*004e*/ 	.short	0x00ff


	//----- nvinfo : EIATTR_MERCURY_ISA_VERSION
	.align		4
        /*0050*/ 	.byte	0x03, 0x5f
        /*0052*/ 	.short	0x0101


	//----- nvinfo : EIATTR_VRC_CTA_INIT_COUNT
	.align		4
        /*0054*/ 	.byte	0x02, 0x4a
	.zero		1
	.zero		1


	//----- nvinfo : EIATTR_EXIT_INSTR_OFFSETS
	.align		4
        /*0058*/ 	.byte	0x04, 0x1c
        /*005a*/ 	.short	(.L_11649 - .L_11648)


	//   ....[0]....
.L_11648:
        /*005c*/ 	.word	0x00000070


	//   ....[1]....
        /*0060*/ 	.word	0x00000130


	//----- nvinfo : EIATTR_CBANK_PARAM_SIZE
	.align		4
.L_11649:
        /*0064*/ 	.byte	0x03, 0x19
        /*0066*/ 	.short	0x001c


	//----- nvinfo : EIATTR_PARAM_CBANK
	.align		4
        /*0068*/ 	.byte	0x04, 0x0a
        /*006a*/ 	.short	(.L_11651 - .L_11650)
	.align		4
.L_11650:
        /*006c*/ 	.word	index@(.nv.constant0._Z10add_kernelILx648EEvPfS0_S0_i)
        /*0070*/ 	.short	0x0380
        /*0072*/ 	.short	0x001c


	//----- nvinfo : EIATTR_SW_WAR
	.align		4
.L_11651:
        /*0074*/ 	.byte	0x04, 0x36
        /*0076*/ 	.short	(.L_11653 - .L_11652)
.L_11652:
        /*0078*/ 	.word	0x00000008
.L_11653:


//--------------------- .nv.info._Z10add_kernelILx647EEvPfS0_S0_i --------------------------
	.section	.nv.info._Z10add_kernelILx647EEvPfS0_S0_i,"",@"SHT_CUDA_INFO"
	.sectionflags	@""
	.align	4


	//----- nvinfo : EIATTR_CUDA_API_VERSION
	.align		4
        /*0000*/ 	.byte	0x04, 0x37
        /*0002*/ 	.short	(.L_11655 - .L_11654)
.L_11654:
        /*0004*/ 	.word	0x00000082


	//----- nvinfo : EIATTR_KPARAM_INFO
	.align		4
.L_11655:
        /*0008*/ 	.byte	0x04, 0x17
        /*000a*/ 	.short	(.L_11657 - .L_11656)
.L_11656:
        /*000c*/ 	.word	0x00000000
        /*0010*/ 	.short	0x0003
        /*0012*/ 	.short	0x0018
        /*0014*/ 	.byte	0x00, 0xf0, 0x11, 0x00


	//----- nvinfo : EIATTR_KPARAM_INFO
	.align		4
.L_11657:
        /*0018*/ 	.byte	0x04, 0x17
        /*001a*/ 	.short	(.L_11659 - .L_11658)
.L_11658:
        /*001c*/ 	.word	0x00000000
        /*0020*/ 	.short	0x0002
        /*0022*/ 	.short	0x0010
        /*0024*/ 	.byte	0x00, 0xf5, 0x21, 0x00


	//----- nvinfo : EIATTR_KPARAM_INFO
	.align		4
.L_11659:
        /*0028*/ 	.byte	0x04, 0x17
        /*002a*/ 	.short	(.L_11661 - .L_11660)
.L_11660:
        /*002c*/ 	.word	0x00000000
        /*0030*/ 	.short	0x0001
        /*0032*/ 	.short	0x0008
        /*0034*/ 	.byte	0x00, 0xf5, 0x21, 0x00


	//----- nvinfo : EIATTR_KPARAM_INFO
	.align		4
.L_11661:
        /*0038*/ 	.byte	0x04, 0x17
        /*003a*/ 	.short	(.L_11663 - .L_11662)
.L_11662:
        /*003c*/ 	.word	0x00000000
        /*0040*/ 	.short	0x0000
        /*0042*/ 	.short	0x0000
        /*0044*/ 	.byte	0x00, 0xf5, 0x21, 0x00


	//----- nvinfo : EIATTR_SPARSE_MMA_MASK
	.align		4
.L_11663:
        /*0048*/ 	.byte	0x03, 0x50
        /*004a*/ 	.short	0x0000


	//----- nvinfo : EIATTR_MAXREG_COUNT
	.align		4
        /*004c*/ 	.byte	0x03, 0x1b
        /*004e*/ 	.short	0x00ff


	//----- nvinfo : EIATTR_MERCURY_ISA_VERSION
	.align		4
        /*0050*/ 	.byte	0x03, 0x5f
        /*0052*/ 	.short	0x0101


	//----- nvinfo : EIATTR_VRC_CTA_INIT_COUNT
	.align		4
        /*0054*/ 	.byte	0x02, 0x4a
	.zero		1
	.zero		1


	//----- nvinfo : EIATTR_EXIT_INSTR_OFFSETS
	.align		4
        /*0058*/ 	.byte	0x04, 0x1c
        /*005a*/ 	.short	(.L_11665 - .L_11664)


	//   ....[0]....
.L_11664:
        /*005c*/ 	.word	0x00000070


	//   ....[1]....
        /*0060*/ 	.word	0x00000130


	//----- nvinfo : EIATTR_CBANK_PARAM_SIZE
	.align		4
.L_11665:
        /*0064*/ 	.byte	0x03, 0x19
        /*0066*/ 	.short	0x001c


	//----- nvinfo : EIATTR_PARAM_CBANK
	.align		4
        /*0068*/ 	.byte	0x04, 0x0a
        /*006a*/ 	.short	(.L_11667 - .L_11666)
	.align		4
.L_11666:
        /*006c*/ 	.word	index@(.nv.constant0._Z10add_kernelILx647EEvPfS0_S0_i)
        /*0070*/ 	.short	0x0380
        /*0072*/ 	.short	0x001c


	//----- nvinfo : EIATTR_SW_WAR
	.align		4
.L_11667:
        /*0074*/ 	.byte	0x04, 0x36
        /*0076*/ 	.short	(.L_11669 - .L_11668)
.L_11668:
        /*0078*/ 	.word	0x00000008
.L_11669:


//--------------------- .nv.info._Z10add_kernelILx646EEvPfS0_S0_i --------------------------
	.section	.nv.info._Z10add_kernelILx646EEvPfS0_S0_i,"",@"SHT_CUDA_INFO"
	.sectionflags	@""
	.align	4


	//----- nvinfo : EIATTR_CUDA_API_VERSION
	.align		4
        /*0000*/ 	.byte	0x04, 0x37
        /*0002*/ 	.short	(.L_11671 - .L_11670)
.L_11670:
        /*0004*/ 	.word	0x00000082


	//----- nvinfo : EIATTR_KPARAM_INFO
	.align		4
.L_11671:
        /*0008*/ 	.byte	0x04, 0x17
        /*000a*/ 	.short	(.L_11673 - .L_11672)
.L_11672:
        /*000c*/ 	.word	0x00000000
        /*0010*/ 	.short	0x0003
        /*0012*/ 	.short	0x0018
        /*0014*/ 	.byte	0x00, 0xf0, 0x11, 0x00


	//----- nvinfo : EIATTR_KPARAM_INFO
	.align		4
.L_11673:
        /*0018*/ 	.byte	0x04, 0x17
        /*001a*/ 	.short	(.L_11675 - .L_11674)
.L_11674:
        /*001c*/ 	.word	0x00000000
        /*0020*/ 	.short	0x0002
        /*0022*/ 	.short	0x0010
        /*0024*/ 	.byte	0x00, 0xf5, 0x21, 0x00


	//----- nvinfo : EIATTR_KPARAM_INFO
	.align		4
.L_11675:
        /*0028*/ 	.byte	0x04, 0x17
        /*002a*/ 	.short	(.L_11677 - .L_11676)
.L_11676:
        /*002c*/ 	.word	0x00000000
        /*0030*/ 	.short	0x0001
        /*0032*/ 	.short	0x0008
        /*0034*/ 	.byte	0x00, 0xf5, 0x21, 0x00


	//----- nvinfo : EIATTR_KPARAM_INFO
	.align		4
.L_11677:
        /*0038*/ 	.byte	0x04, 0x17
        /*003a*/ 	.short	(.L_11679 - .L_11678)
.L_11678:
        /*003c*/ 	.word	0x00000000
        /*0040*/ 	.short	0x0000
        /*0042*/ 	.short	0x0000
        /*0044*/ 	.byte	0x00, 0xf5, 0x21, 0x00


	//----- nvinfo : EIATTR_SPARSE_MMA_MASK
	.align		4
.L_11679:
        /*0048*/ 	.byte	0x03, 0x50
        /*004a*/ 	.short	0x0000


	//----- nvinfo : EIATTR_MAXREG_COUNT
	.align		4
        /*004c*/ 	.byte	0x03, 0x1b
        /*004e*/ 	.short	0x00ff


	//----- nvinfo : EIATTR_MERCURY_ISA_VERSION
	.align		4
        /*0050*/ 	.byte	0x03, 0x5f
        /*0052*/ 	.short	0x0101


	//----- nvinfo : EIATTR_VRC_CTA_INIT_COUNT
	.align		4
        /*0054*/ 	.byte	0x02, 0x4a
	.zero		1
	.zero		1


	//----- nvinfo : EIATTR_EXIT_INSTR_OFFSETS
	.align		4
        /*0058*/ 	.byte	0x04, 0x1c
        /*005a*/ 	.short	(.L_11681 - .L_11680)


	//   ....[0]....
.L_11680:
        /*005c*/ 	.word	0x00000070


	//   ....[1]....
        /*0060*/ 	.word	0x00000130


	//----- nvinfo : EIATTR_CBANK_PARAM_SIZE
	.align		4
.L_11681:
        /*0064*/ 	.byte	0x03, 0x19
        /*0066*/ 	.short	0x001c


	//----- nvinfo : EIATTR_PARAM_CBANK
	.align		4
        /*0068*/ 	.byte	0x04, 0x0a
        /*006a*/ 	.short	(.L_11683 - .L_11682)
	.align		4
.L_11682:
        /*006c*/ 	.word	index@(.nv.constant0._Z10add_kernelILx646EEvPfS0_S0_i)
        /*0070*/ 	.short	0x0380
        /*0072*/ 	.short	0x001c


	//----- nvinfo : EIATTR_SW_WAR
	.align		4
.L_11683:
        /*0074*/ 	.byte	0x04, 0x36
        /*0076*/ 	.short	(.L_11685 - .L_11684)
.L_11684:
        /*0078*/ 	.word	0x00000008
.L_11685:


//--------------------- .nv.info._Z10add_kernelILx645EEvPfS0_S0_i --------------------------
	.section	.nv.info._Z10add_kernelILx645EEvPfS0_S0_i,"",@"SHT_CUDA_INFO"
	.sectionflags	@""
	.align	4


	//----- nvinfo : EIATTR_CUDA_API_VERSION
	.align		4
        /*0000*/ 	.byte	0x04, 0x37
        /*0002*/ 	.short	(.L_11687 - .L_11686)
.L_11686:
        /*0004*/ 	.word	0x00000082


	//----- nvinfo : EIATTR_KPARAM_INFO
	.align		4
.L_11687:
        /*0008*/ 	.byte	0x04, 0x17
        /*000a*/ 	.short	(.L_11689 - .L_11688)
.L_11688:
        /*000c*/ 	.word	0x00000000
        /*0010*/ 	.short	0x0003
        /*0012*/ 	.short	0x0018
        /*0014*/ 	.byte	0x00, 0xf0, 0x11, 0x00


	//----- nvinfo : EIATTR_KPARAM_INFO
	.align		4
.L_11689:
        /*0018*/ 	.byte	0x04, 0x17
        /*001a*/ 	.short	(.L_11691 - .L_11690)
.L_11690:
        /*001c*/ 	.word	0x00000000
        /*0020*/ 	.short	0x0002
        /*0022*/ 	.short	0x0010
        /*0024*/ 	.byte	0x00, 0xf5, 0x21, 0x00


	//----- nvinfo : EIATTR_KPARAM_INFO
	.align		4
.L_11691:
        /*0028*/ 	.byte	0x04, 0x17
        /*002a*/ 	.short	(.L_11693 - .L_11692)
.L_11692:
        /*002c*/ 	.word	0x00000000
        /*0030*/ 	.short	0x0001
        /*0032*/ 	.short	0x0008
        /*0034*/ 	.byte	0x00, 0xf5, 0x21, 0x00


	//----- nvinfo : EIATTR_KPARAM_INFO
	.align		4
.L_11693:
        /*0038*/ 	.byte	0x04, 0x17
        /*003a*/ 	.short	(.L_11695 - .L_11694)
.L_11694:
        /*003c*/ 	.word	0x00000000
        /*0040*/ 	.short	0x0000
        /*0042*/ 	.short	0x0000
        /*0044*/ 	.byte	0x00, 0xf5, 0x21, 0x00


	//----- nvinfo : EIATTR_SPARSE_MMA_MASK
	.align		4
.L_11695:
        /*0048*/ 	.byte	0x03, 0x50
        /*004a*/ 	.short	0x0000


	//----- nvinfo : EIATTR_MAXREG_COUNT
	.align		4
        /*004c*/ 	.byte	0x03, 0x1b
        /*004e*/ 	.short	0x00ff


	//----- nvinfo : EIATTR_MERCURY_ISA_VERSION
	.align		4
        /*0050*/ 	.byte	0x03, 0x5f
        /*0052*/ 	.short	0x0101


	//----- nvinfo : EIATTR_VRC_CTA_INIT_COUNT
	.align		4
        /*0054*/ 	.byte	0x02, 0x4a
	.zero		1
	.zero		1


	//----- nvinfo : EIATTR_EXIT_INSTR_OFFSETS
	.align		4
        /*0058*/ 	.byte	0x04, 0x1c
        /*005a*/ 	.short	(.L_11697 - .L_11696)


	//   ....[0]....
.L_11696:
        /*005c*/ 	.word	0x00000070


	//   ....[1]....
        /*0060*/ 	.word	0x00000130


	//----- nvinfo : EIATTR_CBANK_PARAM_SIZE
	.align		4
.L_11697:
        /*0064*/ 	.byte	0x03, 0x19
        /*0066*/ 	.short	0x001c


	//----- nvinfo : EIATTR_PARAM_CBANK
	.align		4
        /*0068*/ 	.byte	0x04, 0x0a
        /*006a*/ 	.short	(.L_11699 - .L_11698)
	.align		4
.L_11698:
        /*006c*/ 	.word	index@(.nv.constant0._Z10add_kernelILx645EEvPfS0_S0_i)
        /*0070*/ 	.short	0x0380
        /*0072*/ 	.short	0x001c


	//----- nvinfo : EIATTR_SW_WAR
	.align		4
.L_11699:
        /*0074*/ 	.byte	0x04, 0x36
        /*0076*/ 	.short	(.L_11701 - .L_11700)
.L_11700:
        /*0078*/ 	.word	0x00000008
.L_11701:


//--------------------- .nv.info._Z10add_kernelILx644EEvPfS0_S0_i --------------------------
	.section	.nv.info._Z10add_kernelILx644EEvPfS0_S0_i,"",@"SHT_CUDA_INFO"
	.sectionflags	@""
	.align	4


	//----- nvinfo : EIATTR_CUDA_API_VERSION
	.align		4
        /*0000*/ 	.byte	0x04, 0x37
        /*0002*/ 	.short	(.L_11703 - .L_11702)
.L_11702:
        /*0004*/ 	.word	0x00000082


	//----- nvinfo : EIATTR_KPARAM_INFO
	.align		4
.L_11703:
        /*0008*/ 	.byte	0x04, 0x17
        /*000a*/ 	.short	(.L_11705 - .L_11704)
.L_11704:
        /*000c*/ 	.word	0x00000000
        /*0010*/ 	.short	0x0003
        /*0012*/ 	.short	0x0018
        /*0014*/ 	.byte	0x00, 0xf0, 0x11, 0x00


	//----- nvinfo : EIATTR_KPARAM_INFO
	.align		4
.L_11705:
        /*0018*/ 	.byte	0x04, 0x17
        /*001a*/ 	.short	(.L_11707 - .L_11706)
.L_11706:
        /*001c*/ 	.word	0x00000000
        /*0020*/ 	.short	0x0002
        /*0022*/ 	.short	0x0010
        /*0024*/ 	.byte	0x00, 0xf5, 0x21, 0x00


	//----- nvinfo : EIATTR_KPARAM_INFO
	.align		4
.L_11707:
        /*0028*/ 	.byte	0x04, 0x17
        /*002a*/ 	.short	(.L_11709 - .L_11708)
.L_11708:
        /*002c*/ 	.word	0x00000000
        /*0030*/ 	.short	0x0001
        /*0032*/ 	.short	0x0008
        /*0034*/ 	.byte	0x00, 0xf5, 0x21, 0x00


	//----- nvinfo : EIATTR_KPARAM_INFO
	.align		4
.L_11709:
        /*0038*/ 	.byte	0x04, 0x17
        /*003a*/ 	.short	(.L_11711 - .L_11710)
.L_11710:
        /*003c*/ 	.word	0x00000000
        /*0040*/ 	.short	0x0000
        /*0042*/ 	.short	0x0000
        /*0044*/ 	.byte	0x00, 0xf5, 0x21, 0x00


	//----- nvinfo : EIATTR_SPARSE_MMA_MASK
	.align		4
.L_11711:
        /*0048*/ 	.byte	0x03, 0x50
        /*004a*/ 	.short	0x0000


	//----- nvinfo : EIATTR_MAXREG_COUNT
	.align		4
        /*004c*/ 	.byte	0x03, 0x1b
        /*004e*/ 	.short	0x00ff


	//----- nvinfo : EIATTR_MERCURY_ISA_VERSION
	.align		4
        /*0050*/ 	.byte	0x03, 0x5f
        /*0052*/ 	.short	0x0101


	//----- nvinfo : EIATTR_VRC_CTA_INIT_COUNT
	.align		4
        /*0054*/ 	.byte	0x02, 0x4a
	.zero		1
	.zero		1


	//----- nvinfo : EIATTR_EXIT_INSTR_OFFSETS
	.align		4
        /*0058*/ 	.byte	0x04, 0x1c
        /*005a*/ 	.short	(.L_11713 - .L_11712)


	//   ....[0]....
.L_11712:
        /*005c*/ 	.word	0x00000070


	//   ....[1]....
        /*0060*/ 	.word	0x00000130


	//----- nvinfo : EIATTR_CBANK_PARAM_SIZE
	.align		4
.L_11713:
        /*0064*/ 	.byte	0x03, 0x19
        /*0066*/ 	.short	0x001c


	//----- nvinfo : EIATTR_PARAM_CBANK
	.align		4
        /*0068*/ 	.byte	0x04, 0x0a
        /*006a*/ 	.short	(.L_11715 - .L_11714)
	.align		4
.L_11714:
        /*006c*/ 	.word	index@(.nv.constant0._Z10add_kernelILx644EEvPfS0_S0_i)
        /*0070*/ 	.short	0x0380
        /*0072*/ 	.short	0x001c


	//----- nvinfo : EIATTR_SW_WAR
	.align		4
.L_11715:
        /*0074*/ 	.byte	0x04, 0x36
        /*0076*/ 	.short	(.L_11717 - .L_11716)
.L_11716:
        /*0078*/ 	.word	0x00000008
.L_11717:


//--------------------- .nv.info._Z10add_kernelILx643EEvPfS0_S0_i --------------------------
	.section	.nv.info._Z10add_kernelILx643EEvPfS0_S0_i,"",@"SHT_CUDA_INFO"
	.sectionflags	@""
	.align	4


	//----- nvinfo : EIATTR_CUDA_API_VERSION
	.align		4
        /*0000*/ 	.byte	0x04, 0x37
        /*0002*/ 	.short	(.L_11719 - .L_11718)
.L_11718:
        /*0004*/ 	.word	0x00000082


	//----- nvinfo : EIATTR_KPARAM_INFO
	.align		4
.L_11719:
        /*0008*/ 	.byte	0x04, 0x17
        /*000a*/ 	.short	(.L_11721 - .L_11720)
.L_11720:
        /*000c*/ 	.word	0x00000000
        /*0010*/ 	.short	0x0003
        /*0012*/ 	.short	0x0018
        /*0014*/ 	.byte	0x00, 0xf0, 0x11, 0x00


	//----- nvinfo : EIATTR_KPARAM_INFO
	.align		4
.L_11721:
        /*0018*/ 	.byte	0x04, 0x17
        /*001a*/ 	.short	(.L_11723 - .L_11722)
.L_11722:
        /*001c*/ 	.word	0x00000000
        /*0020*/ 	.short	0x0002
        /*0022*/ 	.short	0x0010
        /*0024*/ 	.byte	0x00, 0xf5, 0x21, 0x00


	//----- nvinfo : EIATTR_KPARAM_INFO
	.align		4
.L_11723:
        /*0028*/ 	.byte	0x04, 0x17
        /*002a*/ 	.short	(.L_11725 - .L_11724)
.L_11724:
        /*002c*/ 	.word	0x00000000
        /*0030*/ 	.short	0x0001
        /*0032*/ 	.short	0x0008
        /*0034*/ 	.byte	0x00, 0xf5, 0x21, 0x00


	//----- nvinfo : EIATTR_KPARAM_INFO
	.align		4
.L_11725:
        /*0038*/ 	.byte	0x04, 0x17
        /*003a*/ 	.short	(.L_11727 - .L_11726)
.L_11726:
        /*003c*/ 	.word	0x00000000
        /*0040*/ 	.short	0x0000
        /*0042*/ 	.short	0x0000
        /*0044*/ 	.byte	0x00, 0xf5, 0x21, 0x00


	//----- nvinfo : EIATTR_SPARSE_MMA_MASK
	.align		4
.L_11727:
        /*0048*/ 	.byte	0x03, 0x50
        /*004a*/ 	.short	0x0000


	//----- nvinfo : EIATTR_MAXREG_COUNT
	.align		4
        /*004c*/ 	.byte	0x03, 0x1b
        /*004e*/ 	.short	0x00ff


	//----- nvinfo : EIATTR_MERCURY_ISA_VERSION
	.align		4
        /*0050*/ 	.byte	0x03, 0x5f
        /*0052*/ 	.short	0x0101


	//----- nvinfo : EIATTR_VRC_CTA_INIT_COUNT
	.align		4
        /*0054*/ 	.byte	0x02, 0x4a
	.zero		1
	.zero		1


	//----- nvinfo : EIATTR_EXIT_INSTR_OFFSETS
	.align		4
        /*0058*/ 	.byte	0x04, 0x1c
        /*005a*/ 	.short	(.L_11729 - .L_11728)


	//   ....[0]....
.L_11728:
        /*005c*/ 	.word	0x00000070


	//   ....[1]....
        /*0060*/ 	.word	0x00000130


	//----- nvinfo : EIATTR_CBANK_PARAM_SIZE
	.align		4
.L_11729:
        /*0064*/ 	.byte	0x03, 0x19
        /*0066*/ 	.short	0x001c


	//----- nvinfo : EIATTR_PARAM_CBANK
	.align		4
        /*0068*/ 	.byte	0x04, 0x0a
        /*006a*/ 	.short	(.L_11731 - .L_11730)
	.align		4
.L_11730:
        /*006c*/ 	.word	index@(.nv.constant0._Z10add_kernelILx643EEvPfS0_S0_i)
        /*0070*/ 	.short	0x0380
        /*0072*/ 	.short	0x001c


	//----- nvinfo : EIATTR_SW_WAR
	.align		4
.L_11731:
        /*0074*/ 	.byte	0x04, 0x36
        /*0076*/ 	.short	(.L_11733 - .L_11732)
.L_11732:
        /*0078*/ 	.word	0x00000008
.L_11733:


//--------------------- .nv.info._Z10add_kernelILx642EEvPfS0_S0_i --------------------------
	.section	.nv.info._Z10add_kernelILx642EEvPfS0_S0_i,"",@"SHT_CUDA_INFO"
	.sectionflags	@""
	.align	4


	//----- nvinfo : EIATTR_CUDA_API_VERSION
	.align		4
        /*0000*/ 	.byte	0x04, 0x37
        /*0002*/ 	.short	(.L_11735 - .L_11734)
.L_11734:
        /*0004*/ 	.word	0x00000082


	//----- nvinfo : EIATTR_KPARAM_INFO
	.align		4
.L_11735:
        /*0008*/ 	.byte	0x04, 0x17
        /*000a*/ 	.short	(.L_11737 - .L_11736)
.L_11736:
        /*000c*/ 	.word	0x00000000
        /*0010*/ 	.short	0x0003
        /*0012*/ 	.short	0x0018
        /*0014*/ 	.byte	0x00, 0xf0, 0x11, 0x00


	//----- nvinfo : EIATTR_KPARAM_INFO
	.align		4
.L_11737:
        /*0018*/ 	.byte	0x04, 0x17
        /*001a*/ 	.short	(.L_11739 - .L_11738)
.L_11738:
        /*001c*/ 	.word	0x00000000
        /*0020*/ 	.short	0x0002
        /*0022*/ 	.short	0x0010
        /*0024*/ 	.byte	0x00, 0xf5, 0x21, 0x00


	//----- nvinfo : EIATTR_KPARAM_INFO
	.align		4
.L_11739:
        /*0028*/ 	.byte	0x04, 0x17
        /*002a*/ 	.short	(.L_11741 - .L_11740)
.L_11740:
        /*002c*/ 	.word	0x00000000
        /*0030*/ 	.short	0x0001
        /*0032*/ 	.short	0x0008
        /*0034*/ 	.byte	0x00, 0xf5, 0x21, 0x00


	//----- nvinfo : EIATTR_KPARAM_INFO
	.align		4
.L_11741:
        /*0038*/ 	.byte	0x04, 0x17
        /*003a*/ 	.short	(.L_11743 - .L_11742)
.L_11742:
        /*003c*/ 	.word	0x00000000
        /*0040*/ 	.short	0x0000
        /*0042*/ 	.short	0x0000
        /*0044*/ 	.byte	0x00, 0xf5, 0x21, 0x00


	//----- nvinfo : EIATTR_SPARSE_MMA_MASK
	.align		4
.L_11743:
        /*0048*/ 	.byte	0x03, 0x50
        /*004a*/ 	.short	0x0000


	//----- nvinfo : EIATTR_MAXREG_COUNT
	.align		4
        /*004c*/ 	.byte	0x03, 0x1b
        /*004e*/ 	.short	0x00ff


	//----- nvinfo : EIATTR_MERCURY_ISA_VERSION
	.align		4
        /*0050*/ 	.byte	0x03, 0x5f
        /*0052*/ 	.short	0x0101


	//----- nvinfo : EIATTR_VRC_CTA_INIT_COUNT
	.align		4
        /*0054*/ 	.byte	0x02, 0x4a
	.zero		1
	.zero		1


	//----- nvinfo : EIATTR_EXIT_INSTR_OFFSETS
	.align		4
        /*0058*/ 	.byte	0x04, 0x1c
        /*005a*/ 	.short	(.L_11745 - .L_11744)


	//   ....[0]....
.L_11744:
        /*005c*/ 	.word	0x00000070


	//   ....[1]....
        /*0060*/ 	.word	0x00000130


	//----- nvinfo : EIATTR_CBANK_PARAM_SIZE
	.align		4
.L_11745:
        /*0064*/ 	.byte	0x03, 0x19
        /*0066*/ 	.short	0x001c


	//----- nvinfo : EIATTR_PARAM_CBANK
	.align		4
        /*0068*/ 	.byte	0x04, 0x0a
        /*006a*/ 	.short	(.L_11747 - .L_11746)
	.align		4
.L_11746:
        /*006c*/ 	.word	index@(.nv.constant0._Z10add_kernelILx642EEvPfS0_S0_i)
        /*0070*/ 	.short	0x0380
        /*0072*/ 	.short	0x001c


	//----- nvinfo : EIATTR_SW_WAR
	.align		4
.L_11747:
        /*0074*/ 	.byte	0x04, 0x36
        /*0076*/ 	.short	(.L_11749 - .L_11748)
.L_11748:
        /*0078*/ 	.word	0x00000008
.L_11749:


//--------------------- .nv.info._Z10add_kernelILx641EEvPfS0_S0_i --------------------------
	.section	.nv.info._Z10add_kernelILx641EEvPfS0_S0_i,"",@"SHT_CUDA_INFO"
	.sectionflags	@""
	.align	4


	//----- nvinfo : EIATTR_CUDA_API_VERSION
	.align		4
        /*0000*/ 	.byte	0x04, 0x37
        /*0002*/ 	.short	(.L_11751 - .L_11750)
.L_11750:
        /*0004*/ 	.word	0x00000082


	//----- nvinfo : EIATTR_KPARAM_INFO
	.align		4
.L_11751:
        /*0008*/ 	.byte	0x04, 0x17
        /*000a*/ 	.short	(.L_11753 - .L_11752)
.L_11752:
        /*000c*/ 	.word	0x00000000
        /*0010*/ 	.short	0x0003
        /*0012*/ 	.short	0x0018
        /*0014*/ 	.byte	0x00, 0xf0, 0x11, 0x00


	//----- nvinfo : EIATTR_KPARAM_INFO
	.align		4
.L_11753:
        /*0018*/ 	.byte	0x04, 0x17
        /*001a*/ 	.short	(.L_11755 - .L_11754)
.L_11754:
        /*001c*/ 	.word	0x00000000
        /*0020*/ 	.short	0x0002
        /*0022*/ 	.short	0x0010
        /*0024*/ 	.byte	0x00, 0xf5, 0x21, 0x00


	//----- nvinfo : EIATTR_KPARAM_INFO
	.align		4
.L_11755:
        /*0028*/ 	.byte	0x04, 0x17
        /*002a*/ 	.short	(.L_11757 - .L_11756)
.L_11756:
        /*002c*/ 	.word	0x00000000
        /*0030*/ 	.short	0x0001
        /*0032*/ 	.short	0x0008
        /*0034*/ 	.byte	0x00, 0xf5, 0x21, 0x00


	//----- nvinfo : EIATTR_KPARAM_INFO
	.align		4
.L_11757:
        /*0038*/ 	.byte	0x04, 0x17
        /*003a*/ 	.short	(.L_11759 - .L_11758)
.L_11758:
        /*003c*/ 	.word	0x00000000
        /*0040*/ 	.short	0x0000
        /*0042*/ 	.short	0x0000
        /*0044*/ 	.byte	0x00, 0xf5, 0x21, 0x00


	//----- nvinfo : EIATTR_SPARSE_MMA_MASK
	.align		4
.L_11759:
        /*0048*/ 	.byte	0x03, 0x50
        /*004a*/ 	.short	0x0000


	//----- nvinfo : EIATTR_MAXREG_COUNT
	.align		4
        /*004c*/ 	.byte	0x03, 0x1b
        /*004e*/ 	.short	0x00ff


	//----- nvinfo : EIATTR_MERCURY_ISA_VERSION
	.align		4
        /*0050*/ 	.byte	0x03, 0x5f
        /*0052*/ 	.short	0x0101


	//----- nvinfo : EIATTR_VRC_CTA_INIT_COUNT
	.align		4
        /*0054*/ 	.byte	0x02, 0x4a
	.zero		1
	.zero		1


	//----- nvinfo : EIATTR_EXIT_INSTR_OFFSETS
	.align		4
        /*0058*/ 	.byte	0x04, 0x1c
        /*005a*/ 	.short	(.L_11761 - .L_11760)


	//   ....[0]....
.L_11760:
        /*005c*/ 	.word	0x00000070


	//   ....[1]....
        /*0060*/ 	.word	0x00000130


	//----- nvinfo : EIATTR_CBANK_PARAM_SIZE
	.align		4
.L_11761:
        /*0064*/ 	.byte	0x03, 0x19
        /*0066*/ 	.short	0x001c


	//----- nvinfo : EIATTR_PARAM_CBANK
	.align		4
        /*0068*/ 	.byte	0x04, 0x0a
        /*006a*/ 	.short	(.L_11763 - .L_11762)
	.align		4
.L_11762:
        /*006c*/ 	.word	index@(.nv.constant0._Z10add_kernelILx641EEvPfS0_S0_i)
        /*0070*/ 	.short	0x0380
        /*0072*/ 	.short	0x001c


	//----- nvinfo : EIATTR_SW_WAR
	.align		4
.L_11763:
        /*0074*/ 	.byte	0x04, 0x36
        /*0076*/ 	.short	(.L_11765 - .L_11764)
.L_11764:
        /*0078*/ 	.word	0x00000008
.L_11765:


//--------------------- .nv.info._Z10add_kernelILx640EEvPfS0_S0_i --------------------------
	.section	.nv.info._Z10add_kernelILx640EEvPfS0_S0_i,"",@"SHT_CUDA_INFO"
	.sectionflags	@""
	.align	4


	//----- nvinfo : EIATTR_CUDA_API_VERSION
	.align		4
        /*0000*/ 	.byte	0x04, 0x37
        /*0002*/ 	.short	(.L_11767 - .L_11766)
.L_11766:
        /*0004*/ 	.word	0x00000082


	//----- nvinfo : EIATTR_KPARAM_INFO
	.align		4
.L_11767:
        /*0008*/ 	.byte	0x04, 0x17
        /*000a*/ 	.short	(.L_11769 - .L_11768)
.L_11768:
        /*000c*/ 	.word	0x00000000
        /*0010*/ 	.short	0x0003
        /*0012*/ 	.short	0x0018
        /*0014*/ 	.byte	0x00, 0xf0, 0x11, 0x00


	//----- nvinfo : EIATTR_KPARAM_INFO
	.align		4
.L_11769:
        /*0018*/ 	.byte	0x04, 0x17
        /*001a*/ 	.short	(.L_11771 - .L_11770)
.L_11770:
        /*001c*/ 	.word	0x00000000
        /*0020*/ 	.short	0x0002
        /*0022*/ 	.short	0x0010
        /*0024*/ 	.byte	0x00, 0xf5, 0x21, 0x00


	//----- nvinfo : EIATTR_KPARAM_INFO
	.align		4
.L_11771:
        /*0028*/ 	.byte	0x04, 0x17
        /*002a*/ 	.short	(.L_11773 - .L_11772)
.L_11772:
        /*002c*/ 	.word	0x00000000
        /*0030*/ 	.short	0x0001
        /*0032*/ 	.short	0x0008
        /*0034*/ 	.byte	0x00, 0xf5, 0x21, 0x00


	//----- nvinfo : EIATTR_KPARAM_INFO
	.align		4
.L_11773:
        /*0038*/ 	.byte	0x04, 0x17
        /*003a*/ 	.short	(.L_11775 - .L_11774)
.L_11774:
        /*003c*/ 	.word	0x00000000
        /*0040*/ 	.short	0x0000
        /*0042*/ 	.short	0x0000
        /*0044*/ 	.byte	0x00, 0xf5, 0x21, 0x00


	//----- nvinfo : EIATTR_SPARSE_MMA_MASK
	.align		4
.L_11775:
        /*0048*/ 	.byte	0x03, 0x50
        /*004a*/ 	.short	0x0000


	//----- nvinfo : EIATTR_MAXREG_COUNT
	.align		4
        /*004c*/ 	.byte	0x03, 0x1b
        /*004e*/ 	.short	0x00ff


	//----- nvinfo : EIATTR_MERCURY_ISA_VERSION
	.align		4
        /*0050*/ 	.byte	0x03, 0x5f
        /*0052*/ 	.short	0x0101


	//----- nvinfo : EIATTR_VRC_CTA_INIT_COUNT
	.align		4
        /*0054*/ 	.byte	0x02, 0x4a
	.zero		1
	.zero		1


	//----- nvinfo : EIATTR_EXIT_INSTR_OFFSETS
	.align		4
        /*0058*/ 	.byte	0x04, 0x1c
        /*005a*/ 	.short	(.L_11777 - .L_11776)


	//   ....[0]....
.L_11776:
        /*005c*/ 	.word	0x00000070


	//   ....[1]....
        /*0060*/ 	.word	0x00000130


	//----- nvinfo : EIATTR_CBANK_PARAM_SIZE
	.align		4
.L_11777:
        /*0064*/ 	.byte	0x03, 0x19
        /*0066*/ 	.short	0x001c


	//----- nvinfo : EIATTR_PARAM_CBANK
	.align		4
        /*0068*/ 	.byte	0x04, 0x0a
        /*006a*/ 	.short	(.L_11779 - .L_11778)
	.align		4
.L_11778:
        /*006c*/ 	.word	index@(.nv.constant0._Z10add_kernelILx640EEvPfS0_S0_i)
        /*0070*/ 	.short	0x0380
        /*0072*/ 	.short	0x001c


	//----- nvinfo : EIATTR_SW_WAR
	.align		4
.L_11779:
        /*0074*/ 	.byte	0x04, 0x36
        /*0076*/ 	.short	(.L_11781 - .L_11780)
.L_11780:
        /*0078*/ 	.word	0x00000008
.L_11781:


//--------------------- .nv.info._Z10add_kernelILx639EEvPfS0_S0_i --------------------------
	.section	.nv.info._Z10add_kernelILx639EEvPfS0_S0_i,"",@"SHT_CUDA_INFO"
	.sectionflags	@""
	.align	4


	//----- nvinfo : EIATTR_CUDA_API_VERSION
	.align		4
        /*0000*/ 	.byte	0x04, 0x37
        /*0002*/ 	.short	(.L_11783 - .L_11782)
.L_11782:
        /*0004*/ 	.word	0x00000082


	//----- nvinfo : EIATTR_KPARAM_INFO
	.align		4
.L_11783:
        /*0008*/ 	.byte	0x04, 0x17
        /*000a*/ 	.short	(.L_11785 - .L_11784)
.L_11784:
        /*000c*/ 	.word	0x00000000
        /*0010*/ 	.short	0x0003
        /*0012*/ 	.short	0x0018
        /*0014*/ 	.byte	0x00, 0xf0, 0x11, 0x00


	//----- nvinfo : EIATTR_KPARAM_INFO
	.align		4
.L_11785:
        /*0018*/ 	.byte	0x04, 0x17
        /*001a*/ 	.short	(.L_11787 - .L_11786)
.L_11786:
        /*001c*/ 	.word	0x00000000
        /*0020*/ 	.short	0x0002
        /*0022*/ 	.short	0x0010
        /*0024*/ 	.byte	0x00, 0xf5, 0x21, 0x00


	//----- nvinfo : EIATTR_KPARAM_INFO
	.align		4
.L_11787:
        /*0028*/ 	.byte	0x04, 0x17
        /*002a*/ 	.short	(.L_11789 - .L_11788)
.L_11788:
        /*002c*/ 	.word	0x00000000
        /*0030*/ 	.short	0x0001
        /*0032*/ 	.short	0x0008
        /*0034*/ 	.byte	0x00, 0xf5, 0x21, 0x00


	//----- nvinfo : EIATTR_KPARAM_INFO
	.align		4
.L_11789:
        /*0038*/ 	.byte	0x04, 0x17
        /*003a*/ 	.short	(.L_11791 - .L_11790)
.L_11790:
        /*003c*/ 	.word	0x00000000
        /*0040*/ 	.short	0x0000
        /*0042*/ 	.short	0x0000
        /*0044*/ 	.byte	0x00, 0xf5, 0x21, 0x00


	//----- nvinfo : EIATTR_SPARSE_MMA_MASK
	.align		4
.L_11791:
        /*0048*/ 	.byte	0x03, 0x50
        /*004a*/ 	.short	0x0000


	//----- nvinfo : EIATTR_MAXREG_COUNT
	.align		4
        /*004c*/ 	.byte	0x03, 0x1b
        /*004e*/ 	.short	0x00ff


	//----- nvinfo : EIATTR_MERCURY_ISA_VERSION
	.align		4
        /*0050*/ 	.byte	0x03, 0x5f
        /*0052*/ 	.short	0x0101


	//----- nvinfo : EIATTR_VRC_CTA_INIT_COUNT
	.align		4
        /*0054*/ 	.byte	0x02, 0x4a
	.zero		1
	.zero		1


	//----- nvinfo : EIATTR_EXIT_INSTR_OFFSETS
	.align		4
        /*0058*/ 	.byte	0x04, 0x1c
        /*005a*/ 	.short	(.L_11793 - .L_11792)


	//   ....[0]....
.L_11792:
        /*005c*/ 	.word	0x00000070


	//   ....[1]....
        /*0060*/ 	.word	0x00000130


	//----- nvinfo : EIATTR_CBANK_PARAM_SIZE
	.align		4
.L_11793:
        /*0064*/ 	.byte	0x03, 0x19
        /*0066*/ 	.short	0x001c


	//----- nvinfo : EIATTR_PARAM_CBANK
	.align		4
        /*0068*/ 	.byte	0x04, 0x0a
        /*006a*/ 	.short	(.L_11795 - .L_11794)
	.align		4
.L_11794:
        /*006c*/ 	.word	index@(.nv.constant0._Z10add_kernelILx639EEvPfS0_S0_i)
        /*0070*/ 	.short	0x0380
        /*0072*/ 	.short	0x001c


	//----- nvinfo : EIATTR_SW_WAR
	.align		4
.L_11795:
        /*0074*/ 	.byte	0x04, 0x36
        /*0076*/ 	.short	(.L_11797 - .L_11796)
.L_11796:
        /*0078*/ 	.word	0x00000008
.L_11797:


//--------------------- .nv.info._Z10add_kernelILx638EEvPfS0_S0_i --------------------------
	.section	.nv.info._Z10add_kernelILx638EEvPfS0_S0_i,"",@"SHT_CUDA_INFO"
	.sectionflags	@""
	.align	4


	//----- nvinfo : EIATTR_CUDA_API_VERSION
	.align		4
        /*0000*/ 	.byte	0x04, 0x37
        /*0002*/ 	.short	(.L_11799 - .L_11798)
.L_11798:
        /*0004*/ 	.word	0x00000082


	//----- nvinfo : EIATTR_KPARAM_INFO
	.align		4
.L_11799:
        /*0008*/ 	.byte	0x04, 0x17
        /*000a*/ 	.short	(.L_11801 - .L_11800)
.L_11800:
        /*000c*/ 	.word	0x00000000
        /*0010*/ 	.short	0x0003
        /*0012*/ 	.short	0x0018
        /*0014*/ 	.byte	0x00, 0xf0, 0x11, 0x00


	//----- nvinfo : EIATTR_KPARAM_INFO
	.align		4
.L_11801:
        /*0018*/ 	.byte	0x04, 0x17
        /*001a*/ 	.short	(.L_11803 - .L_11802)
.L_11802:
        /*001c*/ 	.word	0x00000000
        /*0020*/ 	.short	0x0002
        /*0022*/ 	.short	0x0010
        /*0024*/ 	.byte	0x00, 0xf5, 0x21, 0x00


	//----- nvinfo : EIATTR_KPARAM_INFO
	.align		4
.L_11803:
        /*0028*/ 	.byte	0x04, 0x17
        /*002a*/ 	.short	(.L_11805 - .L_11804)
.L_11804:
        /*002c*/ 	.word	0x00000000
        /*0030*/ 	.short	0x0001
        /*0032*/ 	.short	0x0008
        /*0034*/ 	.byte	0x00, 0xf5, 0x21, 0x00


	//----- nvinfo : EIATTR_KPARAM_INFO
	.align		4
.L_11805:
        /*0038*/ 	.byte	0x04, 0x17
        /*003a*/ 	.short	(.L_11807 - .L_11806)
.L_11806:
        /*003c*/ 	.word	0x00000000
        /*0040*/ 	.short	0x0000
        /*0042*/ 	.short	0x0000
        /*0044*/ 	.byte	0x00, 0xf5, 0x21, 0x00


	//----- nvinfo : EIATTR_SPARSE_MMA_MASK
	.align		4
.L_11807:
        /*0048*/ 	.byte	0x03, 0x50
        /*004a*/ 	.short	0x0000


	//----- nvinfo : EIATTR_MAXREG_COUNT
	.align		4
        /*004c*/ 	.byte	0x03, 0x1b
        /*004e*/ 	.short	0x00ff


	//----- nvinfo : EIATTR_MERCURY_ISA_VERSION
	.align		4
        /*0050*/ 	.byte	0x03, 0x5f
        /*0052*/ 	.short	0x0101


	//----- nvinfo : EIATTR_VRC_CTA_INIT_COUNT
	.align		4
        /*0054*/ 	.byte	0x02, 0x4a
	.zero		1
	.zero		1


	//----- nvinfo : EIATTR_EXIT_INSTR_OFFSETS
	.align		4
        /*0058*/ 	.byte	0x04, 0x1c
        /*005a*/ 	.short	(.L_11809 - .L_11808)


	//   ....[0]....
.L_11808:
        /*005c*/ 	.word	0x00000070


	//   ....[1]....
        /*0060*/ 	.word	0x00000130


	//----- nvinfo : EIATTR_CBANK_PARAM_SIZE
	.align		4
.L_11809:
        /*0064*/ 	.byte	0x03, 0x19
        /*0066*/ 	.short	0x001c


	//----- nvinfo : EIATTR_PARAM_CBANK
	.align		4
        /*0068*/ 	.byte	0x04, 0x0a
        /*006a*/ 	.short	(.L_11811 - .L_11810)
	.align		4
.L_11810:
        /*006c*/ 	.word	index@(.nv.constant0._Z10add_kernelILx638EEvPfS0_S0_i)
        /*0070*/ 	.short	0x0380
        /*0072*/ 	.short	0x001c


	//----- nvinfo : EIATTR_SW_WAR
	.align		4
.L_11811:
        /*0074*/ 	.byte	0x04, 0x36
        /*0076*/ 	.short	(.L_11813 - .L_11812)
.L_11812:
        /*0078*/ 	.word	0x00000008
.L_11813:


//--------------------- .nv.info._Z10add_kernelILx637EEvPfS0_S0_i --------------------------
	.section	.nv.info._Z10add_kernelILx637EEvPfS0_S0_i,"",@"SHT_CUDA_INFO"
	.sectionflags	@""
	.align	4


	//----- nvinfo : EIATTR_CUDA_API_VERSION
	.align		4
        /*0000*/ 	.byte	0x04, 0x37
        /*0002*/ 	.short	(.L_11815 - .L_11814)
.L_11814:
        /*0004*/ 	.word	0x00000082


	//----- nvinfo : EIATTR_KPARAM_INFO
	.align		4
.L_11815:
        /*0008*/ 	.byte	0x04, 0x17
        /*000a*/ 	.short	(.L_11817 - .L_11816)
.L_11816:
        /*000c*/ 	.word	0x00000000
        /*0010*/ 	.short	0x0003
        /*0012*/ 	.short	0x0018
        /*0014*/ 	.byte	0x00, 0xf0, 0x11, 0x00


	//----- nvinfo : EIATTR_KPARAM_INFO
	.align		4
.L_11817:
        /*0018*/ 	.byte	0x04, 0x17
        /*001a*/ 	.short	(.L_11819 - .L_11818)
.L_11818:
        /*001c*/ 	.word	0x00000000
        /*0020*/ 	.short	0x0002
        /*0022*/ 	.short	0x0010
        /*0024*/ 	.byte	0x00, 0xf5, 0x21, 0x00


	//----- nvinfo : EIATTR_KPARAM_INFO
	.align		4
.L_11819:
        /*0028*/ 	.byte	0x04, 0x17
        /*002a*/ 	.short	(.L_11821 - .L_11820)
.L_11820:
        /*002c*/ 	.word	0x00000000
        /*0030*/ 	.short	0x0001
        /*0032*/ 	.short	0x0008
        /*0034*/ 	.byte	0x00, 0xf5, 0x21, 0x00


	//----- nvinfo : EIATTR_KPARAM_INFO
	.align		4
.L_11821:
        /*0038*/ 	.byte	0x04, 0x17
        /*003a*/ 	.short	(.L_11823 - .L_11822)
.L_11822:
        /*003c*/ 	.word	0x00000000
        /*0040*/ 	.short	0x0000
        /*0042*/ 	.short	0x0000
        /*0044*/ 	.byte	0x00, 0xf5, 0x21, 0x00


	//----- nvinfo : EIATTR_SPARSE_MMA_MASK
	.align		4
.L_11823:
        /*0048*/ 	.byte	0x03, 0x50
        /*004a*/ 	.short	0x0000


	//----- nvinfo : EIATTR_MAXREG_COUNT
	.align		4
        /*004c*/ 	.byte	0x03, 0x1b
        /*004e*/ 	.short	0x00ff


	//----- nvinfo : EIATTR_MERCURY_ISA_VERSION
	.align		4
        /*0050*/ 	.byte	0x03, 0x5f
        /*0052*/ 	.short	0x0101


	//----- nvinfo : EIATTR_VRC_CTA_INIT_COUNT
	.align		4
        /*0054*/ 	.byte	0x02, 0x4a
	.zero		1
	.zero		1


	//----- nvinfo : EIATTR_EXIT_INSTR_OFFSETS
	.align		4
        /*0058*/ 	.byte	0x04, 0x1c
        /*005a*/ 	.short	(.L_11825 - .L_11824)


	//   ....[0]....
.L_11824:
        /*005c*/ 	.word	0x00000070


	//   ....[1]....
        /*0060*/ 	.word	0x00000130


	//----- nvinfo : EIATTR_CBANK_PARAM_SIZE
	.align		4
.L_11825:
        /*0064*/ 	.byte	0x03, 0x19
        /*0066*/ 	.short	0x001c


	//----- nvinfo : EIATTR_PARAM_CBANK
	.align		4
        /*0068*/ 	.byte	0x04, 0x0a
        /*006a*/ 	.short	(.L_11827 - .L_11826)
	.align		4
.L_11826:
        /*006c*/ 	.word	index@(.nv.constant0._Z10add_kernelILx637EEvPfS0_S0_i)
        /*0070*/ 	.short	0x0380
        /*0072*/ 	.short	0x001c


	//----- nvinfo : EIATTR_SW_WAR
	.align		4
.L_11827:
        /*0074*/ 	.byte	0x04, 0x36
        /*0076*/ 	.short	(.L_11829 - .L_11828)
.L_11828:
        /*0078*/ 	.word	0x00000008
.L_11829:


//--------------------- .nv.info._Z10add_kernelILx636EEvPfS0_S0_i --------------------------
	.section	.nv.info._Z10add_kernelILx636EEvPfS0_S0_i,"",@"SHT_CUDA_INFO"
	.sectionflags	@""
	.align	4


	//----- nvinfo : EIATTR_CUDA_API_VERSION
	.align		4
        /*0000*/ 	.byte	0x04, 0x37
        /*0002*/ 	.short	(.L_11831 - .L_11830)
.L_11830:
        /*0004*/ 	.word	0x00000082


	//----- nvinfo : EIATTR_KPARAM_INFO
	.align		4
.L_11831:
        /*0008*/ 	.byte	0x04, 0x17
        /*000a*/ 	.short	(.L_11833 - .L_11832)
.L_11832:
        /*000c*/ 	.word	0x00000000
        /*0010*/ 	.short	0x0003
        /*0012*/ 	.short	0x0018
        /*0014*/ 	.byte	0x00, 0xf0, 0x11, 0x00


	//----- nvinfo : EIATTR_KPARAM_INFO
	.align		4
.L_11833:
        /*0018*/ 	.byte	0x04, 0x17
        /*001a*/ 	.short	(.L_11835 - .L_11834)
.L_11834:
        /*001c*/ 	.word	0x00000000
        /*0020*/ 	.short	0x0002
        /*0022*/ 	.short	0x0010
        /*0024*/ 	.byte	0x00, 0xf5, 0x21, 0x00


	//----- nvinfo : EIATTR_KPARAM_INFO
	.align		4
.L_11835:
        /*0028*/ 	.byte	0x04, 0x17
        /*002a*/ 	.short	(.L_11837 - .L_11836)
.L_11836:
        /*002c*/ 	.word	0x00000000
        /*0030*/ 	.short	0x0001
        /*0032*/ 	.short	0x0008
        /*0034*/ 	.byte	0x00, 0xf5, 0x21, 0x00


	//----- nvinfo : EIATTR_KPARAM_INFO
	.align		4
.L_11837:
        /*0038*/ 	.byte	0x04, 0x17
        /*003a*/ 	.short	(.L_11839 - .L_11838)
.L_11838:
        /*003c*/ 	.word	0x00000000
        /*0040*/ 	.short	0x0000
        /*0042*/ 	.short	0x0000
        /*0044*/ 	.byte	0x00, 0xf5, 0x21, 0x00


	//----- nvinfo : EIATTR_SPARSE_MMA_MASK
	.align		4
.L_11839:
        /*0048*/ 	.byte	0x03, 0x50
        /*004a*/ 	.short	0x0000


	//----- nvinfo : EIATTR_MAXREG_COUNT
	.align		4
        /*004c*/ 	.byte	0x03, 0x1b
        /*004e*/ 	.short	0x00ff


	//----- nvinfo : EIATTR_MERCURY_ISA_VERSION
	.align		4
        /*0050*/ 	.byte	0x03, 0x5f
        /*0052*/ 	.short	0x0101


	//----- nvinfo : EIATTR_VRC_CTA_INIT_COUNT
	.align		4
        /*0054*/ 	.byte	0x02, 0x4a
	.zero		1
	.zero		1


	//----- nvinfo : EIATTR_EXIT_INSTR_OFFSETS
	.align		4
        /*0058*/ 	.byte	0x04, 0x1c
        /*005a*/ 	.short	(.L_11841 - .L_11840)


	//   ....[0]....
.L_11840:
        /*005c*/ 	.word	0x00000070


	//   ....[1]....
        /*0060*/ 	.word	0x00000130


	//----- nvinfo : EIATTR_CBANK_PARAM_SIZE
	.align		4
.L_11841:
        /*0064*/ 	.byte	0x03, 0x19
        /*0066*/ 	.short	0x001c


	//----- nvinfo : EIATTR_PARAM_CBANK
	.align		4
        /*0068*/ 	.byte	0x04, 0x0a
        /*006a*/ 	.short	(.L_11843 - .L_11842)
	.align		4
.L_11842:
        /*006c*/ 	.word	index@(.nv.constant0._Z10add_kernelILx636EEvPfS0_S0_i)
        /*0070*/ 	.short	0x0380
        /*0072*/ 	.short	0x001c


	//----- nvinfo : EIATTR_SW_WAR
	.align		4
.L_11843:
        /*0074*/ 	.byte	0x04, 0x36
        /*0076*/ 	.short	(.L_11845 - .L_11844)
.L_11844:
        /*0078*/ 	.word	0x00000008
.L_11845:


//--------------------- .nv.info._Z10add_kernelILx635EEvPfS0_S0_i --------------------------
	.section	.nv.info._Z10add_kernelILx635EEvPfS0_S0_i,"",@"SHT_CUDA_INFO"
	.sectionflags	@""
	.align	4


	//----- nvinfo : EIATTR_CUDA_API_VERSION
	.align		4
        /*0000*/ 	.byte	0x04, 0x37
        /*0002*/ 	.short	(.L_11847 - .L_11846)
.L_11846:
        /*0004*/ 	.word	0x00000082


	//----- nvinfo : EIATTR_KPARAM_INFO
	.align		4
.L_11847:
        /*0008*/ 	.byte	0x04, 0x17
        /*000a*/ 	.short	(.L_11849 - .L_11848)
.L_11848:
        /*000c*/ 	.word	0x00000000
        /*0010*/ 	.short	0x0003
        /*0012*/ 	.short	0x0018
        /*0014*/ 	.byte	0x00, 0xf0, 0x11, 0x00


	//----- nvinfo : EIATTR_KPARAM_INFO
	.align		4
.L_11849:
        /*0018*/ 	.byte	0x04, 0x17
        /*001a*/ 	.short	(.L_11851 - .L_11850)
.L_11850:
        /*001c*/ 	.word	0x00000000
        /*0020*/ 	.short	0x0002
        /*0022*/ 	.short	0x0010
        /*0024*/ 	.byte	0x00, 0xf5, 0x21, 0x00


	//----- nvinfo : EIATTR_KPARAM_INFO
	.align		4
.L_11851:
        /*0028*/ 	.byte	0x04, 0x17
        /*002a*/ 	.short	(.L_11853 - .L_11852)
.L_11852:
        /*002c*/ 	.word	0x00000000
        /*0030*/ 	.short	0x0001
        /*0032*/ 	.short	0x0008
        /*0034*/ 	.byte	0x00, 0xf5, 0x21, 0x00


	//----- nvinfo : EIATTR_KPARAM_INFO
	.align		4
.L_11853:
        /*0038*/ 	.byte	0x04, 0x17
        /*003a*/ 	.short	(.L_11855 - .L_11854)
.L_11854:
        /*003c*/ 	.word	0x00000000
        /*0040*/ 	.short	0x0000
        /*0042*/ 	.short	0x0000
        /*0044*/ 	.byte	0x00, 0xf5, 0x21, 0x00


	//----- nvinfo : EIATTR_SPARSE_MMA_MASK
	.align		4
.L_11855:
        /*0048*/ 	.byte	0x03, 0x50
        /*004a*/ 	.short	0x0000


	//----- nvinfo : EIATTR_MAXREG_COUNT
	.align		4
        /*004c*/ 	.byte	0x03, 0x1b
        /*004e*/ 	.short	0x00ff


	//----- nvinfo : EIATTR_MERCURY_ISA_VERSION
	.align		4
        /*0050*/ 	.byte	0x03, 0x5f
        /*0052*/ 	.short	0x0101


	//----- nvinfo : EIATTR_VRC_CTA_INIT_COUNT
	.align		4
        /*0054*/ 	.byte	0x02, 0x4a
	.zero		1
	.zero		1


	//----- nvinfo : EIATTR_EXIT_INSTR_OFFSETS
	.align		4
        /*0058*/ 	.byte	0x04, 0x1c
        /*005a*/ 	.short	(.L_11857 - .L_11856)


	//   ....[0]....
.L_11856:
        /*005c*/ 	.word	0x00000070


	//   ....[1]....
        /*0060*/ 	.word	0x00000130


	//----- nvinfo : EIATTR_CBANK_PARAM_SIZE
	.align		4
.L_11857:
        /*0064*/ 	.byte	0x03, 0x19
        /*0066*/ 	.short	0x001c


	//----- nvinfo : EIATTR_PARAM_CBANK
	.align		4
        /*0068*/ 	.byte	0x04, 0x0a
        /*006a*/ 	.short	(.L_11859 - .L_11858)
	.align		4
.L_11858:
        /*006c*/ 	.word	index@(.nv.constant0._Z10add_kernelILx635EEvPfS0_S0_i)
        /*0070*/ 	.short	0x0380
        /*0072*/ 	.short	0x001c


	//----- nvinfo : EIATTR_SW_WAR
	.align		4
.L_11859:
        /*0074*/ 	.byte	0x04, 0x36
        /*0076*/ 	.short	(.L_11861 - .L_11860)
.L_11860:
        /*0078*/ 	.word	0x00000008
.L_11861:


//--------------------- .nv.info._Z10add_kernelILx634EEvPfS0_S0_i --------------------------
	.section	.nv.info._Z10add_kernelILx634EEvPfS0_S0_i,"",@"SHT_CUDA_INFO"
	.sectionflags	@""
	.align	4


	//----- nvinfo : EIATTR_CUDA_API_VERSION
	.align		4
        /*0000*/ 	.byte	0x04, 0x37
        /*0002*/ 	.short	(.L_11863 - .L_11862)
.L_11862:
        /*0004*/ 	.word	0x00000082


	//----- nvinfo : EIATTR_KPARAM_INFO
	.align		4
.L_11863:
        /*0008*/ 	.byte	0x04, 0x17
        /*000a*/ 	.short	(.L_11865 - .L_11864)
.L_11864:
        /*000c*/ 	.word	0x00000000
        /*0010*/ 	.short	0x0003
        /*0012*/ 	.short	0x0018
        /*0014*/ 	.byte	0x00, 0xf0, 0x11, 0x00


	//----- nvinfo : EIATTR_KPARAM_INFO
	.align		4
.L_11865:
        /*0018*/ 	.byte	0x04, 0x17
        /*001a*/ 	.short	(.L_11867 - .L_11866)
.L_11866:
        /*001c*/ 	.word	0x00000000
        /*0020*/ 	.short	0x0002
        /*0022*/ 	.short	0x0010
        /*0024*/ 	.byte	0x00, 0xf5, 0x21, 0x00


	//----- nvinfo : EIATTR_KPARAM_INFO
	.align		4
.L_11867:
        /*0028*/ 	.byte	0x04, 0x17
        /*002a*/ 	.short	(.L_11869 - .L_11868)
.L_11868:
        /*002c*/ 	.word	0x00000000
        /*0030*/ 	.short	0x0001
        /*0032*/ 	.short	0x0008
        /*0034*/ 	.byte	0x00, 0xf5, 0x21, 0x00


	//----- nvinfo : EIATTR_KPARAM_INFO
	.align		4
.L_11869:
        /*0038*/ 	.byte	0x04, 0x17
        /*003a*/ 	.short	(.L_11871 - .L_11870)
.L_11870:
        /*003c*/ 	.word	0x00000000
        /*0040*/ 	.short	0x0000
        /*0042*/ 	.short	0x0000
        /*0044*/ 	.byte	0x00, 0xf5, 0x21, 0x00


	//----- nvinfo : EIATTR_SPARSE_MMA_MASK
	.align		4
.L_11871:
        /*0048*/ 	.byte	0x03, 0x50
        /*004a*/ 	.short	0x0000


	//----- nvinfo : EIATTR_MAXREG_COUNT
	.align		4
        /*004c*/ 	.byte	0x03, 0x1b
        /*004e*/ 	.short	0x00ff


	//----- nvinfo : EIATTR_MERCURY_ISA_VERSION
	.align		4
        /*0050*/ 	.byte	0x03, 0x5f
        /*0052*/ 	.short	0x0101


	//----- nvinfo : EIATTR_VRC_CTA_INIT_COUNT
	.align		4
        /*0054*/ 	.byte	0x02, 0x4a
	.zero		1
	.zero		1


	//----- nvinfo : EIATTR_EXIT_INSTR_OFFSETS
	.align		4
        /*0058*/ 	.byte	0x04, 0x1c
        /*005a*/ 	.short	(.L_11873 - .L_11872)


	//   ....[0]....
.L_11872:
        /*005c*/ 	.word	0x00000070


	//   ....[1]....
        /*0060*/ 	.word	0x00000130


	//----- nvinfo : EIATTR_CBANK_PARAM_SIZE
	.align		4
.L_11873:
        /*0064*/ 	.byte	0x03, 0x19
        /*0066*/ 	.short	0x001c


	//----- nvinfo : EIATTR_PARAM_CBANK
	.align		4
        /*0068*/ 	.byte	0x04, 0x0a
        /*006a*/ 	.short	(.L_11875 - .L_11874)
	.align		4
.L_11874:
        /*006c*/ 	.word	index@(.nv.constant0._Z10add_kernelILx634EEvPfS0_S0_i)
        /*0070*/ 	.short	0x0380
        /*0072*/ 	.short	0x001c


	//----- nvinfo : EIATTR_SW_WAR
	.align		4
.L_11875:
        /*0074*/ 	.byte	0x04, 0x36
        /*0076*/ 	.short	(.L_11877 - .L_11876)
.L_11876:
        /*0078*/ 	.word	0x00000008
.L_11877:


//--------------------- .nv.info._Z10add_kernelILx633EEvPfS0_S0_i --------------------------
	.section	.nv.info._Z10add_kernelILx633EEvPfS0_S0_i,"",@"SHT_CUDA_INFO"
	.sectionflags	@""
	.align	4


	//----- nvinfo : EIATTR_CUDA_API_VERSION
	.align		4
        /*0000*/ 	.byte	0x04, 0x37
        /*0002*/ 	.short	(.L_11879 - .L_11878)
.L_11878:
        /*0004*/ 	.word	0x00000082


	//----- nvinfo : EIATTR_KPARAM_INFO
	.align		4
.L_11879:
        /*0008*/ 	.byte	0x04, 0x17
        /*000a*/ 	.short	(.L_11881 - .L_11880)
.L_11880:
        /*000c*/ 	.word	0x00000000
        /*0010*/ 	.short	0x0003
        /*0012*/ 	.short	0x0018
        /*0014*/ 	.byte	0x00, 0xf0, 0x11, 0x00


	//----- nvinfo : EIATTR_KPARAM_INFO
	.align		4
.L_11881:
        /*0018*/ 	.byte	0x04, 0x17
        /*001a*/ 	.short	(.L_11883 - .L_11882)
.L_11882:
        /*001c*/ 	.word	0x00000000
        /*0020*/ 	.short	0x0002
        /*0022*/ 	.short	0x0010
        /*0024*/ 	.byte	0x00, 0xf5, 0x21, 0x00


	//----- nvinfo : EIATTR_KPARAM_INFO
	.align		4
.L_11883:
        /*0028*/ 	.byte	0x04, 0x17
        /*002a*/ 	.short	(.L_11885 - .L_11884)
.L_11884:
        /*002c*/ 	.word	0x00000000
        /*0030*/ 	.short	0x0001
        /*0032*/ 	.short	0x0008
        /*0034*/ 	.byte	0x00, 0xf5, 0x21, 0x00


	//----- nvinfo : EIATTR_KPARAM_INFO
	.align		4
.L_11885:
        /*0038*/ 	.byte	0x04, 0x17
        /*003a*/ 	.short	(.L_11887 - .L_11886)
.L_11886:
        /*003c*/ 	.word	0x00000000
        /*0040*/ 	.short	0x0000
        /*0042*/ 	.short	0x0000
        /*0044*/ 	.byte	0x00, 0xf5, 0x21, 0x00


	//----- nvinfo : EIATTR_SPARSE_MMA_MASK
	.align		4
.L_11887:
        /*0048*/ 	.byte	0x03, 0x50
        /*004a*/ 	.short	0x0000


	//----- nvinfo : EIATTR_MAXREG_COUNT
	.align		4
        /*004c*/ 	.byte	0x03, 0x1b
        /*004e*/ 	.short	0x00ff


	//----- nvinfo : EIATTR_MERCURY_ISA_VERSION
	.align		4
        /*0050*/ 	.byte	0x03, 0x5f
        /*0052*/ 	.short	0x0101


	//----- nvinfo : EIATTR_VRC_CTA_INIT_COUNT
	.align		4
        /*0054*/ 	.byte	0x02, 0x4a
	.zero		1
	.zero		1


	//----- nvinfo : EIATTR_EXIT_INSTR_OFFSETS
	.align		4
        /*0058*/ 	.byte	0x04, 0x1c
        /*005a*/ 	.short	(.L_11889 - .L_11888)


	//   ....[0]....
.L_11888:
        /*005c*/ 	.word	0x00000070


	//   ....[1]....
        /*0060*/ 	.word	0x00000130


	//----- nvinfo : EIATTR_CBANK_PARAM_SIZE
	.align		4
.L_11889:
        /*0064*/ 	.byte	0x03, 0x19
        /*0066*/ 	.short	0x001c


	//----- nvinfo : EIATTR_PARAM_CBANK
	.align		4
        /*0068*/ 	.byte	0x04, 0x0a
        /*006a*/ 	.short	(.L_11891 - .L_11890)
	.align		4
.L_11890:
        /*006c*/ 	.word	index@(.nv.constant0._Z10add_kernelILx633EEvPfS0_S0_i)
        /*0070*/ 	.short	0x0380
        /*0072*/ 	.short	0x001c


	//----- nvinfo : EIATTR_SW_WAR
	.align		4
.L_11891:
        /*0074*/ 	.byte	0x04, 0x36
        /*0076*/ 	.short	(.L_11893 - .L_11892)
.L_11892:
        /*0078*/ 	.word	0x00000008
.L_11893:


//--------------------- .nv.info._Z10add_kernelILx632EEvPfS0_S0_i --------------------------
	.section	.nv.info._Z10add_kernelILx632EEvPfS0_S0_i,"",@"SHT_CUDA_INFO"
	.sectionflags	@""
	.align	4


	//----- nvinfo : EIATTR_CUDA_API_VERSION
	.align		4
        /*0000*/ 	.byte	0x04, 0x37
        /*0002*/ 	.short	(.L_11895 - .L_11894)
.L_11894:
        /*0004*/ 	.word	0x00000082


	//----- nvinfo : EIATTR_KPARAM_INFO
	.align		4
.L_11895:
        /*0008*/ 	.byte	0x04, 0x17
        /*000a*/ 	.short	(.L_11897 - .L_11896)
.L_11896:
        /*000c*/ 	.word	0x00000000
        /*0010*/ 	.short	0x0003
        /*0012*/ 	.short	0x0018
        /*0014*/ 	.byte	0x00, 0xf0, 0x11, 0x00


	//----- nvinfo : EIATTR_KPARAM_INFO
	.align		4
.L_11897:
        /*0018*/ 	.byte	0x04, 0x17
        /*001a*/ 	.short	(.L_11899 - .L_11898)
.L_11898:
        /*001c*/ 	.word	0x00000000
        /*0020*/ 	.short	0x0002
        /*0022*/ 	.short	0x0010
        /*0024*/ 	.byte	0x00, 0xf5, 0x21, 0x00


	//----- nvinfo : EIATTR_KPARAM_INFO
	.align		4
.L_11899:
        /*0028*/ 	.byte	0x04, 0x17
        /*002a*/ 	.short	(.L_11901 - .L_11900)
.L_11900:
        /*002c*/ 	.word	0x00000000
        /*0030*/ 	.short	0x0001
        /*0032*/ 	.short	0x0008
        /*0034*/ 	.byte	0x00, 0xf5, 0x21, 0x00


	//----- nvinfo : EIATTR_KPARAM_INFO
	.align		4
.L_11901:
        /*0038*/ 	.byte	0x04, 0x17
        /*003a*/ 	.short	(.L_11903 - .L_11902)
.L_11902:
        /*003c*/ 	.word	0x00000000
        /*0040*/ 	.short	0x0000
        /*0042*/ 	.short	0x0000
        /*0044*/ 	.byte	0x00, 0xf5, 0x21, 0x00


	//----- nvinfo : EIATTR_SPARSE_MMA_MASK
	.align		4
.L_11903:
        /*0048*/ 	.byte	0x03, 0x50
        /*004a*/ 	.short	0x0000


	//----- nvinfo : EIATTR_MAXREG_COUNT
	.align		4
        /*004c*/ 	.byte	0x03, 0x1b
        /*004e*/ 	.short	0x00ff


	//----- nvinfo : EIATTR_MERCURY_ISA_VERSION
	.align		4
        /*0050*/ 	.byte	0x03, 0x5f
        /*0052*/ 	.short	0x0101


	//----- nvinfo : EIATTR_VRC_CTA_INIT_COUNT
	.align		4
        /*0054*/ 	.byte	0x02, 0x4a
	.zero		1
	.zero		1


	//----- nvinfo : EIATTR_EXIT_INSTR_OFFSETS
	.align		4
        /*0058*/ 	.byte	0x04, 0x1c
        /*005a*/ 	.short	(.L_11905 - .L_11904)


	//   ....[0]....
.L_11904:
        /*005c*/ 	.word	0x00000070


	//   ....[1]....
        /*0060*/ 	.word	0x00000130


	//----- nvinfo : EIATTR_CBANK_PARAM_SIZE
	.align		4
.L_11905:
        /*0064*/ 	.byte	0x03, 0x19
        /*0066*/ 	.short	0x001c


	//----- nvinfo : EIATTR_PARAM_CBANK
	.align		4
        /*0068*/ 	.byte	0x04, 0x0a
        /*006a*/ 	.short	(.L_11907 - .L_11906)
	.align		4
.L_11906:
        /*006c*/ 	.word	index@(.nv.constant0._Z10add_kernelILx632EEvPfS0_S0_i)
        /*0070*/ 	.short	0x0380
        /*0072*/ 	.short	0x001c


	//----- nvinfo : EIATTR_SW_WAR
	.align		4
.L_11907:
        /*0074*/ 	.byte	0x04, 0x36
        /*0076*/ 	.short	(.L_11909 - .L_11908)
.L_11908:
        /*0078*/ 	.word	0x00000008
.L_11909:


//--------------------- .nv.info._Z10add_kernelILx631EEvPfS0_S0_i --------------------------
	.section	.nv.info._Z10add_kernelILx631EEvPfS0_S0_i,"",@"SHT_CUDA_INFO"
	.sectionflags	@""
	.align	4


	//----- nvinfo : EIATTR_CUDA_API_VERSION
	.align		4
        /*0000*/ 	.byte	0x04, 0x37
        /*0002*/ 	.short	(.L_11911 - .L_11910)
.L_11910:
        /*0004*/ 	.word	0x00000082


	//----- nvinfo : EIATTR_KPARAM_INFO
	.align		4
.L_11911:
        /*0008*/ 	.byte	0x04, 0x17
        /*000a*/ 	.short	(.L_11913 - .L_11912)
.L_11912:
        /*000c*/ 	.word	0x00000000
        /*0010*/ 	.short	0x0003
        /*0012*/ 	.short	0x0018
        /*0014*/ 	.byte	0x00, 0xf0, 0x11, 0x00


	//----- nvinfo : EIATTR_KPARAM_INFO
	.align		4
.L_11913:
        /*0018*/ 	.byte	0x04, 0x17
        /*001a*/ 	.short	(.L_11915 - .L_11914)
.L_11914:
        /*001c*/ 	.word	0x00000000
        /*0020*/ 	.short	0x0002
        /*0022*/ 	.short	0x0010
        /*0024*/ 	.byte	0x00, 0xf5, 0x21, 0x00


	//----- nvinfo : EIATTR_KPARAM_INFO
	.align		4
.L_11915:
        /*0028*/ 	.byte	0x04, 0x17
        /*002a*/ 	.short	(.L_11917 - .L_11916)
.L_11916:
        /*002c*/ 	.word	0x00000000
        /*0030*/ 	.short	0x0001
        /*0032*/ 	.short	0x0008
        /*0034*/ 	.byte	0x00, 0xf5, 0x21, 0x00


	//----- nvinfo : EIATTR_KPARAM_INFO
	.align		4
.L_11917:
        /*0038*/ 	.byte	0x04, 0x17
        /*003a*/ 	.short	(.L_11919 - .L_11918)
.L_11918:
        /*003c*/ 	.word	0x00000000
        /*0040*/ 	.short	0x0000
        /*0042*/ 	.short	0x0000
        /*0044*/ 	.byte	0x00, 0xf5, 0x21, 0x00


	//----- nvinfo : EIATTR_SPARSE_MMA_MASK
	.align		4
.L_11919:
        /*0048*/ 	.byte	0x03, 0x50
        /*004a*/ 	.short	0x0000


	//----- nvinfo : EIATTR_MAXREG_COUNT
	.align		4
        /*004c*/ 	.byte	0x03, 0x1b
        /*004e*/ 	.short	0x00ff


	//----- nvinfo : EIATTR_MERCURY_ISA_VERSION
	.align		4
        /*0050*/ 	.byte	0x03, 0x5f
        /*0052*/ 	.short	0x0101


	//----- nvinfo : EIATTR_VRC_CTA_INIT_COUNT
	.align		4
        /*0054*/ 	.byte	0x02, 0x4a
	.zero		1
	.zero		1


	//----- nvinfo : EIATTR_EXIT_INSTR_OFFSETS
	.align		4
        /*0058*/ 	.byte	0x04, 0x1c
        /*005a*/ 	.short	(.L_11921 - .L_11920)


	//   ....[0]....
.L_11920:
        /*005c*/ 	.word	0x00000070


	//   ....[1]....
        /*0060*/ 	.word	0x00000130


	//----- nvinfo : EIATTR_CBANK_PARAM_SIZE
	.align		4
.L_11921:
        /*0064*/ 	.byte	0x03, 0x19
        /*0066*/ 	.short	0x001c


	//----- nvinfo : EIATTR_PARAM_CBANK
	.align		4
        /*0068*/ 	.byte	0x04, 0x0a
        /*006a*/ 	.short	(.L_11923 - .L_11922)
	.align		4
.L_11922:
        /*006c*/ 	.word	index@(.nv.constant0._Z10add_kernelILx631EEvPfS0_S0_i)
        /*0070*/ 	.short	0x0380
        /*0072*/ 	.short	0x001c


	//----- nvinfo : EIATTR_SW_WAR
	.align		4
.L_11923:
        /*0074*/ 	.byte	0x04, 0x36
        /*0076*/ 	.short	(.L_11925 - .L_11924)
.L_11924:
        /*0078*/ 	.word	0x00000008
.L_11925:


//--------------------- .nv.info._Z10add_kernelILx630EEvPfS0_S0_i --------------------------
	.section	.nv.info._Z10add_kernelILx630EEvPfS0_S0_i,"",@"SHT_CUDA_INFO"
	.sectionflags	@""
	.align	4


	//----- nvinfo : EIATTR_CUDA_API_VERSION
	.align		4
        /*0000*/ 	.byte	0x04, 0x37
        /*0002*/ 	.short	(.L_11927 - .L_11926)
.L_11926:
        /*0004*/ 	.word	0x00000082


	//----- nvinfo : EIATTR_KPARAM_INFO
	.align		4
.L_11927:
        /*0008*/ 	.byte	0x04, 0x17
        /*000a*/ 	.short	(.L_11929 - .L_11928)
.L_11928:
        /*000c*/ 	.word	0x00000000
        /*0010*/ 	.short	0x0003
        /*0012*/ 	.short	0x0018
        /*0014*/ 	.byte	0x00, 0xf0, 0x11, 0x00


	//----- nvinfo : EIATTR_KPARAM_INFO
	.align		4
.L_11929:
        /*0018*/ 	.byte	0x04, 0x17
        /*001a*/ 	.short	(.L_11931 - .L_11930)
.L_11930:
        /*001c*/ 	.word	0x00000000
        /*0020*/ 	.short	0x0002
        /*0022*/ 	.short	0x0010
        /*0024*/ 	.byte	0x00, 0xf5, 0x21, 0x00


	//----- nvinfo : EIATTR_KPARAM_INFO
	.align		4
.L_11931:
        /*0028*/ 	.byte	0x04, 0x17
        /*002a*/ 	.short	(.L_11933 - .L_11932)
.L_11932:
        /*002c*/ 	.word	0x00000000
        /*0030*/ 	.short	0x0001
        /*0032*/ 	.short	0x0008
        /*0034*/ 	.byte	0x00, 0xf5, 0x21, 0x00


	//----- nvinfo : EIATTR_KPARAM_INFO
	.align		4
.L_11933:
        /*0038*/ 	.byte	0x04, 0x17
        /*003a*/ 	.short	(.L_11935 - .L_11934)
.L_11934:
        /*003c*/ 	.word	0x00000000
        /*0040*/ 	.short	0x0000
        /*0042*/ 	.short	0x0000
        /*0044*/ 	.byte	0x00, 0xf5, 0x21, 0x00


	//----- nvinfo : EIATTR_SPARSE_MMA_MASK
	.align		4
.L_11935:
        /*0048*/ 	.byte	0x03, 0x50
        /*004a*/ 	.short	0x0000


	//----- nvinfo : EIATTR_MAXREG_COUNT
	.align		4
        /*004c*/ 	.byte	0x03, 0x1b
        /*004e*/ 	.short	0x00ff


	//----- nvinfo : EIATTR_MERCURY_ISA_VERSION
	.align		4
        /*0050*/ 	.byte	0x03, 0x5f
        /*0052*/ 	.short	0x0101


	//----- nvinfo : EIATTR_VRC_CTA_INIT_COUNT
	.align		4
        /*0054*/ 	.byte	0x02, 0x4a
	.zero		1
	.zero		1


	//----- nvinfo : EIATTR_EXIT_INSTR_OFFSETS
	.align		4
        /*0058*/ 	.byte	0x04, 0x1c
        /*005a*/ 	.short	(.L_11937 - .L_11936)


	//   ....[0]....
.L_11936:
        /*005c*/ 	.word	0x00000070


	//   ....[1]....
        /*0060*/ 	.word	0x00000130


	//----- nvinfo : EIATTR_CBANK_PARAM_SIZE
	.align		4
.L_11937:
        /*0064*/ 	.byte	0x03, 0x19
        /*0066*/ 	.short	0x001c


	//----- nvinfo : EIATTR_PARAM_CBANK
	.align		4
        /*0068*/ 	.byte	0x04, 0x0a
        /*006a*/ 	.short	(.L_11939 - .L_11938)
	.align		4
.L_11938:
        /*006c*/ 	.word	index@(.nv.constant0._Z10add_kernelILx630EEvPfS0_S0_i)
        /*0070*/ 	.short	0x0380
        /*0072*/ 	.short	0x001c


	//----- nvinfo : EIATTR_SW_WAR
	.align		4
.L_11939:
        /*0074*/ 	.byte	0x04, 0x36
        /*0076*/ 	.short	(.L_11941 - .L_11940)
.L_11940:
        /*0078*/ 	.word	0x00000008
.L_11941:


//--------------------- .nv.info._Z10add_kernelILx629EEvPfS0_S0_i --------------------------
	.section	.nv.info._Z10add_kernelILx629EEvPfS0_S0_i,"",@"SHT_CUDA_INFO"
	.sectionflags	@""
	.align	4


	//----- nvinfo : EIATTR_CUDA_API_VERSION
	.align		4
        /*0000*/ 	.byte	0x04, 0x37
        /*0002*/ 	.short	(.L_11943 - .L_11942)
.L_11942:
        /*0004*/ 	.word	0x00000082


	//----- nvinfo : EIATTR_KPARAM_INFO
	.align		4
.L_11943:
        /*0008*/ 	.byte	0x04, 0x17
        /*000a*/ 	.short	(.L_11945 - .L_11944)
.L_11944:
        /*000c*/ 	.word	0x00000000
        /*0010*/ 	.short	0x0003
        /*0012*/ 	.short	0x0018
        /*0014*/ 	.byte	0x00, 0xf0, 0x11, 0x00


	//----- nvinfo : EIATTR_KPARAM_INFO
	.align		4
.L_11945:
        /*0018*/ 	.byte	0x04, 0x17
        /*001a*/ 	.short	(.L_11947 - .L_11946)
.L_11946:
        /*001c*/ 	.word	0x00000000
        /*0020*/ 	.short	0x0002
        /*0022*/ 	.short	0x0010
        /*0024*/ 	.byte	0x00, 0xf5, 0x21, 0x00


	//----- nvinfo : EIATTR_KPARAM_INFO
	.align		4
.L_11947:
        /*0028*/ 	.byte	0x04, 0x17
        /*002a*/ 	.short	(.L_11949 - .L_11948)
.L_11948:
        /*002c*/ 	.word	0x00000000
        /*0030*/ 	.short	0x0001
        /*0032*/ 	.short	0x0008
        /*0034*/ 	.byte	0x00, 0xf5, 0x21, 0x00


	//----- nvinfo : EIATTR_KPARAM_INFO
	.align		4
.L_11949:
        /*0038*/ 	.byte	0x04, 0x17
        /*003a*/ 	.short	(.L_11951 - .L_11950)
.L_11950:
        /*003c*/ 	.word	0x00000000
        /*0040*/ 	.short	0x0000
        /*0042*/ 	.short	0x0000
        /*0044*/ 	.byte	0x00, 0xf5, 0x21, 0x00


	//----- nvinfo : EIATTR_SPARSE_MMA_MASK
	.align		4
.L_11951:
        /*0048*/ 	.byte	0x03, 0x50
        /*004a*/ 	.short	0x0000


	//----- nvinfo : EIATTR_MAXREG_COUNT
	.align		4
        /*004c*/ 	.byte	0x03, 0x1b
        /*004e*/ 	.short	0x00ff


	//----- nvinfo : EIATTR_MERCURY_ISA_VERSION
	.align		4
        /*0050*/ 	.byte	0x03, 0x5f
        /*0052*/ 	.short	0x0101


	//----- nvinfo : EIATTR_VRC_CTA_INIT_COUNT
	.align		4
        /*0054*/ 	.byte	0x02, 0x4a
	.zero		1
	.zero		1


	//----- nvinfo : EIATTR_EXIT_INSTR_OFFSETS
	.align		4
        /*0058*/ 	.byte	0x04, 0x1c
        /*005a*/ 	.short	(.L_11953 - .L_11952)


	//   ....[0]....
.L_11952:
        /*005c*/ 	.word	0x00000070


	//   ....[1]....
        /*0060*/ 	.word	0x00000130


	//----- nvinfo : EIATTR_CBANK_PARAM_SIZE
	.align		4
.L_11953:
        /*0064*/ 	.byte	0x03, 0x19
        /*0066*/ 	.short	0x001c


	//----- nvinfo : EIATTR_PARAM_CBANK
	.align		4
        /*0068*/ 	.byte	0x04, 0x0a
        /*006a*/ 	.short	(.L_11955 - .L_11954)
	.align		4
.L_11954:
        /*006c*/ 	.word	index@(.nv.constant0._Z10add_kernelILx629EEvPfS0_S0_i)
        /*0070*/ 	.short	0x0380
        /*0072*/ 	.short	0x001c


	//----- nvinfo : EIATTR_SW_WAR
	.align		4
.L_11955:
        /*0074*/ 	.byte	0x04, 0x36
        /*0076*/ 	.short	(.L_11957 - .L_11956)
.L_11956:
        /*0078*/ 	.word	0x00000008
.L_11957:


//--------------------- .nv.info._Z10add_kernelILx628EEvPfS0_S0_i --------------------------
	.section	.nv.info._Z10add_kernelILx628EEvPfS0_S0_i,"",@"SHT_CUDA_INFO"
	.sectionflags	@""
	.align	4


	//----- nvinfo : EIATTR_CUDA_API_VERSION
	.align		4
        /*0000*/ 	.byte	0x04, 0x37
        /*0002*/ 	.short	(.L_11959 - .L_11958)
.L_11958:
        /*0004*/ 	.word	0x00000082


	//----- nvinfo : EIATTR_KPARAM_INFO
	.align		4
.L_11959:
        /*0008*/ 	.byte	0x04, 0x17
        /*000a*/ 	.short	(.L_11961 - .L_11960)
.L_11960:
        /*000c*/ 	.word	0x00000000
        /*0010*/ 	.short	0x0003
        /*0012*/ 	.short	0x0018
        /*0014*/ 	.byte	0x00, 0xf0, 0x11, 0x00


	//----- nvinfo : EIATTR_KPARAM_INFO
	.align		4
.L_11961:
        /*0018*/ 	.byte	0x04, 0x17
        /*001a*/ 	.short	(.L_11963 - .L_11962)
.L_11962:
        /*001c*/ 	.word	0x00000000
        /*0020*/ 	.short	0x0002
        /*0022*/ 	.short	0x0010
        /*0024*/ 	.byte	0x00, 0xf5, 0x21, 0x00


	//----- nvinfo : EIATTR_KPARAM_INFO
	.align		4
.L_11963:
        /*0028*/ 	.byte	0x04, 0x17
        /*002a*/ 	.short	(.L_11965 - .L_11964)
.L_11964:
        /*002c*/ 	.word	0x00000000
        /*0030*/ 	.short	0x0001
        /*0032*/ 	.short	0x0008
        /*0034*/ 	.byte	0x00, 0xf5, 0x21, 0x00


	//----- nvinfo : EIATTR_KPARAM_INFO
	.align		4
.L_11965:
        /*0038*/ 	.byte	0x04, 0x17
        /*003a*/ 	.short	(.L_11967 - .L_11966)
.L_11966:
        /*003c*/ 	.word	0x00000000
        /*0040*/ 	.short	0x0000
        /*0042*/ 	.short	0x0000
        /*0044*/ 	.byte	0x00, 0xf5, 0x21, 0x00


	//----- nvinfo : EIATTR_SPARSE_MMA_MASK
	.align		4
.L_11967:
        /*0048*/ 	.byte	0x03, 0x50
        /*004a*/ 	.short	0x0000


	//----- nvinfo : EIATTR_MAXREG_COUNT
	.align		4
        /*004c*/ 	.byte	0x03, 0x1b
        /*004e*/ 	.short	0x00ff


	//----- nvinfo : EIATTR_MERCURY_ISA_VERSION
	.align		4
        /*0050*/ 	.byte	0x03, 0x5f
        /*0052*/ 	.short	0x0101


	//----- nvinfo : EIATTR_VRC_CTA_INIT_COUNT
	.align		4
        /*0054*/ 	.byte	0x02, 0x4a
	.zero		1
	.zero		1


	//----- nvinfo : EIATTR_EXIT_INSTR_OFFSETS
	.align		4
        /*0058*/ 	.byte	0x04, 0x1c
        /*005a*/ 	.short	(.L_11969 - .L_11968)


	//   ....[0]....
.L_11968:
        /*005c*/ 	.word	0x00000070


	//   ....[1]....
        /*0060*/ 	.word	0x00000130


	//----- nvinfo : EIATTR_CBANK_PARAM_SIZE
	.align		4
.L_11969:
        /*0064*/ 	.byte	0x03, 0x19
        /*0066*/ 	.short	0x001c


	//----- nvinfo : EIATTR_PARAM_CBANK
	.align		4
        /*0068*/ 	.byte	0x04, 0x0a
        /*006a*/ 	.short	(.L_11971 - .L_11970)
	.align		4
.L_11970:
        /*006c*/ 	.word	index@(.nv.constant0._Z10add_kernelILx628EEvPfS0_S0_i)
        /*0070*/ 	.short	0x0380
        /*0072*/ 	.short	0x001c


	//----- nvinfo : EIATTR_SW_WAR
	.align		4
.L_11971:
        /*0074*/ 	.byte	0x04, 0x36
        /*0076*/ 	.short	(.L_11973 - .L_11972)
.L_11972:
        /*0078*/ 	.word	0x00000008
.L_11973:


//--------------------- .nv.info._Z10add_kernelILx627EEvPfS0_S0_i --------------------------
	.section	.nv.info._Z10add_kernelILx627EEvPfS0_S0_i,"",@"SHT_CUDA_INFO"
	.sectionflags	@""
	.align	4


	//----- nvinfo : EIATTR_CUDA_API_VERSION
	.align		4
        /*0000*/ 	.byte	0x04, 0x37
        /*0002*/ 	.short	(.L_11975 - .L_11974)
.L_11974:
        /*0004*/ 	.word	0x00000082


	//----- nvinfo : EIATTR_KPARAM_INFO
	.align		4
.L_11975:
        /*0008*/ 	.byte	0x04, 0x17
        /*000a*/ 	.short	(.L_11977 - .L_11976)
.L_11976:
        /*000c*/ 	.word	0x00000000
        /*0010*/ 	.short	0x0003
        /*0012*/ 	.short	0x0018
        /*0014*/ 	.byte	0x00, 0xf0, 0x11, 0x00


	//----- nvinfo : EIATTR_KPARAM_INFO
	.align		4
.L_11977:
        /*0018*/ 	.byte	0x04, 0x17
        /*001a*/ 	.short	(.L_11979 - .L_11978)
.L_11978:
        /*001c*/ 	.word	0x00000000
        /*0020*/ 	.short	0x0002
        /*0022*/ 	.short	0x0010
        /*0024*/ 	.byte	0x00, 0xf5, 0x21, 0x00


	//----- nvinfo : EIATTR_KPARAM_INFO
	.align		4
.L_11979:
        /*0028*/ 	.byte	0x04, 0x17
        /*002a*/ 	.short	(.L_11981 - .L_11980)
.L_11980:
        /*002c*/ 	.word	0x00000000
        /*0030*/ 	.short	0x0001
        /*0032*/ 	.short	0x0008
        /*0034*/ 	.byte	0x00, 0xf5, 0x21, 0x00


	//----- nvinfo : EIATTR_KPARAM_INFO
	.align		4
.L_11981:
        /*0038*/ 	.byte	0x04, 0x17
        /*003a*/ 	.short	(.L_11983 - .L_11982)
.L_11982:
        /*003c*/ 	.word	0x00000000
        /*0040*/ 	.short	0x0000
        /*0042*/ 	.short	0x0000
        /*0044*/ 	.byte	0x00, 0xf5, 0x21, 0x00


	//----- nvinfo : EIATTR_SPARSE_MMA_MASK
	.align		4
.L_11983:
        /*0048*/ 	.byte	0x03, 0x50
        /*004a*/ 	.short	0x0000


	//----- nvinfo : EIATTR_MAXREG_COUNT
	.align		4
        /*004c*/ 	.byte	0x03, 0x1b
        /*004e*/ 	.short	0x00ff


	//----- nvinfo : EIATTR_MERCURY_ISA_VERSION
	.align		4
        /*0050*/ 	.byte	0x03, 0x5f
        /*0052*/ 	.short	0x0101


	//----- nvinfo : EIATTR_VRC_CTA_INIT_COUNT
	.align		4
        /*0054*/ 	.byte	0x02, 0x4a
	.zero		1
	.zero		1


	//----- nvinfo : EIATTR_EXIT_INSTR_OFFSETS
	.align		4
        /*0058*/ 	.byte	0x04, 0x1c
        /*005a*/ 	.short	(.L_11985 - .L_11984)


	//   ....[0]....
.L_11984:
        /*005c*/ 	.word	0x00000070


	//   ....[1]....
        /*0060*/ 	.word	0x00000130


	//----- nvinfo : EIATTR_CBANK_PARAM_SIZE
	.align		4
.L_11985:
        /*0064*/ 	.byte	0x03, 0x19
        /*0066*/ 	.short	0x001c


	//----- nvinfo : EIATTR_PARAM_CBANK
	.align		4
        /*0068*/ 	.byte	0x04, 0x0a
        /*006a*/ 	.short	(.L_11987 - .L_11986)
	.align		4
.L_11986:
        /*006c*/ 	.word	index@(.nv.constant0._Z10add_kernelILx627EEvPfS0_S0_i)
        /*0070*/ 	.short	0x0380
        /*0072*/ 	.short	0x001c


	//----- nvinfo : EIATTR_SW_WAR
	.align		4
.L_11987:
        /*0074*/ 	.byte	0x04, 0x36
        /*0076*/ 	.short	(.L_11989 - .L_11988)
.L_11988:
        /*0078*/ 	.word	0x00000008
.L_11989:


//--------------------- .nv.info._Z10add_kernelILx626EEvPfS0_S0_i --------------------------
	.section	.nv.info._Z10add_kernelILx626EEvPfS0_S0_i,"",@"SHT_CUDA_INFO"
	.sectionflags	@""
	.align	4


	//----- nvinfo : EIATTR_CUDA_API_VERSION
	.align		4
        /*0000*/ 	.byte	0x04, 0x37
        /*0002*/ 	.short	(.L_11991 - .L_11990)
.L_11990:
        /*0004*/ 	.word	0x00000082


	//----- nvinfo : EIATTR_KPARAM_INFO
	.align		4
.L_11991:
        /*0008*/ 	.byte	0x04, 0x17
        /*000a*/ 	.short	(.L_11993 - .L_11992)
.L_11992:
        /*000c*/ 	.word	0x00000000
        /*0010*/ 	.short	0x0003
        /*0012*/ 	.short	0x0018
        /*0014*/ 	.byte	0x00, 0xf0, 0x11, 0x00


	//----- nvinfo : EIATTR_KPARAM_INFO
	.align		4
.L_11993:
        /*0018*/ 	.byte	0x04, 0x17
        /*001a*/ 	.short	(.L_11995 - .L_11994)
.L_11994:
        /*001c*/ 	.word	0x00000000
        /*0020*/ 	.short	0x0002
        /*0022*/ 	.short	0x0010
        /*0024*/ 	.byte	0x00, 0xf5, 0x21, 0x00


	//----- nvinfo : EIATTR_KPARAM_INFO
	.align		4
.L_11995:
        /*0028*/ 	.byte	0x04, 0x17
        /*002a*/ 	.short	(.L_11997 - .L_11996)
.L_11996:
        /*002c*/ 	.word	0x00000000
        /*0030*/ 	.short	0x0001
        /*0032*/ 	.short	0x0008
        /*0034*/ 	.byte	0x00, 0xf5, 0x21, 0x00


	//----- nvinfo : EIATTR_KPARAM_INFO
	.align		4
.L_11997:
        /*0038*/ 	.byte	0x04, 0x17
        /*003a*/ 	.short	(.L_11999 - .L_11998)
.L_11998:
        /*003c*/ 	.word	0x00000000
        /*0040*/ 	.short	0x0000
        /*0042*/ 	.short	0x0000
        /*0044*/ 	.byte	0x00, 0xf5, 0x21, 0x00


	//----- nvinfo : EIATTR_SPARSE_MMA_MASK
	.align		4
.L_11999:
        /*0048*/ 	.byte	0x03, 0x50
        /*004a*/ 	.short	0x0000


	//----- nvinfo : EIATTR_MAXREG_COUNT
	.align		4
        /*004c*/ 	.byte	0x03, 0x1b
        /*004e*/ 	.short	0x00ff


	//----- nvinfo : EIATTR_MERCURY_ISA_VERSION
	.align		4
        /*0050*/ 	.byte	0x03, 0x5f
        /*0052*/ 	.short	0x0101


	//----- nvinfo : EIATTR_VRC_CTA_INIT_COUNT
	.align		4
        /*0054*/ 	.byte	0x02, 0x4a
	.zero		1
	.zero		1


	//----- nvinfo : EIATTR_EXIT_INSTR_OFFSETS
	.align		4
        /*0058*/ 	.byte	0x04, 0x1c
        /*005a*/ 	.short	(.L_12001 - .L_12000)


	//   ....[0]....
.L_12000:
        /*005c*/ 	.word	0x00000070


	//   ....[1]....
        /*0060*/ 	.word	0x00000130


	//----- nvinfo : EIATTR_CBANK_PARAM_SIZE
	.align		4
.L_12001:
        /*0064*/ 	.byte	0x03, 0x19
        /*0066*/ 	.short	0x001c


	//----- nvinfo : EIATTR_PARAM_CBANK
	.align		4
        /*0068*/ 	.byte	0x04, 0x0a
        /*006a*/ 	.short	(.L_12003 - .L_12002)
	.align		4
.L_12002:
        /*006c*/ 	.word	index@(.nv.constant0._Z10add_kernelILx626EEvPfS0_S0_i)
        /*0070*/ 	.short	0x0380
        /*0072*/ 	.short	0x001c


	//----- nvinfo : EIATTR_SW_WAR
	.align		4
.L_12003:
        /*0074*/ 	.byte	0x04, 0x36
        /*0076*/ 	.short	(.L_12005 - .L_12004)
.L_12004:
        /*0078*/ 	.word	0x00000008
.L_12005:


//--------------------- .nv.info._Z10add_kernelILx625EEvPfS0_S0_i --------------------------
	.section	.nv.info._Z10add_kernelILx625EEvPfS0_S0_i,"",@"SHT_CUDA_INFO"
	.sectionflags	@""
	.align	4


	//----- nvinfo : EIATTR_CUDA_API_VERSION
	.align		4
        /*0000*/ 	.byte	0x04, 0x37
        /*0002*/ 	.short	(.L_12007 - .L_12006)
.L_12006:
        /*0004*/ 	.word	0x00000082


	//----- nvinfo : EIATTR_KPARAM_INFO
	.align		4
.L_12007:
        /*0008*/ 	.byte	0x04, 0x17
        /*000a*/ 	.short	(.L_12009 - .L_12008)
.L_12008:
        /*000c*/ 	.word	0x00000000
        /*0010*/ 	.short	0x0003
        /*0012*/ 	.short	0x0018
        /*0014*/ 	.byte	0x00, 0xf0, 0x11, 0x00


	//----- nvinfo : EIATTR_KPARAM_INFO
	.align		4
.L_12009:
        /*0018*/ 	.byte	0x04, 0x17
        /*001a*/ 	.short	(.L_12011 - .L_12010)
.L_12010:
        /*001c*/ 	.word	0x00000000
        /*0020*/ 	.short	0x0002
        /*0022*/ 	.short	0x0010
        /*0024*/ 	.byte	0x00, 0xf5, 0x21, 0x00


	//----- nvinfo : EIATTR_KPARAM_INFO
	.align		4
.L_12011:
        /*0028*/ 	.byte	0x04, 0x17
        /*002a*/ 	.short	(.L_12013 - .L_12012)
.L_12012:
        /*002c*/ 	.word	0x00000000
        /*0030*/ 	.short	0x0001
        /*0032*/ 	.short	0x0008
        /*0034*/ 	.byte	0x00, 0xf5, 0x21, 0x00


	//----- nvinfo : EIATTR_KPARAM_INFO
	.align		4
.L_12013:
        /*0038*/ 	.byte	0x04, 0x17
        /*003a*/ 	.short	(.L_12015 - .L_12014)
.L_12014:
        /*003c*/ 	.word	0x00000000
        /*0040*/ 	.short	0x0000
        /*0042*/ 	.short	0x0000
        /*0044*/ 	.byte	0x00, 0xf5, 0x21, 0x00


	//----- nvinfo : EIATTR_SPARSE_MMA_MASK
	.align		4
.L_12015:
        /*0048*/ 	.byte	0x03, 0x50
        /*004a*/ 	.short	0x0000


	//----- nvinfo : EIATTR_MAXREG_COUNT
	.align		4
        /*004c*/ 	.byte	0x03, 0x1b
        /*004e*/ 	.short	0x00ff


	//----- nvinfo : EIATTR_MERCURY_ISA_VERSION
	.align		4
        /*0050*/ 	.byte	0x03, 0x5f
        /*0052*/ 	.short	0x0101


	//----- nvinfo : EIATTR_VRC_CTA_INIT_COUNT
	.align		4
        /*0054*/ 	.byte	0x02, 0x4a
	.zero		1
	.zero		1


	//----- nvinfo : EIATTR_EXIT_INSTR_OFFSETS
	.align		4
        /*0058*/ 	.byte	0x04, 0x1c
        /*005a*/ 	.short	(.L_12017 - .L_12016)


	//   ....[0]....
.L_12016:
        /*005c*/ 	.word	0x00000070


	//   ....[1]....
        /*0060*/ 	.word	0x00000130


	//----- nvinfo : EIATTR_CBANK_PARAM_SIZE
	.align		4
.L_12017:
        /*0064*/ 	.byte	0x03, 0x19
        /*0066*/ 	.short	0x001c


	//----- nvinfo : EIATTR_PARAM_CBANK
	.align		4
        /*0068*/ 	.byte	0x04, 0x0a
        /*006a*/ 	.short	(.L_12019 - .L_12018)
	.align		4
.L_12018:
        /*006c*/ 	.word	index@(.nv.constant0._Z10add_kernelILx625EEvPfS0_S0_i)
        /*0070*/ 	.short	0x0380
        /*0072*/ 	.short	0x001c


	//----- nvinfo : EIATTR_SW_WAR
	.align		4
.L_12019:
        /*0074*/ 	.byte	0x04, 0x36
        /*0076*/ 	.short	(.L_12021 - .L_12020)
.L_12020:
        /*0078*/ 	.word	0x00000008
.L_12021:


//--------------------- .nv.info._Z10add_kernelILx624EEvPfS0_S0_i --------------------------
	.section	.nv.info._Z10add_kernelILx624EEvPfS0_S0_i,"",@"SHT_CUDA_INFO"
	.sectionflags	@""
	.align	4


	//----- nvinfo : EIATTR_CUDA_API_VERSION
	.align		4
        /*0000*/ 	.byte	0x04, 0x37
        /*0002*/ 	.short	(.L_12023 - .L_12022)
.L_12022:
        /*0004*/ 	.word	0x00000082


	//----- nvinfo : EIATTR_KPARAM_INFO
	.align		4
.L_12023:
        /*0008*/ 	.byte	0x04, 0x17
        /*000a*/ 	.short	(.L_12025 - .L_12024)
.L_12024:
        /*000c*/ 	.word	0x00000000
        /*0010*/ 	.short	0x0003
        /*0012*/ 	.short	0x0018
        /*0014*/ 	.byte	0x00, 0xf0, 0x11, 0x00


	//----- nvinfo : EIATTR_KPARAM_INFO
	.align		4
.L_12025:
        /*0018*/ 	.byte	0x04, 0x17
        /*001a*/ 	.short	(.L_12027 - .L_12026)
.L_12026:
        /*001c*/ 	.word	0x00000000
        /*0020*/ 	.short	0x0002
        /*0022*/ 	.short	0x0010
        /*0024*/ 	.byte	0x00, 0xf5, 0x21, 0x00


	//----- nvinfo : EIATTR_KPARAM_INFO
	.align		4
.L_12027:
        /*0028*/ 	.byte	0x04, 0x17
        /*002a*/ 	.short	(.L_12029 - .L_12028)
.L_12028:
        /*002c*/ 	.word	0x00000000
        /*0030*/ 	.short	0x0001
        /*0032*/ 	.short	0x0008
        /*0034*/ 	.byte	0x00, 0xf5, 0x21, 0x00


	//----- nvinfo : EIATTR_KPARAM_INFO
	.align		4
.L_12029:
        /*0038*/ 	.byte	0x04, 0x17
        /*003a*/ 	.short	(.L_12031 - .L_12030)
.L_12030:
        /*003c*/ 	.word	0x00000000
        /*0040*/ 	.short	0x0000
        /*0042*/ 	.short	0x0000
        /*0044*/ 	.byte	0x00, 0xf5, 0x21, 0x00


	//----- nvinfo : EIATTR_SPARSE_MMA_MASK
	.align		4
.L_12031:
        /*0048*/ 	.byte	0x03, 0x50
        /*004a*/ 	.short	0x0000


	//----- nvinfo : EIATTR_MAXREG_COUNT
	.align		4
        /*004c*/ 	.byte	0x03, 0x1b
        /*004e*/ 	.short	0x00ff


	//----- nvinfo : EIATTR_MERCURY_ISA_VERSION
	.align		4
        /*0050*/ 	.byte	0x03, 0x5f
        /*0052*/ 	.short	0x0101


	//----- nvinfo : EIATTR_VRC_CTA_INIT_COUNT
	.align		4
        /*0054*/ 	.byte	0x02, 0x4a
	.zero		1
	.zero		1


	//----- nvinfo : EIATTR_EXIT_INSTR_OFFSETS
	.align		4
        /*0058*/ 	.byte	0x04, 0x1c
        /*005a*/ 	.short	(.L_12033 - .L_12032)


	//   ....[0]....
.L_12032:
        /*005c*/ 	.word	0x00000070


	//   ....[1]....
        /*0060*/ 	.word	0x00000130


	//----- nvinfo : EIATTR_CBANK_PARAM_SIZE
	.align		4
.L_12033:
        /*0064*/ 	.byte	0x03, 0x19
        /*0066*/ 	.short	0x001c


	//----- nvinfo : EIATTR_PARAM_CBANK
	.align		4
        /*0068*/ 	.byte	0x04, 0x0a
        /*006a*/ 	.short	(.L_12035 - .L_12034)
	.align		4
.L_12034:
        /*006c*/ 	.word	index@(.nv.constant0._Z10add_kernelILx624EEvPfS0_S0_i)
        /*0070*/ 	.short	0x0380
        /*0072*/ 	.short	0x001c


	//----- nvinfo : EIATTR_SW_WAR
	.align		4
.L_12035:
        /*0074*/ 	.byte	0x04, 0x36
        /*0076*/ 	.short	(.L_12037 - .L_12036)
.L_12036:
        /*0078*/ 	.word	0x00000008
.L_12037:


//--------------------- .nv.info._Z10add_kernelILx623EEvPfS0_S0_i --------------------------
	.section	.nv.info._Z10add_kernelILx623EEvPfS0_S0_i,"",@"SHT_CUDA_INFO"
	.sectionflags	@""
	.align	4


	//----- nvinfo : EIATTR_CUDA_API_VERSION
	.align		4
        /*0000*/ 	.byte	0x04, 0x37
        /*0002*/ 	.short	(.L_12039 - .L_12038)
.L_12038:
        /*0004*/ 	.word	0x00000082


	//----- nvinfo : EIATTR_KPARAM_INFO
	.align		4
.L_12039:
        /*0008*/ 	.byte	0x04, 0x17
        /*000a*/ 	.short	(.L_12041 - .L_12040)
.L_12040:
        /*000c*/ 	.word	0x00000000
        /*0010*/ 	.short	0x0003
        /*0012*/ 	.short	0x0018
        /*0014*/ 	.byte	0x00, 0xf0, 0x11, 0x00


	//----- nvinfo : EIATTR_KPARAM_INFO
	.align		4
.L_12041:
        /*0018*/ 	.byte	0x04, 0x17
        /*001a*/ 	.short	(.L_12043 - .L_12042)
.L_12042:
        /*001c*/ 	.word	0x00000000
        /*0020*/ 	.short	0x0002
        /*0022*/ 	.short	0x0010
        /*0024*/ 	.byte	0x00, 0xf5, 0x21, 0x00


	//----- nvinfo : EIATTR_KPARAM_INFO
	.align		4
.L_12043:
        /*0028*/ 	.byte	0x04, 0x17
        /*002a*/ 	.short	(.L_12045 - .L_12044)
.L_12044:
        /*002c*/ 	.word	0x00000000
        /*0030*/ 	.short	0x0001
        /*0032*/ 	.short	0x0008
        /*0034*/ 	.byte	0x00, 0xf5, 0x21, 0x00


	//----- nvinfo : EIATTR_KPARAM_INFO
	.align		4
.L_12045:
        /*0038*/ 	.byte	0x04, 0x17
        /*003a*/ 	.short	(.L_12047 - .L_12046)
.L_12046:
        /*003c*/ 	.word	0x00000000
        /*0040*/ 	.short	0x0000
        /*0042*/ 	.short	0x0000
        /*0044*/ 	.byte	0x00, 0xf5, 0x21, 0x00


	//----- nvinfo : EIATTR_SPARSE_MMA_MASK
	.align		4
.L_12047:
        /*0048*/ 	.byte	0x03, 0x50
        /*004a*/ 	.short	0x0000


	//----- nvinfo : EIATTR_MAXREG_COUNT
	.align		4
        /*004c*/ 	.byte	0x03, 0x1b
        /*004e*/ 	.short	0x00ff


	//----- nvinfo : EIATTR_MERCURY_ISA_VERSION
	.align		4
        /*0050*/ 	.byte	0x03, 0x5f
        /*0052*/ 	.short	0x0101


	//----- nvinfo : EIATTR_VRC_CTA_INIT_COUNT
	.align		4
        /*0054*/ 	.byte	0x02, 0x4a
	.zero		1
	.zero		1


	//----- nvinfo : EIATTR_EXIT_INSTR_OFFSETS
	.align		4
        /*0058*/ 	.byte	0x04, 0x1c
        /*005a*/ 	.short	(.L_12049 - .L_12048)


	//   ....[0]....
.L_12048:
        /*005c*/ 	.word	0x00000070


	//   ....[1]....
        /*0060*/ 	.word	0x00000130


	//----- nvinfo : EIATTR_CBANK_PARAM_SIZE
	.align		4
.L_12049:
        /*0064*/ 	.byte	0x03, 0x19
        /*0066*/ 	.short	0x001c


	//----- nvinfo : EIATTR_PARAM_CBANK
	.align		4
        /*0068*/ 	.byte	0x04, 0x0a
        /*006a*/ 	.short	(.L_12051 - .L_12050)
	.align		4
.L_12050:
        /*006c*/ 	.word	index@(.nv.constant0._Z10add_kernelILx623EEvPfS0_S0_i)
        /*0070*/ 	.short	0x0380
        /*0072*/ 	.short	0x001c


	//----- nvinfo : EIATTR_SW_WAR
	.align		4
.L_12051:
        /*0074*/ 	.byte	0x04, 0x36
        /*0076*/ 	.short	(.L_12053 - .L_12052)
.L_12052:
        /*0078*/ 	.word	0x00000008
.L_12053:


//--------------------- .nv.info._Z10add_kernelILx622EEvPfS0_S0_i --------------------------
	.section	.nv.info._Z10add_kernelILx622EEvPfS0_S0_i,"",@"SHT_CUDA_INFO"
	.sectionflags	@""
	.align	4


	//----- nvinfo : EIATTR_CUDA_API_VERSION
	.align		4
        /*0000*/ 	.byte	0x04, 0x37
        /*0002*/ 	.short	(.L_12055 - .L_12054)
.L_12054:
        /*0004*/ 	.word	0x00000082


	//----- nvinfo : EIATTR_KPARAM_INFO
	.align		4
.L_12055:
        /*0008*/ 	.byte	0x04, 0x17
        /*000a*/ 	.short	(.L_12057 - .L_12056)
.L_12056:
        /*000c*/ 	.word	0x00000000
        /*0010*/ 	.short	0x0003
        /*0012*/ 	.short	0x0018
        /*0014*/ 	.byte	0x00, 0xf0, 0x11, 0x00


	//----- nvinfo : EIATTR_KPARAM_INFO
	.align		4
.L_12057:
        /*0018*/ 	.byte	0x04, 0x17
        /*001a*/ 	.short	(.L_12059 - .L_12058)
.L_12058:
        /*001c*/ 	.word	0x00000000
        /*0020*/ 	.short	0x0002
        /*0022*/ 	.short	0x0010
        /*0024*/ 	.byte	0x00, 0xf5, 0x21, 0x00


	//----- nvinfo : EIATTR_KPARAM_INFO
	.align		4
.L_12059:
        /*0028*/ 	.byte	0x04, 0x17
        /*002a*/ 	.short	(.L_12061 - .L_12060)
.L_12060:
        /*002c*/ 	.word	0x00000000
        /*0030*/ 	.short	0x0001
        /*0032*/ 	.short	0x0008
        /*0034*/ 	.byte	0x00, 0xf5, 0x21, 0x00


	//----- nvinfo : EIATTR_KPARAM_INFO
	.align		4
.L_12061:
        /*0038*/ 	.byte	0x04, 0x17
        /*003a*/ 	.short	(.L_12063 - .L_12062)
.L_12062:
        /*003c*/ 	.word	0x00000000
        /*0040*/ 	.short	0x0000
        /*0042*/ 	.short	0x0000
        /*0044*/ 	.byte	0x00, 0xf5, 0x21, 0x00


	//----- nvinfo : EIATTR_SPARSE_MMA_MASK
	.align		4
.L_12063:
        /*0048*/ 	.byte	0x03, 0x50
        /*004a*/ 	.short	0x0000


	//----- nvinfo : EIATTR_MAXREG_COUNT
	.align		4
        /*004c*/ 	.byte	0x03, 0x1b
        /*004e*/ 	.short	0x00ff


	//----- nvinfo : EIATTR_MERCURY_ISA_VERSION
	.align		4
        /*0050*/ 	.byte	0x03, 0x5f
        /*0052*/ 	.short	0x0101


	//----- nvinfo : EIATTR_VRC_CTA_INIT_COUNT
	.align		4
        /*0054*/ 	.byte	0x02, 0x4a
	.zero		1
	.zero		1


	//----- nvinfo : EIATTR_EXIT_INSTR_OFFSETS
	.align		4
        /*0058*/ 	.byte	0x04, 0x1c
        /*005a*/ 	.short	(.L_12065 - .L_12064)


	//   ....[0]....
.L_12064:
        /*005c*/ 	.word	0x00000070


	//   ....[1]....
        /*0060*/ 	.word	0x00000130


	//----- nvinfo : EIATTR_CBANK_PARAM_SIZE
	.align		4
.L_12065:
        /*0064*/ 	.byte	0x03, 0x19
        /*0066*/ 	.short	0x001c


	//----- nvinfo : EIATTR_PARAM_CBANK
	.align		4
        /*0068*/ 	.byte	0x04, 0x0a
        /*006a*/ 	.short	(.L_12067 - .L_12066)
	.align		4
.L_12066:
        /*006c*/ 	.word	index@(.nv.constant0._Z10add_kernelILx622EEvPfS0_S0_i)
        /*0070*/ 	.short	0x0380
        /*0072*/ 	.short	0x001c


	//----- nvinfo : EIATTR_SW_WAR
	.align		4
.L_12067:
        /*0074*/ 	.byte	0x04, 0x36
        /*0076*/ 	.short	(.L_12069 - .L_12068)
.L_12068:
        /*0078*/ 	.word	0x00000008
.L_12069:


//--------------------- .nv.info._Z10add_kernelILx621EEvPfS0_S0_i --------------------------
	.section	.nv.info._Z10add_kernelILx621EEvPfS0_S0_i,"",@"SHT_CUDA_INFO"
	.sectionflags	@""
	.align	4


	//----- nvinfo : EIATTR_CUDA_API_VERSION
	.align		4
        /*0000*/ 	.byte	0x04, 0x37
        /*0002*/ 	.short	(.L_12071 - .L_12070)
.L_12070:
        /*0004*/ 	.word	0x00000082


	//----- nvinfo : EIATTR_KPARAM_INFO
	.align		4
.L_12071:
        /*0008*/ 	.byte	0x04, 0x17
        /*000a*/ 	.short	(.L_12073 - .L_12072)
.L_12072:
        /*000c*/ 	.word	0x00000000
        /*0010*/ 	.short	0x0003
        /*0012*/ 	.short	0x0018
        /*0014*/ 	.byte	0x00, 0xf0, 0x11, 0x00


	//----- nvinfo : EIATTR_KPARAM_INFO
	.align		4
.L_12073:
        /*0018*/ 	.byte	0x04, 0x17
        /*001a*/ 	.short	(.L_12075 - .L_12074)
.L_12074:
        /*001c*/ 	.word	0x00000000
        /*0020*/ 	.short	0x0002
        /*0022*/ 	.short	0x0010
        /*0024*/ 	.byte	0x00, 0xf5, 0x21, 0x00


	//----- nvinfo : EIATTR_KPARAM_INFO
	.align		4
.L_12075:
        /*0028*/ 	.byte	0x04, 0x17
        /*002a*/ 	.short	(.L_12077 - .L_12076)
.L_12076:
        /*002c*/ 	.word	0x00000000
        /*0030*/ 	.short	0x0001
        /*0032*/ 	.short	0x0008
        /*0034*/ 	.byte	0x00, 0xf5, 0x21, 0x00


	//----- nvinfo : EIATTR_KPARAM_INFO
	.align		4
.L_12077:
        /*0038*/ 	.byte	0x04, 0x17
        /*003a*/ 	.short	(.L_12079 - .L_12078)
.L_12078:
        /*003c*/ 	.word	0x00000000
        /*0040*/ 	.short	0x0000
        /*0042*/ 	.short	0x0000
        /*0044*/ 	.byte	0x00, 0xf5, 0x21, 0x00


	//----- nvinfo : EIATTR_SPARSE_MMA_MASK
	.align		4
.L_12079:
        /*0048*/ 	.byte	0x03, 0x50
        /*004a*/ 	.short	0x0000


	//----- nvinfo : EIATTR_MAXREG_COUNT
	.align		4
        /*004c*/ 	.byte	0x03, 0x1b
        /*004e*/ 	.short	0x00ff


	//----- nvinfo : EIATTR_MERCURY_ISA_VERSION
	.align		4
        /*0050*/ 	.byte	0x03, 0x5f
        /*0052*/ 	.short	0x0101


	//----- nvinfo : EIATTR_VRC_CTA_INIT_COUNT
	.align		4
        /*0054*/ 	.byte	0x02, 0x4a
	.zero		1
	.zero		1


	//----- nvinfo : EIATTR_EXIT_INSTR_OFFSETS
	.align		4
        /*0058*/ 	.byte	0x04, 0x1c
        /*005a*/ 	.short	(.L_12081 - .L_12080)


	//   ....[0]....
.L_12080:
        /*005c*/ 	.word	0x00000070


	//   ....[1]....
        /*0060*/ 	.word	0x00000130


	//----- nvinfo : EIATTR_CBANK_PARAM_SIZE
	.align		4
.L_12081:
        /*0064*/ 	.byte	0x03, 0x19
        /*0066*/ 	.short	0x001c


	//----- nvinfo : EIATTR_PARAM_CBANK
	.align		4
        /*0068*/ 	.byte	0x04, 0x0a
        /*006a*/ 	.short	(.L_12083 - .L_12082)
	.align		4
.L_12082:
        /*006c*/ 	.word	index@(.nv.constant0._Z10add_kernelILx621EEvPfS0_S0_i)
        /*0070*/ 	.short	0x0380
        /*0072*/ 	.short	0x001c


	//----- nvinfo : EIATTR_SW_WAR
	.align		4
.L_12083:
        /*0074*/ 	.byte	0x04, 0x36
        /*0076*/ 	.short	(.L_12085 - .L_12084)
.L_12084:
        /*0078*/ 	.word	0x00000008
.L_12085:


//--------------------- .nv.info._Z10add_kernelILx620EEvPfS0_S0_i --------------------------
	.section	.nv.info._Z10add_kernelILx620EEvPfS0_S0_i,"",@"SHT_CUDA_INFO"
	.sectionflags	@""
	.align	4


	//----- nvinfo : EIATTR_CUDA_API_VERSION
	.align		4
        /*0000*/ 	.byte	0x04, 0x37
        /*0002*/ 	.short	(.L_12087 - .L_12086)
.L_12086:
        /*0004*/ 	.word	0x00000082


	//----- nvinfo : EIATTR_KPARAM_INFO
	.align		4
.L_12087:
        /*0008*/ 	.byte	0x04, 0x17
        /*000a*/ 	.short	(.L_12089 - .L_12088)
.L_12088:
        /*000c*/ 	.word	0x00000000
        /*0010*/ 	.short	0x0003
        /*0012*/ 	.short	0x0018
        /*0014*/ 	.byte	0x00, 0xf0, 0x11, 0x00


	//----- nvinfo : EIATTR_KPARAM_INFO
	.align		4
.L_12089:
        /*0018*/ 	.byte	0x04, 0x17
        /*001a*/ 	.short	(.L_12091 - .L_12090)
.L_12090:
        /*001c*/ 	.word	0x00000000
        /*0020*/ 	.short	0x0002
        /*0022*/ 	.short	0x0010
        /*0024*/ 	.byte	0x00, 0xf5, 0x21, 0x00


	//----- nvinfo : EIATTR_KPARAM_INFO
	.align		4
.L_12091:
        /*0028*/ 	.byte	0x04, 0x17
        /*002a*/ 	.short	(.L_12093 - .L_12092)
.L_12092:
        /*002c*/ 	.word	0x00000000
        /*0030*/ 	.short	0x0001
        /*0032*/ 	.short	0x0008
        /*0034*/ 	.byte	0x00, 0xf5, 0x21, 0x00


	//----- nvinfo : EIATTR_KPARAM_INFO
	.align		4
.L_12093:
        /*0038*/ 	.byte	0x04, 0x17
        /*003a*/ 	.short	(.L_12095 - .L_12094)
.L_12094:
        /*003c*/ 	.word	0x00000000
        /*0040*/ 	.short	0x0000
        /*0042*/ 	.short	0x0000
        /*0044*/ 	.byte	0x00, 0xf5, 0x21, 0x00


	//----- nvinfo : EIATTR_SPARSE_MMA_MASK
	.align		4
.L_12095:
        /*0048*/ 	.byte	0x03, 0x50
        /*004a*/ 	.short	0x0000


	//----- nvinfo : EIATTR_MAXREG_COUNT
	.align		4
        /*004c*/ 	.byte	0x03, 0x1b
        /*004e*/ 	.short	0x00ff


	//----- nvinfo : EIATTR_MERCURY_ISA_VERSION
	.align		4
        /*0050*/ 	.byte	0x03, 0x5f
        /*0052*/ 	.short	0x0101


	//----- nvinfo : EIATTR_VRC_CTA_INIT_COUNT
	.align		4
        /*0054*/ 	.byte	0x02, 0x4a
	.zero		1
	.zero		1


	//----- nvinfo : EIATTR_EXIT_INSTR_OFFSETS
	.align		4
        /*0058*/ 	.byte	0x04, 0x1c
        /*005a*/ 	.short	(.L_12097 - .L_12096)


	//   ....[0]....
.L_12096:
        /*005c*/ 	.word	0x00000070


	//   ....[1]....
        /*0060*/ 	.word	0x00000130


	//----- nvinfo : EIATTR_CBANK_PARAM_SIZE
	.align		4
.L_12097:
        /*0064*/ 	.byte	0x03, 0x19
        /*0066*/ 	.short	0x001c


	//----- nvinfo : EIATTR_PARAM_CBANK
	.align		4
        /*0068*/ 	.byte	0x04, 0x0a
        /*006a*/ 	.short	(.L_12099 - .L_12098)
	.align		4
.L_12098:
        /*006c*/ 	.word	index@(.nv.constant0._Z10add_kernelILx620EEvPfS0_S0_i)
        /*0070*/ 	.short	0x0380
        /*0072*/ 	.short	0x001c


	//----- nvinfo : EIATTR_SW_WAR
	.align		4
.L_12099:
        /*0074*/ 	.byte	0x04, 0x36
        /*0076*/ 	.short	(.L_12101 - .L_12100)
.L_12100:
        /*0078*/ 	.word	0x00000008
.L_12101:


//--------------------- .nv.info._Z10add_kernelILx619EEvPfS0_S0_i --------------------------
	.section	.nv.info._Z10add_kernelILx619EEvPfS0_S0_i,"",@"SHT_CUDA_INFO"
	.sectionflags	@""
	.align	4


	//----- nvinfo : EIATTR_CUDA_API_VERSION
	.align		4
        /*0000*/ 	.byte	0x04, 0x37
        /*0002*/ 	.short	(.L_12103 - .L_12102)
.L_12102:
        /*0004*/ 	.word	0x00000082


	//----- nvinfo : EIATTR_KPARAM_INFO
	.align		4
.L_12103:
        /*0008*/ 	.byte	0x04, 0x17
        /*000a*/ 	.short	(.L_12105 - .L_12104)
.L_12104:
        /*000c*/ 	.word	0x00000000
        /*0010*/ 	.short	0x0003
        /*0012*/ 	.short	0x0018
        /*0014*/ 	.byte	0x00, 0xf0, 0x11, 0x00


	//----- nvinfo : EIATTR_KPARAM_INFO
	.align		4
.L_12105:
        /*0018*/ 	.byte	0x04, 0x17
        /*001a*/ 	.short	(.L_12107 - .L_12106)
.L_12106:
        /*001c*/ 	.word	0x00000000
        /*0020*/ 	.short	0x0002
        /*0022*/ 	.short	0x0010
        /*0024*/ 	.byte	0x00, 0xf5, 0x21, 0x00


	//----- nvinfo : EIATTR_KPARAM_INFO
	.align		4
.L_12107:
        /*0028*/ 	.byte	0x04, 0x17
        /*002a*/ 	.short	(.L_12109 - .L_12108)
.L_12108:
        /*002c*/ 	.word	0x00000000
        /*0030*/ 	.short	0x0001
        /*0032*/ 	.short	0x0008
        /*0034*/ 	.byte	0x00, 0xf5, 0x21, 0x00


	//----- nvinfo : EIATTR_KPARAM_INFO
	.align		4
.L_12109:
        /*0038*/ 	.byte	0x04, 0x17
        /*003a*/ 	.short	(.L_12111 - .L_12110)
.L_12110:
        /*003c*/ 	.word	0x00000000
        /*0040*/ 	.short	0x0000
        /*0042*/ 	.short	0x0000
        /*0044*/ 	.byte	0x00, 0xf5, 0x21, 0x00


	//----- nvinfo : EIATTR_SPARSE_MMA_MASK
	.align		4
.L_12111:
        /*0048*/ 	.byte	0x03, 0x50
        /*004a*/ 	.short	0x0000


	//----- nvinfo : EIATTR_MAXREG_COUNT
	.align		4
        /*004c*/ 	.byte	0x03, 0x1b
        /*004e*/ 	.short	0x00ff


	//----- nvinfo : EIATTR_MERCURY_ISA_VERSION
	.align		4
        /*0050*/ 	.byte	0x03, 0x5f
        /*0052*/ 	.short	0x0101


	//----- nvinfo : EIATTR_VRC_CTA_INIT_COUNT
	.align		4
        /*0054*/ 	.byte	0x02, 0x4a
	.zero		1
	.zero		1


	//----- nvinfo : EIATTR_EXIT_INSTR_OFFSETS
	.align		4
        /*0058*/ 	.byte	0x04, 0x1c
        /*005a*/ 	.short	(.L_12113 - .L_12112)


	//   ....[0]....
.L_12112:
        /*005c*/ 	.word	0x00000070


	//   ....[1]....
        /*0060*/ 	.word	0x00000130


	//----- nvinfo : EIATTR_CBANK_PARAM_SIZE
	.align		4
.L_12113:
        /*0064*/ 	.byte	0x03, 0x19
        /*0066*/ 	.short	0x001c


	//----- nvinfo : EIATTR_PARAM_CBANK
	.align		4
        /*0068*/ 	.byte	0x04, 0x0a
        /*006a*/ 	.short	(.L_12115 - .L_12114)
	.align		4
.L_12114:
        /*006c*/ 	.word	index@(.nv.constant0._Z10add_kernelILx619EEvPfS0_S0_i)
        /*0070*/ 	.short	0x0380
        /*0072*/ 	.short	0x001c


	//----- nvinfo : EIATTR_SW_WAR
	.align		4
.L_12115:
        /*0074*/ 	.byte	0x04, 0x36
        /*0076*/ 	.short	(.L_12117 - .L_12116)
.L_12116:
        /*0078*/ 	.word	0x00000008
.L_12117:


//--------------------- .nv.info._Z10add_kernelILx618EEvPfS0_S0_i --------------------------
	.section	.nv.info._Z10add_kernelILx618EEvPfS0_S0_i,"",@"SHT_CUDA_INFO"
	.sectionflags	@""
	.align	4


	//----- nvinfo : EIATTR_CUDA_API_VERSION
	.align		4
        /*0000*/ 	.byte	0x04, 0x37
        /*0002*/ 	.short	(.L_12119 - .L_12118)
.L_12118:
        /*0004*/ 	.word	0x00000082


	//----- nvinfo : EIATTR_KPARAM_INFO
	.align		4
.L_12119:
        /*0008*/ 	.byte	0x04, 0x17
        /*000a*/ 	.short	(.L_12121 - .L_12120)
.L_12120:
        /*000c*/ 	.word	0x00000000
        /*0010*/ 	.short	0x0003
        /*0012*/ 	.short	0x0018
        /*0014*/ 	.byte	0x00, 0xf0, 0x11, 0x00


	//----- nvinfo : EIATTR_KPARAM_INFO
	.align		4
.L_12121:
        /*0018*/ 	.byte	0x04, 0x17
        /*001a*/ 	.short	(.L_12123 - .L_12122)
.L_12122:
        /*001c*/ 	.word	0x00000000
        /*0020*/ 	.short	0x0002
        /*0022*/ 	.short	0x0010
        /*0024*/ 	.byte	0x00, 0xf5, 0x21, 0x00


	//----- nvinfo : EIATTR_KPARAM_INFO
	.align		4
.L_12123:
        /*0028*/ 	.byte	0x04, 0x17
        /*002a*/ 	.short	(.L_12125 - .L_12124)
.L_12124:
        /*002c*/ 	.word	0x00000000
        /*0030*/ 	.short	0x0001
        /*0032*/ 	.short	0x0008
        /*0034*/ 	.byte	0x00, 0xf5, 0x21, 0x00


	//----- nvinfo : EIATTR_KPARAM_INFO
	.align		4
.L_12125:
        /*0038*/ 	.byte	0x04, 0x17
        /*003a*/ 	.short	(.L_12127 - .L_12126)
.L_12126:
        /*003c*/ 	.word	0x00000000
        /*0040*/ 	.short	0x0000
        /*0042*/ 	.short	0x0000
        /*0044*/ 	.byte	0x00, 0xf5, 0x21, 0x00


	//----- nvinfo : EIATTR_SPARSE_MMA_MASK
	.align		4
.L_12127:
        /*0048*/ 	.byte	0x03, 0x50
        /*004a*/ 	.short	0x0000


	//----- nvinfo : EIATTR_MAXREG_COUNT
	.align		4
        /*004c*/ 	.byte	0x03, 0x1b
        /*004e*/ 	.short	0x00ff


	//----- nvinfo : EIATTR_MERCURY_ISA_VERSION
	.align		4
        /*0050*/ 	.byte	0x03, 0x5f
        /*0052*/ 	.short	0x0101


	//----- nvinfo : EIATTR_VRC_CTA_INIT_COUNT
	.align		4
        /*0054*/ 	.byte	0x02, 0x4a
	.zero		1
	.zero		1


	//----- nvinfo : EIATTR_EXIT_INSTR_OFFSETS
	.align		4
        /*0058*/ 	.byte	0x04, 0x1c
        /*005a*/ 	.short	(.L_12129 - .L_12128)


	//   ....[0]....
.L_12128:
        /*005c*/ 	.word	0x00000070


	//   ....[1]....
        /*0060*/ 	.word	0x00000130


	//----- nvinfo : EIATTR_CBANK_PARAM_SIZE
	.align		4
.L_12129:
        /*0064*/ 	.byte	0x03, 0x19
        /*0066*/ 	.short	0x001c


	//----- nvinfo : EIATTR_PARAM_CBANK
	.align		4
        /*0068*/ 	.byte	0x04, 0x0a
        /*006a*/ 	.short	(.L_12131 - .L_12130)
	.align		4
.L_12130:
        /*006c*/ 	.word	index@(.nv.constant0._Z10add_kernelILx618EEvPfS0_S0_i)
        /*0070*/ 	.short	0x0380
        /*0072*/ 	.short	0x001c


	//----- nvinfo : EIATTR_SW_WAR
	.align		4
.L_12131:
        /*0074*/ 	.byte	0x04, 0x36
        /*0076*/ 	.short	(.L_12133 - .L_12132)
.L_12132:
        /*0078*/ 	.word	0x00000008
.L_12133:


//--------------------- .nv.info._Z10add_kernelILx617EEvPfS0_S0_i --------------------------
	.section	.nv.info._Z10add_kernelILx617EEvPfS0_S0_i,"",@"SHT_CUDA_INFO"
	.sectionflags	@""
	.align	4


	//----- nvinfo : EIATTR_CUDA_API_VERSION
	.align		4
        /*0000*/ 	.byte	0x04, 0x37
        /*0002*/ 	.short	(.L_12135 - .L_12134)
.L_12134:
        /*0004*/ 	.word	0x00000082


	//----- nvinfo : EIATTR_KPARAM_INFO
	.align		4
.L_12135:
        /*0008*/ 	.byte	0x04, 0x17
        /*000a*/ 	.short	(.L_12137 - .L_12136)
.L_12136:
        /*000c*/ 	.word	0x00000000
        /*0010*/ 	.short	0x0003
        /*0012*/ 	.short	0x0018
        /*0014*/ 	.byte	0x00, 0xf0, 0x11, 0x00


	//----- nvinfo : EIATTR_KPARAM_INFO
	.align		4
.L_12137:
        /*0018*/ 	.byte	0x04, 0x17
        /*001a*/ 	.short	(.L_12139 - .L_12138)
.L_12138:
        /*001c*/ 	.word	0x00000000
        /*0020*/ 	.short	0x0002
        /*0022*/ 	.short	0x0010
        /*0024*/ 	.byte	0x00, 0xf5, 0x21, 0x00


	//----- nvinfo : EIATTR_KPARAM_INFO
	.align		4
.L_12139:
        /*0028*/ 	.byte	0x04, 0x17
        /*002a*/ 	.short	(.L_12141 - .L_12140)
.L_12140:
        /*002c*/ 	.word	0x00000000
        /*0030*/ 	.short	0x0001
        /*0032*/ 	.short	0x0008
        /*0034*/ 	.byte	0x00, 0xf5, 0x21, 0x00


	//----- nvinfo : EIATTR_KPARAM_INFO
	.align		4
.L_12141:
        /*0038*/ 	.byte	0x04, 0x17
        /*003a*/ 	.short	(.L_12143 - .L_12142)
.L_12142:
        /*003c*/ 	.word	0x00000000
        /*0040*/ 	.short	0x0000
        /*0042*/ 	.short	0x0000
        /*0044*/ 	.byte	0x00, 0xf5, 0x21, 0x00


	//----- nvinfo : EIATTR_SPARSE_MMA_MASK
	.align		4
.L_12143:
        /*0048*/ 	.byte	0x03, 0x50
        /*004a*/ 	.short	0x0000


	//----- nvinfo : EIATTR_MAXREG_COUNT
	.align		4
        /*004c*/ 	.byte	0x03, 0x1b
        /*004e*/ 	.short	0x00ff


	//----- nvinfo : EIATTR_MERCURY_ISA_VERSION
	.align		4
        /*0050*/ 	.byte	0x03, 0x5f
        /*0052*/ 	.short	0x0101


	//----- nvinfo : EIATTR_VRC_CTA_INIT_COUNT
	.align		4
        /*0054*/ 	.byte	0x02, 0x4a
	.zero		1
	.zero		1


	//----- nvinfo : EIATTR_EXIT_INSTR_OFFSETS
	.align		4
        /*0058*/ 	.byte	0x04, 0x1c
        /*005a*/ 	.short	(.L_12145 - .L_12144)


	//   ....[0]....
.L_12144:
        /*005c*/ 	.word	0x00000070


	//   ....[1]....
        /*0060*/ 	.word	0x00000130


	//----- nvinfo : EIATTR_CBANK_PARAM_SIZE
	.align		4
.L_12145:
        /*0064*/ 	.byte	0x03, 0x19
        /*0066*/ 	.short	0x001c


	//----- nvinfo : EIATTR_PARAM_CBANK
	.align		4
        /*0068*/ 	.byte	0x04, 0x0a
        /*006a*/ 	.short	(.L_12147 - .L_12146)
	.align		4
.L_12146:
        /*006c*/ 	.word	index@(.nv.constant0._Z10add_kernelILx617EEvPfS0_S0_i)
        /*0070*/ 	.short	0x0380
        /*0072*/ 	.short	0x001c


	//----- nvinfo : EIATTR_SW_WAR
	.align		4
.L_12147:
        /*0074*/ 	.byte	0x04, 0x36
        /*0076*/ 	.short	(.L_12149 - .L_12148)
.L_12148:
        /*0078*/ 	.word	0x00000008
.L_12149:


//--------------------- .nv.info._Z10add_kernelILx616EEvPfS0_S0_i --------------------------
	.section	.nv.info._Z10add_kernelILx616EEvPfS0_S0_i,"",@"SHT_CUDA_INFO"
	.sectionflags	@""
	.align	4


	//----- nvinfo : EIATTR_CUDA_API_VERSION
	.align		4
        /*0000*/ 	.byte	0x04, 0x37
        /*0002*/ 	.short	(.L_12151 - .L_12150)
.L_12150:
        /*0004*/ 	.word	0x00000082


	//----- nvinfo : EIATTR_KPARAM_INFO
	.align		4
.L_12151:
        /*0008*/ 	.byte	0x04, 0x17
        /*000a*/ 	.short	(.L_12153 - .L_12152)
.L_12152:
        /*000c*/ 	.word	0x00000000
        /*0010*/ 	.short	0x0003
        /*0012*/ 	.short	0x0018
        /*0014*/ 	.byte	0x00, 0xf0, 0x11, 0x00


	//----- nvinfo : EIATTR_KPARAM_INFO
	.align		4
.L_12153:
        /*0018*/ 	.byte	0x04, 0x17
        /*001a*/ 	.short	(.L_12155 - .L_12154)
.L_12154:
        /*001c*/ 	.word	0x00000000
        /*0020*/ 	.short	0x0002
        /*0022*/ 	.short	0x0010
        /*0024*/ 	.byte	0x00, 0xf5, 0x21, 0x00


	//----- nvinfo : EIATTR_KPARAM_INFO
	.align		4
.L_12155:
        /*0028*/ 	.byte	0x04, 0x17
        /*002a*/ 	.short	(.L_12157 - .L_12156)
.L_12156:
        /*002c*/ 	.word	0x00000000
        /*0030*/ 	.short	0x0001
        /*0032*/ 	.short	0x0008
        /*0034*/ 	.byte	0x00, 0xf5, 0x21, 0x00


	//----- nvinfo : EIATTR_KPARAM_INFO
	.align		4
.L_12157:
        /*0038*/ 	.byte	0x04, 0x17
        /*003a*/ 	.short	(.L_12159 - .L_12158)
.L_12158:
        /*003c*/ 	.word	0x00000000
        /*0040*/ 	.short	0x0000
        /*0042*/ 	.short	0x0000
        /*0044*/ 	.byte	0x00, 0xf5, 0x21, 0x00


	//----- nvinfo : EIATTR_SPARSE_MMA_MASK
	.align		4
.L_12159:
        /*0048*/ 	.byte	0x03, 0x50
        /*004a*/ 	.short	0x0000


	//----- nvinfo : EIATTR_MAXREG_COUNT
	.align		4
        /*004c*/ 	.byte	0x03, 0x1b
        /*004e*/ 	.short	0x00ff


	//----- nvinfo : EIATTR_MERCURY_ISA_VERSION
	.align		4
        /*0050*/ 	.byte	0x03, 0x5f
        /*0052*/ 	.short	0x0101


	//----- nvinfo : EIATTR_VRC_CTA_INIT_COUNT
	.align		4
        /*0054*/ 	.byte	0x02, 0x4a
	.zero		1
	.zero		1


	//----- nvinfo : EIATTR_EXIT_INSTR_OFFSETS
	.align		4
        /*0058*/ 	.byte	0x04, 0x1c
        /*005a*/ 	.short	(.L_12161 - .L_12160)


	//   ....[0]....
.L_12160:
        /*005c*/ 	.word	0x00000070


	//   ....[1]....
        /*0060*/ 	.word	0x00000130


	//----- nvinfo : EIATTR_CBANK_PARAM_SIZE
	.align		4
.L_12161:
        /*0064*/ 	.byte	0x03, 0x19
        /*0066*/ 	.short	0x001c


	//----- nvinfo : EIATTR_PARAM_CBANK
	.align		4
        /*0068*/ 	.byte	0x04, 0x0a
        /*006a*/ 	.short	(.L_12163 - .L_12162)
	.align		4
.L_12162:
        /*006c*/ 	.word	index@(.nv.constant0._Z10add_kernelILx616EEvPfS0_S0_i)
        /*0070*/ 	.short	0x0380
        /*0072*/ 	.short	0x001c


	//----- nvinfo : EIATTR_SW_WAR
	.align		4
.L_12163:
        /*0074*/ 	.byte	0x04, 0x36
        /*0076*/ 	.short	(.L_12165 - .L_12164)
.L_12164:
        /*0078*/ 	.word	0x00000008
.L_12165:


//--------------------- .nv.info._Z10add_kernelILx615EEvPfS0_S0_i --------------------------
	.section	.nv.info._Z10add_kernelILx615EEvPfS0_S0_i,"",@"SHT_CUDA_INFO"
	.sectionflags	@""
	.align	4


	//----- nvinfo : EIATTR_CUDA_API_VERSION
	.align		4
        /*0000*/ 	.byte	0x04, 0x37
        /*0002*/ 	.short	(.L_12167 - .L_12166)
.L_12166:
        /*0004*/ 	.word	0x00000082


	//----- nvinfo : EIATTR_KPARAM_INFO
	.align		4
.L_12167:
        /*0008*/ 	.byte	0x04, 0x17
        /*000a*/ 	.short	(.L_12169 - .L_12168)
.L_12168:
        /*000c*/ 	.word	0x00000000
        /*0010*/ 	.short	0x0003
        /*0012*/ 	.short	0x0018
        /*0014*/ 	.byte	0x00, 0xf0, 0x11, 0x00


	//----- nvinfo : EIATTR_KPARAM_INFO
	.align		4
.L_12169:
        /*0018*/ 	.byte	0x04, 0x17
        /*001a*/ 	.short	(.L_12171 - .L_12170)
.L_12170:
        /*001c*/ 	.word	0x00000000
        /*0020*/ 	.short	0x0002
        /*0022*/ 	.short	0x0010
        /*0024*/ 	.byte	0x00, 0xf5, 0x21, 0x00


	//----- nvinfo : EIATTR_KPARAM_INFO
	.align		4
.L_12171:
        /*0028*/ 	.byte	0x04, 0x17
        /*002a*/ 	.short	(.L_12173 - .L_12172)
.L_12172:
        /*002c*/ 	.word	0x00000000
        /*0030*/ 	.short	0x0001
        /*0032*/ 	.short	0x0008
        /*0034*/ 	.byte	0x00, 0xf5, 0x21, 0x00


	//----- nvinfo : EIATTR_KPARAM_INFO
	.align		4
.L_12173:
        /*0038*/ 	.byte	0x04, 0x17
        /*003a*/ 	.short	(.L_12175 - .L_12174)
.L_12174:
        /*003c*/ 	.word	0x00000000
        /*0040*/ 	.short	0x0000
        /*0042*/ 	.short	0x0000
        /*0044*/ 	.byte	0x00, 0xf5, 0x21, 0x00


	//----- nvinfo : EIATTR_SPARSE_MMA_MASK
	.align		4
.L_12175:
        /*0048*/ 	.byte	0x03, 0x50
        /*004a*/ 	.short	0x0000


	//----- nvinfo : EIATTR_MAXREG_COUNT
	.align		4
        /*004c*/ 	.byte	0x03, 0x1b
        /*004e*/ 	.short	0x00ff


	//----- nvinfo : EIATTR_MERCURY_ISA_VERSION
	.align		4
        /*0050*/ 	.byte	0x03, 0x5f
        /*0052*/ 	.short	0x0101


	//----- nvinfo : EIATTR_VRC_CTA_INIT_COUNT
	.align		4
        /*0054*/ 	.byte	0x02, 0x4a
	.zero		1
	.zero		1


	//----- nvinfo : EIATTR_EXIT_INSTR_OFFSETS
	.align		4
        /*0058*/ 	.byte	0x04, 0x1c
        /*005a*/ 	.short	(.L_12177 - .L_12176)


	//   ....[0]....
.L_12176:
        /*005c*/ 	.word	0x00000070


	//   ....[1]....
        /*0060*/ 	.word	0x00000130


	//----- nvinfo : EIATTR_CBANK_PARAM_SIZE
	.align		4
.L_12177:
        /*0064*/ 	.byte	0x03, 0x19
        /*0066*/ 	.short	0x001c


	//----- nvinfo : EIATTR_PARAM_CBANK
	.align		4
        /*0068*/ 	.byte	0x04, 0x0a
        /*006a*/ 	.short	(.L_12179 - .L_12178)
	.align		4
.L_12178:
        /*006c*/ 	.word	index@(.nv.constant0._Z10add_kernelILx615EEvPfS0_S0_i)
        /*0070*/ 	.short	0x0380
        /*0072*/ 	.short	0x001c


	//----- nvinfo : EIATTR_SW_WAR
	.align		4
.L_12179:
        /*0074*/ 	.byte	0x04, 0x36
        /*0076*/ 	.short	(.L_12181 - .L_12180)
.L_12180:
        /*0078*/ 	.word	0x00000008
.L_12181:


//--------------------- .nv.info._Z10add_kernelILx614EEvPfS0_S0_i --------------------------
	.section	.nv.info._Z10add_kernelILx614EEvPfS0_S0_i,"",@"SHT_CUDA_INFO"
	.sectionflags	@""
	.align	4


	//----- nvinfo : EIATTR_CUDA_API_VERSION
	.align		4
        /*0000*/ 	.byte	0x04, 0x37
        /*0002*/ 	.short	(.L_12183 - .L_12182)
.L_12182:
        /*0004*/ 	.word	0x00000082


	//----- nvinfo : EIATTR_KPARAM_INFO
	.align		4
.L_12183:
        /*0008*/ 	.byte	0x04, 0x17
        /*000a*/ 	.short	(.L_12185 - .L_12184)
.L_12184:
        /*000c*/ 	.word	0x00000000
        /*0010*/ 	.short	0x0003
        /*0012*/ 	.short	0x0018
        /*0014*/ 	.byte	0x00, 0xf0, 0x11, 0x00


	//----- nvinfo : EIATTR_KPARAM_INFO
	.align		4
.L_12185:
        /*0018*/ 	.byte	0x04, 0x17
        /*001a*/ 	.short	(.L_12187 - .L_12186)
.L_12186:
        /*001c*/ 	.word	0x00000000
        /*0020*/ 	.short	0x0002
        /*0022*/ 	.short	0x0010
        /*0024*/ 	.byte	0x00, 0xf5, 0x21, 0x00


	//----- nvinfo : EIATTR_KPARAM_INFO
	.align		4
.L_12187:
        /*0028*/ 	.byte	0x04, 0x17
        /*002a*/ 	.short	(.L_12189 - .L_12188)
.L_12188:
        /*002c*/ 	.word	0x00000000
        /*0030*/ 	.short	0x0001
        /*0032*/ 	.short	0x0008
        /*0034*/ 	.byte	0x00, 0xf5, 0x21, 0x00


	//----- nvinfo : EIATTR_KPARAM_INFO
	.align		4
.L_12189:
        /*0038*/ 	.byte	0x04, 0x17
        /*003a*/ 	.short	(.L_12191 - .L_12190)
.L_12190:
        /*003c*/ 	.word	0x00000000
        /*0040*/ 	.short	0x0000
        /*0042*/ 	.short	0x0000
        /*0044*/ 	.byte	0x00, 0xf5, 0x21, 0x00


	//----- nvinfo : EIATTR_SPARSE_MMA_MASK
	.align		4
.L_12191:
        /*0048*/ 	.byte	0x03, 0x50
        /*004a*/ 	.short	0x0000


	//----- nvinfo : EIATTR_MAXREG_COUNT
	.align		4
        /*004c*/ 	.byte	0x03, 0x1b
        /*004e*/ 	.short	0x00ff


	//----- nvinfo : EIATTR_MERCURY_ISA_VERSION
	.align		4
        /*0050*/ 	.byte	0x03, 0x5f
        /*0052*/ 	.short	0x0101


	//----- nvinfo : EIATTR_VRC_CTA_INIT_COUNT
	.align		4
        /*0054*/ 	.byte	0x02, 0x4a
	.zero		1
	.zero		1


	//----- nvinfo : EIATTR_EXIT_INSTR_OFFSETS
	.align		4
        /*0058*/ 	.byte	0x04, 0x1c
        /*005a*/ 	.short	(.L_12193 - .L_12192)


	//   ....[0]....
.L_12192:
        /*005c*/ 	.word	0x00000070


	//   ....[1]....
        /*0060*/ 	.word	0x00000130


	//----- nvinfo : EIATTR_CBANK_PARAM_SIZE
	.align		4
.L_12193:
        /*0064*/ 	.byte	0x03, 0x19
        /*0066*/ 	.short	0x001c


	//----- nvinfo : EIATTR_PARAM_CBANK
	.align		4
        /*0068*/ 	.byte	0x04, 0x0a
        /*006a*/ 	.short	(.L_12195 - .L_12194)
	.align		4
.L_12194:
        /*006c*/ 	.word	index@(.nv.constant0._Z10add_kernelILx614EEvPfS0_S0_i)
        /*0070*/ 	.short	0x0380
        /*0072*/ 	.short	0x001c


	//----- nvinfo : EIATTR_SW_WAR
	.align		4
.L_12195:
        /*0074*/ 	.byte	0x04, 0x36
        /*0076*/ 	.short	(.L_12197 - .L_12196)
.L_12196:
        /*0078*/ 	.word	0x00000008
.L_12197:


//--------------------- .nv.info._Z10add_kernelILx613EEvPfS0_S0_i --------------------------
	.section	.nv.info._Z10add_kernelILx613EEvPfS0_S0_i,"",@"SHT_CUDA_INFO"
	.sectionflags	@""
	.align	4


	//----- nvinfo : EIATTR_CUDA_API_VERSION
	.align		4
        /*0000*/ 	.byte	0x04, 0x37
        /*0002*/ 	.short	(.L_12199 - .L_12198)
.L_12198:
        /*0004*/ 	.word	0x00000082


	//----- nvinfo : EIATTR_KPARAM_INFO
	.align		4
.L_12199:
        /*0008*/ 	.byte	0x04, 0x17
        /*000a*/ 	.short	(.L_12201 - .L_12200)
.L_12200:
        /*000c*/ 	.word	0x00000000
        /*0010*/ 	.short	0x0003
        /*0012*/ 	.short	0x0018
        /*0014*/ 	.byte	0x00, 0xf0, 0x11, 0x00


	//----- nvinfo : EIATTR_KPARAM_INFO
	.align		4
.L_12201:
        /*0018*/ 	.byte	0x04, 0x17
        /*001a*/ 	.short	(.L_12203 - .L_12202)
.L_12202:
        /*001c*/ 	.word	0x00000000
        /*0020*/ 	.short	0x0002
        /*0022*/ 	.short	0x0010
        /*0024*/ 	.byte	0x00, 0xf5, 0x21, 0x00


	//----- nvinfo : EIATTR_KPARAM_INFO
	.align		4
.L_12203:
        /*0028*/ 	.byte	0x04, 0x17
        /*002a*/ 	.short	(.L_12205 - .L_12204)
.L_12204:
        /*002c*/ 	.word	0x00000000
        /*0030*/ 	.short	0x0001
        /*0032*/ 	.short	0x0008
        /*0034*/ 	.byte	0x00, 0xf5, 0x21, 0x00


	//----- nvinfo : EIATTR_KPARAM_INFO
	.align		4
.L_12205:
        /*0038*/ 	.byte	0x04, 0x17
        /*003a*/ 	.short	(.L_12207 - .L_12206)
.L_12206:
        /*003c*/ 	.word	0x00000000
        /*0040*/ 	.short	0x0000
        /*0042*/ 	.short	0x0000
        /*0044*/ 	.byte	0x00, 0xf5, 0x21, 0x00


	//----- nvinfo : EIATTR_SPARSE_MMA_MASK
	.align		4
.L_12207:
        /*0048*/ 	.byte	0x03, 0x50
        /*004a*/ 	.short	0x0000


	//----- nvinfo : EIATTR_MAXREG_COUNT
	.align		4
        /*004c*/ 	.byte	0x03, 0x1b
        /*004e*/ 	.short	0x00ff


	//----- nvinfo : EIATTR_MERCURY_ISA_VERSION
	.align		4
        /*0050*/ 	.byte	0x03, 0x5f
        /*0052*/ 	.short	0x0101


	//----- nvinfo : EIATTR_VRC_CTA_INIT_COUNT
	.align		4
        /*0054*/ 	.byte	0x02, 0x4a
	.zero		1
	.zero		1


	//----- nvinfo : EIATTR_EXIT_INSTR_OFFSETS
	.align		4
        /*0058*/ 	.byte	0x04, 0x1c
        /*005a*/ 	.short	(.L_12209 - .L_12208)


	//   ....[0]....
.L_12208:
        /*005c*/ 	.word	0x00000070


	//   ....[1]....
        /*0060*/ 	.word	0x00000130


	//----- nvinfo : EIATTR_CBANK_PARAM_SIZE
	.align		4
.L_12209:
        /*0064*/ 	.byte	0x03, 0x19
        /*0066*/ 	.short	0x001c


	//----- nvinfo : EIATTR_PARAM_CBANK
	.align		4
        /*0068*/ 	.byte	0x04, 0x0a
        /*006a*/ 	.short	(.L_12211 - .L_12210)
	.align		4
.L_12210:
        /*006c*/ 	.word	index@(.nv.constant0._Z10add_kernelILx613EEvPfS0_S0_i)
        /*0070*/ 	.short	0x0380
        /*0072*/ 	.short	0x001c


	//----- nvinfo : EIATTR_SW_WAR
	.align		4
.L_12211:
        /*0074*/ 	.byte	0x04, 0x36
        /*0076*/ 	.short	(.L_12213 - .L_12212)
.L_12212:
        /*0078*/ 	.word	0x00000008
.L_12213:


//--------------------- .nv.info._Z10add_kernelILx612EEvPfS0_S0_i --------------------------
	.section	.nv.info._Z10add_kernelILx612EEvPfS0_S0_i,"",@"SHT_CUDA_INFO"
	.sectionflags	@""
	.align	4


	//----- nvinfo : EIATTR_CUDA_API_VERSION
	.align		4
        /*0000*/ 	.byte	0x04, 0x37
        /*0002*/ 	.short	(.L_12215 - .L_12214)
.L_12214:
        /*0004*/ 	.word	0x00000082


	//----- nvinfo : EIATTR_KPARAM_INFO
	.align		4
.L_12215:
        /*0008*/ 	.byte	0x04, 0x17
        /*000a*/ 	.short	(.L_12217 - .L_12216)
.L_12216:
        /*000c*/ 	.word	0x00000000
        /*0010*/ 	.short	0x0003
        /*0012*/ 	.short	0x0018
        /*0014*/ 	.byte	0x00, 0xf0, 0x11, 0x00


	//----- nvinfo : EIATTR_KPARAM_INFO
	.align		4
.L_12217:
        /*0018*/ 	.byte	0x04, 0x17
        /*001a*/ 	.short	(.L_12219 - .L_12218)
.L_12218:
        /*001c*/ 	.word	0x00000000
        /*0020*/ 	.short	0x0002
        /*0022*/ 	.short	0x0010
        /*0024*/ 	.byte	0x00, 0xf5, 0x21, 0x00


	//----- nvinfo : EIATTR_KPARAM_INFO
	.align		4
.L_12219:
        /*0028*/ 	.byte	0x04, 0x17
        /*002a*/ 	.short	(.L_12221 - .L_12220)
.L_12220:
        /*002c*/ 	.word	0x00000000
        /*0030*/ 	.short	0x0001
        /*0032*/ 	.short	0x0008
        /*0034*/ 	.byte	0x00, 0xf5, 0x21, 0x00


	//----- nvinfo : EIATTR_KPARAM_INFO
	.align		4
.L_12221:
        /*0038*/ 	.byte	0x04, 0x17
        /*003a*/ 	.short	(.L_12223 - .L_12222)
.L_12222:
        /*003c*/ 	.word	0x00000000
        /*0040*/ 	.short	0x0000
        /*0042*/ 	.short	0x0000
        /*0044*/ 	.byte	0x00, 0xf5, 0x21, 0x00


	//----- nvinfo : EIATTR_SPARSE_MMA_MASK
	.align		4
.L_12223:
        /*0048*/ 	.byte	0x03, 0x50
        /*004a*/ 	.short	0x0000


	//----- nvinfo : EIATTR_MAXREG_COUNT
	.align		4
        /*004c*/ 	.byte	0x03, 0x1b
        /*004e*/ 	.short	0x00ff


	//----- nvinfo : EIATTR_MERCURY_ISA_VERSION
	.align		4
        /*0050*/ 	.byte	0x03, 0x5f
        /*0052*/ 	.short	0x0101


	//----- nvinfo : EIATTR_VRC_CTA_INIT_COUNT
	.align		4
        /*0054*/ 	.byte	0x02, 0x4a
	.zero		1
	.zero		1


	//----- nvinfo : EIATTR_EXIT_INSTR_OFFSETS
	.align		4
        /*0058*/ 	.byte	0x04, 0x1c
        /*005a*/ 	.short	(.L_12225 - .L_12224)


	//   ....[0]....
.L_12224:
        /*005c*/ 	.word	0x00000070


	//   ....[1]....
        /*0060*/ 	.word	0x00000130


	//----- nvinfo : EIATTR_CBANK_PARAM_SIZE
	.align		4
.L_12225:
        /*0064*/ 	.byte	0x03, 0x19
        /*0066*/ 	.short	0x001c


	//----- nvinfo : EIATTR_PARAM_CBANK
	.align		4
        /*0068*/ 	.byte	0x04, 0x0a
        /*006a*/ 	.short	(.L_12227 - .L_12226)
	.align		4
.L_12226:
        /*006c*/ 	.word	index@(.nv.constant0._Z10add_kernelILx612EEvPfS0_S0_i)
        /*0070*/ 	.short	0x0380
        /*0072*/ 	.short	0x001c


	//----- nvinfo : EIATTR_SW_WAR
	.align		4
.L_12227:
        /*0074*/ 	.byte	0x04, 0x36
        /*0076*/ 	.short	(.L_12229 - .L_12228)
.L_12228:
        /*0078*/ 	.word	0x00000008
.L_12229:


//--------------------- .nv.info._Z10add_kernelILx611EEvPfS0_S0_i --------------------------
	.section	.nv.info._Z10add_kernelILx611EEvPfS0_S0_i,"",@"SHT_CUDA_INFO"
	.sectionflags	@""
	.align	4


	//----- nvinfo : EIATTR_CUDA_API_VERSION
	.align		4
        /*0000*/ 	.byte	0x04, 0x37
        /*0002*/ 	.short	(.L_12231 - .L_12230)
.L_12230:
        /*0004*/ 	.word	0x00000082


	//----- nvinfo : EIATTR_KPARAM_INFO
	.align		4
.L_12231:
        /*0008*/ 	.byte	0x04, 0x17
        /*000a*/ 	.short	(.L_12233 - .L_12232)
.L_12232:
        /*000c*/ 	.word	0x00000000
        /*0010*/ 	.short	0x0003
        /*0012*/ 	.short	0x0018
        /*0014*/ 	.byte	0x00, 0xf0, 0x11, 0x00


	//----- nvinfo : EIATTR_KPARAM_INFO
	.align		4
.L_12233:
        /*0018*/ 	.byte	0x04, 0x17
        /*001a*/ 	.short	(.L_12235 - .L_12234)
.L_12234:
        /*001c*/ 	.word	0x00000000
        /*0020*/ 	.short	0x0002
        /*0022*/ 	.short	0x0010
        /*0024*/ 	.byte	0x00, 0xf5, 0x21, 0x00


	//----- nvinfo : EIATTR_KPARAM_INFO
	.align		4
.L_12235:
        /*0028*/ 	.byte	0x04, 0x17
        /*002a*/ 	.short	(.L_12237 - .L_12236)
.L_12236:
        /*002c*/ 	.word	0x00000000
        /*0030*/ 	.short	0x0001
        /*0032*/ 	.short	0x0008
        /*0034*/ 	.byte	0x00, 0xf5, 0x21, 0x00


	//----- nvinfo : EIATTR_KPARAM_INFO
	.align		4
.L_12237:
        /*0038*/ 	.byte	0x04, 0x17
        /*003a*/ 	.short	(.L_12239 - .L_12238)
.L_12238:
        /*003c*/ 	.word	0x00000000
        /*0040*/ 	.short	0x0000
        /*0042*/ 	.short	0x0000
        /*0044*/ 	.byte	0x00, 0xf5, 0x21, 0x00


	//----- nvinfo : EIATTR_SPARSE_MMA_MASK
	.align		4
.L_12239:
        /*0048*/ 	.byte	0x03, 0x50
        /*004a*/ 	.short	0x0000


	//----- nvinfo : EIATTR_MAXREG_COUNT
	.align		4
        /*004c*/ 	.byte	0x03, 0x1b
        /*004e*/ 	.short	0x00ff


	//----- nvinfo : EIATTR_MERCURY_ISA_VERSION
	.align		4
        /*0050*/ 	.byte	0x03, 0x5f
        /*0052*/ 	.short	0x0101


	//----- nvinfo : EIATTR_VRC_CTA_INIT_COUNT
	.align		4
        /*0054*/ 	.byte	0x02, 0x4a
	.zero		1
	.zero		1


	//----- nvinfo : EIATTR_EXIT_INSTR_OFFSETS
	.align		4
        /*0058*/ 	.byte	0x04, 0x1c
        /*005a*/ 	.short	(.L_12241 - .L_12240)


	//   ....[0]....
.L_12240:
        /*005c*/ 	.word	0x00000070


	//   ....[1]....
        /*0060*/ 	.word	0x00000130


	//----- nvinfo : EIATTR_CBANK_PARAM_SIZE
	.align		4
.L_12241:
        /*0064*/ 	.byte	0x03, 0x19
        /*0066*/ 	.short	0x001c


	//----- nvinfo : EIATTR_PARAM_CBANK
	.align		4
        /*0068*/ 	.byte	0x04, 0x0a
        /*006a*/ 	.short	(.L_12243 - .L_12242)
	.align		4
.L_12242:
        /*006c*/ 	.word	index@(.nv.constant0._Z10add_kernelILx611EEvPfS0_S0_i)
        /*0070*/ 	.short	0x0380
        /*0072*/ 	.short	0x001c


	//----- nvinfo : EIATTR_SW_WAR
	.align		4
.L_12243:
        /*0074*/ 	.byte	0x04, 0x36
        /*0076*/ 	.short	(.L_12245 - .L_12244)
.L_12244:
        /*0078*/ 	.word	0x00000008
.L_12245:


//--------------------- .nv.info._Z10add_kernelILx610EEvPfS0_S0_i --------------------------
	.section	.nv.info._Z10add_kernelILx610EEvPfS0_S0_i,"",@"SHT_CUDA_INFO"
	.sectionflags	@""
	.align	4


	//----- nvinfo : EIATTR_CUDA_API_VERSION
	.align		4
        /*0000*/ 	.byte	0x04, 0x37
        /*0002*/ 	.short	(.L_12247 - .L_12246)
.L_12246:
        /*0004*/ 	.word	0x00000082


	//----- nvinfo : EIATTR_KPARAM_INFO
	.align		4
.L_12247:
        /*0008*/ 	.byte	0x04, 0x17
        /*000a*/ 	.short	(.L_12249 - .L_12248)
.L_12248:
        /*000c*/ 	.word	0x00000000
        /*0010*/ 	.short	0x0003
        /*0012*/ 	.short	0x0018
        /*0014*/ 	.byte	0x00, 0xf0, 0x11, 0x00


	//----- nvinfo : EIATTR_KPARAM_INFO
	.align		4
.L_12249:
        /*0018*/ 	.byte	0x04, 0x17
        /*001a*/ 	.short	(.L_12251 - .L_12250)
.L_12250:
        /*001c*/ 	.word	0x00000000
        /*0020*/ 	.short	0x0002
        /*0022*/ 	.short	0x0010
        /*0024*/ 	.byte	0x00, 0xf5, 0x21, 0x00


	//----- nvinfo : EIATTR_KPARAM_INFO
	.align		4
.L_12251:
        /*0028*/ 	.byte	0x04, 0x17
        /*002a*/ 	.short	(.L_12253 - .L_12252)
.L_12252:
        /*002c*/ 	.word	0x00000000
        /*0030*/ 	.short	0x0001
        /*0032*/ 	.short	0x0008
        /*0034*/ 	.byte	0x00, 0xf5, 0x21, 0x00


	//----- nvinfo : EIATTR_KPARAM_INFO
	.align		4
.L_12253:
        /*0038*/ 	.byte	0x04, 0x17
        /*003a*/ 	.short	(.L_12255 - .L_12254)
.L_12254:
        /*003c*/ 	.word	0x00000000
        /*0040*/ 	.short	0x0000
        /*0042*/ 	.short	0x0000
        /*0044*/ 	.byte	0x00, 0xf5, 0x21, 0x00


	//----- nvinfo : EIATTR_SPARSE_MMA_MASK
	.align		4
.L_12255:
        /*0048*/ 	.byte	0x03, 0x50
        /*004a*/ 	.short	0x0000


	//----- nvinfo : EIATTR_MAXREG_COUNT
	.align		4
        /*004c*/ 	.byte	0x03, 0x1b
        /*004e*/ 	.short	0x00ff


	//----- nvinfo : EIATTR_MERCURY_ISA_VERSION
	.align		4
        /*0050*/ 	.byte	0x03, 0x5f
        /*0052*/ 	.short	0x0101


	//----- nvinfo : EIATTR_VRC_CTA_INIT_COUNT
	.align		4
        /*0054*/ 	.byte	0x02, 0x4a
	.zero		1
	.zero		1


	//----- nvinfo : EIATTR_EXIT_INSTR_OFFSETS
	.align		4
        /*0058*/ 	.byte	0x04, 0x1c
        /*005a*/ 	.short	(.L_12257 - .L_12256)


	//   ....[0]....
.L_12256:
        /*005c*/ 	.word	0x00000070


	//   ....[1]....
        /*0060*/ 	.word	0x00000130


	//----- nvinfo : EIATTR_CBANK_PARAM_SIZE
	.align		4
.L_12257:
        /*0064*/ 	.byte	0x03, 0x19
        /*0066*/ 	.short	0x001c


	//----- nvinfo : EIATTR_PARAM_CBANK
	.align		4
        /*0068*/ 	.byte	0x04, 0x0a
        /*006a*/ 	.short	(.L_12259 - .L_12258)
	.align		4
.L_12258:
        /*006c*/ 	.word	index@(.nv.constant0._Z10add_kernelILx610EEvPfS0_S0_i)
        /*0070*/ 	.short	0x0380
        /*0072*/ 	.short	0x001c


	//----- nvinfo : EIATTR_SW_WAR
	.align		4
.L_12259:
        /*0074*/ 	.byte	0x04, 0x36
        /*0076*/ 	.short	(.L_12261 - .L_12260)
.L_12260:
        /*0078*/ 	.word	0x00000008
.L_12261:


//--------------------- .nv.info._Z10add_kernelILx609EEvPfS0_S0_i --------------------------
	.section	.nv.info._Z10add_kernelILx609EEvPfS0_S0_i,"",@"SHT_CUDA_INFO"
	.sectionflags	@""
	.align	4


	//----- nvinfo : EIATTR_CUDA_API_VERSION
	.align		4
        /*0000*/ 	.byte	0x04, 0x37
        /*0002*/ 	.short	(.L_12263 - .L_12262)
.L_12262:
        /*0004*/ 	.word	0x00000082


	//----- nvinfo : EIATTR_KPARAM_INFO
	.align		4
.L_12263:
        /*0008*/ 	.byte	0x04, 0x17
        /*000a*/ 	.short	(.L_12265 - .L_12264)
.L_12264:
        /*000c*/ 	.word	0x00000000
        /*0010*/ 	.short	0x0003
        /*0012*/ 	.short	0x0018
        /*0014*/ 	.byte	0x00, 0xf0, 0x11, 0x00


	//----- nvinfo : EIATTR_KPARAM_INFO
	.align		4
.L_12265:
        /*0018*/ 	.byte	0x04, 0x17
        /*001a*/ 	.short	(.L_12267 - .L_12266)
.L_12266:
        /*001c*/ 	.word	0x00000000
        /*0020*/ 	.short	0x0002
        /*0022*/ 	.short	0x0010
        /*0024*/ 	.byte	0x00, 0xf5, 0x21, 0x00


	//----- nvinfo : EIATTR_KPARAM_INFO
	.align		4
.L_12267:
        /*0028*/ 	.byte	0x04, 0x17
        /*002a*/ 	.short	(.L_12269 - .L_12268)
.L_12268:
        /*002c*/ 	.word	0x00000000
        /*0030*/ 	.short	0x0001
        /*0032*/ 	.short	0x0008
        /*0034*/ 	.byte	0x00, 0xf5, 0x21, 0x00


	//----- nvinfo : EIATTR_KPARAM_INFO
	.align		4
.L_12269:
        /*0038*/ 	.byte	0x04, 0x17
        /*003a*/ 	.short	(.L_12271 - .L_12270)
.L_12270:
        /*003c*/ 	.word	0x00000000
        /*0040*/ 	.short	0x0000
        /*0042*/ 	.short	0x0000
        /*0044*/ 	.byte	0x00, 0xf5, 0x21, 0x00


	//----- nvinfo : EIATTR_SPARSE_MMA_MASK
	.align		4
.L_12271:
        /*0048*/ 	.byte	0x03, 0x50
        /*004a*/ 	.short	0x0000


	//----- nvinfo : EIATTR_MAXREG_COUNT
	.align		4
        /*004c*/ 	.byte	0x03, 0x1b
        /*004e*/ 	.short	0x00ff


	//----- nvinfo : EIATTR_MERCURY_ISA_VERSION
	.align		4
        /*0050*/ 	.byte	0x03, 0x5f
        /*0052*/ 	.short	0x0101


	//----- nvinfo : EIATTR_VRC_CTA_INIT_COUNT
	.align		4
        /*0054*/ 	.byte	0x02, 0x4a
	.zero		1
	.zero		1


	//----- nvinfo : EIATTR_EXIT_INSTR_OFFSETS
	.align		4
        /*0058*/ 	.byte	0x04, 0x1c
        /*005a*/ 	.short	(.L_12273 - .L_12272)


	//   ....[0]....
.L_12272:
        /*005c*/ 	.word	0x00000070


	//   ....[1]....
        /*0060*/ 	.word	0x00000130


	//----- nvinfo : EIATTR_CBANK_PARAM_SIZE
	.align		4
.L_12273:
        /*0064*/ 	.byte	0x03, 0x19
        /*0066*/ 	.short	0x001c


	//----- nvinfo : EIATTR_PARAM_CBANK
	.align		4
        /*0068*/ 	.byte	0x04, 0x0a
        /*006a*/ 	.short	(.L_12275 - .L_12274)
	.align		4
.L_12274:
        /*006c*/ 	.word	index@(.nv.constant0._Z10add_kernelILx609EEvPfS0_S0_i)
        /*0070*/ 	.short	0x0380
        /*0072*/ 	.short	0x001c


	//----- nvinfo : EIATTR_SW_WAR
	.align		4
.L_12275:
        /*0074*/ 	.byte	0x04, 0x36
        /*0076*/ 	.short	(.L_12277 - .L_12276)
.L_12276:
        /*0078*/ 	.word	0x00000008
.L_12277:


//--------------------- .nv.info._Z10add_kernelILx608EEvPfS0_S0_i --------------------------
	.section	.nv.info._Z10add_kernelILx608EEvPfS0_S0_i,"",@"SHT_CUDA_INFO"
	.sectionflags	@""
	.align	4


	//----- nvinfo : EIATTR_CUDA_API_VERSION
	.align		4
        /*0000*/ 	.byte	0x04, 0x37
        /*0002*/ 	.short	(.L_12279 - .L_12278)
.L_12278:
        /*0004*/ 	.word	0x00000082


	//----- nvinfo : EIATTR_KPARAM_INFO
	.align		4
.L_12279:
        /*0008*/ 	.byte	0x04, 0x17
        /*000a*/ 	.short	(.L_12281 - .L_12280)
.L_12280:
        /*000c*/ 	.word	0x00000000
        /*0010*/ 	.short	0x0003
        /*0012*/ 	.short	0x0018
        /*0014*/ 	.byte	0x00, 0xf0, 0x11, 0x00


	//----- nvinfo : EIATTR_KPARAM_INFO
	.align		4
.L_12281:
        /*0018*/ 	.byte	0x04, 0x17
        /*001a*/ 	.short	(.L_12283 - .L_12282)
.L_12282:
        /*001c*/ 	.word	0x00000000
        /*0020*/ 	.short	0x0002
        /*0022*/ 	.short	0x0010
        /*0024*/ 	.byte	0x00, 0xf5, 0x21, 0x00


	//----- nvinfo : EIATTR_KPARAM_INFO
	.align		4
.L_12283:
        /*0028*/ 	.byte	0x04, 0x17
        /*002a*/ 	.short	(.L_12285 - .L_12284)
.L_12284:
        /*002c*/ 	.word	0x00000000
        /*0030*/ 	.short	0x0001
        /*0032*/ 	.short	0x0008
        /*0034*/ 	.byte	0x00, 0xf5, 0x21, 0x00


	//----- nvinfo : EIATTR_KPARAM_INFO
	.align		4
.L_12285:
        /*0038*/ 	.byte	0x04, 0x17
        /*003a*/ 	.short	(.L_12287 - .L_12286)
.L_12286:
        /*003c*/ 	.word	0x00000000
        /*0040*/ 	.short	0x0000
        /*0042*/ 	.short	0x0000
        /*0044*/ 	.byte	0x00, 0xf5, 0x21, 0x00


	//----- nvinfo : EIATTR_SPARSE_MMA_MASK
	.align		4
.L_12287:
        /*0048*/ 	.byte	0x03, 0x50
        /*004a*/ 	.short	0x0000


	//----- nvinfo : EIATTR_MAXREG_COUNT
	.align		4
        /*004c*/ 	.byte	0x03, 0x1b
        /*004e*/ 	.short	0x00ff


	//----- nvinfo : EIATTR_MERCURY_ISA_VERSION
	.align		4
        /*0050*/ 	.byte	0x03, 0x5f
        /*0052*/ 	.short	0x0101


	//----- nvinfo : EIATTR_VRC_CTA_INIT_COUNT
	.align		4
        /*0054*/ 	.byte	0x02, 0x4a
	.zero		1
	.zero		1


	//----- nvinfo : EIATTR_EXIT_INSTR_OFFSETS
	.align		4
        /*0058*/ 	.byte	0x04, 0x1c
        /*005a*/ 	.short	(.L_12289 - .L_12288)


	//   ....[0]....
.L_12288:
        /*005c*/ 	.word	0x00000070


	//   ....[1]....
        /*0060*/ 	.word	0x00000130


	//----- nvinfo : EIATTR_CBANK_PARAM_SIZE
	.align		4
.L_12289:
        /*0064*/ 	.byte	0x03, 0x19
        /*0066*/ 	.short	0x001c


	//----- nvinfo : EIATTR_PARAM_CBANK
	.align		4
        /*0068*/ 	.byte	0x04, 0x0a
        /*006a*/ 	.short	(.L_12291 - .L_12290)
	.align		4
.L_12290:
        /*006c*/ 	.word	index@(.nv.constant0._Z10add_kernelILx608EEvPfS0_S0_i)
        /*0070*/ 	.short	0x0380
        /*0072*/ 	.short	0x001c


	//----- nvinfo : EIATTR_SW_WAR
	.align		4
.L_12291:
        /*0074*/ 	.byte	0x04, 0x36
        /*0076*/ 	.short	(.L_12293 - .L_12292)
.L_12292:
        /*0078*/ 	.word	0x00000008
.L_12293:


//--------------------- .nv.info._Z10add_kernelILx607EEvPfS0_S0_i --------------------------
	.section	.nv.info._Z10add_kernelILx607EEvPfS0_S0_i,"",@"SHT_CUDA_INFO"
	.sectionflags	@""
	.align	4


	//----- nvinfo : EIATTR_CUDA_API_VERSION
	.align		4
        /*0000*/ 	.byte	0x04, 0x37
        /*0002*/ 	.short	(.L_12295 - .L_12294)
.L_12294:
        /*0004*/ 	.word	0x00000082


	//----- nvinfo : EIATTR_KPARAM_INFO
	.align		4
.L_12295:
        /*0008*/ 	.byte	0x04, 0x17
        /*000a*/ 	.short	(.L_12297 - .L_12296)
.L_12296:
        /*000c*/ 	.word	0x00000000
        /*0010*/ 	.short	0x0003
        /*0012*/ 	.short	0x0018
        /*0014*/ 	.byte	0x00, 0xf0, 0x11, 0x00


	//----- nvinfo : EIATTR_KPARAM_INFO
	.align		4
.L_12297:
        /*0018*/ 	.byte	0x04, 0x17
        /*001a*/ 	.short	(.L_12299 - .L_12298)
.L_12298:
        /*001c*/ 	.word	0x00000000
        /*0020*/ 	.short	0x0002
        /*0022*/ 	.short	0x0010
        /*0024*/ 	.byte	0x00, 0xf5, 0x21, 0x00


	//----- nvinfo : EIATTR_KPARAM_INFO
	.align		4
.L_12299:
        /*0028*/ 	.byte	0x04, 0x17
        /*002a*/ 	.short	(.L_12301 - .L_12300)
.L_12300:
        /*002c*/ 	.word	0x00000000
        /*0030*/ 	.short	0x0001
        /*0032*/ 	.short	0x0008
        /*0034*/ 	.byte	0x00, 0xf5, 0x21, 0x00


	//----- nvinfo : EIATTR_KPARAM_INFO
	.align		4
.L_12301:
        /*0038*/ 	.byte	0x04, 0x17
        /*003a*/ 	.short	(.L_12303 - .L_12302)
.L_12302:
        /*003c*/ 	.word	0x00000000
        /*0040*/ 	.short	0x0000
        /*0042*/ 	.short	0x0000
        /*0044*/ 	.byte	0x00, 0xf5, 0x21, 0x00


	//----- nvinfo : EIATTR_SPARSE_MMA_MASK
	.align		4
.L_12303:
        /*0048*/ 	.byte	0x03, 0x50
        /*004a*/ 	.short	0x0000


	//----- nvinfo : EIATTR_MAXREG_COUNT
	.align		4
        /*004c*/ 	.byte	0x03, 0x1b
        /*004e*/ 	.short	0x00ff


	//----- nvinfo : EIATTR_MERCURY_ISA_VERSION
	.align		4
        /*0050*/ 	.byte	0x03, 0x5f
        /*0052*/ 	.short	0x0101


	//----- nvinfo : EIATTR_VRC_CTA_INIT_COUNT
	.align		4
        /*0054*/ 	.byte	0x02, 0x4a
	.zero		1
	.zero		1


	//----- nvinfo : EIATTR_EXIT_INSTR_OFFSETS
	.align		4
        /*0058*/ 	.byte	0x04, 0x1c
        /*005a*/ 	.short	(.L_12305 - .L_12304)


	//   ....[0]....
.L_12304:
        /*005c*/ 	.word	0x00000070


	//   ....[1]....
        /*0060*/ 	.word	0x00000130


	//----- nvinfo : EIATTR_CBANK_PARAM_SIZE
	.align		4
.L_12305:
        /*0064*/ 	.byte	0x03, 0x19
        /*0066*/ 	.short	0x001c


	//----- nvinfo : EIATTR_PARAM_CBANK
	.align		4
        /*0068*/ 	.byte	0x04, 0x0a
        /*006a*/ 	.short	(.L_12307 - .L_12306)
	.align		4
.L_12306:
        /*006c*/ 	.word	index@(.nv.constant0._Z10add_kernelILx607EEvPfS0_S0_i)
        /*0070*/ 	.short	0x0380
        /*0072*/ 	.short	0x001c


	//----- nvinfo : EIATTR_SW_WAR
	.align		4
.L_12307:
        /*0074*/ 	.byte	0x04, 0x36
        /*0076*/ 	.short	(.L_12309 - .L_12308)
.L_12308:
        /*0078*/ 	.word	0x00000008
.L_12309:


//--------------------- .nv.info._Z10add_kernelILx606EEvPfS0_S0_i --------------------------
	.section	.nv.info._Z10add_kernelILx606EEvPfS0_S0_i,"",@"SHT_CUDA_INFO"
	.sectionflags	@""
	.align	4


	//----- nvinfo : EIATTR_CUDA_API_VERSION
	.align		4
        /*0000*/ 	.byte	0x04, 0x37
        /*0002*/ 	.short	(.L_12311 - .L_12310)
.L_12310:
        /*0004*/ 	.word	0x00000082


	//----- nvinfo : EIATTR_KPARAM_INFO
	.align		4
.L_12311:
        /*0008*/ 	.byte	0x04, 0x17
        /*000a*/ 	.short	(.L_12313 - .L_12312)
.L_12312:
        /*000c*/ 	.word	0x00000000
        /*0010*/ 	.short	0x0003
        /*0012*/ 	.short	0x0018
        /*0014*/ 	.byte	0x00, 0xf0, 0x11, 0x00


	//----- nvinfo : EIATTR_KPARAM_INFO
	.align		4
.L_12313:
        /*0018*/ 	.byte	0x04, 0x17
        /*001a*/ 	.short	(.L_12315 - .L_12314)
.L_12314:
        /*001c*/ 	.word	0x00000000
        /*0020*/ 	.short	0x0002
        /*0022*/ 	.short	0x0010
        /*0024*/ 	.byte	0x00, 0xf5, 0x21, 0x00


	//----- nvinfo : EIATTR_KPARAM_INFO
	.align		4
.L_12315:
        /*0028*/ 	.byte	0x04, 0x17
        /*002a*/ 	.short	(.L_12317 - .L_12316)
.L_12316:
        /*002c*/ 	.word	0x00000000
        /*0030*/ 	.short	0x0001
        /*0032*/ 	.short	0x0008
        /*0034*/ 	.byte	0x00, 0xf5, 0x21, 0x00


	//----- nvinfo : EIATTR_KPARAM_INFO
	.align		4
.L_12317:
        /*0038*/ 	.byte	0x04, 0x17
        /*003a*/ 	.short	(.L_12319 - .L_12318)
.L_12318:
        /*003c*/ 	.word	0x00000000
        /*0040*/ 	.short	0x0000
        /*0042*/ 	.short	0x0000
        /*0044*/ 	.byte	0x00, 0xf5, 0x21, 0x00


	//----- nvinfo : EIATTR_SPARSE_MMA_MASK
	.align		4
.L_12319:
        /*0048*/ 	.byte	0x03, 0x50
        /*004a*/ 	.short	0x0000


	//----- nvinfo : EIATTR_MAXREG_COUNT
	.align		4
        /*004c*/ 	.byte	0x03, 0x1b
        /*004e*/ 	.short	0x00ff


	//----- nvinfo : EIATTR_MERCURY_ISA_VERSION
	.align		4
        /*0050*/ 	.byte	0x03, 0x5f
        /*0052*/ 	.short	0x0101


	//----- nvinfo : EIATTR_VRC_CTA_INIT_COUNT
	.align		4
        /*0054*/ 	.byte	0x02, 0x4a
	.zero		1
	.zero		1


	//----- nvinfo : EIATTR_EXIT_INSTR_OFFSETS
	.align		4
        /*0058*/ 	.byte	0x04, 0x1c
        /*005a*/ 	.short	(.L_12321 - .L_12320)


	//   ....[0]....
.L_12320:
        /*005c*/ 	.word	0x00000070


	//   ....[1]....
        /*0060*/ 	.word	0x00000130


	//----- nvinfo : EIATTR_CBANK_PARAM_SIZE
	.align		4
.L_12321:
        /*0064*/ 	.byte	0x03, 0x19
        /*0066*/ 	.short	0x001c


	//----- nvinfo : EIATTR_PARAM_CBANK
	.align		4
        /*0068*/ 	.byte	0x04, 0x0a
        /*006a*/ 	.short	(.L_12323 - .L_12322)
	.align		4
.L_12322:
        /*006c*/ 	.word	index@(.nv.constant0._Z10add_kernelILx606EEvPfS0_S0_i)
        /*0070*/ 	.short	0x0380
        /*0072*/ 	.short	0x001c


	//----- nvinfo : EIATTR_SW_WAR
	.align		4
.L_12323:
        /*0074*/ 	.byte	0x04, 0x36
        /*0076*/ 	.short	(.L_12325 - .L_12324)
.L_12324:
        /*0078*/ 	.word	0x00000008
.L_12325:


//--------------------- .nv.info._Z10add_kernelILx605EEvPfS0_S0_i --------------------------
	.section	.nv.info._Z10add_kernelILx605EEvPfS0_S0_i,"",@"SHT_CUDA_INFO"
	.sectionflags	@""
	.align	4


	//----- nvinfo : EIATTR_CUDA_API_VERSION
	.align		4
        /*0000*/ 	.byte	0x04, 0x37
        /*0002*/ 	.short	(.L_12327 - .L_12326)
.L_12326:
        /*0004*/ 	.word	0x00000082


	//----- nvinfo : EIATTR_KPARAM_INFO
	.align		4
.L_12327:
        /*0008*/ 	.byte	0x04, 0x17
        /*000a*/ 	.short	(.L_12329 - .L_12328)
.L_12328:
        /*000c*/ 	.word	0x00000000
        /*0010*/ 	.short	0x0003
        /*0012*/ 	.short	0x0018
        /*0014*/ 	.byte	0x00, 0xf0, 0x11, 0x00


	//----- nvinfo : EIATTR_KPARAM_INFO
	.align		4
.L_12329:
        /*0018*/ 	.byte	0x04, 0x17
        /*001a*/ 	.short	(.L_12331 - .L_12330)
.L_12330:
        /*001c*/ 	.word	0x00000000
        /*0020*/ 	.short	0x0002
        /*0022*/ 	.short	0x0010
        /*0024*/ 	.byte	0x00, 0xf5, 0x21, 0x00


	//----- nvinfo : EIATTR_KPARAM_INFO
	.align		4
.L_12331:
        /*0028*/ 	.byte	0x04, 0x17
        /*002a*/ 	.short	(.L_12333 - .L_12332)
.L_12332:
        /*002c*/ 	.word	0x00000000
        /*0030*/ 	.short	0x0001
        /*0032*/ 	.short	0x0008
        /*0034*/ 	.byte	0x00, 0xf5, 0x21, 0x00


	//----- nvinfo : EIATTR_KPARAM_INFO
	.align		4
.L_12333:
        /*0038*/ 	.byte	0x04, 0x17
        /*003a*/ 	.short	(.L_12335 - .L_12334)
.L_12334:
        /*003c*/ 	.word	0x00000000
        /*0040*/ 	.short	0x0000
        /*0042*/ 	.short	0x0000
        /*0044*/ 	.byte	0x00, 0xf5, 0x21, 0x00


	//----- nvinfo : EIATTR_SPARSE_MMA_MASK
	.align		4
.L_12335:
        /*0048*/ 	.byte	0x03, 0x50
        /*004a*/ 	.short	0x0000


	//----- nvinfo : EIATTR_MAXREG_COUNT
	.align		4
        /*004c*/ 	.byte	0x03, 0x1b
        /*004e*/ 	.short	0x00ff


	//----- nvinfo : EIATTR_MERCURY_ISA_VERSION
	.align		4
        /*0050*/ 	.byte	0x03, 0x5f
        /*0052*/ 	.short	0x0101


	//----- nvinfo : EIATTR_VRC_CTA_INIT_COUNT
	.align		4
        /*0054*/ 	.byte	0x02, 0x4a
	.zero		1
	.zero		1


	//----- nvinfo : EIATTR_EXIT_INSTR_OFFSETS
	.align		4
        /*0058*/ 	.byte	0x04, 0x1c
        /*005a*/ 	.short	(.L_12337 - .L_12336)


	//   ....[0]....
.L_12336:
        /*005c*/ 	.word	0x00000070


	//   ....[1]....
        /*0060*/ 	.word	0x00000130


	//----- nvinfo : EIATTR_CBANK_PARAM_SIZE
	.align		4
.L_12337:
        /*0064*/ 	.byte	0x03, 0x19
        /*0066*/ 	.short	0x001c


	//----- nvinfo : EIATTR_PARAM_CBANK
	.align		4
        /*0068*/ 	.byte	0x04, 0x0a
        /*006a*/ 	.short	(.L_12339 - .L_12338)
	.align		4
.L_12338:
        /*006c*/ 	.word	index@(.nv.constant0._Z10add_kernelILx605EEvPfS0_S0_i)
        /*0070*/ 	.short	0x0380
        /*0072*/ 	.short	0x001c


	//----- nvinfo : EIATTR_SW_WAR
	.align		4
.L_12339:
        /*0074*/ 	.byte	0x04, 0x36
        /*0076*/ 	.short	(.L_12341 - .L_12340)
.L_12340:
        /*0078*/ 	.word	0x00000008
.L_12341:


//--------------------- .nv.info._Z10add_kernelILx604EEvPfS0_S0_i --------------------------
	.section	.nv.info._Z10add_kernelILx604EEvPfS0_S0_i,"",@"SHT_CUDA_INFO"
	.sectionflags	@""
	.align	4


	//----- nvinfo : EIATTR_CUDA_API_VERSION
	.align		4
        /*0000*/ 	.byte	0x04, 0x37
        /*0002*/ 	.short	(.L_12343 - .L_12342)
.L_12342:
        /*0004*/ 	.word	0x00000082


	//----- nvinfo : EIATTR_KPARAM_INFO
	.align		4
.L_12343:
        /*0008*/ 	.byte	0x04, 0x17
        /*000a*/ 	.short	(.L_12345 - .L_12344)
.L_12344:
        /*000c*/ 	.word	0x00000000
        /*0010*/ 	.short	0x0003
        /*0012*/ 	.short	0x0018
        /*0014*/ 	.byte	0x00, 0xf0, 0x11, 0x00


	//----- nvinfo : EIATTR_KPARAM_INFO
	.align		4
.L_12345:
        /*0018*/ 	.byte	0x04, 0x17
        /*001a*/ 	.short	(.L_12347 - .L_12346)
.L_12346:
        /*001c*/ 	.word	0x00000000
        /*0020*/ 	.short	0x0002
        /*0022*/ 	.short	0x0010
        /*0024*/ 	.byte	0x00, 0xf5, 0x21, 0x00


	//----- nvinfo : EIATTR_KPARAM_INFO
	.align		4
.L_12347:
        /*0028*/ 	.byte	0x04, 0x17
        /*002a*/ 	.short	(.L_12349 - .L_12348)
.L_12348:
        /*002c*/ 	.word	0x00000000
        /*0030*/ 	.short	0x0001
        /*0032*/ 	.short	0x0008
        /*0034*/ 	.byte	0x00, 0xf5, 0x21, 0x00


	//----- nvinfo : EIATTR_KPARAM_INFO
	.align		4
.L_12349:
        /*0038*/ 	.byte	0x04, 0x17
        /*003a*/ 	.short	(.L_12351 - .L_12350)
.L_12350:
        /*003c*/ 	.word	0x00000000
        /*0040*/ 	.short	0x0000
        /*0042*/ 	.short	0x0000
        /*0044*/ 	.byte	0x00, 0xf5, 0x21, 0x00


	//----- nvinfo : EIATTR_SPARSE_MMA_MASK
	.align		4
.L_12351:
        /*0048*/ 	.byte	0x03, 0x50
        /*004a*/ 	.short	0x0000


	//----- nvinfo : EIATTR_MAXREG_COUNT
	.align		4
        /*004c*/ 	.byte	0x03, 0x1b
        /*004e*/ 	.short	0x00ff


	//----- nvinfo : EIATTR_MERCURY_ISA_VERSION
	.align		4
        /*0050*/ 	.byte	0x03, 0x5f
        /*0052*/ 	.short	0x0101


	//----- nvinfo : EIATTR_VRC_CTA_INIT_COUNT
	.align		4
        /*0054*/ 	.byte	0x02, 0x4a
	.zero		1
	.zero		1


	//----- nvinfo : EIATTR_EXIT_INSTR_OFFSETS
	.align		4
        /*0058*/ 	.byte	0x04, 0x1c
        /*005a*/ 	.short	(.L_12353 - .L_12352)


	//   ....[0]....
.L_12352:
        /*005c*/ 	.word	0x00000070


	//   ....[1]....
        /*0060*/ 	.word	0x00000130


	//----- nvinfo : EIATTR_CBANK_PARAM_SIZE
	.align		4
.L_12353:
        /*0064*/ 	.byte	0x03, 0x19
        /*0066*/ 	.short	0x001c


	//----- nvinfo : EIATTR_PARAM_CBANK
	.align		4
        /*0068*/ 	.byte	0x04, 0x0a
        /*006a*/ 	.short	(.L_12355 - .L_12354)
	.align		4
.L_12354:
        /*006c*/ 	.word	index@(.nv.constant0._Z10add_kernelILx604EEvPfS0_S0_i)
        /*0070*/ 	.short	0x0380
        /*0072*/ 	.short	0x001c


	//----- nvinfo : EIATTR_SW_WAR
	.align		4
.L_12355:
        /*0074*/ 	.byte	0x04, 0x36
        /*0076*/ 	.short	(.L_12357 - .L_12356)
.L_12356:
        /*0078*/ 	.word	0x00000008
.L_12357:


//--------------------- .nv.info._Z10add_kernelILx603EEvPfS0_S0_i --------------------------
	.section	.nv.info._Z10add_kernelILx603EEvPfS0_S0_i,"",@"SHT_CUDA_INFO"
	.sectionflags	@""
	.align	4


	//----- nvinfo : EIATTR_CUDA_API_VERSION
	.align		4
        /*0000*/ 	.byte	0x04, 0x37
        /*0002*/ 	.short	(.L_12359 - .L_12358)
.L_12358:
        /*0004*/ 	.word	0x00000082


	//----- nvinfo : EIATTR_KPARAM_INFO
	.align		4
.L_12359:
        /*0008*/ 	.byte	0x04, 0x17
        /*000a*/ 	.short	(.L_12361 - .L_12360)
.L_12360:
        /*000c*/ 	.word	0x00000000
        /*0010*/ 	.short	0x0003
        /*0012*/ 	.short	0x0018
        /*0014*/ 	.byte	0x00, 0xf0, 0x11, 0x00


	//----- nvinfo : EIATTR_KPARAM_INFO
	.align		4
.L_12361:
        /*0018*/ 	.byte	0x04, 0x17
        /*001a*/ 	.short	(.L_12363 - .L_12362)
.L_12362:
        /*001c*/ 	.word	0x00000000
        /*0020*/ 	.short	0x0002
        /*0022*/ 	.short	0x0010
        /*0024*/ 	.byte	0x00, 0xf5, 0x21, 0x00


	//----- nvinfo : EIATTR_KPARAM_INFO
	.align		4
.L_12363:
        /*0028*/ 	.byte	0x04, 0x17
        /*002a*/ 	.short	(.L_12365 - .L_12364)
.L_12364:
        /*002c*/ 	.word	0x00000000
        /*0030*/ 	.short	0x0001
        /*0032*/ 	.short	0x0008
        /*0034*/ 	.byte	0x00, 0xf5, 0x21, 0x00


	//----- nvinfo : EIATTR_KPARAM_INFO
	.align		4
.L_12365:
        /*0038*/ 	.byte	0x04, 0x17
        /*003a*/ 	.short	(.L_12367 - .L_12366)
.L_12366:
        /*003c*/ 	.word	0x00000000
        /*0040*/ 	.short	0x0000
        /*0042*/ 	.short	0x0000
        /*0044*/ 	.byte	0x00, 0xf5, 0x21, 0x00


	//----- nvinfo : EIATTR_SPARSE_MMA_MASK
	.align		4
.L_12367:
        /*0048*/ 	.byte	0x03, 0x50
        /*004a*/ 	.short	0x0000


	//----- nvinfo : EIATTR_MAXREG_COUNT
	.align		4
        /*004c*/ 	.byte	0x03, 0x1b
        /*004e*/ 	.short	0x00ff


	//----- nvinfo : EIATTR_MERCURY_ISA_VERSION
	.align		4
        /*0050*/ 	.byte	0x03, 0x5f
        /*0052*/ 	.short	0x0101


	//----- nvinfo : EIATTR_VRC_CTA_INIT_COUNT
	.align		4
        /*0054*/ 	.byte	0x02, 0x4a
	.zero		1
	.zero		1


	//----- nvinfo : EIATTR_EXIT_INSTR_OFFSETS
	.align		4
        /*0058*/ 	.byte	0x04, 0x1c
        /*005a*/ 	.short	(.L_12369 - .L_12368)


	//   ....[0]....
.L_12368:
        /*005c*/ 	.word	0x00000070


	//   ....[1]....
        /*0060*/ 	.word	0x00000130


	//----- nvinfo : EIATTR_CBANK_PARAM_SIZE
	.align		4
.L_12369:
        /*0064*/ 	.byte	0x03, 0x19
        /*0066*/ 	.short	0x001c


	//----- nvinfo : EIATTR_PARAM_CBANK
	.align		4
        /*0068*/ 	.byte	0x04, 0x0a
        /*006a*/ 	.short	(.L_12371 - .L_12370)
	.align		4
.L_12370:
        /*006c*/ 	.word	index@(.nv.constant0._Z10add_kernelILx603EEvPfS0_S0_i)
        /*0070*/ 	.short	0x0380
        /*0072*/ 	.short	0x001c


	//----- nvinfo : EIATTR_SW_WAR
	.align		4
.L_12371:
        /*0074*/ 	.byte	0x04, 0x36
        /*0076*/ 	.short	(.L_12373 - .L_12372)
.L_12372:
        /*0078*/ 	.word	0x00000008
.L_12373:


//--------------------- .nv.info._Z10add_kernelILx602EEvPfS0_S0_i --------------------------
	.section	.nv.info._Z10add_kernelILx602EEvPfS0_S0_i,"",@"SHT_CUDA_INFO"
	.sectionflags	@""
	.align	4


	//----- nvinfo : EIATTR_CUDA_API_VERSION
	.align		4
        /*0000*/ 	.byte	0x04, 0x37
        /*0002*/ 	.short	(.L_12375 - .L_12374)
.L_12374:
        /*0004*/ 	.word	0x00000082


	//----- nvinfo : EIATTR_KPARAM_INFO
	.align		4
.L_12375:
        /*0008*/ 	.byte	0x04, 0x17
        /*000a*/ 	.short	(.L_12377 - .L_12376)
.L_12376:
        /*000c*/ 	.word	0x00000000
        /*0010*/ 	.short	0x0003
        /*0012*/ 	.short	0x0018
        /*0014*/ 	.byte	0x00, 0xf0, 0x11, 0x00


	//----- nvinfo : EIATTR_KPARAM_INFO
	.align		4
.L_12377:
        /*0018*/ 	.byte	0x04, 0x17
        /*001a*/ 	.short	(.L_12379 - .L_12378)
.L_12378:
        /*001c*/ 	.word	0x00000000
        /*0020*/ 	.short	0x0002
        /*0022*/ 	.short	0x0010
        /*0024*/ 	.byte	0x00, 0xf5, 0x21, 0x00


	//----- nvinfo : EIATTR_KPARAM_INFO
	.align		4
.L_12379:
        /*0028*/ 	.byte	0x04, 0x17
        /*002a*/ 	.short	(.L_12381 - .L_12380)
.L_12380:
        /*002c*/ 	.word	0x00000000
        /*0030*/ 	.short	0x0001
        /*0032*/ 	.short	0x0008
        /*0034*/ 	.byte	0x00, 0xf5, 0x21, 0x00


	//----- nvinfo : EIATTR_KPARAM_INFO
	.align		4
.L_12381:
        /*0038*/ 	.byte	0x04, 0x17
        /*003a*/ 	.short	(.L_12383 - .L_12382)
.L_12382:
        /*003c*/ 	.word	0x00000000
        /*0040*/ 	.short	0x0000
        /*0042*/ 	.short	0x0000
        /*0044*/ 	.byte	0x00, 0xf5, 0x21, 0x00


	//----- nvinfo : EIATTR_SPARSE_MMA_MASK
	.align		4
.L_12383:
        /*0048*/ 	.byte	0x03, 0x50
        /*004a*/ 	.short	0x0000


	//----- nvinfo : EIATTR_MAXREG_COUNT
	.align		4
        /*004c*/ 	.byte	0x03, 0x1b
        /*004e*/ 	.short	0x00ff


	//----- nvinfo : EIATTR_MERCURY_ISA_VERSION
	.align		4
        /*0050*/ 	.byte	0x03, 0x5f
        /*0052*/ 	.short	0x0101


	//----- nvinfo : EIATTR_VRC_CTA_INIT_COUNT
	.align		4
        /*0054*/ 	.byte	0x02, 0x4a
	.zero		1
	.zero		1


	//----- nvinfo : EIATTR_EXIT_INSTR_OFFSETS
	.align		4
        /*0058*/ 	.byte	0x04, 0x1c
        /*005a*/ 	.short	(.L_12385 - .L_12384)


	//   ....[0]....
.L_12384:
        /*005c*/ 	.word	0x00000070


	//   ....[1]....
        /*0060*/ 	.word	0x00000130


	//----- nvinfo : EIATTR_CBANK_PARAM_SIZE
	.align		4
.L_12385:
        /*0064*/ 	.byte	0x03, 0x19
        /*0066*/ 	.short	0x001c


	//----- nvinfo : EIATTR_PARAM_CBANK
	.align		4
        /*0068*/ 	.byte	0x04, 0x0a
        /*006a*/ 	.short	(.L_12387 - .L_12386)
	.align		4
.L_12386:
        /*006c*/ 	.word	index@(.nv.constant0._Z10add_kernelILx602EEvPfS0_S0_i)
        /*0070*/ 	.short	0x0380
        /*0072*/ 	.short	0x001c


	//----- nvinfo : EIATTR_SW_WAR
	.align		4
.L_12387:
        /*0074*/ 	.byte	0x04, 0x36
        /*0076*/ 	.short	(.L_12389 - .L_12388)
.L_12388:
        /*0078*/ 	.word	0x00000008
.L_12389:


//--------------------- .nv.info._Z10add_kernelILx601EEvPfS0_S0_i --------------------------
	.section	.nv.info._Z10add_kernelILx601EEvPfS0_S0_i,"",@"SHT_CUDA_INFO"
	.sectionflags	@""
	.align	4


	//----- nvinfo : EIATTR_CUDA_API_VERSION
	.align		4
        /*0000*/ 	.byte	0x04, 0x37
        /*0002*/ 	.short	(.L_12391 - .L_12390)
.L_12390:
        /*0004*/ 	.word	0x00000082


	//----- nvinfo : EIATTR_KPARAM_INFO
	.align		4
.L_12391:
        /*0008*/ 	.byte	0x04, 0x17
        /*000a*/ 	.short	(.L_12393 - .L_12392)
.L_12392:
        /*000c*/ 	.word	0x00000000
        /*0010*/ 	.short	0x0003
        /*0012*/ 	.short	0x0018
        /*0014*/ 	.byte	0x00, 0xf0, 0x11, 0x00


	//----- nvinfo : EIATTR_KPARAM_INFO
	.align		4
.L_12393:
        /*0018*/ 	.byte	0x04, 0x17
        /*001a*/ 	.short	(.L_12395 - .L_12394)
.L_12394:
        /*001c*/ 	.word	0x00000000
        /*0020*/ 	.short	0x0002
        /*0022*/ 	.short	0x0010
        /*0024*/ 	.byte	0x00, 0xf5, 0x21, 0x00


	//----- nvinfo : EIATTR_KPARAM_INFO
	.align		4
.L_12395:
        /*0028*/ 	.byte	0x04, 0x17
        /*002a*/ 	.short	(.L_12397 - .L_12396)
.L_12396:
        /*002c*/ 	.word	0x00000000
        /*0030*/ 	.short	0x0001
        /*0032*/ 	.short	0x0008
        /*0034*/ 	.byte	0x00, 0xf5, 0x21, 0x00


	//----- nvinfo : EIATTR_KPARAM_INFO
	.align		4
.L_12397:
        /*0038*/ 	.byte	0x04, 0x17
        /*003a*/ 	.short	(.L_12399 - .L_12398)
.L_12398:
        /*003c*/ 	.word	0x00000000
        /*0040*/ 	.short	0x0000
        /*0042*/ 	.short	0x0000
        /*0044*/ 	.byte	0x00, 0xf5, 0x21, 0x00


	//----- nvinfo : EIATTR_SPARSE_MMA_MASK
	.align		4
.L_12399:
        /*0048*/ 	.byte	0x03, 0x50
        /*004a*/ 	.short	0x0000


	//----- nvinfo : EIATTR_MAXREG_COUNT
	.align		4
        /*004c*/ 	.byte	0x03, 0x1b
        /*004e*/ 	.short	0x00ff


	//----- nvinfo : EIATTR_MERCURY_ISA_VERSION
	.align		4
        /*0050*/ 	.byte	0x03, 0x5f
        /*0052*/ 	.short	0x0101


	//----- nvinfo : EIATTR_VRC_CTA_INIT_COUNT
	.align		4
        /*0054*/ 	.byte	0x02, 0x4a
	.zero		1
	.zero		1


	//----- nvinfo : EIATTR_EXIT_INSTR_OFFSETS
	.align		4
        /*0058*/ 	.byte	0x04, 0x1c
        /*005a*/ 	.short	(.L_12401 - .L_12400)


	//   ....[0]....
.L_12400:
        /*005c*/ 	.word	0x00000070


	//   ....[1]....
        /*0060*/ 	.word	0x00000130


	//----- nvinfo : EIATTR_CBANK_PARAM_SIZE
	.align		4
.L_12401:
        /*0064*/ 	.byte	0x03, 0x19
        /*0066*/ 	.short	0x001c


	//----- nvinfo : EIATTR_PARAM_CBANK
	.align		4
        /*0068*/ 	.byte	0x04, 0x0a
        /*006a*/ 	.short	(.L_12403 - .L_12402)
	.align		4
.L_12402:
        /*006c*/ 	.word	index@(.nv.constant0._Z10add_kernelILx601EEvPfS0_S0_i)
        /*0070*/ 	.short	0x0380
        /*0072*/ 	.short	0x001c


	//----- nvinfo : EIATTR_SW_WAR
	.align		4
.L_12403:
        /*0074*/ 	.byte	0x04, 0x36
        /*0076*/ 	.short	(.L_12405 - .L_12404)
.L_12404:
        /*0078*/ 	.word	0x00000008
.L_12405:


//--------------------- .nv.info._Z10add_kernelILx600EEvPfS0_S0_i --------------------------
	.section	.nv.info._Z10add_kernelILx600EEvPfS0_S0_i,"",@"SHT_CUDA_INFO"
	.sectionflags	@""
	.align	4


	//----- nvinfo : EIATTR_CUDA_API_VERSION
	.align		4
        /*0000*/ 	.byte	0x04, 0x37
        /*0002*/ 	.short	(.L_12407 - .L_12406)
.L_12406:
        /*0004*/ 	.word	0x00000082


	//----- nvinfo : EIATTR_KPARAM_INFO
	.align		4
.L_12407:
        /*0008*/ 	.byte	0x04, 0x17
        /*000a*/ 	.short	(.L_12409 - .L_12408)
.L_12408:
        /*000c*/ 	.word	0x00000000
        /*0010*/ 	.short	0x0003
        /*0012*/ 	.short	0x0018
        /*0014*/ 	.byte	0x00, 0xf0, 0x11, 0x00


	//----- nvinfo : EIATTR_KPARAM_INFO
	.align		4
.L_12409:
        /*0018*/ 	.byte	0x04, 0x17
        /*001a*/ 	.short	(.L_12411 - .L_12410)
.L_12410:
        /*001c*/ 	.word	0x00000000
        /*0020*/ 	.short	0x0002
        /*0022*/ 	.short	0x0010
        /*0024*/ 	.byte	0x00, 0xf5, 0x21, 0x00


	//----- nvinfo : EIATTR_KPARAM_INFO
	.align		4
.L_12411:
        /*0028*/ 	.byte	0x04, 0x17
        /*002a*/ 	.short	(.L_12413 - .L_12412)
.L_12412:
        /*002c*/ 	.word	0x00000000
        /*0030*/ 	.short	0x0001
        /*0032*/ 	.short	0x0008
        /*0034*/ 	.byte	0x00, 0xf5, 0x21, 0x00


	//----- nvinfo : EIATTR_KPARAM_INFO
	.align		4
.L_12413:
        /*0038*/ 	.byte	0x04, 0x17
        /*003a*/ 	.short	(.L_12415 - .L_12414)
.L_12414:
        /*003c*/ 	.word	0x00000000
        /*0040*/ 	.short	0x0000
        /*0042*/ 	.short	0x0000
        /*0044*/ 	.byte	0x00, 0xf5, 0x21, 0x00


	//----- nvinfo : EIATTR_SPARSE_MMA_MASK
	.align		4
.L_12415:
        /*0048*/ 	.byte	0x03, 0x50
        /*004a*/ 	.short	0x0000


	//----- nvinfo : EIATTR_MAXREG_COUNT
	.align		4
        /*004c*/ 	.byte	0x03, 0x1b
        /*004e*/ 	.short	0x00ff


	//----- nvinfo : EIATTR_MERCURY_ISA_VERSION
	.align		4
        /*0050*/ 	.byte	0x03, 0x5f
        /*0052*/ 	.short	0x0101


	//----- nvinfo : EIATTR_VRC_CTA_INIT_COUNT
	.align		4
        /*0054*/ 	.byte	0x02, 0x4a
	.zero		1
	.zero		1


	//----- nvinfo : EIATTR_EXIT_INSTR_OFFSETS
	.align		4
        /*0058*/ 	.byte	0x04, 0x1c
        /*005a*/ 	.short	(.L_12417 - .L_12416)


	//   ....[0]....
.L_12416:
        /*005c*/ 	.word	0x00000070


	//   ....[1]....
        /*0060*/ 	.word	0x00000130


	//----- nvinfo : EIATTR_CBANK_PARAM_SIZE
	.align		4
.L_12417:
        /*0064*/ 	.byte	0x03, 0x19
        /*0066*/ 	.short	0x001c


	//----- nvinfo : EIATTR_PARAM_CBANK
	.align		4
        /*0068*/ 	.byte	0x04, 0x0a
        /*006a*/ 	.short	(.L_12419 - .L_12418)
	.align		4
.L_12418:
        /*006c*/ 	.word	index@(.nv.constant0._Z10add_kernelILx600EEvPfS0_S0_i)
        /*0070*/ 	.short	0x0380
        /*0072*/ 	.short	0x001c


	//----- nvinfo : EIATTR_SW_WAR
	.align		4
.L_12419:
        /*0074*/ 	.byte	0x04, 0x36
        /*0076*/ 	.short	(.L_12421 - .L_12420)
.L_12420:
        /*0078*/ 	.word	0x00000008
.L_12421:


//--------------------- .nv.info._Z10add_kernelILx599EEvPfS0_S0_i --------------------------
	.section	.nv.info._Z10add_kernelILx599EEvPfS0_S0_i,"",@"SHT_CUDA_INFO"
	.sectionflags	@""
	.align	4


	//----- nvinfo : EIATTR_CUDA_API_VERSION
	.align		4
        /*0000*/ 	.byte	0x04, 0x37
        /*0002*/ 	.short	(.L_12423 - .L_12422)
.L_12422:
        /*0004*/ 	.word	0x00000082


	//----- nvinfo : EIATTR_KPARAM_INFO
	.align		4
.L_12423:
        /*0008*/ 	.byte	0x04, 0x17
        /*000a*/ 	.short	(.L_12425 - .L_12424)
.L_12424:
        /*000c*/ 	.word	0x00000000
        /*0010*/ 	.short	0x0003
        /*0012*/ 	.short	0x0018
        /*0014*/ 	.byte	0x00, 0xf0, 0x11, 0x00


	//----- nvinfo : EIATTR_KPARAM_INFO
	.align		4
.L_12425:
        /*0018*/ 	.byte	0x04, 0x17
        /*001a*/ 	.short	(.L_12427 - .L_12426)
.L_12426:
        /*001c*/ 	.word	0x00000000
        /*0020*/ 	.short	0x0002
        /*0022*/ 	.short	0x0010
        /*0024*/ 	.byte	0x00, 0xf5, 0x21, 0x00


	//----- nvinfo : EIATTR_KPARAM_INFO
	.align		4
.L_12427:
        /*0028*/ 	.byte	0x04, 0x17
        /*002a*/ 	.short	(.L_12429 - .L_12428)
.L_12428:
        /*002c*/ 	.word	0x00000000
        /*0030*/ 	.short	0x0001
        /*0032*/ 	.short	0x0008
        /*0034*/ 	.byte	0x00, 0xf5, 0x21, 0x00


	//----- nvinfo : EIATTR_KPARAM_INFO
	.align		4
.L_12429:
        /*0038*/ 	.byte	0x04, 0x17
        /*003a*/ 	.short	(.L_12431 - .L_12430)
.L_12430:
        /*003c*/ 	.word	0x00000000
        /*0040*/ 	.short	0x0000
        /*0042*/ 	.short	0x0000
        /*0044*/ 	.byte	0x00, 0xf5, 0x21, 0x00


	//----- nvinfo : EIATTR_SPARSE_MMA_MASK
	.align		4
.L_12431:
        /*0048*/ 	.byte	0x03, 0x50
        /*004a*/ 	.short	0x0000


	//----- nvinfo : EIATTR_MAXREG_COUNT
	.align		4
        /*004c*/ 	.byte	0x03, 0x1b
        /*004e*/ 	.short	0x00ff


	//----- nvinfo : EIATTR_MERCURY_ISA_VERSION
	.align		4
        /*0050*/ 	.byte	0x03, 0x5f
        /*0052*/ 	.short	0x0101


	//----- nvinfo : EIATTR_VRC_CTA_INIT_COUNT
	.align		4
        /*0054*/ 	.byte	0x02, 0x4a
	.zero		1
	.zero		1


	//----- nvinfo : EIATTR_EXIT_INSTR_OFFSETS
	.align		4
        /*0058*/ 	.byte	0x04, 0x1c
        /*005a*/ 	.short	(.L_12433 - .L_12432)


	//   ....[0]....
.L_12432:
        /*005c*/ 	.word	0x00000070


	//   ....[1]....
        /*0060*/ 	.word	0x00000130


	//----- nvinfo : EIATTR_CBANK_PARAM_SIZE
	.align		4
.L_12433:
        /*0064*/ 	.byte	0x03, 0x19
        /*0066*/ 	.short	0x001c


	//----- nvinfo : EIATTR_PARAM_CBANK
	.align		4
        /*0068*/ 	.byte	0x04, 0x0a
        /*006a*/ 	.short	(.L_12435 - .L_12434)
	.align		4
.L_12434:
        /*006c*/ 	.word	index@(.nv.constant0._Z10add_kernelILx599EEvPfS0_S0_i)
        /*0070*/ 	.short	0x0380
        /*0072*/ 	.short	0x001c


	//----- nvinfo : EIATTR_SW_WAR
	.align		4
.L_12435:
        /*0074*/ 	.byte	0x04, 0x36
        /*0076*/ 	.short	(.L_12437 - .L_12436)
.L_12436:
        /*0078*/ 	.word	0x00000008
.L_12437:


//--------------------- .nv.info._Z10add_kernelILx598EEvPfS0_S0_i --------------------------
	.section	.nv.info._Z10add_kernelILx598EEvPfS0_S0_i,"",@"SHT_CUDA_INFO"
	.sectionflags	@""
	.align	4


	//----- nvinfo : EIATTR_CUDA_API_VERSION
	.align		4
        /*0000*/ 	.byte	0x04, 0x37
        /*0002*/ 	.short	(.L_12439 - .L_12438)
.L_12438:
        /*0004*/ 	.word	0x00000082


	//----- nvinfo : EIATTR_KPARAM_INFO
	.align		4
.L_12439:
        /*0008*/ 	.byte	0x04, 0x17
        /*000a*/ 	.short	(.L_12441 - .L_12440)
.L_12440:
        /*000c*/ 	.word	0x00000000
        /*0010*/ 	.short	0x0003
        /*0012*/ 	.short	0x0018
        /*0014*/ 	.byte	0x00, 0xf0, 0x11, 0x00


	//----- nvinfo : EIATTR_KPARAM_INFO
	.align		4
.L_12441:
        /*0018*/ 	.byte	0x04, 0x17
        /*001a*/ 	.short	(.L_12443 - .L_12442)
.L_12442:
        /*001c*/ 	.word	0x00000000
        /*0020*/ 	.short	0x0002
        /*0022*/ 	.short	0x0010
        /*0024*/ 	.byte	0x00, 0xf5, 0x21, 0x00


	//----- nvinfo : EIATTR_KPARAM_INFO
	.align		4
.L_12443:
        /*0028*/ 	.byte	0x04, 0x17
        /*002a*/ 	.short	(.L_12445 - .L_12444)
.L_12444:
        /*002c*/ 	.word	0x00000000
        /*0030*/ 	.short	0x0001
        /*0032*/ 	.short	0x0008
        /*0034*/ 	.byte	0x00, 0xf5, 0x21, 0x00


	//----- nvinfo : EIATTR_KPARAM_INFO
	.align		4
.L_12445:
        /*0038*/ 	.byte	0x04, 0x17
        /*003a*/ 	.short	(.L_12447 - .L_12446)
.L_12446:
        /*003c*/ 	.word	0x00000000
        /*0040*/ 	.short	0x0000
        /*0042*/ 	.short	0x0000
        /*0044*/ 	.byte	0x00, 0xf5, 0x21, 0x00


	//----- nvinfo : EIATTR_SPARSE_MMA_MASK
	.align		4
.L_12447:
        /*0048*/ 	.byte	0x03, 0x50
        /*004a*/ 	.short	0x0000


	//----- nvinfo : EIATTR_MAXREG_COUNT
	.align		4
        /*004c*/ 	.byte	0x03, 0x1b
        /*004e*/ 	.short	0x00ff


	//----- nvinfo : EIATTR_MERCURY_ISA_VERSION
	.align		4
        /*0050*/ 	.byte	0x03, 0x5f
        /*0052*/ 	.short	0x0101


	//----- nvinfo : EIATTR_VRC_CTA_INIT_COUNT
	.align		4
        /*0054*/ 	.byte	0x02, 0x4a
	.zero		1
	.zero		1


	//----- nvinfo : EIATTR_EXIT_INSTR_OFFSETS
	.align		4
        /*0058*/ 	.byte	0x04, 0x1c
        /*005a*/ 	.short	(.L_12449 - .L_12448)


	//   ....[0]....
.L_12448:
        /*005c*/ 	.word	0x00000070


	//   ....[1]....
        /*0060*/ 	.word	0x00000130


	//----- nvinfo : EIATTR_CBANK_PARAM_SIZE
	.align		4
.L_12449:
        /*0064*/ 	.byte	0x03, 0x19
        /*0066*/ 	.short	0x001c


	//----- nvinfo : EIATTR_PARAM_CBANK
	.align		4
        /*0068*/ 	.byte	0x04, 0x0a
        /*006a*/ 	.short	(.L_12451 - .L_12450)
	.align		4
.L_12450:
        /*006c*/ 	.word	index@(.nv.constant0._Z10add_kernelILx598EEvPfS0_S0_i)
        /*0070*/ 	.short	0x0380
        /*0072*/ 	.short	0x001c


	//----- nvinfo : EIATTR_SW_WAR
	.align		4
.L_12451:
        /*0074*/ 	.byte	0x04, 0x36
        /*0076*/ 	.short	(.L_12453 - .L_12452)
.L_12452:
        /*0078*/ 	.word	0x00000008
.L_12453:


//--------------------- .nv.info._Z10add_kernelILx597EEvPfS0_S0_i --------------------------
	.section	.nv.info._Z10add_kernelILx597EEvPfS0_S0_i,"",@"SHT_CUDA_INFO"
	.sectionflags	@""
	.align	4


	//----- nvinfo : EIATTR_CUDA_API_VERSION
	.align		4
        /*0000*/ 	.byte	0x04, 0x37
        /*0002*/ 	.short	(.L_12455 - .L_12454)
.L_12454:
        /*0004*/ 	.word	0x00000082


	//----- nvinfo : EIATTR_KPARAM_INFO
	.align		4
.L_12455:
        /*0008*/ 	.byte	0x04, 0x17
        /*000a*/ 	.short	(.L_12457 - .L_12456)
.L_12456:
        /*000c*/ 	.word	0x00000000
        /*0010*/ 	.short	0x0003
        /*0012*/ 	.short	0x0018
        /*0014*/ 	.byte	0x00, 0xf0, 0x11, 0x00


	//----- nvinfo : EIATTR_KPARAM_INFO
	.align		4
.L_12457:
        /*0018*/ 	.byte	0x04, 0x17
        /*001a*/ 	.short	(.L_12459 - .L_12458)
.L_12458:
        /*001c*/ 	.word	0x00000000
        /*0020*/ 	.short	0x0002
        /*0022*/ 	.short	0x0010
        /*0024*/ 	.byte	0x00, 0xf5, 0x21, 0x00


	//----- nvinfo : EIATTR_KPARAM_INFO
	.align		4
.L_12459:
        /*0028*/ 	.byte	0x04, 0x17
        /*002a*/ 	.short	(.L_12461 - .L_12460)
.L_12460:
        /*002c*/ 	.word	0x00000000
        /*0030*/ 	.short	0x0001
        /*0032*/ 	.short	0x0008
        /*0034*/ 	.byte	0x00, 0xf5, 0x21, 0x00


	//----- nvinfo : EIATTR_KPARAM_INFO
	.align		4
.L_12461:
        /*0038*/ 	.byte	0x04, 0x17
        /*003a*/ 	.short	(.L_12463 - .L_12462)
.L_12462:
        /*003c*/ 	.word	0x00000000
        /*0040*/ 	.short	0x0000
        /*0042*/ 	.short	0x0000
        /*0044*/ 	.byte	0x00, 0xf5, 0x21, 0x00


	//----- nvinfo : EIATTR_SPARSE_MMA_MASK
	.align		4
.L_12463:
        /*0048*/ 	.byte	0x03, 0x50
        /*004a*/ 	.short	0x0000


	//----- nvinfo : EIATTR_MAXREG_COUNT
	.align		4
        /*004c*/ 	.byte	0x03, 0x1b
        /*004e*/ 	.short	0x00ff


	//----- nvinfo : EIATTR_MERCURY_ISA_VERSION
	.align		4
        /*0050*/ 	.byte	0x03, 0x5f
        /*0052*/ 	.short	0x0101


	//----- nvinfo : EIATTR_VRC_CTA_INIT_COUNT
	.align		4
        /*0054*/ 	.byte	0x02, 0x4a
	.zero		1
	.zero		1


	//----- nvinfo : EIATTR_EXIT_INSTR_OFFSETS
	.align		4
        /*0058*/ 	.byte	0x04, 0x1c
        /*005a*/ 	.short	(.L_12465 - .L_12464)


	//   ....[0]....
.L_12464:
        /*005c*/ 	.word	0x00000070


	//   ....[1]....
        /*0060*/ 	.word	0x00000130


	//----- nvinfo : EIATTR_CBANK_PARAM_SIZE
	.align		4
.L_12465:
        /*0064*/ 	.byte	0x03, 0x19
        /*0066*/ 	.short	0x001c


	//----- nvinfo : EIATTR_PARAM_CBANK
	.align		4
        /*0068*/ 	.byte	0x04, 0x0a
        /*006a*/ 	.short	(.L_12467 - .L_12466)
	.align		4
.L_12466:
        /*006c*/ 	.word	index@(.nv.constant0._Z10add_kernelILx597EEvPfS0_S0_i)
        /*0070*/ 	.short	0x0380
        /*0072*/ 	.short	0x001c


	//----- nvinfo : EIATTR_SW_WAR
	.align		4
.L_12467:
        /*0074*/ 	.byte	0x04, 0x36
        /*0076*/ 	.short	(.L_12469 - .L_12468)
.L_12468:
        /*0078*/ 	.word	0x00000008
.L_12469:


//--------------------- .nv.info._Z10add_kernelILx596EEvPfS0_S0_i --------------------------
	.section	.nv.info._Z10add_kernelILx596EEvPfS0_S0_i,"",@"SHT_CUDA_INFO"
	.sectionflags	@""
	.align	4


	//----- nvinfo : EIATTR_CUDA_API_VERSION
	.align		4
        /*0000*/ 	.byte	0x04, 0x37
        /*0002*/ 	.short	(.L_12471 - .L_12470)
.L_12470:
        /*0004*/ 	.word	0x00000082


	//----- nvinfo : EIATTR_KPARAM_INFO
	.align		4
.L_12471:
        /*0008*/ 	.byte	0x04, 0x17
        /*000a*/ 	.short	(.L_12473 - .L_12472)
.L_12472:
        /*000c*/ 	.word	0x00000000
        /*0010*/ 	.short	0x0003
        /*0012*/ 	.short	0x0018
        /*0014*/ 	.byte	0x00, 0xf0, 0x11, 0x00


	//----- nvinfo : EIATTR_KPARAM_INFO
	.align		4
.L_12473:
        /*0018*/ 	.byte	0x04, 0x17
        /*001a*/ 	.short	(.L_12475 - .L_12474)
.L_12474:
        /*001c*/ 	.word	0x00000000
        /*0020*/ 	.short	0x0002
        /*0022*/ 	.short	0x0010
        /*0024*/ 	.byte	0x00, 0xf5, 0x21, 0x00


	//----- nvinfo : EIATTR_KPARAM_INFO
	.align		4
.L_12475:
        /*0028*/ 	.byte	0x04, 0x17
        /*002a*/ 	.short	(.L_12477 - .L_12476)
.L_12476:
        /*002c*/ 	.word	0x00000000
        /*0030*/ 	.short	0x0001
        /*0032*/ 	.short	0x0008
        /*0034*/ 	.byte	0x00, 0xf5, 0x21, 0x00


	//----- nvinfo : EIATTR_KPARAM_INFO
	.align		4
.L_12477:
        /*0038*/ 	.byte	0x04, 0x17
        /*003a*/ 	.short	(.L_12479 - .L_12478)
.L_12478:
        /*003c*/ 	.word	0x00000000
        /*0040*/ 	.short	0x0000
        /*0042*/ 	.short	0x0000
        /*0044*/ 	.byte	0x00, 0xf5, 0x21, 0x00


	//----- nvinfo : EIATTR_SPARSE_MMA_MASK
	.align		4
.L_12479:
        /*0048*/ 	.byte	0x03, 0x50
        /*004a*/ 	.short	0x0000


	//----- nvinfo : EIATTR_MAXREG_COUNT
	.align		4
        /*004c*/ 	.byte	0x03, 0x1b
        /*004e*/ 	.short	0x00ff


	//----- nvinfo : EIATTR_MERCURY_ISA_VERSION
	.align		4
        /*0050*/ 	.byte	0x03, 0x5f
        /*0052*/ 	.short	0x0101


	//----- nvinfo : EIATTR_VRC_CTA_INIT_COUNT
	.align		4
        /*0054*/ 	.byte	0x02, 0x4a
	.zero		1
	.zero		1


	//----- nvinfo : EIATTR_EXIT_INSTR_OFFSETS
	.align		4
        /*0058*/ 	.byte	0x04, 0x1c
        /*005a*/ 	.short	(.L_12481 - .L_12480)


	//   ....[0]....
.L_12480:
        /*005c*/ 	.word	0x00000070


	//   ....[1]....
        /*0060*/ 	.word	0x00000130


	//----- nvinfo : EIATTR_CBANK_PARAM_SIZE
	.align		4
.L_12481:
        /*0064*/ 	.byte	0x03, 0x19
        /*0066*/ 	.short	0x001c


	//----- nvinfo : EIATTR_PARAM_CBANK
	.align		4
        /*0068*/ 	.byte	0x04, 0x0a
        /*006a*/ 	.short	(.L_12483 - .L_12482)
	.align		4
.L_12482:
        /*006c*/ 	.word	index@(.nv.constant0._Z10add_kernelILx596EEvPfS0_S0_i)
        /*0070*/ 	.short	0x0380
        /*0072*/ 	.short	0x001c


	//----- nvinfo : EIATTR_SW_WAR
	.align		4
.L_12483:
        /*0074*/ 	.byte	0x04, 0x36
        /*0076*/ 	.short	(.L_12485 - .L_12484)
.L_12484:
        /*0078*/ 	.word	0x00000008
.L_12485:


//--------------------- .nv.info._Z10add_kernelILx595EEvPfS0_S0_i --------------------------
	.section	.nv.info._Z10add_kernelILx595EEvPfS0_S0_i,"",@"SHT_CUDA_INFO"
	.sectionflags	@""
	.align	4


	//----- nvinfo : EIATTR_CUDA_API_VERSION
	.align		4
        /*0000*/ 	.byte	0x04, 0x37
        /*0002*/ 	.short	(.L_12487 - .L_12486)
.L_12486:
        /*0004*/ 	.word	0x00000082


	//----- nvinfo : EIATTR_KPARAM_INFO
	.align		4
.L_12487:
        /*0008*/ 	.byte	0x04, 0x17
        /*000a*/ 	.short	(.L_12489 - .L_12488)
.L_12488:
        /*000c*/ 	.word	0x00000000
        /*0010*/ 	.short	0x0003
        /*0012*/ 	.short	0x0018
        /*0014*/ 	.byte	0x00, 0xf0, 0x11, 0x00


	//----- nvinfo : EIATTR_KPARAM_INFO
	.align		4
.L_12489:
        /*0018*/ 	.byte	0x04, 0x17
        /*001a*/ 	.short	(.L_12491 - .L_12490)
.L_12490:
        /*001c*/ 	.word	0x00000000
        /*0020*/ 	.short	0x0002
        /*0022*/ 	.short	0x0010
        /*0024*/ 	.byte	0x00, 0xf5, 0x21, 0x00


	//----- nvinfo : EIATTR_KPARAM_INFO
	.align		4
.L_12491:
        /*0028*/ 	.byte	0x04, 0x17
        /*002a*/ 	.short	(.L_12493 - .L_12492)
.L_12492:
        /*002c*/ 	.word	0x00000000
        /*0030*/ 	.short	0x0001
        /*0032*/ 	.short	0x0008
        /*0034*/ 	.byte	0x00, 0xf5, 0x21, 0x00


	//----- nvinfo : EIATTR_KPARAM_INFO
	.align		4
.L_12493:
        /*0038*/ 	.byte	0x04, 0x17
        /*003a*/ 	.short	(.L_12495 - .L_12494)
.L_12494:
        /*003c*/ 	.word	0x00000000
        /*0040*/ 	.short	0x0000
        /*0042*/ 	.short	0x0000
        /*0044*/ 	.byte	0x00, 0xf5, 0x21, 0x00


	//----- nvinfo : EIATTR_SPARSE_MMA_MASK
	.align		4
.L_12495:
        /*0048*/ 	.byte	0x03, 0x50
        /*004a*/ 	.short	0x0000


	//----- nvinfo : EIATTR_MAXREG_COUNT
	.align		4
        /*004c*/ 	.byte	0x03, 0x1b
        /*004e*/ 	.short	0x00ff


	//----- nvinfo : EIATTR_MERCURY_ISA_VERSION
	.align		4
        /*0050*/ 	.byte	0x03, 0x5f
        /*0052*/ 	.short	0x0101


	//----- nvinfo : EIATTR_VRC_CTA_INIT_COUNT
	.align		4
        /*0054*/ 	.byte	0x02, 0x4a
	.zero		1
	.zero		1


	//----- nvinfo : EIATTR_EXIT_INSTR_OFFSETS
	.align		4
        /*0058*/ 	.byte	0x04, 0x1c
        /*005a*/ 	.short	(.L_12497 - .L_12496)


	//   ....[0]....
.L_12496:
        /*005c*/ 	.word	0x00000070


	//   ....[1]....
        /*0060*/ 	.word	0x00000130


	//----- nvinfo : EIATTR_CBANK_PARAM_SIZE
	.align		4
.L_12497:
        /*0064*/ 	.byte	0x03, 0x19
        /*0066*/ 	.short	0x001c


	//----- nvinfo : EIATTR_PARAM_CBANK
	.align		4
        /*0068*/ 	.byte	0x04, 0x0a
        /*006a*/ 	.short	(.L_12499 - .L_12498)
	.align		4
.L_12498:
        /*006c*/ 	.word	index@(.nv.constant0._Z10add_kernelILx595EEvPfS0_S0_i)
        /*0070*/ 	.short	0x0380
        /*0072*/ 	.short	0x001c


	//----- nvinfo : EIATTR_SW_WAR
	.align		4
.L_12499:
        /*0074*/ 	.byte	0x04, 0x36
        /*0076*/ 	.short	(.L_12501 - .L_12500)
.L_12500:
        /*0078*/ 	.word	0x00000008
.L_12501:


//--------------------- .nv.info._Z10add_kernelILx594EEvPfS0_S0_i --------------------------
	.section	.nv.info._Z10add_kernelILx594EEvPfS0_S0_i,"",@"SHT_CUDA_INFO"
	.sectionflags	@""
	.align	4


	//----- nvinfo : EIATTR_CUDA_API_VERSION
	.align		4
        /*0000*/ 	.byte	0x04, 0x37
        /*0002*/ 	.short	(.L_12503 - .L_12502)
.L_12502:
        /*0004*/ 	.word	0x00000082


	//----- nvinfo : EIATTR_KPARAM_INFO
	.align		4
.L_12503:
        /*0008*/ 	.byte	0x04, 0x17
        /*000a*/ 	.short	(.L_12505 - .L_12504)
.L_12504:
        /*000c*/ 	.word	0x00000000
        /*0010*/ 	.short	0x0003
        /*0012*/ 	.short	0x0018
        /*0014*/ 	.byte	0x00, 0xf0, 0x11, 0x00


	//----- nvinfo : EIATTR_KPARAM_INFO
	.align		4
.L_12505:
        /*0018*/ 	.byte	0x04, 0x17
        /*001a*/ 	.short	(.L_12507 - .L_12506)
.L_12506:
        /*001c*/ 	.word	0x00000000
        /*0020*/ 	.short	0x0002
        /*0022*/ 	.short	0x0010
        /*0024*/ 	.byte	0x00, 0xf5, 0x21, 0x00


	//----- nvinfo : EIATTR_KPARAM_INFO
	.align		4
.L_12507:
        /*0028*/ 	.byte	0x04, 0x17
        /*002a*/ 	.short	(.L_12509 - .L_12508)
.L_12508:
        /*002c*/ 	.word	0x00000000
        /*0030*/ 	.short	0x0001
        /*0032*/ 	.short	0x0008
        /*0034*/ 	.byte	0x00, 0xf5, 0x21, 0x00


	//----- nvinfo : EIATTR_KPARAM_INFO
	.align		4
.L_12509:
        /*0038*/ 	.byte	0x04, 0x17
        /*003a*/ 	.short	(.L_12511 - .L_12510)
.L_12510:
        /*003c*/ 	.word	0x00000000
        /*0040*/ 	.short	0x0000
        /*0042*/ 	.short	0x0000
        /*0044*/ 	.byte	0x00, 0xf5, 0x21, 0x00


	//----- nvinfo : EIATTR_SPARSE_MMA_MASK
	.align		4
.L_12511:
        /*0048*/ 	.byte	0x03, 0x50
        /*004a*/ 	.short	0x0000


	//----- nvinfo : EIATTR_MAXREG_COUNT
	.align		4
        /*004c*/ 	.byte	0x03, 0x1b
        /*004e*/ 	.short	0x00ff


	//----- nvinfo : EIATTR_MERCURY_ISA_VERSION
	.align		4
        /*0050*/ 	.byte	0x03, 0x5f
        /*0052*/ 	.short	0x0101


	//----- nvinfo : EIATTR_VRC_CTA_INIT_COUNT
	.align		4
        /*0054*/ 	.byte	0x02, 0x4a
	.zero		1
	.zero		1


	//----- nvinfo : EIATTR_EXIT_INSTR_OFFSETS
	.align		4
        /*0058*/ 	.byte	0x04, 0x1c
        /*005a*/ 	.short	(.L_12513 - .L_12512)


	//   ....[0]....
.L_12512:
        /*005c*/ 	.word	0x00000070


	//   ....[1]....
        /*0060*/ 	.word	0x00000130


	//----- nvinfo : EIATTR_CBANK_PARAM_SIZE
	.align		4
.L_12513:
        /*0064*/ 	.byte	0x03, 0x19
        /*0066*/ 	.short	0x001c


	//----- nvinfo : EIATTR_PARAM_CBANK
	.align		4
        /*0068*/ 	.byte	0x04, 0x0a
        /*006a*/ 	.short	(.L_12515 - .L_12514)
	.align		4
.L_12514:
        /*006c*/ 	.word	index@(.nv.constant0._Z10add_kernelILx594EEvPfS0_S0_i)
        /*0070*/ 	.short	0x0380
        /*0072*/ 	.short	0x001c


	//----- nvinfo : EIATTR_SW_WAR
	.align		4
.L_12515:
        /*0074*/ 	.byte	0x04, 0x36
        /*0076*/ 	.short	(.L_12517 - .L_12516)
.L_12516:
        /*0078*/ 	.word	0x00000008
.L_12517:


//--------------------- .nv.info._Z10add_kernelILx593EEvPfS0_S0_i --------------------------
	.section	.nv.info._Z10add_kernelILx593EEvPfS0_S0_i,"",@"SHT_CUDA_INFO"
	.sectionflags	@""
	.align	4


	//----- nvinfo : EIATTR_CUDA_API_VERSION
	.align		4
        /*0000*/ 	.byte	0x04, 0x37
        /*0002*/ 	.short	(.L_12519 - .L_12518)
.L_12518:
        /*0004*/ 	.word	0x00000082


	//----- nvinfo : EIATTR_KPARAM_INFO
	.align		4
.L_12519:
        /*0008*/ 	.byte	0x04, 0x17
        /*000a*/ 	.short	(.L_12521 - .L_12520)
.L_12520:
        /*000c*/ 	.word	0x00000000
        /*0010*/ 	.short	0x0003
        /*0012*/ 	.short	0x0018
        /*0014*/ 	.byte	0x00, 0xf0, 0x11, 0x00


	//----- nvinfo : EIATTR_KPARAM_INFO
	.align		4
.L_12521:
        /*0018*/ 	.byte	0x04, 0x17
        /*001a*/ 	.short	(.L_12523 - .L_12522)
.L_12522:
        /*001c*/ 	.word	0x00000000
        /*0020*/ 	.short	0x0002
        /*0022*/ 	.short	0x0010
        /*0024*/ 	.byte	0x00, 0xf5, 0x21, 0x00


	//----- nvinfo : EIATTR_KPARAM_INFO
	.align		4
.L_12523:
        /*0028*/ 	.byte	0x04, 0x17
        /*002a*/ 	.short	(.L_12525 - .L_12524)
.L_12524:
        /*002c*/ 	.word	0x00000000
        /*0030*/ 	.short	0x0001
        /*0032*/ 	.short	0x0008
        /*0034*/ 	.byte	0x00, 0xf5, 0x21, 0x00


	//----- nvinfo : EIATTR_KPARAM_INFO
	.align		4
.L_12525:
        /*0038*/ 	.byte	0x04, 0x17
        /*003a*/ 	.short	(.L_12527 - .L_12526)
.L_12526:
        /*003c*/ 	.word	0x00000000
        /*0040*/ 	.short	0x0000
        /*0042*/ 	.short	0x0000
        /*0044*/ 	.byte	0x00, 0xf5, 0x21, 0x00


	//----- nvinfo : EIATTR_SPARSE_MMA_MASK
	.align		4
.L_12527:
        /*0048*/ 	.byte	0x03, 0x50
        /*004a*/ 	.short	0x0000


	//----- nvinfo : EIATTR_MAXREG_COUNT
	.align		4
        /*004c*/ 	.byte	0x03, 0x1b
        /*004e*/ 	.short	0x00ff


	//----- nvinfo : EIATTR_MERCURY_ISA_VERSION
	.align		4
        /*0050*/ 	.byte	0x03, 0x5f
        /*0052*/ 	.short	0x0101


	//----- nvinfo : EIATTR_VRC_CTA_INIT_COUNT
	.align		4
        /*0054*/ 	.byte	0x02, 0x4a
	.zero		1
	.zero		1


	//----- nvinfo : EIATTR_EXIT_INSTR_OFFSETS
	.align		4
        /*0058*/ 	.byte	0x04, 0x1c
        /*005a*/ 	.short	(.L_12529 - .L_12528)


	//   ....[0]....
.L_12528:
        /*005c*/ 	.word	0x00000070


	//   ....[1]....
        /*0060*/ 	.word	0x00000130


	//----- nvinfo : EIATTR_CBANK_PARAM_SIZE
	.align		4
.L_12529:
        /*0064*/ 	.byte	0x03, 0x19
        /*0066*/ 	.short	0x001c


	//----- nvinfo : EIATTR_PARAM_CBANK
	.align		4
        /*0068*/ 	.byte	0x04, 0x0a
        /*006a*/ 	.short	(.L_12531 - .L_12530)
	.align		4
.L_12530:
        /*006c*/ 	.word	index@(.nv.constant0._Z10add_kernelILx593EEvPfS0_S0_i)
        /*0070*/ 	.short	0x0380
        /*0072*/ 	.short	0x001c


	//----- nvinfo : EIATTR_SW_WAR
	.align		4
.L_12531:
        /*0074*/ 	.byte	0x04, 0x36
        /*0076*/ 	.short	(.L_12533 - .L_12532)
.L_12532:
        /*0078*/ 	.word	0x00000008
.L_12533:


//--------------------- .nv.info._Z10add_kernelILx592EEvPfS0_S0_i --------------------------
	.section	.nv.info._Z10add_kernelILx592EEvPfS0_S0_i,"",@"SHT_CUDA_INFO"
	.sectionflags	@""
	.align	4


	//----- nvinfo : EIATTR_CUDA_API_VERSION
	.align		4
        /*0000*/ 	.byte	0x04, 0x37
        /*0002*/ 	.short	(.L_12535 - .L_12534)
.L_12534:
        /*0004*/ 	.word	0x00000082


	//----- nvinfo : EIATTR_KPARAM_INFO
	.align		4
.L_12535:
        /*0008*/ 	.byte	0x04, 0x17
        /*000a*/ 	.short	(.L_12537 - .L_12536)
.L_12536:
        /*000c*/ 	.word	0x00000000
        /*0010*/ 	.short	0x0003
        /*0012*/ 	.short	0x0018
        /*0014*/ 	.byte	0x00, 0xf0, 0x11, 0x00


	//----- nvinfo : EIATTR_KPARAM_INFO
	.align		4
.L_12537:
        /*0018*/ 	.byte	0x04, 0x17
        /*001a*/ 	.short	(.L_12539 - .L_12538)
.L_12538:
        /*001c*/ 	.word	0x00000000
        /*0020*/ 	.short	0x0002
        /*0022*/ 	.short	0x0010
        /*0024*/ 	.byte	0x00, 0xf5, 0x21, 0x00


	//----- nvinfo : EIATTR_KPARAM_INFO
	.align		4
.L_12539:
        /*0028*/ 	.byte	0x04, 0x17
        /*002a*/ 	.short	(.L_12541 - .L_12540)
.L_12540:
        /*002c*/ 	.word	0x00000000
        /*0030*/ 	.short	0x0001
        /*0032*/ 	.short	0x0008
        /*0034*/ 	.byte	0x00, 0xf5, 0x21, 0x00


	//----- nvinfo : EIATTR_KPARAM_INFO
	.align		4
.L_12541:
        /*0038*/ 	.byte	0x04, 0x17
        /*003a*/ 	.short	(.L_12543 - .L_12542)
.L_12542:
        /*003c*/ 	.word	0x00000000
        /*0040*/ 	.short	0x0000
        /*0042*/ 	.short	0x0000
        /*0044*/ 	.byte	0x00, 0xf5, 0x21, 0x00


	//----- nvinfo : EIATTR_SPARSE_MMA_MASK
	.align		4
.L_12543:
        /*0048*/ 	.byte	0x03, 0x50
        /*004a*/ 	.short	0x0000


	//----- nvinfo : EIATTR_MAXREG_COUNT
	.align		4
        /*004c*/ 	.byte	0x03, 0x1b
        /*004e*/ 	.short	0x00ff


	//----- nvinfo : EIATTR_MERCURY_ISA_VERSION
	.align		4
        /*0050*/ 	.byte	0x03, 0x5f
        /*0052*/ 	.short	0x0101


	//----- nvinfo : EIATTR_VRC_CTA_INIT_COUNT
	.align		4
        /*0054*/ 	.byte	0x02, 0x4a
	.zero		1
	.zero		1


	//----- nvinfo : EIATTR_EXIT_INSTR_OFFSETS
	.align		4
        /*0058*/ 	.byte	0x04, 0x1c
        /*005a*/ 	.short	(.L_12545 - .L_12544)


	//   ....[0]....
.L_12544:
        /*005c*/ 	.word	0x00000070


	//   ....[1]....
        /*0060*/ 	.word	0x00000130


	//----- nvinfo : EIATTR_CBANK_PARAM_SIZE
	.align		4
.L_12545:
        /*0064*/ 	.byte	0x03, 0x19
        /*0066*/ 	.short	0x001c


	//----- nvinfo : EIATTR_PARAM_CBANK
	.align		4
        /*0068*/ 	.byte	0x04, 0x0a
        /*006a*/ 	.short	(.L_12547 - .L_12546)
	.align		4
.L_12546:
        /*006c*/ 	.word	index@(.nv.constant0._Z10add_kernelILx592EEvPfS0_S0_i)
        /*0070*/ 	.short	0x0380
        /*0072*/ 	.short	0x001c


	//----- nvinfo : EIATTR_SW_WAR
	.align		4
.L_12547:
        /*0074*/ 	.byte	0x04, 0x36
        /*0076*/ 	.short	(.L_12549 - .L_12548)
.L_12548:
        /*0078*/ 	.word	0x00000008
.L_12549:


//--------------------- .nv.info._Z10add_kernelILx591EEvPfS0_S0_i --------------------------
	.section	.nv.info._Z10add_kernelILx591EEvPfS0_S0_i,"",@"SHT_CUDA_INFO"
	.sectionflags	@""
	.align	4


	//----- nvinfo : EIATTR_CUDA_API_VERSION
	.align		4
        /*0000*/ 	.byte	0x04, 0x37
        /*0002*/ 	.short	(.L_12551 - .L_12550)
.L_12550:
        /*0004*/ 	.word	0x00000082


	//----- nvinfo : EIATTR_KPARAM_INFO
	.align		4
.L_12551:
        /*0008*/ 	.byte	0x04, 0x17
        /*000a*/ 	.short	(.L_12553 - .L_12552)
.L_12552:
        /*000c*/ 	.word	0x00000000
        /*0010*/ 	.short	0x0003
        /*0012*/ 	.short	0x0018
        /*0014*/ 	.byte	0x00, 0xf0, 0x11, 0x00


	//----- nvinfo : EIATTR_KPARAM_INFO
	.align		4
.L_12553:
        /*0018*/ 	.byte	0x04, 0x17
        /*001a*/ 	.short	(.L_12555 - .L_12554)
.L_12554:
        /*001c*/ 	.word	0x00000000
        /*0020*/ 	.short	0x0002
        /*0022*/ 	.short	0x0010
        /*0024*/ 	.byte	0x00, 0xf5, 0x21, 0x00


	//----- nvinfo : EIATTR_KPARAM_INFO
	.align		4
.L_12555:
        /*0028*/ 	.byte	0x04, 0x17
        /*002a*/ 	.short	(.L_12557 - .L_12556)
.L_12556:
        /*002c*/ 	.word	0x00000000
        /*0030*/ 	.short	0x0001
        /*0032*/ 	.short	0x0008
        /*0034*/ 	.byte	0x00, 0xf5, 0x21, 0x00


	//----- nvinfo : EIATTR_KPARAM_INFO
	.align		4
.L_12557:
        /*0038*/ 	.byte	0x04, 0x17
        /*003a*/ 	.short	(.L_12559 - .L_12558)
.L_12558:
        /*003c*/ 	.word	0x00000000
        /*0040*/ 	.short	0x0000
        /*0042*/ 	.short	0x0000
        /*0044*/ 	.byte	0x00, 0xf5, 0x21, 0x00


	//----- nvinfo : EIATTR_SPARSE_MMA_MASK
	.align		4
.L_12559:
        /*0048*/ 	.byte	0x03, 0x50
        /*004a*/ 	.short	0x0000


	//----- nvinfo : EIATTR_MAXREG_COUNT
	.align		4
        /*004c*/ 	.byte	0x03, 0x1b
        /*004e*/ 	.short	0x00ff


	//----- nvinfo : EIATTR_MERCURY_ISA_VERSION
	.align		4
        /*0050*/ 	.byte	0x03, 0x5f
        /*0052*/ 	.short	0x0101


	//----- nvinfo : EIATTR_VRC_CTA_INIT_COUNT
	.align		4
        /*0054*/ 	.byte	0x02, 0x4a
	.zero		1
	.zero		1


	//----- nvinfo : EIATTR_EXIT_INSTR_OFFSETS
	.align		4
        /*0058*/ 	.byte	0x04, 0x1c
        /*005a*/ 	.short	(.L_12561 - .L_12560)


	//   ....[0]....
.L_12560:
        /*005c*/ 	.word	0x00000070


	//   ....[1]....
        /*0060*/ 	.word	0x00000130


	//----- nvinfo : EIATTR_CBANK_PARAM_SIZE
	.align		4
.L_12561:
        /*0064*/ 	.byte	0x03, 0x19
        /*0066*/ 	.short	0x001c


	//----- nvinfo : EIATTR_PARAM_CBANK
	.align		4
        /*0068*/ 	.byte	0x04, 0x0a
        /*006a*/ 	.short	(.L_12563 - .L_12562)
	.align		4
.L_12562:
        /*006c*/ 	.word	index@(.nv.constant0._Z10add_kernelILx591EEvPfS0_S0_i)
        /*0070*/ 	.short	0x0380
        /*0072*/ 	.short	0x001c


	//----- nvinfo : EIATTR_SW_WAR
	.align		4
.L_12563:
        /*0074*/ 	.byte	0x04, 0x36
        /*0076*/ 	.short	(.L_12565 - .L_12564)
.L_12564:
        /*0078*/ 	.word	0x00000008
.L_12565:


//--------------------- .nv.info._Z10add_kernelILx590EEvPfS0_S0_i --------------------------
	.section	.nv.info._Z10add_kernelILx590EEvPfS0_S0_i,"",@"SHT_CUDA_INFO"
	.sectionflags	@""
	.align	4


	//----- nvinfo : EIATTR_CUDA_API_VERSION
	.align		4
        /*0000*/ 	.byte	0x04, 0x37
        /*0002*/ 	.short	(.L_12567 - .L_12566)
.L_12566:
        /*0004*/ 	.word	0x00000082


	//----- nvinfo : EIATTR_KPARAM_INFO
	.align		4
.L_12567:
        /*0008*/ 	.byte	0x04, 0x17
        /*000a*/ 	.short	(.L_12569 - .L_12568)
.L_12568:
        /*000c*/ 	.word	0x00000000
        /*0010*/ 	.short	0x0003
        /*0012*/ 	.short	0x0018
        /*0014*/ 	.byte	0x00, 0xf0, 0x11, 0x00


	//----- nvinfo : EIATTR_KPARAM_INFO
	.align		4
.L_12569:
        /*0018*/ 	.byte	0x04, 0x17
        /*001a*/ 	.short	(.L_12571 - .L_12570)
.L_12570:
        /*001c*/ 	.word	0x00000000
        /*0020*/ 	.short	0x0002
        /*0022*/ 	.short	0x0010
        /*0024*/ 	.byte	0x00, 0xf5, 0x21, 0x00


	//----- nvinfo : EIATTR_KPARAM_INFO
	.align		4
.L_12571:
        /*0028*/ 	.byte	0x04, 0x17
        /*002a*/ 	.short	(.L_12573 - .L_12572)
.L_12572:
        /*002c*/ 	.word	0x00000000
        /*0030*/ 	.short	0x0001
        /*0032*/ 	.short	0x0008
        /*0034*/ 	.byte	0x00, 0xf5, 0x21, 0x00


	//----- nvinfo : EIATTR_KPARAM_INFO
	.align		4
.L_12573:
        /*0038*/ 	.byte	0x04, 0x17
        /*003a*/ 	.short	(.L_12575 - .L_12574)
.L_12574:
        /*003c*/ 	.word	0x00000000
        /*0040*/ 	.short	0x0000
        /*0042*/ 	.short	0x0000
        /*0044*/ 	.byte	0x00, 0xf5, 0x21, 0x00


	//----- nvinfo : EIATTR_SPARSE_MMA_MASK
	.align		4
.L_12575:
        /*0048*/ 	.byte	0x03, 0x50
        /*004a*/ 	.short	0x0000


	//----- nvinfo : EIATTR_MAXREG_COUNT
	.align		4
        /*004c*/ 	.byte	0x03, 0x1b
        /*004e*/ 	.short	0x00ff


	//----- nvinfo : EIATTR_MERCURY_ISA_VERSION
	.align		4
        /*0050*/ 	.byte	0x03, 0x5f
        /*0052*/ 	.short	0x0101


	//----- nvinfo : EIATTR_VRC_CTA_INIT_COUNT
	.align		4
        /*0054*/ 	.byte	0x02, 0x4a
	.zero		1
	.zero		1


	//----- nvinfo : EIATTR_EXIT_INSTR_OFFSETS
	.align		4
        /*0058*/ 	.byte	0x04, 0x1c
        /*005a*/ 	.short	(.L_12577 - .L_12576)


	//   ....[0]....
.L_12576:
        /*005c*/ 	.word	0x00000070


	//   ....[1]....
        /*0060*/ 	.word	0x00000130


	//----- nvinfo : EIATTR_CBANK_PARAM_SIZE
	.align		4
.L_12577:
        /*0064*/ 	.byte	0x03, 0x19
        /*0066*/ 	.short	0x001c


	//----- nvinfo : EIATTR_PARAM_CBANK
	.align		4
        /*0068*/ 	.byte	0x04, 0x0a
        /*006a*/ 	.short	(.L_12579 - .L_12578)
	.align		4
.L_12578:
        /*006c*/ 	.word	index@(.nv.constant0._Z10add_kernelILx590EEvPfS0_S0_i)
        /*0070*/ 	.short	0x0380
        /*0072*/ 	.short	0x001c


	//----- nvinfo : EIATTR_SW_WAR
	.align		4
.L_12579:
        /*0074*/ 	.byte	0x04, 0x36
        /*0076*/ 	.short	(.L_12581 - .L_12580)
.L_12580:
        /*0078*/ 	.word	0x00000008
.L_12581:


//--------------------- .nv.info._Z10add_kernelILx589EEvPfS0_S0_i --------------------------
	.section	.nv.info._Z10add_kernelILx589EEvPfS0_S0_i,"",@"SHT_CUDA_INFO"
	.sectionflags	@""
	.align	4


	//----- nvinfo : EIATTR_CUDA_API_VERSION
	.align		4
        /*0000*/ 	.byte	0x04, 0x37
        /*0002*/ 	.short	(.L_12583 - .L_12582)
.L_12582:
        /*0004*/ 	.word	0x00000082


	//----- nvinfo : EIATTR_KPARAM_INFO
	.align		4
.L_12583:
        /*0008*/ 	.byte	0x04, 0x17
        /*000a*/ 	.short	(.L_12585 - .L_12584)
.L_12584:
        /*000c*/ 	.word	0x00000000
        /*0010*/ 	.short	0x0003
        /*0012*/ 	.short	0x0018
        /*0014*/ 	.byte	0x00, 0xf0, 0x11, 0x00


	//----- nvinfo : EIATTR_KPARAM_INFO
	.align		4
.L_12585:
        /*0018*/ 	.byte	0x04, 0x17
        /*001a*/ 	.short	(.L_12587 - .L_12586)
.L_12586:
        /*001c*/ 	.word	0x00000000
        /*0020*/ 	.short	0x0002
        /*0022*/ 	.short	0x0010
        /*0024*/ 	.byte	0x00, 0xf5, 0x21, 0x00


	//----- nvinfo : EIATTR_KPARAM_INFO
	.align		4
.L_12587:
        /*0028*/ 	.byte	0x04, 0x17
        /*002a*/ 	.short	(.L_12589 - .L_12588)
.L_12588:
        /*002c*/ 	.word	0x00000000
        /*0030*/ 	.short	0x0001
        /*0032*/ 	.short	0x0008
        /*0034*/ 	.byte	0x00, 0xf5, 0x21, 0x00


	//----- nvinfo : EIATTR_KPARAM_INFO
	.align		4
.L_12589:
        /*0038*/ 	.byte	0x04, 0x17
        /*003a*/ 	.short	(.L_12591 - .L_12590)
.L_12590:
        /*003c*/ 	.word	0x00000000
        /*0040*/ 	.short	0x0000
        /*0042*/ 	.short	0x0000
        /*0044*/ 	.byte	0x00, 0xf5, 0x21, 0x00


	//----- nvinfo : EIATTR_SPARSE_MMA_MASK
	.align		4
.L_12591:
        /*0048*/ 	.byte	0x03, 0x50
        /*004a*/ 	.short	0x0000


	//----- nvinfo : EIATTR_MAXREG_COUNT
	.align		4
        /*004c*/ 	.byte	0x03, 0x1b
        /*004e*/ 	.short	0x00ff


	//----- nvinfo : EIATTR_MERCURY_ISA_VERSION
	.align		4
        /*0050*/ 	.byte	0x03, 0x5f
        /*0052*/ 	.short	0x0101


	//----- nvinfo : EIATTR_VRC_CTA_INIT_COUNT
	.align		4
        /*0054*/ 	.byte	0x02, 0x4a
	.zero		1
	.zero		1


	//----- nvinfo : EIATTR_EXIT_INSTR_OFFSETS
	.align		4
        /*0058*/ 	.byte	0x04, 0x1c
        /*005a*/ 	.short	(.L_12593 - .L_12592)


	//   ....[0]....
.L_12592:
        /*005c*/ 	.word	0x00000070


	//   ....[1]....
        /*0060*/ 	.word	0x00000130


	//----- nvinfo : EIATTR_CBANK_PARAM_SIZE
	.align		4
.L_12593:
        /*0064*/ 	.byte	0x03, 0x19
        /*0066*/ 	.short	0x001c


	//----- nvinfo : EIATTR_PARAM_CBANK
	.align		4
        /*0068*/ 	.byte	0x04, 0x0a
        /*006a*/ 	.short	(.L_12595 - .L_12594)
	.align		4
.L_12594:
        /*006c*/ 	.word	index@(.nv.constant0._Z10add_kernelILx589EEvPfS0_S0_i)
        /*0070*/ 	.short	0x0380
        /*0072*/ 	.short	0x001c


	//----- nvinfo : EIATTR_SW_WAR
	.align		4
.L_12595:
        /*0074*/ 	.byte	0x04, 0x36
        /*0076*/ 	.short	(.L_12597 - .L_12596)
.L_12596:
        /*0078*/ 	.word	0x00000008
.L_12597:


//--------------------- .nv.info._Z10add_kernelILx588EEvPfS0_S0_i --------------------------
	.section	.nv.info._Z10add_kernelILx588EEvPfS0_S0_i,"",@"SHT_CUDA_INFO"
	.sectionflags	@""
	.align	4


	//----- nvinfo : EIATTR_CUDA_API_VERSION
	.align		4
        /*0000*/ 	.byte	0x04, 0x37
        /*0002*/ 	.short	(.L_12599 - .L_12598)
.L_12598:
        /*0004*/ 	.word	0x00000082


	//----- nvinfo : EIATTR_KPARAM_INFO
	.align		4
.L_12599:
        /*0008*/ 	.byte	0x04, 0x17
        /*000a*/ 	.short	(.L_12601 - .L_12600)
.L_12600:
        /*000c*/ 	.word	0x00000000
        /*0010*/ 	.short	0x0003
        /*0012*/ 	.short	0x0018
        /*0014*/ 	.byte	0x00, 0xf0, 0x11, 0x00


	//----- nvinfo : EIATTR_KPARAM_INFO
	.align		4
.L_12601:
        /*0018*/ 	.byte	0x04, 0x17
        /*001a*/ 	.short	(.L_12603 - .L_12602)
.L_12602:
        /*001c*/ 	.word	0x00000000
        /*0020*/ 	.short	0x0002
        /*0022*/ 	.short	0x0010
        /*0024*/ 	.byte	0x00, 0xf5, 0x21, 0x00


	//----- nvinfo : EIATTR_KPARAM_INFO
	.align		4
.L_12603:
        /*0028*/ 	.byte	0x04, 0x17
        /*002a*/ 	.short	(.L_12605 - .L_12604)
.L_12604:
        /*002c*/ 	.word	0x00000000
        /*0030*/ 	.short	0x0001
        /*0032*/ 	.short	0x0008
        /*0034*/ 	.byte	0x00, 0xf5, 0x21, 0x00


	//----- nvinfo : EIATTR_KPARAM_INFO
	.align		4
.L_12605:
        /*0038*/ 	.byte	0x04, 0x17
        /*003a*/ 	.short	(.L_12607 - .L_12606)
.L_12606:
        /*003c*/ 	.word	0x00000000
        /*0040*/ 	.short	0x0000
        /*0042*/ 	.short	0x0000
        /*0044*/ 	.byte	0x00, 0xf5, 0x21, 0x00


	//----- nvinfo : EIATTR_SPARSE_MMA_MASK
	.align		4
.L_12607:
        /*0048*/ 	.byte	0x03, 0x50
        /*004a*/ 	.short	0x0000


	//----- nvinfo : EIATTR_MAXREG_COUNT
	.align		4
        /*004c*/ 	.byte	0x03, 0x1b
        /*004e*/ 	.short	0x00ff


	//----- nvinfo : EIATTR_MERCURY_ISA_VERSION
	.align		4
        /*0050*/ 	.byte	0x03, 0x5f
        /*0052*/ 	.short	0x0101


	//----- nvinfo : EIATTR_VRC_CTA_INIT_COUNT
	.align		4
        /*0054*/ 	.byte	0x02, 0x4a
	.zero		1
	.zero		1


	//----- nvinfo : EIATTR_EXIT_INSTR_OFFSETS
	.align		4
        /*0058*/ 	.byte	0x04, 0x1c
        /*005a*/ 	.short	(.L_12609 - .L_12608)


	//   ....[0]....
.L_12608:
        /*005c*/ 	.word	0x00000070


	//   ....[1]....
        /*0060*/ 	.word	0x00000130


	//----- nvinfo : EIATTR_CBANK_PARAM_SIZE
	.align		4
.L_12609:
        /*0064*/ 	.byte	0x03, 0x19
        /*0066*/ 	.short	0x001c


	//----- nvinfo : EIATTR_PARAM_CBANK
	.align		4
        /*0068*/ 	.byte	0x04, 0x0a
        /*006a*/ 	.short	(.L_12611 - .L_12610)
	.align		4
.L_12610:
        /*006c*/ 	.word	index@(.nv.constant0._Z10add_kernelILx588EEvPfS0_S0_i)
        /*0070*/ 	.short	0x0380
        /*0072*/ 	.short	0x001c


	//----- nvinfo : EIATTR_SW_WAR
	.align		4
.L_12611:
        /*0074*/ 	.byte	0x04, 0x36
        /*0076*/ 	.short	(.L_12613 - .L_12612)
.L_12612:
        /*0078*/ 	.word	0x00000008
.L_12613:


//--------------------- .nv.info._Z10add_kernelILx587EEvPfS0_S0_i --------------------------
	.section	.nv.info._Z10add_kernelILx587EEvPfS0_S0_i,"",@"SHT_CUDA_INFO"
	.sectionflags	@""
	.align	4


	//----- nvinfo : EIATTR_CUDA_API_VERSION
	.align		4
        /*0000*/ 	.byte	0x04, 0x37
        /*0002*/ 	.short	(.L_12615 - .L_12614)
.L_12614:
        /*0004*/ 	.word	0x00000082


	//----- nvinfo : EIATTR_KPARAM_INFO
	.align		4
.L_12615:
        /*0008*/ 	.byte	0x04, 0x17
        /*000a*/ 	.short	(.L_12617 - .L_12616)
.L_12616:
        /*000c*/ 	.word	0x00000000
        /*0010*/ 	.short	0x0003
        /*0012*/ 	.short	0x0018
        /*0014*/ 	.byte	0x00, 0xf0, 0x11, 0x00


	//----- nvinfo : EIATTR_KPARAM_INFO
	.align		4
.L_12617:
        /*0018*/ 	.byte	0x04, 0x17
        /*001a*/ 	.short	(.L_12619 - .L_12618)
.L_12618:
        /*001c*/ 	.word	0x00000000
        /*0020*/ 	.short	0x0002
        /*0022*/ 	.short	0x0010
        /*0024*/ 	.byte	0x00, 0xf5, 0x21, 0x00


	//----- nvinfo : EIATTR_KPARAM_INFO
	.align		4
.L_12619:
        /*0028*/ 	.byte	0x04, 0x17
        /*002a*/ 	.short	(.L_12621 - .L_12620)
.L_12620:
        /*002c*/ 	.word	0x00000000
        /*0030*/ 	.short	0x0001
        /*0032*/ 	.short	0x0008
        /*0034*/ 	.byte	0x00, 0xf5, 0x21, 0x00


	//----- nvinfo : EIATTR_KPARAM_INFO
	.align		4
.L_12621:
        /*0038*/ 	.byte	0x04, 0x17
        /*003a*/ 	.short	(.L_12623 - .L_12622)
.L_12622:
        /*003c*/ 	.word	0x00000000
        /*0040*/ 	.short	0x0000
        /*0042*/ 	.short	0x0000
        /*0044*/ 	.byte	0x00, 0xf5, 0x21, 0x00


	//----- nvinfo : EIATTR_SPARSE_MMA_MASK
	.align		4
.L_12623:
        /*0048*/ 	.byte	0x03, 0x50
        /*004a*/ 	.short	0x0000


	//----- nvinfo : EIATTR_MAXREG_COUNT
	.align		4
        /*004c*/ 	.byte	0x03, 0x1b
        /*004e*/ 	.short	0x00ff


	//----- nvinfo : EIATTR_MERCURY_ISA_VERSION
	.align		4
        /*0050*/ 	.byte	0x03, 0x5f
        /*0052*/ 	.short	0x0101


	//----- nvinfo : EIATTR_VRC_CTA_INIT_COUNT
	.align		4
        /*0054*/ 	.byte	0x02, 0x4a
	.zero		1
	.zero		1


	//----- nvinfo : EIATTR_EXIT_INSTR_OFFSETS
	.align		4
        /*0058*/ 	.byte	0x04, 0x1c
        /*005a*/ 	.short	(.L_12625 - .L_12624)


	//   ....[0]....
.L_12624:
        /*005c*/ 	.word	0x00000070


	//   ....[1]....
        /*0060*/ 	.word	0x00000130


	//----- nvinfo : EIATTR_CBANK_PARAM_SIZE
	.align		4
.L_12625:
        /*0064*/ 	.byte	0x03, 0x19
        /*0066*/ 	.short	0x001c


	//----- nvinfo : EIATTR_PARAM_CBANK
	.align		4
        /*0068*/ 	.byte	0x04, 0x0a
        /*006a*/ 	.short	(.L_12627 - .L_12626)
	.align		4
.L_12626:
        /*006c*/ 	.word	index@(.nv.constant0._Z10add_kernelILx587EEvPfS0_S0_i)
        /*0070*/ 	.short	0x0380
        /*0072*/ 	.short	0x001c


	//----- nvinfo : EIATTR_SW_WAR
	.align		4
.L_12627:
        /*0074*/ 	.byte	0x04, 0x36
        /*0076*/ 	.short	(.L_12629 - .L_12628)
.L_12628:
        /*0078*/ 	.word	0x00000008
.L_12629:


//--------------------- .nv.info._Z10add_kernelILx586EEvPfS0_S0_i --------------------------
	.section	.nv.info._Z10add_kernelILx586EEvPfS0_S0_i,"",@"SHT_CUDA_INFO"
	.sectionflags	@""
	.align	4


	//----- nvinfo : EIATTR_CUDA_API_VERSION
	.align		4
        /*0000*/ 	.byte	0x04, 0x37
        /*0002*/ 	.short	(.L_12631 - .L_12630)
.L_12630:
        /*0004*/ 	.word	0x00000082


	//----- nvinfo : EIATTR_KPARAM_INFO
	.align		4
.L_12631:
        /*0008*/ 	.byte	0x04, 0x17
        /*000a*/ 	.short	(.L_12633 - .L_12632)
.L_12632:
        /*000c*/ 	.word	0x00000000
        /*0010*/ 	.short	0x0003
        /*0012*/ 	.short	0x0018
        /*0014*/ 	.byte	0x00, 0xf0, 0x11, 0x00


	//----- nvinfo : EIATTR_KPARAM_INFO
	.align		4
.L_12633:
        /*0018*/ 	.byte	0x04, 0x17
        /*001a*/ 	.short	(.L_12635 - .L_12634)
.L_12634:
        /*001c*/ 	.word	0x00000000
        /*0020*/ 	.short	0x0002
        /*0022*/ 	.short	0x0010
        /*0024*/ 	.byte	0x00, 0xf5, 0x21, 0x00


	//----- nvinfo : EIATTR_KPARAM_INFO
	.align		4
.L_12635:
        /*0028*/ 	.byte	0x04, 0x17
        /*002a*/ 	.short	(.L_12637 - .L_12636)
.L_12636:
        /*002c*/ 	.word	0x00000000
        /*0030*/ 	.short	0x0001
        /*0032*/ 	.short	0x0008
        /*0034*/ 	.byte	0x00, 0xf5, 0x21, 0x00


	//----- nvinfo : EIATTR_KPARAM_INFO
	.align		4
.L_12637:
        /*0038*/ 	.byte	0x04, 0x17
        /*003a*/ 	.short	(.L_12639 - .L_12638)
.L_12638:
        /*003c*/ 	.word	0x00000000
        /*0040*/ 	.short	0x0000
        /*0042*/ 	.short	0x0000
        /*0044*/ 	.byte	0x00, 0xf5, 0x21, 0x00


	//----- nvinfo : EIATTR_SPARSE_MMA_MASK
	.align		4
.L_12639:
        /*0048*/ 	.byte	0x03, 0x50
        /*004a*/ 	.short	0x0000


	//----- nvinfo : EIATTR_MAXREG_COUNT
	.align		4
        /*004c*/ 	.byte	0x03, 0x1b
        /*004e*/ 	.short	0x00ff


	//----- nvinfo : EIATTR_MERCURY_ISA_VERSION
	.align		4
        /*0050*/ 	.byte	0x03, 0x5f
        /*0052*/ 	.short	0x0101


	//----- nvinfo : EIATTR_VRC_CTA_INIT_COUNT
	.align		4
        /*0054*/ 	.byte	0x02, 0x4a
	.zero		1
	.zero		1


	//----- nvinfo : EIATTR_EXIT_INSTR_OFFSETS
	.align		4
        /*0058*/ 	.byte	0x04, 0x1c
        /*005a*/ 	.short	(.L_12641 - .L_12640)


	//   ....[0]....
.L_12640:
        /*005c*/ 	.word	0x00000070


	//   ....[1]....
        /*0060*/ 	.word	0x00000130


	//----- nvinfo : EIATTR_CBANK_PARAM_SIZE
	.align		4
.L_12641:
        /*0064*/ 	.byte	0x03, 0x19
        /*0066*/ 	.short	0x001c


	//----- nvinfo : EIATTR_PARAM_CBANK
	.align		4
        /*0068*/ 	.byte	0x04, 0x0a
        /*006a*/ 	.short	(.L_12643 - .L_12642)
	.align		4
.L_12642:
        /*006c*/ 	.word	index@(.nv.constant0._Z10add_kernelILx586EEvPfS0_S0_i)
        /*0070*/ 	.short	0x0380
        /*0072*/ 	.short	0x001c


	//----- nvinfo : EIATTR_SW_WAR
	.align		4
.L_12643:
        /*0074*/ 	.byte	0x04, 0x36
        /*0076*/ 	.short	(.L_12645 - .L_12644)
.L_12644:
        /*0078*/ 	.word	0x00000008
.L_12645:


//--------------------- .nv.info._Z10add_kernelILx585EEvPfS0_S0_i --------------------------
	.section	.nv.info._Z10add_kernelILx585EEvPfS0_S0_i,"",@"SHT_CUDA_INFO"
	.sectionflags	@""
	.align	4


	//----- nvinfo : EIATTR_CUDA_API_VERSION
	.align		4
        /*0000*/ 	.byte	0x04, 0x37
        /*0002*/ 	.short	(.L_12647 - .L_12646)
.L_12646:
        /*0004*/ 	.word	0x00000082


	//----- nvinfo : EIATTR_KPARAM_INFO
	.align		4
.L_12647:
        /*0008*/ 	.byte	0x04, 0x17
        /*000a*/ 	.short	(.L_12649 - .L_12648)
.L_12648:
        /*000c*/ 	.word	0x00000000
        /*0010*/ 	.short	0x0003
        /*0012*/ 	.short	0x0018
        /*0014*/ 	.byte	0x00, 0xf0, 0x11, 0x00


	//----- nvinfo : EIATTR_KPARAM_INFO
	.align		4
.L_12649:
        /*0018*/ 	.byte	0x04, 0x17
        /*001a*/ 	.short	(.L_12651 - .L_12650)
.L_12650:
        /*001c*/ 	.word	0x00000000
        /*0020*/ 	.short	0x0002
        /*0022*/ 	.short	0x0010
        /*0024*/ 	.byte	0x00, 0xf5, 0x21, 0x00


	//----- nvinfo : EIATTR_KPARAM_INFO
	.align		4
.L_12651:
        /*0028*/ 	.byte	0x04, 0x17
        /*002a*/ 	.short	(.L_12653 - .L_12652)
.L_12652:
        /*002c*/ 	.word	0x00000000
        /*0030*/ 	.short	0x0001
        /*0032*/ 	.short	0x0008
        /*0034*/ 	.byte	0x00, 0xf5, 0x21, 0x00


	//----- nvinfo : EIATTR_KPARAM_INFO
	.align		4
.L_12653:
        /*0038*/ 	.byte	0x04, 0x17
        /*003a*/ 	.short	(.L_12655 - .L_12654)
.L_12654:
        /*003c*/ 	.word	0x00000000
        /*0040*/ 	.short	0x0000
        /*0042*/ 	.short	0x0000
        /*0044*/ 	.byte	0x00, 0xf5, 0x21, 0x00


	//----- nvinfo : EIATTR_SPARSE_MMA_MASK
	.align		4
.L_12655:
        /*0048*/ 	.byte	0x03, 0x50
        /*004a*/ 	.short	0x0000


	//----- nvinfo : EIATTR_MAXREG_COUNT
	.align		4
        /*004c*/ 	.byte	0x03, 0x1b
        /*004e*/ 	.short	0x00ff


	//----- nvinfo : EIATTR_MERCURY_ISA_VERSION
	.align		4
        /*0050*/ 	.byte	0x03, 0x5f
        /*0052*/ 	.short	0x0101


	//----- nvinfo : EIATTR_VRC_CTA_INIT_COUNT
	.align		4
        /*0054*/ 	.byte	0x02, 0x4a
	.zero		1
	.zero		1


	//----- nvinfo : EIATTR_EXIT_INSTR_OFFSETS
	.align		4
        /*0058*/ 	.byte	0x04, 0x1c
        /*005a*/ 	.short	(.L_12657 - .L_12656)


	//   ....[0]....
.L_12656:
        /*005c*/ 	.word	0x00000070


	//   ....[1]....
        /*0060*/ 	.word	0x00000130


	//----- nvinfo : EIATTR_CBANK_PARAM_SIZE
	.align		4
.L_12657:
        /*0064*/ 	.byte	0x03, 0x19
        /*0066*/ 	.short	0x001c


	//----- nvinfo : EIATTR_PARAM_CBANK
	.align		4
        /*0068*/ 	.byte	0x04, 0x0a
        /*006a*/ 	.short	(.L_12659 - .L_12658)
	.align		4
.L_12658:
        /*006c*/ 	.word	index@(.nv.constant0._Z10add_kernelILx585EEvPfS0_S0_i)
        /*0070*/ 	.short	0x0380
        /*0072*/ 	.short	0x001c


	//----- nvinfo : EIATTR_SW_WAR
	.align		4
.L_12659:
        /*0074*/ 	.byte	0x04, 0x36
        /*0076*/ 	.short	(.L_12661 - .L_12660)
.L_12660:
        /*0078*/ 	.word	0x00000008
.L_12661:


//--------------------- .nv.info._Z10add_kernelILx584EEvPfS0_S0_i --------------------------
	.section	.nv.info._Z10add_kernelILx584EEvPfS0_S0_i,"",@"SHT_CUDA_INFO"
	.sectionflags	@""
	.align	4


	//----- nvinfo : EIATTR_CUDA_API_VERSION
	.align		4
        /*0000*/ 	.byte	0x04, 0x37
        /*0002*/ 	.short	(.L_12663 - .L_12662)
.L_12662:
        /*0004*/ 	.word	0x00000082


	//----- nvinfo : EIATTR_KPARAM_INFO
	.align		4
.L_12663:
        /*0008*/ 	.byte	0x04, 0x17
        /*000a*/ 	.short	(.L_12665 - .L_12664)
.L_12664:
        /*000c*/ 	.word	0x00000000
        /*0010*/ 	.short	0x0003
        /*0012*/ 	.short	0x0018
        /*0014*/ 	.byte	0x00, 0xf0, 0x11, 0x00


	//----- nvinfo : EIATTR_KPARAM_INFO
	.align		4
.L_12665:
        /*0018*/ 	.byte	0x04, 0x17
        /*001a*/ 	.short	(.L_12667 - .L_12666)
.L_12666:
        /*001c*/ 	.word	0x00000000
        /*0020*/ 	.short	0x0002
        /*0022*/ 	.short	0x0010
        /*0024*/ 	.byte	0x00, 0xf5, 0x21, 0x00


	//----- nvinfo : EIATTR_KPARAM_INFO
	.align		4
.L_12667:
        /*0028*/ 	.byte	0x04, 0x17
        /*002a*/ 	.short	(.L_12669 - .L_12668)
.L_12668:
        /*002c*/ 	.word	0x00000000
        /*0030*/ 	.short	0x0001
        /*0032*/ 	.short	0x0008
        /*0034*/ 	.byte	0x00, 0xf5, 0x21, 0x00


	//----- nvinfo : EIATTR_KPARAM_INFO
	.align		4
.L_12669:
        /*0038*/ 	.byte	0x04, 0x17
        /*003a*/ 	.short	(.L_12671 - .L_12670)
.L_12670:
        /*003c*/ 	.word	0x00000000
        /*0040*/ 	.short	0x0000
        /*0042*/ 	.short	0x0000
        /*0044*/ 	.byte	0x00, 0xf5, 0x21, 0x00


	//----- nvinfo : EIATTR_SPARSE_MMA_MASK
	.align		4
.L_12671:
        /*0048*/ 	.byte	0x03, 0x50
        /*004a*/ 	.short	0x0000


	//----- nvinfo : EIATTR_MAXREG_COUNT
	.align		4
        /*004c*/ 	.byte	0x03, 0x1b
        /*004e*/ 	.short	0x00ff


	//----- nvinfo : EIATTR_MERCURY_ISA_VERSION
	.align		4
        /*0050*/ 	.byte	0x03, 0x5f
        /*0052*/ 	.short	0x0101


	//----- nvinfo : EIATTR_VRC_CTA_INIT_COUNT
	.align		4
        /*0054*/ 	.byte	0x02, 0x4a
	.zero		1
	.zero		1


	//----- nvinfo : EIATTR_EXIT_INSTR_OFFSETS
	.align		4
        /*0058*/ 	.byte	0x04, 0x1c
        /*005a*/ 	.short	(.L_12673 - .L_12672)


	//   ....[0]....
.L_12672:
        /*005c*/ 	.word	0x00000070


	//   ....[1]....
        /*0060*/ 	.word	0x00000130


	//----- nvinfo : EIATTR_CBANK_PARAM_SIZE
	.align		4
.L_12673:
        /*0064*/ 	.byte	0x03, 0x19
        /*0066*/ 	.short	0x001c


	//----- nvinfo : EIATTR_PARAM_CBANK
	.align		4
        /*0068*/ 	.byte	0x04, 0x0a
        /*006a*/ 	.short	(.L_12675 - .L_12674)
	.align		4
.L_12674:
        /*006c*/ 	.word	index@(.nv.constant0._Z10add_kernelILx584EEvPfS0_S0_i)
        /*0070*/ 	.short	0x0380
        /*0072*/ 	.short	0x001c


	//----- nvinfo : EIATTR_SW_WAR
	.align		4
.L_12675:
        /*0074*/ 	.byte	0x04, 0x36
        /*0076*/ 	.short	(.L_12677 - .L_12676)
.L_12676:
        /*0078*/ 	.word	0x00000008
.L_12677:


//--------------------- .nv.info._Z10add_kernelILx583EEvPfS0_S0_i --------------------------
	.section	.nv.info._Z10add_kernelILx583EEvPfS0_S0_i,"",@"SHT_CUDA_INFO"
	.sectionflags	@""
	.align	4


	//----- nvinfo : EIATTR_CUDA_API_VERSION
	.align		4
        /*0000*/ 	.byte	0x04, 0x37
        /*0002*/ 	.short	(.L_12679 - .L_12678)
.L_12678:
        /*0004*/ 	.word	0x00000082


	//----- nvinfo : EIATTR_KPARAM_INFO
	.align		4
.L_12679:
        /*0008*/ 	.byte	0x04, 0x17
        /*000a*/ 	.short	(.L_12681 - .L_12680)
.L_12680:
        /*000c*/ 	.word	0x00000000
        /*0010*/ 	.short	0x0003
        /*0012*/ 	.short	0x0018
        /*0014*/ 	.byte	0x00, 0xf0, 0x11, 0x00


	//----- nvinfo : EIATTR_KPARAM_INFO
	.align		4
.L_12681:
        /*0018*/ 	.byte	0x04, 0x17
        /*001a*/ 	.short	(.L_12683 - .L_12682)
.L_12682:
        /*001c*/ 	.word	0x00000000
        /*0020*/ 	.short	0x0002
        /*0022*/ 	.short	0x0010
        /*0024*/ 	.byte	0x00, 0xf5, 0x21, 0x00


	//----- nvinfo : EIATTR_KPARAM_INFO
	.align		4
.L_12683:
        /*0028*/ 	.byte	0x04, 0x17
        /*002a*/ 	.short	(.L_12685 - .L_12684)
.L_12684:
        /*002c*/ 	.word	0x00000000
        /*0030*/ 	.short	0x0001
        /*0032*/ 	.short	0x0008
        /*0034*/ 	.byte	0x00, 0xf5, 0x21, 0x00


	//----- nvinfo : EIATTR_KPARAM_INFO
	.align		4
.L_12685:
        /*0038*/ 	.byte	0x04, 0x17
        /*003a*/ 	.short	(.L_12687 - .L_12686)
.L_12686:
        /*003c*/ 	.word	0x00000000
        /*0040*/ 	.short	0x0000
        /*0042*/ 	.short	0x0000
        /*0044*/ 	.byte	0x00, 0xf5, 0x21, 0x00


	//----- nvinfo : EIATTR_SPARSE_MMA_MASK
	.align		4
.L_12687:
        /*0048*/ 	.byte	0x03, 0x50
        /*004a*/ 	.short	0x0000


	//----- nvinfo : EIATTR_MAXREG_COUNT
	.align		4
        /*004c*/ 	.byte	0x03, 0x1b
        /*004e*/ 	.short	0x00ff


	//----- nvinfo : EIATTR_MERCURY_ISA_VERSION
	.align		4
        /*0050*/ 	.byte	0x03, 0x5f
        /*0052*/ 	.short	0x0101


	//----- nvinfo : EIATTR_VRC_CTA_INIT_COUNT
	.align		4
        /*0054*/ 	.byte	0x02, 0x4a
	.zero		1
	.zero		1


	//----- nvinfo : EIATTR_EXIT_INSTR_OFFSETS
	.align		4
        /*0058*/ 	.byte	0x04, 0x1c
        /*005a*/ 	.short	(.L_12689 - .L_12688)


	//   ....[0]....
.L_12688:
        /*005c*/ 	.word	0x00000070


	//   ....[1]....
        /*0060*/ 	.word	0x00000130


	//----- nvinfo : EIATTR_CBANK_PARAM_SIZE
	.align		4
.L_12689:
        /*0064*/ 	.byte	0x03, 0x19
        /*0066*/ 	.short	0x001c


	//----- nvinfo : EIATTR_PARAM_CBANK
	.align		4
        /*0068*/ 	.byte	0x04, 0x0a
        /*006a*/ 	.short	(.L_12691 - .L_12690)
	.align		4
.L_12690:
        /*006c*/ 	.word	index@(.nv.constant0._Z10add_kernelILx583EEvPfS0_S0_i)
        /*0070*/ 	.short	0x0380
        /*0072*/ 	.short	0x001c


	//----- nvinfo : EIATTR_SW_WAR
	.align		4
.L_12691:
        /*0074*/ 	.byte	0x04, 0x36
        /*0076*/ 	.short	(.L_12693 - .L_12692)
.L_12692:
        /*0078*/ 	.word	0x00000008
.L_12693:


//--------------------- .nv.info._Z10add_kernelILx582EEvPfS0_S0_i --------------------------
	.section	.nv.info._Z10add_kernelILx582EEvPfS0_S0_i,"",@"SHT_CUDA_INFO"
	.sectionflags	@""
	.align	4


	//----- nvinfo : EIATTR_CUDA_API_VERSION
	.align		4
        /*0000*/ 	.byte	0x04, 0x37
        /*0002*/ 	.short	(.L_12695 - .L_12694)
.L_12694:
        /*0004*/ 	.word	0x00000082


	//----- nvinfo : EIATTR_KPARAM_INFO
	.align		4
.L_12695:
        /*0008*/ 	.byte	0x04, 0x17
        /*000a*/ 	.short	(.L_12697 - .L_12696)
.L_12696:
        /*000c*/ 	.word	0x00000000
        /*0010*/ 	.short	0x0003
        /*0012*/ 	.short	0x0018
        /*0014*/ 	.byte	0x00, 0xf0, 0x11, 0x00


	//----- nvinfo : EIATTR_KPARAM_INFO
	.align		4
.L_12697:
        /*0018*/ 	.byte	0x04, 0x17
        /*001a*/ 	.short	(.L_12699 - .L_12698)
.L_12698:
        /*001c*/ 	.word	0x00000000
        /*0020*/ 	.short	0x0002
        /*0022*/ 	.short	0x0010
        /*0024*/ 	.byte	0x00, 0xf5, 0x21, 0x00


	//----- nvinfo : EIATTR_KPARAM_INFO
	.align		4
.L_12699:
        /*0028*/ 	.byte	0x04, 0x17
        /*002a*/ 	.short	(.L_12701 - .L_12700)
.L_12700:
        /*002c*/ 	.word	0x00000000
        /*0030*/ 	.short	0x0001
        /*0032*/ 	.short	0x0008
        /*0034*/ 	.byte	0x00, 0xf5, 0x21, 0x00


	//----- nvinfo : EIATTR_KPARAM_INFO
	.align		4
.L_12701:
        /*0038*/ 	.byte	0x04, 0x17
        /*003a*/ 	.short	(.L_12703 - .L_12702)
.L_12702:
        /*003c*/ 	.word	0x00000000
        /*0040*/ 	.short	0x0000
        /*0042*/ 	.short	0x0000
        /*0044*/ 	.byte	0x00, 0xf5, 0x21, 0x00


	//----- nvinfo : EIATTR_SPARSE_MMA_MASK
	.align		4
.L_12703:
        /*0048*/ 	.byte	0x03, 0x50
        /*004a*/ 	.short	0x0000


	//----- nvinfo : EIATTR_MAXREG_COUNT
	.align		4
        /*004c*/ 	.byte	0x03, 0x1b
        /*004e*/ 	.short	0x00ff


	//----- nvinfo : EIATTR_MERCURY_ISA_VERSION
	.align		4
        /*0050*/ 	.byte	0x03, 0x5f
        /*0052*/ 	.short	0x0101


	//----- nvinfo : EIATTR_VRC_CTA_INIT_COUNT
	.align		4
        /*0054*/ 	.byte	0x02, 0x4a
	.zero		1
	.zero		1


	//----- nvinfo : EIATTR_EXIT_INSTR_OFFSETS
	.align		4
        /*0058*/ 	.byte	0x04, 0x1c
        /*005a*/ 	.short	(.L_12705 - .L_12704)


	//   ....[0]....
.L_12704:
        /*005c*/ 	.word	0x00000070


	//   ....[1]....
        /*0060*/ 	.word	0x00000130


	//----- nvinfo : EIATTR_CBANK_PARAM_SIZE
	.align		4
.L_12705:
        /*0064*/ 	.byte	0x03, 0x19
        /*0066*/ 	.short	0x001c


	//----- nvinfo : EIATTR_PARAM_CBANK
	.align		4
        /*0068*/ 	.byte	0x04, 0x0a
        /*006a*/ 	.short	(.L_12707 - .L_12706)
	.align		4
.L_12706:
        /*006c*/ 	.word	index@(.nv.constant0._Z10add_kernelILx582EEvPfS0_S0_i)
        /*0070*/ 	.short	0x0380
        /*0072*/ 	.short	0x001c


	//----- nvinfo : EIATTR_SW_WAR
	.align		4
.L_12707:
        /*0074*/ 	.byte	0x04, 0x36
        /*0076*/ 	.short	(.L_12709 - .L_12708)
.L_12708:
        /*0078*/ 	.word	0x00000008
.L_12709:


//--------------------- .nv.info._Z10add_kernelILx581EEvPfS0_S0_i --------------------------
	.section	.nv.info._Z10add_kernelILx581EEvPfS0_S0_i,"",@"SHT_CUDA_INFO"
	.sectionflags	@""
	.align	4


	//----- nvinfo : EIATTR_CUDA_API_VERSION
	.align		4
        /*0000*/ 	.byte	0x04, 0x37
        /*0002*/ 	.short	(.L_12711 - .L_12710)
.L_12710:
        /*0004*/ 	.word	0x00000082


	//----- nvinfo : EIATTR_KPARAM_INFO
	.align		4
.L_12711:
        /*0008*/ 	.byte	0x04, 0x17
        /*000a*/ 	.short	(.L_12713 - .L_12712)
.L_12712:
        /*000c*/ 	.word	0x00000000
        /*0010*/ 	.short	0x0003
        /*0012*/ 	.short	0x0018
        /*0014*/ 	.byte	0x00, 0xf0, 0x11, 0x00


	//----- nvinfo : EIATTR_KPARAM_INFO
	.align		4
.L_12713:
        /*0018*/ 	.byte	0x04, 0x17
        /*001a*/ 	.short	(.L_12715 - .L_12714)
.L_12714:
        /*001c*/ 	.word	0x00000000
        /*0020*/ 	.short	0x0002
        /*0022*/ 	.short	0x0010
        /*0024*/ 	.byte	0x00, 0xf5, 0x21, 0x00


	//----- nvinfo : EIATTR_KPARAM_INFO
	.align		4
.L_12715:
        /*0028*/ 	.byte	0x04, 0x17
        /*002a*/ 	.short	(.L_12717 - .L_12716)
.L_12716:
        /*002c*/ 	.word	0x00000000
        /*0030*/ 	.short	0x0001
        /*0032*/ 	.short	0x0008
        /*0034*/ 	.byte	0x00, 0xf5, 0x21, 0x00


	//----- nvinfo : EIATTR_KPARAM_INFO
	.align		4
.L_12717:
        /*0038*/ 	.byte	0x04, 0x17
        /*003a*/ 	.short	(.L_12719 - .L_12718)
.L_12718:
        /*003c*/ 	.word	0x00000000
        /*0040*/ 	.short	0x0000
        /*0042*/ 	.short	0x0000
        /*0044*/ 	.byte	0x00, 0xf5, 0x21, 0x00


	//----- nvinfo : EIATTR_SPARSE_MMA_MASK
	.align		4
.L_12719:
        /*0048*/ 	.byte	0x03, 0x50
        /*004a*/ 	.short	0x0000


	//----- nvinfo : EIATTR_MAXREG_COUNT
	.align		4
        /*004c*/ 	.byte	0x03, 0x1b
        /*004e*/ 	.short	0x00ff


	//----- nvinfo : EIATTR_MERCURY_ISA_VERSION
	.align		4
        /*0050*/ 	.byte	0x03, 0x5f
        /*0052*/ 	.short	0x0101


	//----- nvinfo : EIATTR_VRC_CTA_INIT_COUNT
	.align		4
        /*0054*/ 	.byte	0x02, 0x4a
	.zero		1
	.zero		1


	//----- nvinfo : EIATTR_EXIT_INSTR_OFFSETS
	.align		4
        /*0058*/ 	.byte	0x04, 0x1c
        /*005a*/ 	.short	(.L_12721 - .L_12720)


	//   ....[0]....
.L_12720:
        /*005c*/ 	.word	0x00000070


	//   ....[1]....
        /*0060*/ 	.word	0x00000130


	//----- nvinfo : EIATTR_CBANK_PARAM_SIZE
	.align		4
.L_12721:
        /*0064*/ 	.byte	0x03, 0x19
        /*0066*/ 	.short	0x001c


	//----- nvinfo : EIATTR_PARAM_CBANK
	.align		4
        /*0068*/ 	.byte	0x04, 0x0a
        /*006a*/ 	.short	(.L_12723 - .L_12722)
	.align		4
.L_12722:
        /*006c*/ 	.word	index@(.nv.constant0._Z10add_kernelILx581EEvPfS0_S0_i)
        /*0070*/ 	.short	0x0380
        /*0072*/ 	.short	0x001c


	//----- nvinfo : EIATTR_SW_WAR
	.align		4
.L_12723:
        /*0074*/ 	.byte	0x04, 0x36
        /*0076*/ 	.short	(.L_12725 - .L_12724)
.L_12724:
        /*0078*/ 	.word	0x00000008
.L_12725:


//--------------------- .nv.info._Z10add_kernelILx580EEvPfS0_S0_i --------------------------
	.section	.nv.info._Z10add_kernelILx580EEvPfS0_S0_i,"",@"SHT_CUDA_INFO"
	.sectionflags	@""
	.align	4


	//----- nvinfo : EIATTR_CUDA_API_VERSION
	.align		4
        /*0000*/ 	.byte	0x04, 0x37
        /*0002*/ 	.short	(.L_12727 - .L_12726)
.L_12726:
        /*0004*/ 	.word	0x00000082


	//----- nvinfo : EIATTR_KPARAM_INFO
	.align		4
.L_12727:
        /*0008*/ 	.byte	0x04, 0x17
        /*000a*/ 	.short	(.L_12729 - .L_12728)
.L_12728:
        /*000c*/ 	.word	0x00000000
        /*0010*/ 	.short	0x0003
        /*0012*/ 	.short	0x0018
        /*0014*/ 	.byte	0x00, 0xf0, 0x11, 0x00


	//----- nvinfo : EIATTR_KPARAM_INFO
	.align		4
.L_12729:
        /*0018*/ 	.byte	0x04, 0x17
        /*001a*/ 	.short	(.L_12731 - .L_12730)
.L_12730:
        /*001c*/ 	.word	0x00000000
        /*0020*/ 	.short	0x0002
        /*0022*/ 	.short	0x0010
        /*0024*/ 	.byte	0x00, 0xf5, 0x21, 0x00


	//----- nvinfo : EIATTR_KPARAM_INFO
	.align		4
.L_12731:
        /*0028*/ 	.byte	0x04, 0x17
        /*002a*/ 	.short	(.L_12733 - .L_12732)
.L_12732:
        /*002c*/ 	.word	0x00000000
        /*0030*/ 	.short	0x0001
        /*0032*/ 	.short	0x0008
        /*0034*/ 	.byte	0x00, 0xf5, 0x21, 0x00


	//----- nvinfo : EIATTR_KPARAM_INFO
	.align		4
.L_12733:
        /*0038*/ 	.byte	0x04, 0x17
        /*003a*/ 	.short	(.L_12735 - .L_12734)
.L_12734:
        /*003c*/ 	.word	0x00000000
        /*0040*/ 	.short	0x0000
        /*0042*/ 	.short	0x0000
        /*0044*/ 	.byte	0x00, 0xf5, 0x21, 0x00


	//----- nvinfo : EIATTR_SPARSE_MMA_MASK
	.align		4
.L_12735:
        /*0048*/ 	.byte	0x03, 0x50
        /*004a*/ 	.short	0x0000


	//----- nvinfo : EIATTR_MAXREG_COUNT
	.align		4
        /*004c*/ 	.byte	0x03, 0x1b
        /*004e*/ 	.short	0x00ff


	//----- nvinfo : EIATTR_MERCURY_ISA_VERSION
	.align		4
        /*0050*/ 	.byte	0x03, 0x5f
        /*0052*/ 	.short	0x0101


	//----- nvinfo : EIATTR_VRC_CTA_INIT_COUNT
	.align		4
        /*0054*/ 	.byte	0x02, 0x4a
	.zero		1
	.zero		1


	//----- nvinfo : EIATTR_EXIT_INSTR_OFFSETS
	.align		4
        /*0058*/ 	.byte	0x04, 0x1c
        /*005a*/ 	.short	(.L_12737 - .L_12736)


	//   ....[0]....
.L_12736:
        /*005c*/ 	.word	0x00000070


	//   ....[1]....
        /*0060*/ 	.word	0x00000130


	//----- nvinfo : EIATTR_CBANK_PARAM_SIZE
	.align		4
.L_12737:
        /*0064*/ 	.byte	0x03, 0x19
        /*0066*/ 	.short	0x001c


	//----- nvinfo : EIATTR_PARAM_CBANK
	.align		4
        /*0068*/ 	.byte	0x04, 0x0a
        /*006a*/ 	.short	(.L_12739 - .L_12738)
	.align		4
.L_12738:
        /*006c*/ 	.word	index@(.nv.constant0._Z10add_kernelILx580EEvPfS0_S0_i)
        /*0070*/ 	.short	0x0380
        /*0072*/ 	.short	0x001c


	//----- nvinfo : EIATTR_SW_WAR
	.align		4
.L_12739:
        /*0074*/ 	.byte	0x04, 0x36
        /*0076*/ 	.short	(.L_12741 - .L_12740)
.L_12740:
        /*0078*/ 	.word	0x00000008
.L_12741:


//--------------------- .nv.info._Z10add_kernelILx579EEvPfS0_S0_i --------------------------
	.section	.nv.info._Z10add_kernelILx579EEvPfS0_S0_i,"",@"SHT_CUDA_INFO"
	.sectionflags	@""
	.align	4


	//----- nvinfo : EIATTR_CUDA_API_VERSION
	.align		4
        /*0000*/ 	.byte	0x04, 0x37
        /*0002*/ 	.short	(.L_12743 - .L_12742)
.L_12742:
        /*0004*/ 	.word	0x00000082


	//----- nvinfo : EIATTR_KPARAM_INFO
	.align		4
.L_12743:
        /*0008*/ 	.byte	0x04, 0x17
        /*000a*/ 	.short	(.L_12745 - .L_12744)
.L_12744:
        /*000c*/ 	.word	0x00000000
        /*0010*/ 	.short	0x0003
        /*0012*/ 	.short	0x0018
        /*0014*/ 	.byte	0x00, 0xf0, 0x11, 0x00


	//----- nvinfo : EIATTR_KPARAM_INFO
	.align		4
.L_12745:
        /*0018*/ 	.byte	0x04, 0x17
        /*001a*/ 	.short	(.L_12747 - .L_12746)
.L_12746:
        /*001c*/ 	.word	0x00000000
        /*0020*/ 	.short	0x0002
        /*0022*/ 	.short	0x0010
        /*0024*/ 	.byte	0x00, 0xf5, 0x21, 0x00


	//----- nvinfo : EIATTR_KPARAM_INFO
	.align		4
.L_12747:
        /*0028*/ 	.byte	0x04, 0x17
        /*002a*/ 	.short	(.L_12749 - .L_12748)
.L_12748:
        /*002c*/ 	.word	0x00000000
        /*0030*/ 	.short	0x0001
        /*0032*/ 	.short	0x0008
        /*0034*/ 	.byte	0x00, 0xf5, 0x21, 0x00


	//----- nvinfo : EIATTR_KPARAM_INFO
	.align		4
.L_12749:
        /*0038*/ 	.byte	0x04, 0x17
        /*003a*/ 	.short	(.L_12751 - .L_12750)
.L_12750:
        /*003c*/ 	.word	0x00000000
        /*0040*/ 	.short	0x0000
        /*0042*/ 	.short	0x0000
        /*0044*/ 	.byte	0x00, 0xf5, 0x21, 0x00


	//----- nvinfo : EIATTR_SPARSE_MMA_MASK
	.align		4
.L_12751:
        /*0048*/ 	.byte	0x03, 0x50
        /*004a*/ 	.short	0x0000


	//----- nvinfo : EIATTR_MAXREG_COUNT
	.align		4
        /*004c*/ 	.byte	0x03, 0x1b
        /*004e*/ 	.short	0x00ff


	//----- nvinfo : EIATTR_MERCURY_ISA_VERSION
	.align		4
        /*0050*/ 	.byte	0x03, 0x5f
        /*0052*/ 	.short	0x0101


	//----- nvinfo : EIATTR_VRC_CTA_INIT_COUNT
	.align		4
        /*0054*/ 	.byte	0x02, 0x4a
	.zero		1
	.zero		1


	//----- nvinfo : EIATTR_EXIT_INSTR_OFFSETS
	.align		4
        /*0058*/ 	.byte	0x04, 0x1c
        /*005a*/ 	.short	(.L_12753 - .L_12752)


	//   ....[0]....
.L_12752:
        /*005c*/ 	.word	0x00000070


	//   ....[1]....
        /*0060*/ 	.word	0x00000130


	//----- nvinfo : EIATTR_CBANK_PARAM_SIZE
	.align		4
.L_12753:
        /*0064*/ 	.byte	0x03, 0x19
        /*0066*/ 	.short	0x001c


	//----- nvinfo : EIATTR_PARAM_CBANK
	.align		4
        /*0068*/ 	.byte	0x04, 0x0a
        /*006a*/ 	.short	(.L_12755 - .L_12754)
	.align		4
.L_12754:
        /*006c*/ 	.word	index@(.nv.constant0._Z10add_kernelILx579EEvPfS0_S0_i)
        /*0070*/ 	.short	0x0380
        /*0072*/ 	.short	0x001c


	//----- nvinfo : EIATTR_SW_WAR
	.align		4
.L_12755:
        /*0074*/ 	.byte	0x04, 0x36
        /*0076*/ 	.short	(.L_12757 - .L_12756)
.L_12756:
        /*0078*/ 	.word	0x00000008
.L_12757:


//--------------------- .nv.info._Z10add_kernelILx578EEvPfS0_S0_i --------------------------
	.section	.nv.info._Z10add_kernelILx578EEvPfS0_S0_i,"",@"SHT_CUDA_INFO"
	.sectionflags	@""
	.align	4


	//----- nvinfo : EIATTR_CUDA_API_VERSION
	.align		4
        /*0000*/ 	.byte	0x04, 0x37
        /*0002*/ 	.short	(.L_12759 - .L_12758)
.L_12758:
        /*0004*/ 	.word	0x00000082


	//----- nvinfo : EIATTR_KPARAM_INFO
	.align		4
.L_12759:
        /*0008*/ 	.byte	0x04, 0x17
        /*000a*/ 	.short	(.L_12761 - .L_12760)
.L_12760:
        /*000c*/ 	.word	0x00000000
        /*0010*/ 	.short	0x0003
        /*0012*/ 	.short	0x0018
        /*0014*/ 	.byte	0x00, 0xf0, 0x11, 0x00


	//----- nvinfo : EIATTR_KPARAM_INFO
	.align		4
.L_12761:
        /*0018*/ 	.byte	0x04, 0x17
        /*001a*/ 	.short	(.L_12763 - .L_12762)
.L_12762:
        /*001c*/ 	.word	0x00000000
        /*0020*/ 	.short	0x0002
        /*0022*/ 	.short	0x0010
        /*0024*/ 	.byte	0x00, 0xf5, 0x21, 0x00


	//----- nvinfo : EIATTR_KPARAM_INFO
	.align		4
.L_12763:
        /*0028*/ 	.byte	0x04, 0x17
        /*002a*/ 	.short	(.L_12765 - .L_12764)
.L_12764:
        /*002c*/ 	.word	0x00000000
        /*0030*/ 	.short	0x0001
        /*0032*/ 	.short	0x0008
        /*0034*/ 	.byte	0x00, 0xf5, 0x21, 0x00


	//----- nvinfo : EIATTR_KPARAM_INFO
	.align		4
.L_12765:
        /*0038*/ 	.byte	0x04, 0x17
        /*003a*/ 	.short	(.L_12767 - .L_12766)
.L_12766:
        /*003c*/ 	.word	0x00000000
        /*0040*/ 	.short	0x0000
        /*0042*/ 	.short	0x0000
        /*0044*/ 	.byte	0x00, 0xf5, 0x21, 0x00


	//----- nvinfo : EIATTR_SPARSE_MMA_MASK
	.align		4
.L_12767:
        /*0048*/ 	.byte	0x03, 0x50
        /*004a*/ 	.short	0x0000


	//----- nvinfo : EIATTR_MAXREG_COUNT
	.align		4
        /*004c*/ 	.byte	0x03, 0x1b
        /*004e*/ 	.short	0x00ff


	//----- nvinfo : EIATTR_MERCURY_ISA_VERSION
	.align		4
        /*0050*/ 	.byte	0x03, 0x5f
        /*0052*/ 	.short	0x0101


	//----- nvinfo : EIATTR_VRC_CTA_INIT_COUNT
	.align		4
        /*0054*/ 	.byte	0x02, 0x4a
	.zero		1
	.zero		1


	//----- nvinfo : EIATTR_EXIT_INSTR_OFFSETS
	.align		4
        /*0058*/ 	.byte	0x04, 0x1c
        /*005a*/ 	.short	(.L_12769 - .L_12768)


	//   ....[0]....
.L_12768:
        /*005c*/ 	.word	0x00000070


	//   ....[1]....
        /*0060*/ 	.word	0x00000130


	//----- nvinfo : EIATTR_CBANK_PARAM_SIZE
	.align		4
.L_12769:
        /*0064*/ 	.byte	0x03, 0x19
        /*0066*/ 	.short	0x001c


	//----- nvinfo : EIATTR_PARAM_CBANK
	.align		4
        /*0068*/ 	.byte	0x04, 0x0a
        /*006a*/ 	.short	(.L_12771 - .L_12770)
	.align		4
.L_12770:
        /*006c*/ 	.word	index@(.nv.constant0._Z10add_kernelILx578EEvPfS0_S0_i)
        /*0070*/ 	.short	0x0380
        /*0072*/ 	.short	0x001c


	//----- nvinfo : EIATTR_SW_WAR
	.align		4
.L_12771:
        /*0074*/ 	.byte	0x04, 0x36
        /*0076*/ 	.short	(.L_12773 - .L_12772)
.L_12772:
        /*0078*/ 	.word	0x00000008
.L_12773:


//--------------------- .nv.info._Z10add_kernelILx577EEvPfS0_S0_i --------------------------
	.section	.nv.info._Z10add_kernelILx577EEvPfS0_S0_i,"",@"SHT_CUDA_INFO"
	.sectionflags	@""
	.align	4


	//----- nvinfo : EIATTR_CUDA_API_VERSION
	.align		4
        /*0000*/ 	.byte	0x04, 0x37
        /*0002*/ 	.short	(.L_12775 - .L_12774)
.L_12774:
        /*0004*/ 	.word	0x00000082


	//----- nvinfo : EIATTR_KPARAM_INFO
	.align		4
.L_12775:
        /*0008*/ 	.byte	0x04, 0x17
        /*000a*/ 	.short	(.L_12777 - .L_12776)
.L_12776:
        /*000c*/ 	.word	0x00000000
        /*0010*/ 	.short	0x0003
        /*0012*/ 	.short	0x0018
        /*0014*/ 	.byte	0x00, 0xf0, 0x11, 0x00


	//----- nvinfo : EIATTR_KPARAM_INFO
	.align		4
.L_12777:
        /*0018*/ 	.byte	0x04, 0x17
        /*001a*/ 	.short	(.L_12779 - .L_12778)
.L_12778:
        /*001c*/ 	.word	0x00000000
        /*0020*/ 	.short	0x0002
        /*0022*/ 	.short	0x0010
        /*0024*/ 	.byte	0x00, 0xf5, 0x21, 0x00


	//----- nvinfo : EIATTR_KPARAM_INFO
	.align		4
.L_12779:
        /*0028*/ 	.byte	0x04, 0x17
        /*002a*/ 	.short	(.L_12781 - .L_12780)
.L_12780:
        /*002c*/ 	.word	0x00000000
        /*0030*/ 	.short	0x0001
        /*0032*/ 	.short	0x0008
        /*0034*/ 	.byte	0x00, 0xf5, 0x21, 0x00


	//----- nvinfo : EIATTR_KPARAM_INFO
	.align		4
.L_12781:
        /*0038*/ 	.byte	0x04, 0x17
        /*003a*/ 	.short	(.L_12783 - .L_12782)
.L_12782:
        /*003c*/ 	.word	0x00000000
        /*0040*/ 	.short	0x0000
        /*0042*/ 	.short	0x0000
        /*0044*/ 	.byte	0x00, 0xf5, 0x21, 0x00


	//----- nvinfo : EIATTR_SPARSE_MMA_MASK
	.align		4
.L_12783:
        /*0048*/ 	.byte	0x03, 0x50
        /*004a*/ 	.short	0x0000


	//----- nvinfo : EIATTR_MAXREG_COUNT
	.align		4
        /*004c*/ 	.byte	0x03, 0x1b
        /*004e*/ 	.short	0x00ff


	//----- nvinfo : EIATTR_MERCURY_ISA_VERSION
	.align		4
        /*0050*/ 	.byte	0x03, 0x5f
        /*0052*/ 	.short	0x0101


	//----- nvinfo : EIATTR_VRC_CTA_INIT_COUNT
	.align		4
        /*0054*/ 	.byte	0x02, 0x4a
	.zero		1
	.zero		1


	//----- nvinfo : EIATTR_EXIT_INSTR_OFFSETS
	.align		4
        /*0058*/ 	.byte	0x04, 0x1c
        /*005a*/ 	.short	(.L_12785 - .L_12784)


	//   ....[0]....
.L_12784:
        /*005c*/ 	.word	0x00000070


	//   ....[1]....
        /*0060*/ 	.word	0x00000130


	//----- nvinfo : EIATTR_CBANK_PARAM_SIZE
	.align		4
.L_12785:
        /*0064*/ 	.byte	0x03, 0x19
        /*0066*/ 	.short	0x001c


	//----- nvinfo : EIATTR_PARAM_CBANK
	.align		4
        /*0068*/ 	.byte	0x04, 0x0a
        /*006a*/ 	.short	(.L_12787 - .L_12786)
	.align		4
.L_12786:
        /*006c*/ 	.word	index@(.nv.constant0._Z10add_kernelILx577EEvPfS0_S0_i)
        /*0070*/ 	.short	0x0380
        /*0072*/ 	.short	0x001c


	//----- nvinfo : EIATTR_SW_WAR
	.align		4
.L_12787:
        /*0074*/ 	.byte	0x04, 0x36
        /*0076*/ 	.short	(.L_12789 - .L_12788)
.L_12788:
        /*0078*/ 	.word	0x00000008
.L_12789:


//--------------------- .nv.info._Z10add_kernelILx576EEvPfS0_S0_i --------------------------
	.section	.nv.info._Z10add_kernelILx576EEvPfS0_S0_i,"",@"SHT_CUDA_INFO"
	.sectionflags	@""
	.align	4


	//----- nvinfo : EIATTR_CUDA_API_VERSION
	.align		4
        /*0000*/ 	.byte	0x04, 0x37
        /*0002*/ 	.short	(.L_12791 - .L_12790)
.L_12790:
        /*0004*/ 	.word	0x00000082


	//----- nvinfo : EIATTR_KPARAM_INFO
	.align		4
.L_12791:
        /*0008*/ 	.byte	0x04, 0x17
        /*000a*/ 	.short	(.L_12793 - .L_12792)
.L_12792:
        /*000c*/ 	.word	0x00000000
        /*0010*/ 	.short	0x0003
        /*0012*/ 	.short	0x0018
        /*0014*/ 	.byte	0x00, 0xf0, 0x11, 0x00


	//----- nvinfo : EIATTR_KPARAM_INFO
	.align		4
.L_12793:
        /*0018*/ 	.byte	0x04, 0x17
        /*001a*/ 	.short	(.L_12795 - .L_12794)
.L_12794:
        /*001c*/ 	.word	0x00000000
        /*0020*/ 	.short	0x0002
        /*0022*/ 	.short	0x0010
        /*0024*/ 	.byte	0x00, 0xf5, 0x21, 0x00


	//----- nvinfo : EIATTR_KPARAM_INFO
	.align		4
.L_12795:
        /*0028*/ 	.byte	0x04, 0x17
        /*002a*/ 	.short	(.L_12797 - .L_12796)
.L_12796:
        /*002c*/ 	.word	0x00000000
        /*0030*/ 	.short	0x0001
        /*0032*/ 	.short	0x0008
        /*0034*/ 	.byte	0x00, 0xf5, 0x21, 0x00


	//----- nvinfo : EIATTR_KPARAM_INFO
	.align		4
.L_12797:
        /*0038*/ 	.byte	0x04, 0x17
        /*003a*/ 	.short	(.L_12799 - .L_12798)
.L_12798:
        /*003c*/ 	.word	0x00000000
        /*0040*/ 	.short	0x0000
        /*0042*/ 	.short	0x0000
        /*0044*/ 	.byte	0x00, 0xf5, 0x21, 0x00


	//----- nvinfo : EIATTR_SPARSE_MMA_MASK
	.align		4
.L_12799:
        /*0048*/ 	.byte	0x03, 0x50
        /*004a*/ 	.short	0x0000


	//----- nvinfo : EIATTR_MAXREG_COUNT
	.align		4
        /*004c*/ 	.byte	0x03, 0x1b
        /*004e*/ 	.short	0x00ff


	//----- nvinfo : EIATTR_MERCURY_ISA_VERSION
	.align		4
        /*0050*/ 	.byte	0x03, 0x5f
        /*0052*/ 	.short	0x0101


	//----- nvinfo : EIATTR_VRC_CTA_INIT_COUNT
	.align		4
        /*0054*/ 	.byte	0x02, 0x4a
	.zero		1
	.zero		1


	//----- nvinfo : EIATTR_EXIT_INSTR_OFFSETS
	.align		4
        /*0058*/ 	.byte	0x04, 0x1c
        /*005a*/ 	.short	(.L_12801 - .L_12800)


	//   ....[0]....
.L_12800:
        /*005c*/ 	.word	0x00000070


	//   ....[1]....
        /*0060*/ 	.word	0x00000130


	//----- nvinfo : EIATTR_CBANK_PARAM_SIZE
	.align		4
.L_12801:
        /*0064*/ 	.byte	0x03, 0x19
        /*0066*/ 	.short	0x001c


	//----- nvinfo : EIATTR_PARAM_CBANK
	.align		4
        /*0068*/ 	.byte	0x04, 0x0a
        /*006a*/ 	.short	(.L_12803 - .L_12802)
	.align		4
.L_12802:
        /*006c*/ 	.word	index@(.nv.constant0._Z10add_kernelILx576EEvPfS0_S0_i)
        /*0070*/ 	.short	0x0380
        /*0072*/ 	.short	0x001c


	//----- nvinfo : EIATTR_SW_WAR
	.align		4
.L_12803:
        /*0074*/ 	.byte	0x04, 0x36
        /*0076*/ 	.short	(.L_12805 - .L_12804)
.L_12804:
        /*0078*/ 	.word	0x00000008
.L_12805:


//--------------------- .nv.info._Z10add_kernelILx575EEvPfS0_S0_i --------------------------
	.section	.nv.info._Z10add_kernelILx575EEvPfS0_S0_i,"",@"SHT_CUDA_INFO"
	.sectionflags	@""
	.align	4


	//----- nvinfo : EIATTR_CUDA_API_VERSION
	.align		4
        /*0000*/ 	.byte	0x04, 0x37
        /*0002*/ 	.short	(.L_12807 - .L_12806)
.L_12806:
        /*0004*/ 	.word	0x00000082


	//----- nvinfo : EIATTR_KPARAM_INFO
	.align		4
.L_12807:
        /*0008*/ 	.byte	0x04, 0x17
        /*000a*/ 	.short	(.L_12809 - .L_12808)
.L_12808:
        /*000c*/ 	.word	0x00000000
        /*0010*/ 	.short	0x0003
        /*0012*/ 	.short	0x0018
        /*0014*/ 	.byte	0x00, 0xf0, 0x11, 0x00


	//----- nvinfo : EIATTR_KPARAM_INFO
	.align		4
.L_12809:
        /*0018*/ 	.byte	0x04, 0x17
        /*001a*/ 	.short	(.L_12811 - .L_12810)
.L_12810:
        /*001c*/ 	.word	0x00000000
        /*0020*/ 	.short	0x0002
        /*0022*/ 	.short	0x0010
        /*0024*/ 	.byte	0x00, 0xf5, 0x21, 0x00


	//----- nvinfo : EIATTR_KPARAM_INFO
	.align		4
.L_12811:
        /*0028*/ 	.byte	0x04, 0x17
        /*002a*/ 	.short	(.L_12813 - .L_12812)
.L_12812:
        /*002c*/ 	.word	0x00000000
        /*0030*/ 	.short	0x0001
        /*0032*/ 	.short	0x0008
        /*0034*/ 	.byte	0x00, 0xf5, 0x21, 0x00


	//----- nvinfo : EIATTR_KPARAM_INFO
	.align		4
.L_12813:
        /*0038*/ 	.byte	0x04, 0x17
        /*003a*/ 	.short	(.L_12815 - .L_12814)
.L_12814:
        /*003c*/ 	.word	0x00000000
        /*0040*/ 	.short	0x0000
        /*0042*/ 	.short	0x0000
        /*0044*/ 	.byte	0x00, 0xf5, 0x21, 0x00


	//----- nvinfo : EIATTR_SPARSE_MMA_MASK
	.align		4
.L_12815:
        /*0048*/ 	.byte	0x03, 0x50
        /*004a*/ 	.short	0x0000


	//----- nvinfo : EIATTR_MAXREG_COUNT
	.align		4
        /*004c*/ 	.byte	0x03, 0x1b
        /*004e*/ 	.short	0x00ff


	//----- nvinfo : EIATTR_MERCURY_ISA_VERSION
	.align		4
        /*0050*/ 	.byte	0x03, 0x5f
        /*0052*/ 	.short	0x0101


	//----- nvinfo : EIATTR_VRC_CTA_INIT_COUNT
	.align		4
        /*0054*/ 	.byte	0x02, 0x4a
	.zero		1
	.zero		1


	//----- nvinfo : EIATTR_EXIT_INSTR_OFFSETS
	.align		4
        /*0058*/ 	.byte	0x04, 0x1c
        /*005a*/ 	.short	(.L_12817 - .L_12816)


	//   ....[0]....
.L_12816:
        /*005c*/ 	.word	0x00000070


	//   ....[1]....
        /*0060*/ 	.word	0x00000130


	//----- nvinfo : EIATTR_CBANK_PARAM_SIZE
	.align		4
.L_12817:
        /*0064*/ 	.byte	0x03, 0x19
        /*0066*/ 	.short	0x001c


	//----- nvinfo : EIATTR_PARAM_CBANK
	.align		4
        /*0068*/ 	.byte	0x04, 0x0a
        /*006a*/ 	.short	(.L_12819 - .L_12818)
	.align		4
.L_12818:
        /*006c*/ 	.word	index@(.nv.constant0._Z10add_kernelILx575EEvPfS0_S0_i)
        /*0070*/ 	.short	0x0380
        /*0072*/ 	.short	0x001c


	//----- nvinfo : EIATTR_SW_WAR
	.align		4
.L_12819:
        /*0074*/ 	.byte	0x04, 0x36
        /*0076*/ 	.short	(.L_12821 - .L_12820)
.L_12820:
        /*0078*/ 	.word	0x00000008
.L_12821:


//--------------------- .nv.info._Z10add_kernelILx574EEvPfS0_S0_i --------------------------
	.section	.nv.info._Z10add_kernelILx574EEvPfS0_S0_i,"",@"SHT_CUDA_INFO"
	.sectionflags	@""
	.align	4


	//----- nvinfo : EIATTR_CUDA_API_VERSION
	.align		4
        /*0000*/ 	.byte	0x04, 0x37
        /*0002*/ 	.short	(.L_12823 - .L_12822)
.L_12822:
        /*0004*/ 	.word	0x00000082


	//----- nvinfo : EIATTR_KPARAM_INFO
	.align		4
.L_12823:
        /*0008*/ 	.byte	0x04, 0x17
        /*000a*/ 	.short	(.L_12825 - .L_12824)
.L_12824:
        /*000c*/ 	.word	0x00000000
        /*0010*/ 	.short	0x0003
        /*0012*/ 	.short	0x0018
        /*0014*/ 	.byte	0x00, 0xf0, 0x11, 0x00


	//----- nvinfo : EIATTR_KPARAM_INFO
	.align		4
.L_12825:
        /*0018*/ 	.byte	0x04, 0x17
        /*001a*/ 	.short	(.L_12827 - .L_12826)
.L_12826:
        /*001c*/ 	.word	0x00000000
        /*0020*/ 	.short	0x0002
        /*0022*/ 	.short	0x0010
        /*0024*/ 	.byte	0x00, 0xf5, 0x21, 0x00


	//----- nvinfo : EIATTR_KPARAM_INFO
	.align		4
.L_12827:
        /*0028*/ 	.byte	0x04, 0x17
        /*002a*/ 	.short	(.L_12829 - .L_12828)
.L_12828:
        /*002c*/ 	.word	0x00000000
        /*0030*/ 	.short	0x0001
        /*0032*/ 	.short	0x0008
        /*0034*/ 	.byte	0x00, 0xf5, 0x21, 0x00


	//----- nvinfo : EIATTR_KPARAM_INFO
	.align		4
.L_12829:
        /*0038*/ 	.byte	0x04, 0x17
        /*003a*/ 	.short	(.L_12831 - .L_12830)
.L_12830:
        /*003c*/ 	.word	0x00000000
        /*0040*/ 	.short	0x0000
        /*0042*/ 	.short	0x0000
        /*0044*/ 	.byte	0x00, 0xf5, 0x21, 0x00


	//----- nvinfo : EIATTR_SPARSE_MMA_MASK
	.align		4
.L_12831:
        /*0048*/ 	.byte	0x03, 0x50
        /*004a*/ 	.short	0x0000


	//----- nvinfo : EIATTR_MAXREG_COUNT
	.align		4
        /*004c*/ 	.byte	0x03, 0x1b
        /*004e*/ 	.short	0x00ff


	//----- nvinfo : EIATTR_MERCURY_ISA_VERSION
	.align		4
        /*0050*/ 	.byte	0x03, 0x5f
        /*0052*/ 	.short	0x0101


	//----- nvinfo : EIATTR_VRC_CTA_INIT_COUNT
	.align		4
        /*0054*/ 	.byte	0x02, 0x4a
	.zero		1
	.zero		1


	//----- nvinfo : EIATTR_EXIT_INSTR_OFFSETS
	.align		4
        /*0058*/ 	.byte	0x04, 0x1c
        /*005a*/ 	.short	(.L_12833 - .L_12832)


	//   ....[0]....
.L_12832:
        /*005c*/ 	.word	0x00000070


	//   ....[1]....
        /*0060*/ 	.word	0x00000130


	//----- nvinfo : EIATTR_CBANK_PARAM_SIZE
	.align		4
.L_12833:
        /*0064*/ 	.byte	0x03, 0x19
        /*0066*/ 	.short	0x001c


	//----- nvinfo : EIATTR_PARAM_CBANK
	.align		4
        /*0068*/ 	.byte	0x04, 0x0a
        /*006a*/ 	.short	(.L_12835 - .L_12834)
	.align		4
.L_12834:
        /*006c*/ 	.word	index@(.nv.constant0._Z10add_kernelILx574EEvPfS0_S0_i)
        /*0070*/ 	.short	0x0380
        /*0072*/ 	.short	0x001c


	//----- nvinfo : EIATTR_SW_WAR
	.align		4
.L_12835:
        /*0074*/ 	.byte	0x04, 0x36
        /*0076*/ 	.short	(.L_12837 - .L_12836)
.L_12836:
        /*0078*/ 	.word	0x00000008
.L_12837:


//--------------------- .nv.info._Z10add_kernelILx573EEvPfS0_S0_i --------------------------
	.section	.nv.info._Z10add_kernelILx573EEvPfS0_S0_i,"",@"SHT_CUDA_INFO"
	.sectionflags	@""
	.align	4


	//----- nvinfo : EIATTR_CUDA_API_VERSION
	.align		4
        /*0000*/ 	.byte	0x04, 0x37
        /*0002*/ 	.short	(.L_12839 - .L_12838)
.L_12838:
        /*0004*/ 	.word	0x00000082


	//----- nvinfo : EIATTR_KPARAM_INFO
	.align		4
.L_12839:
        /*0008*/ 	.byte	0x04, 0x17
        /*000a*/ 	.short	(.L_12841 - .L_12840)
.L_12840:
        /*000c*/ 	.word	0x00000000
        /*0010*/ 	.short	0x0003
        /*0012*/ 	.short	0x0018
        /*0014*/ 	.byte	0x00, 0xf0, 0x11, 0x00


	//----- nvinfo : EIATTR_KPARAM_INFO
	.align		4
.L_12841:
        /*0018*/ 	.byte	0x04, 0x17
        /*001a*/ 	.short	(.L_12843 - .L_12842)
.L_12842:
        /*001c*/ 	.word	0x00000000
        /*0020*/ 	.short	0x0002
        /*0022*/ 	.short	0x0010
        /*0024*/ 	.byte	0x00, 0xf5, 0x21, 0x00


	//----- nvinfo : EIATTR_KPARAM_INFO
	.align		4
.L_12843:
        /*0028*/ 	.byte	0x04, 0x17
        /*002a*/ 	.short	(.L_12845 - .L_12844)
.L_12844:
        /*002c*/ 	.word	0x00000000
        /*0030*/ 	.short	0x0001
        /*0032*/ 	.short	0x0008
        /*0034*/ 	.byte	0x00, 0xf5, 0x21, 0x00


	//----- nvinfo : EIATTR_KPARAM_INFO
	.align		4
.L_12845:
        /*0038*/ 	.byte	0x04, 0x17
        /*003a*/ 	.short	(.L_12847 - .L_12846)
.L_12846:
        /*003c*/ 	.word	0x00000000
        /*0040*/ 	.short	0x0000
        /*0042*/ 	.short	0x0000
        /*0044*/ 	.byte	0x00, 0xf5, 0x21, 0x00


	//----- nvinfo : EIATTR_SPARSE_MMA_MASK
	.align		4
.L_12847:
        /*0048*/ 	.byte	0x03, 0x50
        /*004a*/ 	.short	0x0000


	//----- nvinfo : EIATTR_MAXREG_COUNT
	.align		4
        /*004c*/ 	.byte	0x03, 0x1b
        /*004e*/ 	.short	0x00ff


	//----- nvinfo : EIATTR_MERCURY_ISA_VERSION
	.align		4
        /*0050*/ 	.byte	0x03, 0x5f
        /*0052*/ 	.short	0x0101


	//----- nvinfo : EIATTR_VRC_CTA_INIT_COUNT
	.align		4
        /*0054*/ 	.byte	0x02, 0x4a
	.zero		1
	.zero		1


	//----- nvinfo : EIATTR_EXIT_INSTR_OFFSETS
	.align		4
        /*0058*/ 	.byte	0x04, 0x1c
        /*005a*/ 	.short	(.L_12849 - .L_12848)


	//   ....[0]....
.L_12848:
        /*005c*/ 	.word	0x00000070


	//   ....[1]....
        /*0060*/ 	.word	0x00000130


	//----- nvinfo : EIATTR_CBANK_PARAM_SIZE
	.align		4
.L_12849:
        /*0064*/ 	.byte	0x03, 0x19
        /*0066*/ 	.short	0x001c


	//----- nvinfo : EIATTR_PARAM_CBANK
	.align		4
        /*0068*/ 	.byte	0x04, 0x0a
        /*006a*/ 	.short	(.L_12851 - .L_12850)
	.align		4
.L_12850:
        /*006c*/ 	.word	index@(.nv.constant0._Z10add_kernelILx573EEvPfS0_S0_i)
        /*0070*/ 	.short	0x0380
        /*0072*/ 	.short	0x001c


	//----- nvinfo : EIATTR_SW_WAR
	.align		4
.L_12851:
        /*0074*/ 	.byte	0x04, 0x36
        /*0076*/ 	.short	(.L_12853 - .L_12852)
.L_12852:
        /*0078*/ 	.word	0x00000008
.L_12853:


//--------------------- .nv.info._Z10add_kernelILx572EEvPfS0_S0_i --------------------------
	.section	.nv.info._Z10add_kernelILx572EEvPfS0_S0_i,"",@"SHT_CUDA_INFO"
	.sectionflags	@""
	.align	4


	//----- nvinfo : EIATTR_CUDA_API_VERSION
	.align		4
        /*0000*/ 	.byte	0x04, 0x37
        /*0002*/ 	.short	(.L_12855 - .L_12854)
.L_12854:
        /*0004*/ 	.word	0x00000082


	//----- nvinfo : EIATTR_KPARAM_INFO
	.align		4
.L_12855:
        /*0008*/ 	.byte	0x04, 0x17
        /*000a*/ 	.short	(.L_12857 - .L_12856)
.L_12856:
        /*000c*/ 	.word	0x00000000
        /*0010*/ 	.short	0x0003
        /*0012*/ 	.short	0x0018
        /*0014*/ 	.byte	0x00, 0xf0, 0x11, 0x00


	//----- nvinfo : EIATTR_KPARAM_INFO
	.align		4
.L_12857:
        /*0018*/ 	.byte	0x04, 0x17
        /*001a*/ 	.short	(.L_12859 - .L_12858)
.L_12858:
        /*001c*/ 	.word	0x00000000
        /*0020*/ 	.short	0x0002
        /*0022*/ 	.short	0x0010
        /*0024*/ 	.byte	0x00, 0xf5, 0x21, 0x00


	//----- nvinfo : EIATTR_KPARAM_INFO
	.align		4
.L_12859:
        /*0028*/ 	.byte	0x04, 0x17
        /*002a*/ 	.short	(.L_12861 - .L_12860)
.L_12860:
        /*002c*/ 	.word	0x00000000
        /*0030*/ 	.short	0x0001
        /*0032*/ 	.short	0x0008
        /*0034*/ 	.byte	0x00, 0xf5, 0x21, 0x00


	//----- nvinfo : EIATTR_KPARAM_INFO
	.align		4
.L_12861:
        /*0038*/ 	.byte	0x04, 0x17
        /*003a*/ 	.short	(.L_12863 - .L_12862)
.L_12862:
        /*003c*/ 	.word	0x00000000
        /*0040*/ 	.short	0x0000
        /*0042*/ 	.short	0x0000
        /*0044*/ 	.byte	0x00, 0xf5, 0x21, 0x00


	//----- nvinfo : EIATTR_SPARSE_MMA_MASK
	.align		4
.L_12863:
        /*0048*/ 	.byte	0x03, 0x50
        /*004a*/ 	.short	0x0000


	//----- nvinfo : EIATTR_MAXREG_COUNT
	.align		4
        /*004c*/ 	.byte	0x03, 0x1b
        /*004e*/ 	.short	0x00ff


	//----- nvinfo : EIATTR_MERCURY_ISA_VERSION
	.align		4
        /*0050*/ 	.byte	0x03, 0x5f
        /*0052*/ 	.short	0x0101


	//----- nvinfo : EIATTR_VRC_CTA_INIT_COUNT
	.align		4
        /*0054*/ 	.byte	0x02, 0x4a
	.zero		1
	.zero		1


	//----- nvinfo : EIATTR_EXIT_INSTR_OFFSETS
	.align		4
        /*0058*/ 	.byte	0x04, 0x1c
        /*005a*/ 	.short	(.L_12865 - .L_12864)


	//   ....[0]....
.L_12864:
        /*005c*/ 	.word	0x00000070


	//   ....[1]....
        /*0060*/ 	.word	0x00000130


	//----- nvinfo : EIATTR_CBANK_PARAM_SIZE
	.align		4
.L_12865:
        /*0064*/ 	.byte	0x03, 0x19
        /*0066*/ 	.short	0x001c


	//----- nvinfo : EIATTR_PARAM_CBANK
	.align		4
        /*0068*/ 	.byte	0x04, 0x0a
        /*006a*/ 	.short	(.L_12867 - .L_12866)
	.align		4
.L_12866:
        /*006c*/ 	.word	index@(.nv.constant0._Z10add_kernelILx572EEvPfS0_S0_i)
        /*0070*/ 	.short	0x0380
        /*0072*/ 	.short	0x001c


	//----- nvinfo : EIATTR_SW_WAR
	.align		4
.L_12867:
        /*0074*/ 	.byte	0x04, 0x36
        /*0076*/ 	.short	(.L_12869 - .L_12868)
.L_12868:
        /*0078*/ 	.word	0x00000008
.L_12869:


//--------------------- .nv.info._Z10add_kernelILx571EEvPfS0_S0_i --------------------------
	.section	.nv.info._Z10add_kernelILx571EEvPfS0_S0_i,"",@"SHT_CUDA_INFO"
	.sectionflags	@""
	.align	4


	//----- nvinfo : EIATTR_CUDA_API_VERSION
	.align		4
        /*0000*/ 	.byte	0x04, 0x37
        /*0002*/ 	.short	(.L_12871 - .L_12870)
.L_12870:
        /*0004*/ 	.word	0x00000082


	//----- nvinfo : EIATTR_KPARAM_INFO
	.align		4
.L_12871:
        /*0008*/ 	.byte	0x04, 0x17
        /*000a*/ 	.short	(.L_12873 - .L_12872)
.L_12872:
        /*000c*/ 	.word	0x00000000
        /*0010*/ 	.short	0x0003
        /*0012*/ 	.short	0x0018
        /*0014*/ 	.byte	0x00, 0xf0, 0x11, 0x00


	//----- nvinfo : EIATTR_KPARAM_INFO
	.align		4
.L_12873:
        /*0018*/ 	.byte	0x04, 0x17
        /*001a*/ 	.short	(.L_12875 - .L_12874)
.L_12874:
        /*001c*/ 	.word	0x00000000
        /*0020*/ 	.short	0x0002
        /*0022*/ 	.short	0x0010
        /*0024*/ 	.byte	0x00, 0xf5, 0x21, 0x00


	//----- nvinfo : EIATTR_KPARAM_INFO
	.align		4
.L_12875:
        /*0028*/ 	.byte	0x04, 0x17
        /*002a*/ 	.short	(.L_12877 - .L_12876)
.L_12876:
        /*002c*/ 	.word	0x00000000
        /*0030*/ 	.short	0x0001
        /*0032*/ 	.short	0x0008
        /*0034*/ 	.byte	0x00, 0xf5, 0x21, 0x00


	//----- nvinfo : EIATTR_KPARAM_INFO
	.align		4
.L_12877:
        /*0038*/ 	.byte	0x04, 0x17
        /*003a*/ 	.short	(.L_12879 - .L_12878)
.L_12878:
        /*003c*/ 	.word	0x00000000
        /*0040*/ 	.short	0x0000
        /*0042*/ 	.short	0x0000
        /*0044*/ 	.byte	0x00, 0xf5, 0x21, 0x00


	//----- nvinfo : EIATTR_SPARSE_MMA_MASK
	.align		4
.L_12879:
        /*0048*/ 	.byte	0x03, 0x50
        /*004a*/ 	.short	0x0000


	//----- nvinfo : EIATTR_MAXREG_COUNT
	.align		4
        /*004c*/ 	.byte	0x03, 0x1b
        /*004e*/ 	.short	0x00ff


	//----- nvinfo : EIATTR_MERCURY_ISA_VERSION
	.align		4
        /*0050*/ 	.byte	0x03, 0x5f
        /*0052*/ 	.short	0x0101


	//----- nvinfo : EIATTR_VRC_CTA_INIT_COUNT
	.align		4
        /*0054*/ 	.byte	0x02, 0x4a
	.zero		1
	.zero		1


	//----- nvinfo : EIATTR_EXIT_INSTR_OFFSETS
	.align		4
        /*0058*/ 	.byte	0x04, 0x1c
        /*005a*/ 	.short	(.L_12881 - .L_12880)


	//   ....[0]....
.L_12880:
        /*005c*/ 	.word	0x00000070


	//   ....[1]....
        /*0060*/ 	.word	0x00000130


	//----- nvinfo : EIATTR_CBANK_PARAM_SIZE
	.align		4
.L_12881:
        /*0064*/ 	.byte	0x03, 0x19
        /*0066*/ 	.short	0x001c


	//----- nvinfo : EIATTR_PARAM_CBANK
	.align		4
        /*0068*/ 	.byte	0x04, 0x0a
        /*006a*/ 	.short	(.L_12883 - .L_12882)
	.align		4
.L_12882:
        /*006c*/ 	.word	index@(.nv.constant0._Z10add_kernelILx571EEvPfS0_S0_i)
        /*0070*/ 	.short	0x0380
        /*0072*/ 	.short	0x001c


	//----- nvinfo : EIATTR_SW_WAR
	.align		4
.L_12883:
        /*0074*/ 	.byte	0x04, 0x36
        /*0076*/ 	.short	(.L_12885 - .L_12884)
.L_12884:
        /*0078*/ 	.word	0x00000008
.L_12885:


//--------------------- .nv.info._Z10add_kernelILx570EEvPfS0_S0_i --------------------------
	.section	.nv.info._Z10add_kernelILx570EEvPfS0_S0_i,"",@"SHT_CUDA_INFO"
	.sectionflags	@""
	.align	4


	//----- nvinfo : EIATTR_CUDA_API_VERSION
	.align		4
        /*0000*/ 	.byte	0x04, 0x37
        /*0002*/ 	.short	(.L_12887 - .L_12886)
.L_12886:
        /*0004*/ 	.word	0x00000082


	//----- nvinfo : EIATTR_KPARAM_INFO
	.align		4
.L_12887:
        /*0008*/ 	.byte	0x04, 0x17
        /*000a*/ 	.short	(.L_12889 - .L_12888)
.L_12888:
        /*000c*/ 	.word	0x00000000
        /*0010*/ 	.short	0x0003
        /*0012*/ 	.short	0x0018
        /*0014*/ 	.byte	0x00, 0xf0, 0x11, 0x00


	//----- nvinfo : EIATTR_KPARAM_INFO
	.align		4
.L_12889:
        /*0018*/ 	.byte	0x04, 0x17
        /*001a*/ 	.short	(.L_12891 - .L_12890)
.L_12890:
        /*001c*/ 	.word	0x00000000
        /*0020*/ 	.short	0x0002
        /*0022*/ 	.short	0x0010
        /*0024*/ 	.byte	0x00, 0xf5, 0x21, 0x00


	//----- nvinfo : EIATTR_KPARAM_INFO
	.align		4
.L_12891:
        /*0028*/ 	.byte	0x04, 0x17
        /*002a*/ 	.short	(.L_12893 - .L_12892)
.L_12892:
        /*002c*/ 	.word	0x00000000
        /*0030*/ 	.short	0x0001
        /*0032*/ 	.short	0x0008
        /*0034*/ 	.byte	0x00, 0xf5, 0x21, 0x00


	//----- nvinfo : EIATTR_KPARAM_INFO
	.align		4
.L_12893:
        /*0038*/ 	.byte	0x04, 0x17
        /*003a*/ 	.short	(.L_12895 - .L_12894)
.L_12894:
        /*003c*/ 	.word	0x00000000
        /*0040*/ 	.short	0x0000
        /*0042*/ 	.short	0x0000
        /*0044*/ 	.byte	0x00, 0xf5, 0x21, 0x00


	//----- nvinfo : EIATTR_SPARSE_MMA_MASK
	.align		4
.L_12895:
        /*0048*/ 	.byte	0x03, 0x50
        /*004a*/ 	.short	0x0000


	//----- nvinfo : EIATTR_MAXREG_COUNT
	.align		4
        /*004c*/ 	.byte	0x03, 0x1b
        /*004e*/ 	.short	0x00ff


	//----- nvinfo : EIATTR_MERCURY_ISA_VERSION
	.align		4
        /*0050*/ 	.byte	0x03, 0x5f
        /*0052*/ 	.short	0x0101


	//----- nvinfo : EIATTR_VRC_CTA_INIT_COUNT
	.align		4
        /*0054*/ 	.byte	0x02, 0x4a
	.zero		1
	.zero		1


	//----- nvinfo : EIATTR_EXIT_INSTR_OFFSETS
	.align		4
        /*0058*/ 	.byte	0x04, 0x1c
        /*005a*/ 	.short	(.L_12897 - .L_12896)


	//   ....[0]....
.L_12896:
        /*005c*/ 	.word	0x00000070


	//   ....[1]....
        /*0060*/ 	.word	0x00000130


	//----- nvinfo : EIATTR_CBANK_PARAM_SIZE
	.align		4
.L_12897:
        /*0064*/ 	.byte	0x03, 0x19
        /*0066*/ 	.short	0x001c


	//----- nvinfo : EIATTR_PARAM_CBANK
	.align		4
        /*0068*/ 	.byte	0x04, 0x0a
        /*006a*/ 	.short	(.L_12899 - .L_12898)
	.align		4
.L_12898:
        /*006c*/ 	.word	index@(.nv.constant0._Z10add_kernelILx570EEvPfS0_S0_i)
        /*0070*/ 	.short	0x0380
        /*0072*/ 	.short	0x001c


	//----- nvinfo : EIATTR_SW_WAR
	.align		4
.L_12899:
        /*0074*/ 	.byte	0x04, 0x36
        /*0076*/ 	.short	(.L_12901 - .L_12900)
.L_12900:
        /*0078*/ 	.word	0x00000008
.L_12901:


//--------------------- .nv.info._Z10add_kernelILx569EEvPfS0_S0_i --------------------------
	.section	.nv.info._Z10add_kernelILx569EEvPfS0_S0_i,"",@"SHT_CUDA_INFO"
	.sectionflags	@""
	.align	4


	//----- nvinfo : EIATTR_CUDA_API_VERSION
	.align		4
        /*0000*/ 	.byte	0x04, 0x37
        /*0002*/ 	.short	(.L_12903 - .L_12902)
.L_12902:
        /*0004*/ 	.word	0x00000082


	//----- nvinfo : EIATTR_KPARAM_INFO
	.align		4
.L_12903:
        /*0008*/ 	.byte	0x04, 0x17
        /*000a*/ 	.short	(.L_12905 - .L_12904)
.L_12904:
        /*000c*/ 	.word	0x00000000
        /*0010*/ 	.short	0x0003
        /*0012*/ 	.short	0x0018
        /*0014*/ 	.byte	0x00, 0xf0, 0x11, 0x00


	//----- nvinfo : EIATTR_KPARAM_INFO
	.align		4
.L_12905:
        /*0018*/ 	.byte	0x04, 0x17
        /*001a*/ 	.short	(.L_12907 - .L_12906)
.L_12906:
        /*001c*/ 	.word	0x00000000
        /*0020*/ 	.short	0x0002
        /*0022*/ 	.short	0x0010
        /*0024*/ 	.byte	0x00, 0xf5, 0x21, 0x00


	//----- nvinfo : EIATTR_KPARAM_INFO
	.align		4
.L_12907:
        /*0028*/ 	.byte	0x04, 0x17
        /*002a*/ 	.short	(.L_12909 - .L_12908)
.L_12908:
        /*002c*/ 	.word	0x00000000
        /*0030*/ 	.short	0x0001
        /*0032*/ 	.short	0x0008
        /*0034*/ 	.byte	0x00, 0xf5, 0x21, 0x00


	//----- nvinfo : EIATTR_KPARAM_INFO
	.align		4
.L_12909:
        /*0038*/ 	.byte	0x04, 0x17
        /*003a*/ 	.short	(.L_12911 - .L_12910)
.L_12910:
        /*003c*/ 	.word	0x00000000
        /*0040*/ 	.short	0x0000
        /*0042*/ 	.short	0x0000
        /*0044*/ 	.byte	0x00, 0xf5, 0x21, 0x00


	//----- nvinfo : EIATTR_SPARSE_MMA_MASK
	.align		4
.L_12911:
        /*0048*/ 	.byte	0x03, 0x50
        /*004a*/ 	.short	0x0000


	//----- nvinfo : EIATTR_MAXREG_COUNT
	.align		4
        /*004c*/ 	.byte	0x03, 0x1b
        /*004e*/ 	.short	0x00ff


	//----- nvinfo : EIATTR_MERCURY_ISA_VERSION
	.align		4
        /*0050*/ 	.byte	0x03, 0x5f
        /*0052*/ 	.short	0x0101


	//----- nvinfo : EIATTR_VRC_CTA_INIT_COUNT
	.align		4
        /*0054*/ 	.byte	0x02, 0x4a
	.zero		1
	.zero		1


	//----- nvinfo : EIATTR_EXIT_INSTR_OFFSETS
	.align		4
        /*0058*/ 	.byte	0x04, 0x1c
        /*005a*/ 	.short	(.L_12913 - .L_12912)


	//   ....[0]....
.L_12912:
        /*005c*/ 	.word	0x00000070


	//   ....[1]....
        /*0060*/ 	.word	0x00000130


	//----- nvinfo : EIATTR_CBANK_PARAM_SIZE
	.align		4
.L_12913:
        /*0064*/ 	.byte	0x03, 0x19
        /*0066*/ 	.short	0x001c


	//----- nvinfo : EIATTR_PARAM_CBANK
	.align		4
        /*0068*/ 	.byte	0x04, 0x0a
        /*006a*/ 	.short	(.L_12915 - .L_12914)
	.align		4
.L_12914:
        /*006c*/ 	.word	index@(.nv.constant0._Z10add_kernelILx569EEvPfS0_S0_i)
        /*0070*/ 	.short	0x0380
        /*0072*/ 	.short	0x001c


	//----- nvinfo : EIATTR_SW_WAR
	.align		4
.L_12915:
        /*0074*/ 	.byte	0x04, 0x36
        /*0076*/ 	.short	(.L_12917 - .L_12916)
.L_12916:
        /*0078*/ 	.word	0x00000008
.L_12917:


//--------------------- .nv.info._Z10add_kernelILx568EEvPfS0_S0_i --------------------------
	.section	.nv.info._Z10add_kernelILx568EEvPfS0_S0_i,"",@"SHT_CUDA_INFO"
	.sectionflags	@""
	.align	4


	//----- nvinfo : EIATTR_CUDA_API_VERSION
	.align		4
        /*0000*/ 	.byte	0x04, 0x37
        /*0002*/ 	.short	(.L_12919 - .L_12918)
.L_12918:
        /*0004*/ 	.word	0x00000082


	//----- nvinfo : EIATTR_KPARAM_INFO
	.align		4
.L_12919:
        /*0008*/ 	.byte	0x04, 0x17
        /*000a*/ 	.short	(.L_12921 - .L_12920)
.L_12920:
        /*000c*/ 	.word	0x00000000
        /*0010*/ 	.short	0x0003
        /*0012*/ 	.short	0x0018
        /*0014*/ 	.byte	0x00, 0xf0, 0x11, 0x00


	//----- nvinfo : EIATTR_KPARAM_INFO
	.align		4
.L_12921:
        /*0018*/ 	.byte	0x04, 0x17
        /*001a*/ 	.short	(.L_12923 - .L_12922)
.L_12922:
        /*001c*/ 	.word	0x00000000
        /*0020*/ 	.short	0x0002
        /*0022*/ 	.short	0x0010
        /*0024*/ 	.byte	0x00, 0xf5, 0x21, 0x00


	//----- nvinfo : EIATTR_KPARAM_INFO
	.align		4
.L_12923:
        /*0028*/ 	.byte	0x04, 0x17
        /*002a*/ 	.short	(.L_12925 - .L_12924)
.L_12924:
        /*002c*/ 	.word	0x00000000
        /*0030*/ 	.short	0x0001
        /*0032*/ 	.short	0x0008
        /*0034*/ 	.byte	0x00, 0xf5, 0x21, 0x00


	//----- nvinfo : EIATTR_KPARAM_INFO
	.align		4
.L_12925:
        /*0038*/ 	.byte	0x04, 0x17
        /*003a*/ 	.short	(.L_12927 - .L_12926)
.L_12926:
        /*003c*/ 	.word	0x00000000
        /*0040*/ 	.short	0x0000
        /*0042*/ 	.short	0x0000
        /*0044*/ 	.byte	0x00, 0xf5, 0x21, 0x00


	//----- nvinfo : EIATTR_SPARSE_MMA_MASK
	.align		4
.L_12927:
        /*0048*/ 	.byte	0x03, 0x50
        /*004a*/ 	.short	0x0000


	//----- nvinfo : EIATTR_MAXREG_COUNT
	.align		4
        /*004c*/ 	.byte	0x03, 0x1b
        /*004e*/ 	.short	0x00ff


	//----- nvinfo : EIATTR_MERCURY_ISA_VERSION
	.align		4
        /*0050*/ 	.byte	0x03, 0x5f
        /*0052*/ 	.short	0x0101


	//----- nvinfo : EIATTR_VRC_CTA_INIT_COUNT
	.align		4
        /*0054*/ 	.byte	0x02, 0x4a
	.zero		1
	.zero		1


	//----- nvinfo : EIATTR_EXIT_INSTR_OFFSETS
	.align		4
        /*0058*/ 	.byte	0x04, 0x1c
        /*005a*/ 	.short	(.L_12929 - .L_12928)


	//   ....[0]....
.L_12928:
        /*005c*/ 	.word	0x00000070


	//   ....[1]....
        /*0060*/ 	.word	0x00000130


	//----- nvinfo : EIATTR_CBANK_PARAM_SIZE
	.align		4
.L_12929:
        /*0064*/ 	.byte	0x03, 0x19
        /*0066*/ 	.short	0x001c


	//----- nvinfo : EIATTR_PARAM_CBANK
	.align		4
        /*0068*/ 	.byte	0x04, 0x0a
        /*006a*/ 	.short	(.L_12931 - .L_12930)
	.align		4
.L_12930:
        /*006c*/ 	.word	index@(.nv.constant0._Z10add_kernelILx568EEvPfS0_S0_i)
        /*0070*/ 	.short	0x0380
        /*0072*/ 	.short	0x001c


	//----- nvinfo : EIATTR_SW_WAR
	.align		4
.L_12931:
        /*0074*/ 	.byte	0x04, 0x36
        /*0076*/ 	.short	(.L_12933 - .L_12932)
.L_12932:
        /*0078*/ 	.word	0x00000008
.L_12933:


//--------------------- .nv.info._Z10add_kernelILx567EEvPfS0_S0_i --------------------------
	.section	.nv.info._Z10add_kernelILx567EEvPfS0_S0_i,"",@"SHT_CUDA_INFO"
	.sectionflags	@""
	.align	4


	//----- nvinfo : EIATTR_CUDA_API_VERSION
	.align		4
        /*0000*/ 	.byte	0x04, 0x37
        /*0002*/ 	.short	(.L_12935 - .L_12934)
.L_12934:
        /*0004*/ 	.word	0x00000082


	//----- nvinfo : EIATTR_KPARAM_INFO
	.align		4
.L_12935:
        /*0008*/ 	.byte	0x04, 0x17
        /*000a*/ 	.short	(.L_12937 - .L_12936)
.L_12936:
        /*000c*/ 	.word	0x00000000
        /*0010*/ 	.short	0x0003
        /*0012*/ 	.short	0x0018
        /*0014*/ 	.byte	0x00, 0xf0, 0x11, 0x00


	//----- nvinfo : EIATTR_KPARAM_INFO
	.align		4
.L_12937:
        /*0018*/ 	.byte	0x04, 0x17
        /*001a*/ 	.short	(.L_12939 - .L_12938)
.L_12938:
        /*001c*/ 	.word	0x00000000
        /*0020*/ 	.short	0x0002
        /*0022*/ 	.short	0x0010
        /*0024*/ 	.byte	0x00, 0xf5, 0x21, 0x00


	//----- nvinfo : EIATTR_KPARAM_INFO
	.align		4
.L_12939:
        /*0028*/ 	.byte	0x04, 0x17
        /*002a*/ 	.short	(.L_12941 - .L_12940)
.L_12940:
        /*002c*/ 	.word	0x00000000
        /*0030*/ 	.short	0x0001
        /*0032*/ 	.short	0x0008
        /*0034*/ 	.byte	0x00, 0xf5, 0x21, 0x00


	//----- nvinfo : EIATTR_KPARAM_INFO
	.align		4
.L_12941:
        /*0038*/ 	.byte	0x04, 0x17
        /*003a*/ 	.short	(.L_12943 - .L_12942)
.L_12942:
        /*003c*/ 	.word	0x00000000
        /*0040*/ 	.short	0x0000
        /*0042*/ 	.short	0x0000
        /*0044*/ 	.byte	0x00, 0xf5, 0x21, 0x00


	//----- nvinfo : EIATTR_SPARSE_MMA_MASK
	.align		4
.L_12943:
        /*0048*/ 	.byte	0x03, 0x50
        /*004a*/ 	.short	0x0000


	//----- nvinfo : EIATTR_MAXREG_COUNT
	.align		4
        /*004c*/ 	.byte	0x03, 0x1b
        /*004e*/ 	.short	0x00ff


	//----- nvinfo : EIATTR_MERCURY_ISA_VERSION
	.align		4
        /*0050*/ 	.byte	0x03, 0x5f
        /*0052*/ 	.short	0x0101


	//----- nvinfo : EIATTR_VRC_CTA_INIT_COUNT
	.align		4
        /*0054*/ 	.byte	0x02, 0x4a
	.zero		1
	.zero		1


	//----- nvinfo : EIATTR_EXIT_INSTR_OFFSETS
	.align		4
        /*0058*/ 	.byte	0x04, 0x1c
        /*005a*/ 	.short	(.L_12945 - .L_12944)


	//   ....[0]....
.L_12944:
        /*005c*/ 	.word	0x00000070


	//   ....[1]....
        /*0060*/ 	.word	0x00000130


	//----- nvinfo : EIATTR_CBANK_PARAM_SIZE
	.align		4
.L_12945:
        /*0064*/ 	.byte	0x03, 0x19
        /*0066*/ 	.short	0x001c


	//----- nvinfo : EIATTR_PARAM_CBANK
	.align		4
        /*0068*/ 	.byte	0x04, 0x0a
        /*006a*/ 	.short	(.L_12947 - .L_12946)
	.align		4
.L_12946:
        /*006c*/ 	.word	index@(.nv.constant0._Z10add_kernelILx567EEvPfS0_S0_i)
        /*0070*/ 	.short	0x0380
        /*0072*/ 	.short	0x001c


	//----- nvinfo : EIATTR_SW_WAR
	.align		4
.L_12947:
        /*0074*/ 	.byte	0x04, 0x36
        /*0076*/ 	.short	(.L_12949 - .L_12948)
.L_12948:
        /*0078*/ 	.word	0x00000008
.L_12949:


//--------------------- .nv.info._Z10add_kernelILx566EEvPfS0_S0_i --------------------------
	.section	.nv.info._Z10add_kernelILx566EEvPfS0_S0_i,"",@"SHT_CUDA_INFO"
	.sectionflags	@""
	.align	4


	//----- nvinfo : EIATTR_CUDA_API_VERSION
	.align		4
        /*0000*/ 	.byte	0x04, 0x37
        /*0002*/ 	.short	(.L_12951 - .L_12950)
.L_12950:
        /*0004*/ 	.word	0x00000082


	//----- nvinfo : EIATTR_KPARAM_INFO
	.align		4
.L_12951:
        /*0008*/ 	.byte	0x04, 0x17
        /*000a*/ 	.short	(.L_12953 - .L_12952)
.L_12952:
        /*000c*/ 	.word	0x00000000
        /*0010*/ 	.short	0x0003
        /*0012*/ 	.short	0x0018
        /*0014*/ 	.byte	0x00, 0xf0, 0x11, 0x00


	//----- nvinfo : EIATTR_KPARAM_INFO
	.align		4
.L_12953:
        /*0018*/ 	.byte	0x04, 0x17
        /*001a*/ 	.short	(.L_12955 - .L_12954)
.L_12954:
        /*001c*/ 	.word	0x00000000
        /*0020*/ 	.short	0x0002
        /*0022*/ 	.short	0x0010
        /*0024*/ 	.byte	0x00, 0xf5, 0x21, 0x00


	//----- nvinfo : EIATTR_KPARAM_INFO
	.align		4
.L_12955:
        /*0028*/ 	.byte	0x04, 0x17
        /*002a*/ 	.short	(.L_12957 - .L_12956)
.L_12956:
        /*002c*/ 	.word	0x00000000
        /*0030*/ 	.short	0x0001
        /*0032*/ 	.short	0x0008
        /*0034*/ 	.byte	0x00, 0xf5, 0x21, 0x00


	//----- nvinfo : EIATTR_KPARAM_INFO
	.align		4
.L_12957:
        /*0038*/ 	.byte	0x04, 0x17
        /*003a*/ 	.short	(.L_12959 - .L_12958)
.L_12958:
        /*003c*/ 	.word	0x00000000
        /*0040*/ 	.short	0x0000
        /*0042*/ 	.short	0x0000
        /*0044*/ 	.byte	0x00, 0xf5, 0x21, 0x00


	//----- nvinfo : EIATTR_SPARSE_MMA_MASK
	.align		4
.L_12959:
        /*0048*/ 	.byte	0x03, 0x50
        /*004a*/ 	.short	0x0000


	//----- nvinfo : EIATTR_MAXREG_COUNT
	.align		4
        /*004c*/ 	.byte	0x03, 0x1b
        /*004e*/ 	.short	0x00ff


	//----- nvinfo : EIATTR_MERCURY_ISA_VERSION
	.align		4
        /*0050*/ 	.byte	0x03, 0x5f
        /*0052*/ 	.short	0x0101


	//----- nvinfo : EIATTR_VRC_CTA_INIT_COUNT
	.align		4
        /*0054*/ 	.byte	0x02, 0x4a
	.zero		1
	.zero		1


	//----- nvinfo : EIATTR_EXIT_INSTR_OFFSETS
	.align		4
        /*0058*/ 	.byte	0x04, 0x1c
        /*005a*/ 	.short	(.L_12961 - .L_12960)


	//   ....[0]....
.L_12960:
        /*005c*/ 	.word	0x00000070


	//   ....[1]....
        /*0060*/ 	.word	0x00000130


	//----- nvinfo : EIATTR_CBANK_PARAM_SIZE
	.align		4
.L_12961:
        /*0064*/ 	.byte	0x03, 0x19
        /*0066*/ 	.short	0x001c


	//----- nvinfo : EIATTR_PARAM_CBANK
	.align		4
        /*0068*/ 	.byte	0x04, 0x0a
        /*006a*/ 	.short	(.L_12963 - .L_12962)
	.align		4
.L_12962:
        /*006c*/ 	.word	index@(.nv.constant0._Z10add_kernelILx566EEvPfS0_S0_i)
        /*0070*/ 	.short	0x0380
        /*0072*/ 	.short	0x001c


	//----- nvinfo : EIATTR_SW_WAR
	.align		4
.L_12963:
        /*0074*/ 	.byte	0x04, 0x36
        /*0076*/ 	.short	(.L_12965 - .L_12964)
.L_12964:
        /*0078*/ 	.word	0x00000008
.L_12965:


//--------------------- .nv.info._Z10add_kernelILx565EEvPfS0_S0_i --------------------------
	.section	.nv.info._Z10add_kernelILx565EEvPfS0_S0_i,"",@"SHT_CUDA_INFO"
	.sectionflags	@""
	.align	4


	//----- nvinfo : EIATTR_CUDA_API_VERSION
	.align		4
        /*0000*/ 	.byte	0x04, 0x37
        /*0002*/ 	.short	(.L_12967 - .L_12966)
.L_12966:
        /*0004*/ 	.word	0x00000082


	//----- nvinfo : EIATTR_KPARAM_INFO
	.align		4
.L_12967:
        /*0008*/ 	.byte	0x04, 0x17
        /*000a*/ 	.short	(.L_12969 - .L_12968)
.L_12968:
        /*000c*/ 	.word	0x00000000
        /*0010*/ 	.short	0x0003
        /*0012*/ 	.short	0x0018
        /*0014*/ 	.byte	0x00, 0xf0, 0x11, 0x00


	//----- nvinfo : EIATTR_KPARAM_INFO
	.align		4
.L_12969:
        /*0018*/ 	.byte	0x04, 0x17
        /*001a*/ 	.short	(.L_12971 - .L_12970)
.L_12970:
        /*001c*/ 	.word	0x00000000
        /*0020*/ 	.short	0x0002
        /*0022*/ 	.short	0x0010
        /*0024*/ 	.byte	0x00, 0xf5, 0x21, 0x00


	//----- nvinfo : EIATTR_KPARAM_INFO
	.align		4
.L_12971:
        /*0028*/ 	.byte	0x04, 0x17
        /*002a*/ 	.short	(.L_12973 - .L_12972)
.L_12972:
        /*002c*/ 	.word	0x00000000
        /*0030*/ 	.short	0x0001
        /*0032*/ 	.short	0x0008
        /*0034*/ 	.byte	0x00, 0xf5, 0x21, 0x00


	//----- nvinfo : EIATTR_KPARAM_INFO
	.align		4
.L_12973:
        /*0038*/ 	.byte	0x04, 0x17
        /*003a*/ 	.short	(.L_12975 - .L_12974)
.L_12974:
        /*003c*/ 	.word	0x00000000
        /*0040*/ 	.short	0x0000
        /*0042*/ 	.short	0x0000
        /*0044*/ 	.byte	0x00, 0xf5, 0x21, 0x00


	//----- nvinfo : EIATTR_SPARSE_MMA_MASK
	.align		4
.L_12975:
        /*0048*/ 	.byte	0x03, 0x50
        /*004a*/ 	.short	0x0000


	//----- nvinfo : EIATTR_MAXREG_COUNT
	.align		4
        /*004c*/ 	.byte	0x03, 0x1b
        /*004e*/ 	.short	0x00ff


	//----- nvinfo : EIATTR_MERCURY_ISA_VERSION
	.align		4
        /*0050*/ 	.byte	0x03, 0x5f
        /*0052*/ 	.short	0x0101


	//----- nvinfo : EIATTR_VRC_CTA_INIT_COUNT
	.align		4
        /*0054*/ 	.byte	0x02, 0x4a
	.zero		1
	.zero		1


	//----- nvinfo : EIATTR_EXIT_INSTR_OFFSETS
	.align		4
        /*0058*/ 	.byte	0x04, 0x1c
        /*005a*/ 	.short	(.L_12977 - .L_12976)


	//   ....[0]....
.L_12976:
        /*005c*/ 	.word	0x00000070


	//   ....[1]....
        /*0060*/ 	.word	0x00000130


	//----- nvinfo : EIATTR_CBANK_PARAM_SIZE
	.align		4
.L_12977:
        /*0064*/ 	.byte	0x03, 0x19
        /*0066*/ 	.short	0x001c


	//----- nvinfo : EIATTR_PARAM_CBANK
	.align		4
        /*0068*/ 	.byte	0x04, 0x0a
        /*006a*/ 	.short	(.L_12979 - .L_12978)
	.align		4
.L_12978:
        /*006c*/ 	.word	index@(.nv.constant0._Z10add_kernelILx565EEvPfS0_S0_i)
        /*0070*/ 	.short	0x0380
        /*0072*/ 	.short	0x001c


	//----- nvinfo : EIATTR_SW_WAR
	.align		4
.L_12979:
        /*0074*/ 	.byte	0x04, 0x36
        /*0076*/ 	.short	(.L_12981 - .L_12980)
.L_12980:
        /*0078*/ 	.word	0x00000008
.L_12981:


//--------------------- .nv.info._Z10add_kernelILx564EEvPfS0_S0_i --------------------------
	.section	.nv.info._Z10add_kernelILx564EEvPfS0_S0_i,"",@"SHT_CUDA_INFO"
	.sectionflags	@""
	.align	4


	//----- nvinfo : EIATTR_CUDA_API_VERSION
	.align		4
        /*0000*/ 	.byte	0x04, 0x37
        /*0002*/ 	.short	(.L_12983 - .L_12982)
.L_12982:
        /*0004*/ 	.word	0x00000082


	//----- nvinfo : EIATTR_KPARAM_INFO
	.align		4
.L_12983:
        /*0008*/ 	.byte	0x04, 0x17
        /*000a*/ 	.short	(.L_12985 - .L_12984)
.L_12984:
        /*000c*/ 	.word	0x00000000
        /*0010*/ 	.short	0x0003
        /*0012*/ 	.short	0x0018
        /*0014*/ 	.byte	0x00, 0xf0, 0x11, 0x00


	//----- nvinfo : EIATTR_KPARAM_INFO
	.align		4
.L_12985:
        /*0018*/ 	.byte	0x04, 0x17
        /*001a*/ 	.short	(.L_12987 - .L_12986)
.L_12986:
        /*001c*/ 	.word	0x00000000
        /*0020*/ 	.short	0x0002
        /*0022*/ 	.short	0x0010
        /*0024*/ 	.byte	0x00, 0xf5, 0x21, 0x00


	//----- nvinfo : EIATTR_KPARAM_INFO
	.align		4
.L_12987:
        /*0028*/ 	.byte	0x04, 0x17
        /*002a*/ 	.short	(.L_12989 - .L_12988)
.L_12988:
        /*002c*/ 	.word	0x00000000
        /*0030*/ 	.short	0x0001
        /*0032*/ 	.short	0x0008
        /*0034*/ 	.byte	0x00, 0xf5, 0x21, 0x00


	//----- nvinfo : EIATTR_KPARAM_INFO
	.align		4
.L_12989:
        /*0038*/ 	.byte	0x04, 0x17
        /*003a*/ 	.short	(.L_12991 - .L_12990)
.L_12990:
        /*003c*/ 	.word	0x00000000
        /*0040*/ 	.short	0x0000
        /*0042*/ 	.short	0x0000
        /*0044*/ 	.byte	0x00, 0xf5, 0x21, 0x00


	//----- nvinfo : EIATTR_SPARSE_MMA_MASK
	.align		4
.L_12991:
        /*0048*/ 	.byte	0x03, 0x50
        /*004a*/ 	.short	0x0000


	//----- nvinfo : EIATTR_MAXREG_COUNT
	.align		4
        /*004c*/ 	.byte	0x03, 0x1b
        /*004e*/ 	.short	0x00ff


	//----- nvinfo : EIATTR_MERCURY_ISA_VERSION
	.align		4
        /*0050*/ 	.byte	0x03, 0x5f
        /*0052*/ 	.short	0x0101


	//----- nvinfo : EIATTR_VRC_CTA_INIT_COUNT
	.align		4
        /*0054*/ 	.byte	0x02, 0x4a
	.zero		1
	.zero		1


	//----- nvinfo : EIATTR_EXIT_INSTR_OFFSETS
	.align		4
        /*0058*/ 	.byte	0x04, 0x1c
        /*005a*/ 	.short	(.L_12993 - .L_12992)


	//   ....[0]....
.L_12992:
        /*005c*/ 	.word	0x00000070


	//   ....[1]....
        /*0060*/ 	.word	0x00000130


	//----- nvinfo : EIATTR_CBANK_PARAM_SIZE
	.align		4
.L_12993:
        /*0064*/ 	.byte	0x03, 0x19
        /*0066*/ 	.short	0x001c


	//----- nvinfo : EIATTR_PARAM_CBANK
	.align		4
        /*0068*/ 	.byte	0x04, 0x0a
        /*006a*/ 	.short	(.L_12995 - .L_12994)
	.align		4
.L_12994:
        /*006c*/ 	.word	index@(.nv.constant0._Z10add_kernelILx564EEvPfS0_S0_i)
        /*0070*/ 	.short	0x0380
        /*0072*/ 	.short	0x001c


	//----- nvinfo : EIATTR_SW_WAR
	.align		4
.L_12995:
        /*0074*/ 	.byte	0x04, 0x36
        /*0076*/ 	.short	(.L_12997 - .L_12996)
.L_12996:
        /*0078*/ 	.word	0x00000008
.L_12997:


//--------------------- .nv.info._Z10add_kernelILx563EEvPfS0_S0_i --------------------------
	.section	.nv.info._Z10add_kernelILx563EEvPfS0_S0_i,"",@"SHT_CUDA_INFO"
	.sectionflags	@""
	.align	4


	//----- nvinfo : EIATTR_CUDA_API_VERSION
	.align		4
        /*0000*/ 	.byte	0x04, 0x37
        /*0002*/ 	.short	(.L_12999 - .L_12998)
.L_12998:
        /*0004*/ 	.word	0x00000082


	//----- nvinfo : EIATTR_KPARAM_INFO
	.align		4
.L_12999:
        /*0008*/ 	.byte	0x04, 0x17
        /*000a*/ 	.short	(.L_13001 - .L_13000)
.L_13000:
        /*000c*/ 	.word	0x00000000
        /*0010*/ 	.short	0x0003
        /*0012*/ 	.short	0x0018
        /*0014*/ 	.byte	0x00, 0xf0, 0x11, 0x00


	//----- nvinfo : EIATTR_KPARAM_INFO
	.align		4
.L_13001:
        /*0018*/ 	.byte	0x04, 0x17
        /*001a*/ 	.short	(.L_13003 - .L_13002)
.L_13002:
        /*001c*/ 	.word	0x00000000
        /*0020*/ 	.short	0x0002
        /*0022*/ 	.short	0x0010
        /*0024*/ 	.byte	0x00, 0xf5, 0x21, 0x00


	//----- nvinfo : EIATTR_KPARAM_INFO
	.align		4
.L_13003:
        /*0028*/ 	.byte	0x04, 0x17
        /*002a*/ 	.short	(.L_13005 - .L_13004)
.L_13004:
        /*002c*/ 	.word	0x00000000
        /*0030*/ 	.short	0x0001
        /*0032*/ 	.short	0x0008
        /*0034*/ 	.byte	0x00, 0xf5, 0x21, 0x00


	//----- nvinfo : EIATTR_KPARAM_INFO
	.align		4
.L_13005:
        /*0038*/ 	.byte	0x04, 0x17
        /*003a*/ 	.short	(.L_13007 - .L_13006)
.L_13006:
        /*003c*/ 	.word	0x00000000
        /*0040*/ 	.short	0x0000
        /*0042*/ 	.short	0x0000
        /*0044*/ 	.byte	0x00, 0xf5, 0x21, 0x00


	//----- nvinfo : EIATTR_SPARSE_MMA_MASK
	.align		4
.L_13007:
        /*0048*/ 	.byte	0x03, 0x50
        /*004a*/ 	.short	0x0000


	//----- nvinfo : EIATTR_MAXREG_COUNT
	.align		4
        /*004c*/ 	.byte	0x03, 0x1b
        /*004e*/ 	.short	0x00ff


	//----- nvinfo : EIATTR_MERCURY_ISA_VERSION
	.align		4
        /*0050*/ 	.byte	0x03, 0x5f
        /*0052*/ 	.short	0x0101


	//----- nvinfo : EIATTR_VRC_CTA_INIT_COUNT
	.align		4
        /*0054*/ 	.byte	0x02, 0x4a
	.zero		1
	.zero		1


	//----- nvinfo : EIATTR_EXIT_INSTR_OFFSETS
	.align		4
        /*0058*/ 	.byte	0x04, 0x1c
        /*005a*/ 	.short	(.L_13009 - .L_13008)


	//   ....[0]....
.L_13008:
        /*005c*/ 	.word	0x00000070


	//   ....[1]....
        /*0060*/ 	.word	0x00000130


	//----- nvinfo : EIATTR_CBANK_PARAM_SIZE
	.align		4
.L_13009:
        /*0064*/ 	.byte	0x03, 0x19
        /*0066*/ 	.short	0x001c


	//----- nvinfo : EIATTR_PARAM_CBANK
	.align		4
        /*0068*/ 	.byte	0x04, 0x0a
        /*006a*/ 	.short	(.L_13011 - .L_13010)
	.align		4
.L_13010:
        /*006c*/ 	.word	index@(.nv.constant0._Z10add_kernelILx563EEvPfS0_S0_i)
        /*0070*/ 	.short	0x0380
        /*0072*/ 	.short	0x001c


	//----- nvinfo : EIATTR_SW_WAR
	.align		4
.L_13011:
        /*0074*/ 	.byte	0x04, 0x36
        /*0076*/ 	.short	(.L_13013 - .L_13012)
.L_13012:
        /*0078*/ 	.word	0x00000008
.L_13013:


//--------------------- .nv.info._Z10add_kernelILx562EEvPfS0_S0_i --------------------------
	.section	.nv.info._Z10add_kernelILx562EEvPfS0_S0_i,"",@"SHT_CUDA_INFO"
	.sectionflags	@""
	.align	4


	//----- nvinfo : EIATTR_CUDA_API_VERSION
	.align		4
        /*0000*/ 	.byte	0x04, 0x37
        /*0002*/ 	.short	(.L_13015 - .L_13014)
.L_13014:
        /*0004*/ 	.word	0x00000082


	//----- nvinfo : EIATTR_KPARAM_INFO
	.align		4
.L_13015:
        /*0008*/ 	.byte	0x04, 0x17
        /*000a*/ 	.short	(.L_13017 - .L_13016)
.L_13016:
        /*000c*/ 	.word	0x00000000
        /*0010*/ 	.short	0x0003
        /*0012*/ 	.short	0x0018
        /*0014*/ 	.byte	0x00, 0xf0, 0x11, 0x00


	//----- nvinfo : EIATTR_KPARAM_INFO
	.align		4
.L_13017:
        /*0018*/ 	.byte	0x04, 0x17
        /*001a*/ 	.short	(.L_13019 - .L_13018)
.L_13018:
        /*001c*/ 	.word	0x00000000
        /*0020*/ 	.short	0x0002
        /*0022*/ 	.short	0x0010
        /*0024*/ 	.byte	0x00, 0xf5, 0x21, 0x00


	//----- nvinfo : EIATTR_KPARAM_INFO
	.align		4
.L_13019:
        /*0028*/ 	.byte	0x04, 0x17
        /*002a*/ 	.short	(.L_13021 - .L_13020)
.L_13020:
        /*002c*/ 	.word	0x00000000
        /*0030*/ 	.short	0x0001
        /*0032*/ 	.short	0x0008
        /*0034*/ 	.byte	0x00, 0xf5, 0x21, 0x00


	//----- nvinfo : EIATTR_KPARAM_INFO
	.align		4
.L_13021:
        /*0038*/ 	.byte	0x04, 0x17
        /*003a*/ 	.short	(.L_13023 - .L_13022)
.L_13022:
        /*003c*/ 	.word	0x00000000
        /*0040*/ 	.short	0x0000
        /*0042*/ 	.short	0x0000
        /*0044*/ 	.byte	0x00, 0xf5, 0x21, 0x00


	//----- nvinfo : EIATTR_SPARSE_MMA_MASK
	.align		4
.L_13023:
        /*0048*/ 	.byte	0x03, 0x50
        /*004a*/ 	.short	0x0000


	//----- nvinfo : EIATTR_MAXREG_COUNT
	.align		4
        /*004c*/ 	.byte	0x03, 0x1b
        /*004e*/ 	.short	0x00ff


	//----- nvinfo : EIATTR_MERCURY_ISA_VERSION
	.align		4
        /*0050*/ 	.byte	0x03, 0x5f
        /*0052*/ 	.short	0x0101


	//----- nvinfo : EIATTR_VRC_CTA_INIT_COUNT
	.align		4
        /*0054*/ 	.byte	0x02, 0x4a
	.zero		1
	.zero		1


	//----- nvinfo : EIATTR_EXIT_INSTR_OFFSETS
	.align		4
        /*0058*/ 	.byte	0x04, 0x1c
        /*005a*/ 	.short	(.L_13025 - .L_13024)


	//   ....[0]....
.L_13024:
        /*005c*/ 	.word	0x00000070


	//   ....[1]....
        /*0060*/ 	.word	0x00000130


	//----- nvinfo : EIATTR_CBANK_PARAM_SIZE
	.align		4
.L_13025:
        /*0064*/ 	.byte	0x03, 0x19
        /*0066*/ 	.short	0x001c


	//----- nvinfo : EIATTR_PARAM_CBANK
	.align		4
        /*0068*/ 	.byte	0x04, 0x0a
        /*006a*/ 	.short	(.L_13027 - .L_13026)
	.align		4
.L_13026:
        /*006c*/ 	.word	index@(.nv.constant0._Z10add_kernelILx562EEvPfS0_S0_i)
        /*0070*/ 	.short	0x0380
        /*0072*/ 	.short	0x001c


	//----- nvinfo : EIATTR_SW_WAR
	.align		4
.L_13027:
        /*0074*/ 	.byte	0x04, 0x36
        /*0076*/ 	.short	(.L_13029 - .L_13028)
.L_13028:
        /*0078*/ 	.word	0x00000008
.L_13029:


//--------------------- .nv.info._Z10add_kernelILx561EEvPfS0_S0_i --------------------------
	.section	.nv.info._Z10add_kernelILx561EEvPfS0_S0_i,"",@"SHT_CUDA_INFO"
	.sectionflags	@""
	.align	4


	//----- nvinfo : EIATTR_CUDA_API_VERSION
	.align		4
        /*0000*/ 	.byte	0x04, 0x37
        /*0002*/ 	.short	(.L_13031 - .L_13030)
.L_13030:
        /*0004*/ 	.word	0x00000082


	//----- nvinfo : EIATTR_KPARAM_INFO
	.align		4
.L_13031:
        /*0008*/ 	.byte	0x04, 0x17
        /*000a*/ 	.short	(.L_13033 - .L_13032)
.L_13032:
        /*000c*/ 	.word	0x00000000
        /*0010*/ 	.short	0x0003
        /*0012*/ 	.short	0x0018
        /*0014*/ 	.byte	0x00, 0xf0, 0x11, 0x00


	//----- nvinfo : EIATTR_KPARAM_INFO
	.align		4
.L_13033:
        /*0018*/ 	.byte	0x04, 0x17
        /*001a*/ 	.short	(.L_13035 - .L_13034)
.L_13034:
        /*001c*/ 	.word	0x00000000
        /*0020*/ 	.short	0x0002
        /*0022*/ 	.short	0x0010
        /*0024*/ 	.byte	0x00, 0xf5, 0x21, 0x00


	//----- nvinfo : EIATTR_KPARAM_INFO
	.align		4
.L_13035:
        /*0028*/ 	.byte	0x04, 0x17
        /*002a*/ 	.short	(.L_13037 - .L_13036)
.L_13036:
        /*002c*/ 	.word	0x00000000
        /*0030*/ 	.short	0x0001
        /*0032*/ 	.short	0x0008
        /*0034*/ 	.byte	0x00, 0xf5, 0x21, 0x00


	//----- nvinfo : EIATTR_KPARAM_INFO
	.align		4
.L_13037:
        /*0038*/ 	.byte	0x04, 0x17
        /*003a*/ 	.short	(.L_13039 - .L_13038)
.L_13038:
        /*003c*/ 	.word	0x00000000
        /*0040*/ 	.short	0x0000
        /*0042*/ 	.short	0x0000
        /*0044*/ 	.byte	0x00, 0xf5, 0x21, 0x00


	//----- nvinfo : EIATTR_SPARSE_MMA_MASK
	.align		4
.L_13039:
        /*0048*/ 	.byte	0x03, 0x50
        /*004a*/ 	.short	0x0000


	//----- nvinfo : EIATTR_MAXREG_COUNT
	.align		4
        /*004c*/ 	.byte	0x03, 0x1b
        /*004e*/ 	.short	0x00ff


	//----- nvinfo : EIATTR_MERCURY_ISA_VERSION
	.align		4
        /*0050*/ 	.byte	0x03, 0x5f
        /*0052*/ 	.short	0x0101


	//----- nvinfo : EIATTR_VRC_CTA_INIT_COUNT
	.align		4
        /*0054*/ 	.byte	0x02, 0x4a
	.zero		1
	.zero		1


	//----- nvinfo : EIATTR_EXIT_INSTR_OFFSETS
	.align		4
        /*0058*/ 	.byte	0x04, 0x1c
        /*005a*/ 	.short	(.L_13041 - .L_13040)


	//   ....[0]....
.L_13040:
        /*005c*/ 	.word	0x00000070


	//   ....[1]....
        /*0060*/ 	.word	0x00000130


	//----- nvinfo : EIATTR_CBANK_PARAM_SIZE
	.align		4
.L_13041:
        /*0064*/ 	.byte	0x03, 0x19
        /*0066*/ 	.short	0x001c


	//----- nvinfo : EIATTR_PARAM_CBANK
	.align		4
        /*0068*/ 	.byte	0x04, 0x0a
        /*006a*/ 	.short	(.L_13043 - .L_13042)
	.align		4
.L_13042:
        /*006c*/ 	.word	index@(.nv.constant0._Z10add_kernelILx561EEvPfS0_S0_i)
        /*0070*/ 	.short	0x0380
        /*0072*/ 	.short	0x001c


	//----- nvinfo : EIATTR_SW_WAR
	.align		4
.L_13043:
        /*0074*/ 	.byte	0x04, 0x36
        /*0076*/ 	.short	(.L_13045 - .L_13044)
.L_13044:
        /*0078*/ 	.word	0x00000008
.L_13045:


//--------------------- .nv.info._Z10add_kernelILx560EEvPfS0_S0_i --------------------------
	.section	.nv.info._Z10add_kernelILx560EEvPfS0_S0_i,"",@"SHT_CUDA_INFO"
	.sectionflags	@""
	.align	4


	//----- nvinfo : EIATTR_CUDA_API_VERSION
	.align		4
        /*0000*/ 	.byte	0x04, 0x37
        /*0002*/ 	.short	(.L_13047 - .L_13046)
.L_13046:
        /*0004*/ 	.word	0x00000082


	//----- nvinfo : EIATTR_KPARAM_INFO
	.align		4
.L_13047:
        /*0008*/ 	.byte	0x04, 0x17
        /*000a*/ 	.short	(.L_13049 - .L_13048)
.L_13048:
        /*000c*/ 	.word	0x00000000
        /*0010*/ 	.short	0x0003
        /*0012*/ 	.short	0x0018
        /*0014*/ 	.byte	0x00, 0xf0, 0x11, 0x00


	//----- nvinfo : EIATTR_KPARAM_INFO
	.align		4
.L_13049:
        /*0018*/ 	.byte	0x04, 0x17
        /*001a*/ 	.short	(.L_13051 - .L_13050)
.L_13050:
        /*001c*/ 	.word	0x00000000
        /*0020*/ 	.short	0x0002
        /*0022*/ 	.short	0x0010
        /*0024*/ 	.byte	0x00, 0xf5, 0x21, 0x00


	//----- nvinfo : EIATTR_KPARAM_INFO
	.align		4
.L_13051:
        /*0028*/ 	.byte	0x04, 0x17
        /*002a*/ 	.short	(.L_13053 - .L_13052)
.L_13052:
        /*002c*/ 	.word	0x00000000
        /*0030*/ 	.short	0x0001
        /*0032*/ 	.short	0x0008
        /*0034*/ 	.byte	0x00, 0xf5, 0x21, 0x00


	//----- nvinfo : EIATTR_KPARAM_INFO
	.align		4
.L_13053:
        /*0038*/ 	.byte	0x04, 0x17
        /*003a*/ 	.short	(.L_13055 - .L_13054)
.L_13054:
        /*003c*/ 	.word	0x00000000
        /*0040*/ 	.short	0x0000
        /*0042*/ 	.short	0x0000
        /*0044*/ 	.byte	0x00, 0xf5, 0x21, 0x00


	//----- nvinfo : EIATTR_SPARSE_MMA_MASK
	.align		4
.L_13055:
        /*0048*/ 	.byte	0x03, 0x50
        /*004a*/ 	.short	0x0000


	//----- nvinfo : EIATTR_MAXREG_COUNT
	.align		4
        /*004c*/ 	.byte	0x03, 0x1b
        /*004e*/ 	.short	0x00ff


	//----- nvinfo : EIATTR_MERCURY_ISA_VERSION
	.align		4
        /*0050*/ 	.byte	0x03, 0x5f
        /*0052*/ 	.short	0x0101


	//----- nvinfo : EIATTR_VRC_CTA_INIT_COUNT
	.align		4
        /*0054*/ 	.byte	0x02, 0x4a
	.zero		1
	.zero		1


	//----- nvinfo : EIATTR_EXIT_INSTR_OFFSETS
	.align		4
        /*0058*/ 	.byte	0x04, 0x1c
        /*005a*/ 	.short	(.L_13057 - .L_13056)


	//   ....[0]....
.L_13056:
        /*005c*/ 	.word	0x00000070


	//   ....[1]....
        /*0060*/ 	.word	0x00000130


	//----- nvinfo : EIATTR_CBANK_PARAM_SIZE
	.align		4
.L_13057:
        /*0064*/ 	.byte	0x03, 0x19
        /*0066*/ 	.short	0x001c


	//----- nvinfo : EIATTR_PARAM_CBANK
	.align		4
        /*0068*/ 	.byte	0x04, 0x0a
        /*006a*/ 	.short	(.L_13059 - .L_13058)
	.align		4
.L_13058:
        /*006c*/ 	.word	index@(.nv.constant0._Z10add_kernelILx560EEvPfS0_S0_i)
        /*0070*/ 	.short	0x0380
        /*0072*/ 	.short	0x001c


	//----- nvinfo : EIATTR_SW_WAR
	.align		4
.L_13059:
        /*0074*/ 	.byte	0x04, 0x36
        /*0076*/ 	.short	(.L_13061 - .L_13060)
.L_13060:
        /*0078*/ 	.word	0x00000008
.L_13061:


//--------------------- .nv.info._Z10add_kernelILx559EEvPfS0_S0_i --------------------------
	.section	.nv.info._Z10add_kernelILx559EEvPfS0_S0_i,"",@"SHT_CUDA_INFO"
	.sectionflags	@""
	.align	4


	//----- nvinfo : EIATTR_CUDA_API_VERSION
	.align		4
        /*0000*/ 	.byte	0x04, 0x37
        /*0002*/ 	.short	(.L_13063 - .L_13062)
.L_13062:
        /*0004*/ 	.word	0x00000082


	//----- nvinfo : EIATTR_KPARAM_INFO
	.align		4
.L_13063:
        /*0008*/ 	.byte	0x04, 0x17
        /*000a*/ 	.short	(.L_13065 - .L_13064)
.L_13064:
        /*000c*/ 	.word	0x00000000
        /*0010*/ 	.short	0x0003
        /*0012*/ 	.short	0x0018
        /*0014*/ 	.byte	0x00, 0xf0, 0x11, 0x00


	//----- nvinfo : EIATTR_KPARAM_INFO
	.align		4
.L_13065:
        /*0018*/ 	.byte	0x04, 0x17
        /*001a*/ 	.short	(.L_13067 - .L_13066)
.L_13066:
        /*001c*/ 	.word	0x00000000
        /*0020*/ 	.short	0x0002
        /*0022*/ 	.short	0x0010
        /*0024*/ 	.byte	0x00, 0xf5, 0x21, 0x00


	//----- nvinfo : EIATTR_KPARAM_INFO
	.align		4
.L_13067:
        /*0028*/ 	.byte	0x04, 0x17
        /*002a*/ 	.short	(.L_13069 - .L_13068)
.L_13068:
        /*002c*/ 	.word	0x00000000
        /*0030*/ 	.short	0x0001
        /*0032*/ 	.short	0x0008
        /*0034*/ 	.byte	0x00, 0xf5, 0x21, 0x00


	//----- nvinfo : EIATTR_KPARAM_INFO
	.align		4
.L_13069:
        /*0038*/ 	.byte	0x04, 0x17
        /*003a*/ 	.short	(.L_13071 - .L_13070)
.L_13070:
        /*003c*/ 	.word	0x00000000
        /*0040*/ 	.short	0x0000
        /*0042*/ 	.short	0x0000
        /*0044*/ 	.byte	0x00, 0xf5, 0x21, 0x00


	//----- nvinfo : EIATTR_SPARSE_MMA_MASK
	.align		4
.L_13071:
        /*0048*/ 	.byte	0x03, 0x50
        /*004a*/ 	.short	0x0000


	//----- nvinfo : EIATTR_MAXREG_COUNT
	.align		4
        /*004c*/ 	.byte	0x03, 0x1b
        /*004e*/ 	.short	0x00ff


	//----- nvinfo : EIATTR_MERCURY_ISA_VERSION
	.align		4
        /*0050*/ 	.byte	0x03, 0x5f
        /*0052*/ 	.short	0x0101


	//----- nvinfo : EIATTR_VRC_CTA_INIT_COUNT
	.align		4
        /*0054*/ 	.byte	0x02, 0x4a
	.zero		1
	.zero		1


	//----- nvinfo : EIATTR_EXIT_INSTR_OFFSETS
	.align		4
        /*0058*/ 	.byte	0x04, 0x1c
        /*005a*/ 	.short	(.L_13073 - .L_13072)


	//   ....[0]....
.L_13072:
        /*005c*/ 	.word	0x00000070


	//   ....[1]....
        /*0060*/ 	.word	0x00000130


	//----- nvinfo : EIATTR_CBANK_PARAM_SIZE
	.align		4
.L_13073:
        /*0064*/ 	.byte	0x03, 0x19
        /*0066*/ 	.short	0x001c


	//----- nvinfo : EIATTR_PARAM_CBANK
	.align		4
        /*0068*/ 	.byte	0x04, 0x0a
        /*006a*/ 	.short	(.L_13075 - .L_13074)
	.align		4
.L_13074:
        /*006c*/ 	.word	index@(.nv.constant0._Z10add_kernelILx559EEvPfS0_S0_i)
        /*0070*/ 	.short	0x0380
        /*0072*/ 	.short	0x001c


	//----- nvinfo : EIATTR_SW_WAR
	.align		4
.L_13075:
        /*0074*/ 	.byte	0x04, 0x36
        /*0076*/ 	.short	(.L_13077 - .L_13076)
.L_13076:
        /*0078*/ 	.word	0x00000008
.L_13077:


//--------------------- .nv.info._Z10add_kernelILx558EEvPfS0_S0_i --------------------------
	.section	.nv.info._Z10add_kernelILx558EEvPfS0_S0_i,"",@"SHT_CUDA_INFO"
	.sectionflags	@""
	.align	4


	//----- nvinfo : EIATTR_CUDA_API_VERSION
	.align		4
        /*0000*/ 	.byte	0x04, 0x37
        /*0002*/ 	.short	(.L_13079 - .L_13078)
.L_13078:
        /*0004*/ 	.word	0x00000082


	//----- nvinfo : EIATTR_KPARAM_INFO
	.align		4
.L_13079:
        /*0008*/ 	.byte	0x04, 0x17
        /*000a*/ 	.short	(.L_13081 - .L_13080)
.L_13080:
        /*000c*/ 	.word	0x00000000
        /*0010*/ 	.short	0x0003
        /*0012*/ 	.short	0x0018
        /*0014*/ 	.byte	0x00, 0xf0, 0x11, 0x00


	//----- nvinfo : EIATTR_KPARAM_INFO
	.align		4
.L_13081:
        /*0018*/ 	.byte	0x04, 0x17
        /*001a*/ 	.short	(.L_13083 - .L_13082)
.L_13082:
        /*001c*/ 	.word	0x00000000
        /*0020*/ 	.short	0x0002
        /*0022*/ 	.short	0x0010
        /*0024*/ 	.byte	0x00, 0xf5, 0x21, 0x00


	//----- nvinfo : EIATTR_KPARAM_INFO
	.align		4
.L_13083:
        /*0028*/ 	.byte	0x04, 0x17
        /*002a*/ 	.short	(.L_13085 - .L_13084)
.L_13084:
        /*002c*/ 	.word	0x00000000
        /*0030*/ 	.short	0x0001
        /*0032*/ 	.short	0x0008
        /*0034*/ 	.byte	0x00, 0xf5, 0x21, 0x00


	//----- nvinfo : EIATTR_KPARAM_INFO
	.align		4
.L_13085:
        /*0038*/ 	.byte	0x04, 0x17
        /*003a*/ 	.short	(.L_13087 - .L_13086)
.L_13086:
        /*003c*/ 	.word	0x00000000
        /*0040*/ 	.short	0x0000
        /*0042*/ 	.short	0x0000
        /*0044*/ 	.byte	0x00, 0xf5, 0x21, 0x00


	//----- nvinfo : EIATTR_SPARSE_MMA_MASK
	.align		4
.L_13087:
        /*0048*/ 	.byte	0x03, 0x50
        /*004a*/ 	.short	0x0000


	//----- nvinfo : EIATTR_MAXREG_COUNT
	.align		4
        /*004c*/ 	.byte	0x03, 0x1b
        /*004e*/ 	.short	0x00ff


	//----- nvinfo : EIATTR_MERCURY_ISA_VERSION
	.align		4
        /*0050*/ 	.byte	0x03, 0x5f
        /*0052*/ 	.short	0x0101


	//----- nvinfo : EIATTR_VRC_CTA_INIT_COUNT
	.align		4
        /*0054*/ 	.byte	0x02, 0x4a
	.zero		1
	.zero		1


	//----- nvinfo : EIATTR_EXIT_INSTR_OFFSETS
	.align		4
        /*0058*/ 	.byte	0x04, 0x1c
        /*005a*/ 	.short	(.L_13089 - .L_13088)


	//   ....[0]....
.L_13088:
        /*005c*/ 	.word	0x00000070


	//   ....[1]....
        /*0060*/ 	.word	0x00000130


	//----- nvinfo : EIATTR_CBANK_PARAM_SIZE
	.align		4
.L_13089:
        /*0064*/ 	.byte	0x03, 0x19
        /*0066*/ 	.short	0x001c


	//----- nvinfo : EIATTR_PARAM_CBANK
	.align		4
        /*0068*/ 	.byte	0x04, 0x0a
        /*006a*/ 	.short	(.L_13091 - .L_13090)
	.align		4
.L_13090:
        /*006c*/ 	.word	index@(.nv.constant0._Z10add_kernelILx558EEvPfS0_S0_i)
        /*0070*/ 	.short	0x0380
        /*0072*/ 	.short	0x001c


	//----- nvinfo : EIATTR_SW_WAR
	.align		4
.L_13091:
        /*0074*/ 	.byte	0x04, 0x36
        /*0076*/ 	.short	(.L_13093 - .L_13092)
.L_13092:
        /*0078*/ 	.word	0x00000008
.L_13093:


//--------------------- .nv.info._Z10add_kernelILx557EEvPfS0_S0_i --------------------------
	.section	.nv.info._Z10add_kernelILx557EEvPfS0_S0_i,"",@"SHT_CUDA_INFO"
	.sectionflags	@""
	.align	4


	//----- nvinfo : EIATTR_CUDA_API_VERSION
	.align		4
        /*0000*/ 	.byte	0x04, 0x37
        /*0002*/ 	.short	(.L_13095 - .L_13094)
.L_13094:
        /*0004*/ 	.word	0x00000082


	//----- nvinfo : EIATTR_KPARAM_INFO
	.align		4
.L_13095:
        /*0008*/ 	.byte	0x04, 0x17
        /*000a*/ 	.short	(.L_13097 - .L_13096)
.L_13096:
        /*000c*/ 	.word	0x00000000
        /*0010*/ 	.short	0x0003
        /*0012*/ 	.short	0x0018
        /*0014*/ 	.byte	0x00, 0xf0, 0x11, 0x00


	//----- nvinfo : EIATTR_KPARAM_INFO
	.align		4
.L_13097:
        /*0018*/ 	.byte	0x04, 0x17
        /*001a*/ 	.short	(.L_13099 - .L_13098)
.L_13098:
        /*001c*/ 	.word	0x00000000
        /*0020*/ 	.short	0x0002
        /*0022*/ 	.short	0x0010
        /*0024*/ 	.byte	0x00, 0xf5, 0x21, 0x00


	//----- nvinfo : EIATTR_KPARAM_INFO
	.align		4
.L_13099:
        /*0028*/ 	.byte	0x04, 0x17
        /*002a*/ 	.short	(.L_13101 - .L_13100)
.L_13100:
        /*002c*/ 	.word	0x00000000
        /*0030*/ 	.short	0x0001
        /*0032*/ 	.short	0x0008
        /*0034*/ 	.byte	0x00, 0xf5, 0x21, 0x00


	//----- nvinfo : EIATTR_KPARAM_INFO
	.align		4
.L_13101:
        /*0038*/ 	.byte	0x04, 0x17
        /*003a*/ 	.short	(.L_13103 - .L_13102)
.L_13102:
        /*003c*/ 	.word	0x00000000
        /*0040*/ 	.short	0x0000
        /*0042*/ 	.short	0x0000
        /*0044*/ 	.byte	0x00, 0xf5, 0x21, 0x00


	//----- nvinfo : EIATTR_SPARSE_MMA_MASK
	.align		4
.L_13103:
        /*0048*/ 	.byte	0x03, 0x50
        /*004a*/ 	.short	0x0000


	//----- nvinfo : EIATTR_MAXREG_COUNT
	.align		4
        /*004c*/ 	.byte	0x03, 0x1b
        /*004e*/ 	.short	0x00ff


	//----- nvinfo : EIATTR_MERCURY_ISA_VERSION
	.align		4
        /*0050*/ 	.byte	0x03, 0x5f
        /*0052*/ 	.short	0x0101


	//----- nvinfo : EIATTR_VRC_CTA_INIT_COUNT
	.align		4
        /*0054*/ 	.byte	0x02, 0x4a
	.zero		1
	.zero		1


	//----- nvinfo : EIATTR_EXIT_INSTR_OFFSETS
	.align		4
        /*0058*/ 	.byte	0x04, 0x1c
        /*005a*/ 	.short	(.L_13105 - .L_13104)


	//   ....[0]....
.L_13104:
        /*005c*/ 	.word	0x00000070


	//   ....[1]....
        /*0060*/ 	.word	0x00000130


	//----- nvinfo : EIATTR_CBANK_PARAM_SIZE
	.align		4
.L_13105:
        /*0064*/ 	.byte	0x03, 0x19
        /*0066*/ 	.short	0x001c


	//----- nvinfo : EIATTR_PARAM_CBANK
	.align		4
        /*0068*/ 	.byte	0x04, 0x0a
        /*006a*/ 	.short	(.L_13107 - .L_13106)
	.align		4
.L_13106:
        /*006c*/ 	.word	index@(.nv.constant0._Z10add_kernelILx557EEvPfS0_S0_i)
        /*0070*/ 	.short	0x0380
        /*0072*/ 	.short	0x001c


	//----- nvinfo : EIATTR_SW_WAR
	.align		4
.L_13107:
        /*0074*/ 	.byte	0x04, 0x36
        /*0076*/ 	.short	(.L_13109 - .L_13108)
.L_13108:
        /*0078*/ 	.word	0x00000008
.L_13109:


//--------------------- .nv.info._Z10add_kernelILx556EEvPfS0_S0_i --------------------------
	.section	.nv.info._Z10add_kernelILx556EEvPfS0_S0_i,"",@"SHT_CUDA_INFO"
	.sectionflags	@""
	.align	4


	//----- nvinfo : EIATTR_CUDA_API_VERSION
	.align		4
        /*0000*/ 	.byte	0x04, 0x37
        /*0002*/ 	.short	(.L_13111 - .L_13110)
.L_13110:
        /*0004*/ 	.word	0x00000082


	//----- nvinfo : EIATTR_KPARAM_INFO
	.align		4
.L_13111:
        /*0008*/ 	.byte	0x04, 0x17
        /*000a*/ 	.short	(.L_13113 - .L_13112)
.L_13112:
        /*000c*/ 	.word	0x00000000
        /*0010*/ 	.short	0x0003
        /*0012*/ 	.short	0x0018
        /*0014*/ 	.byte	0x00, 0xf0, 0x11, 0x00


	//----- nvinfo : EIATTR_KPARAM_INFO
	.align		4
.L_13113:
        /*0018*/ 	.byte	0x04, 0x17
        /*001a*/ 	.short	(.L_13115 - .L_13114)
.L_13114:
        /*001c*/ 	.word	0x00000000
        /*0020*/ 	.short	0x0002
        /*0022*/ 	.short	0x0010
        /*0024*/ 	.byte	0x00, 0xf5, 0x21, 0x00


	//----- nvinfo : EIATTR_KPARAM_INFO
	.align		4
.L_13115:
        /*0028*/ 	.byte	0x04, 0x17
        /*002a*/ 	.short	(.L_13117 - .L_13116)
.L_13116:
        /*002c*/ 	.word	0x00000000
        /*0030*/ 	.short	0x0001
        /*0032*/ 	.short	0x0008
        /*0034*/ 	.byte	0x00, 0xf5, 0x21, 0x00


	//----- nvinfo : EIATTR_KPARAM_INFO
	.align		4
.L_13117:
        /*0038*/ 	.byte	0x04, 0x17
        /*003a*/ 	.short	(.L_13119 - .L_13118)
.L_13118:
        /*003c*/ 	.word	0x00000000
        /*0040*/ 	.short	0x0000
        /*0042*/ 	.short	0x0000
        /*0044*/ 	.byte	0x00, 0xf5, 0x21, 0x00


	//----- nvinfo : EIATTR_SPARSE_MMA_MASK
	.align		4
.L_13119:
        /*0048*/ 	.byte	0x03, 0x50
        /*004a*/ 	.short	0x0000


	//----- nvinfo : EIATTR_MAXREG_COUNT
	.align		4
        /*004c*/ 	.byte	0x03, 0x1b
        /*004e*/ 	.short	0x00ff


	//----- nvinfo : EIATTR_MERCURY_ISA_VERSION
	.align		4
        /*0050*/ 	.byte	0x03, 0x5f
        /*0052*/ 	.short	0x0101


	//----- nvinfo : EIATTR_VRC_CTA_INIT_COUNT
	.align		4
        /*0054*/ 	.byte	0x02, 0x4a
	.zero		1
	.zero		1


	//----- nvinfo : EIATTR_EXIT_INSTR_OFFSETS
	.align		4
        /*0058*/ 	.byte	0x04, 0x1c
        /*005a*/ 	.short	(.L_13121 - .L_13120)


	//   ....[0]....
.L_13120:
        /*005c*/ 	.word	0x00000070


	//   ....[1]....
        /*0060*/ 	.word	0x00000130


	//----- nvinfo : EIATTR_CBANK_PARAM_SIZE
	.align		4
.L_13121:
        /*0064*/ 	.byte	0x03, 0x19
        /*0066*/ 	.short	0x001c


	//----- nvinfo : EIATTR_PARAM_CBANK
	.align		4
        /*0068*/ 	.byte	0x04, 0x0a
        /*006a*/ 	.short	(.L_13123 - .L_13122)
	.align		4
.L_13122:
        /*006c*/ 	.word	index@(.nv.constant0._Z10add_kernelILx556EEvPfS0_S0_i)
        /*0070*/ 	.short	0x0380
        /*0072*/ 	.short	0x001c


	//----- nvinfo : EIATTR_SW_WAR
	.align		4
.L_13123:
        /*0074*/ 	.byte	0x04, 0x36
        /*0076*/ 	.short	(.L_13125 - .L_13124)
.L_13124:
        /*0078*/ 	.word	0x00000008
.L_13125:


//--------------------- .nv.info._Z10add_kernelILx555EEvPfS0_S0_i --------------------------
	.section	.nv.info._Z10add_kernelILx555EEvPfS0_S0_i,"",@"SHT_CUDA_INFO"
	.sectionflags	@""
	.align	4


	//----- nvinfo : EIATTR_CUDA_API_VERSION
	.align		4
        /*0000*/ 	.byte	0x04, 0x37
        /*0002*/ 	.short	(.L_13127 - .L_13126)
.L_13126:
        /*0004*/ 	.word	0x00000082


	//----- nvinfo : EIATTR_KPARAM_INFO
	.align		4
.L_13127:
        /*0008*/ 	.byte	0x04, 0x17
        /*000a*/ 	.short	(.L_13129 - .L_13128)
.L_13128:
        /*000c*/ 	.word	0x00000000
        /*0010*/ 	.short	0x0003
        /*0012*/ 	.short	0x0018
        /*0014*/ 	.byte	0x00, 0xf0, 0x11, 0x00


	//----- nvinfo : EIATTR_KPARAM_INFO
	.align		4
.L_13129:
        /*0018*/ 	.byte	0x04, 0x17
        /*001a*/ 	.short	(.L_13131 - .L_13130)
.L_13130:
        /*001c*/ 	.word	0x00000000
        /*0020*/ 	.short	0x0002
        /*0022*/ 	.short	0x0010
        /*0024*/ 	.byte	0x00, 0xf5, 0x21, 0x00


	//----- nvinfo : EIATTR_KPARAM_INFO
	.align		4
.L_13131:
        /*0028*/ 	.byte	0x04, 0x17
        /*002a*/ 	.short	(.L_13133 - .L_13132)
.L_13132:
        /*002c*/ 	.word	0x00000000
        /*0030*/ 	.short	0x0001
        /*0032*/ 	.short	0x0008
        /*0034*/ 	.byte	0x00, 0xf5, 0x21, 0x00


	//----- nvinfo : EIATTR_KPARAM_INFO
	.align		4
.L_13133:
        /*0038*/ 	.byte	0x04, 0x17
        /*003a*/ 	.short	(.L_13135 - .L_13134)
.L_13134:
        /*003c*/ 	.word	0x00000000
        /*0040*/ 	.short	0x0000
        /*0042*/ 	.short	0x0000
        /*0044*/ 	.byte	0x00, 0xf5, 0x21, 0x00


	//----- nvinfo : EIATTR_SPARSE_MMA_MASK
	.align		4
.L_13135:
        /*0048*/ 	.byte	0x03, 0x50
        /*004a*/ 	.short	0x0000


	//----- nvinfo : EIATTR_MAXREG_COUNT
	.align		4
        /*004c*/ 	.byte	0x03, 0x1b
        /*004e*/ 	.short	0x00ff


	//----- nvinfo : EIATTR_MERCURY_ISA_VERSION
	.align		4
        /*0050*/ 	.byte	0x03, 0x5f
        /*0052*/ 	.short	0x0101


	//----- nvinfo : EIATTR_VRC_CTA_INIT_COUNT
	.align		4
        /*0054*/ 	.byte	0x02, 0x4a
	.zero		1
	.zero		1


	//----- nvinfo : EIATTR_EXIT_INSTR_OFFSETS
	.align		4
        /*0058*/ 	.byte	0x04, 0x1c
        /*005a*/ 	.short	(.L_13137 - .L_13136)


	//   ....[0]....
.L_13136:
        /*005c*/ 	.word	0x00000070


	//   ....[1]....
        /*0060*/ 	.word	0x00000130


	//----- nvinfo : EIATTR_CBANK_PARAM_SIZE
	.align		4
.L_13137:
        /*0064*/ 	.byte	0x03, 0x19
        /*0066*/ 	.short	0x001c


	//----- nvinfo : EIATTR_PARAM_CBANK
	.align		4
        /*0068*/ 	.byte	0x04, 0x0a
        /*006a*/ 	.short	(.L_13139 - .L_13138)
	.align		4
.L_13138:
        /*006c*/ 	.word	index@(.nv.constant0._Z10add_kernelILx555EEvPfS0_S0_i)
        /*0070*/ 	.short	0x0380
        /*0072*/ 	.short	0x001c


	//----- nvinfo : EIATTR_SW_WAR
	.align		4
.L_13139:
        /*0074*/ 	.byte	0x04, 0x36
        /*0076*/ 	.short	(.L_13141 - .L_13140)
.L_13140:
        /*0078*/ 	.word	0x00000008
.L_13141:


//--------------------- .nv.info._Z10add_kernelILx554EEvPfS0_S0_i --------------------------
	.section	.nv.info._Z10add_kernelILx554EEvPfS0_S0_i,"",@"SHT_CUDA_INFO"
	.sectionflags	@""
	.align	4


	//----- nvinfo : EIATTR_CUDA_API_VERSION
	.align		4
        /*0000*/ 	.byte	0x04, 0x37
        /*0002*/ 	.short	(.L_13143 - .L_13142)
.L_13142:
        /*0004*/ 	.word	0x00000082


	//----- nvinfo : EIATTR_KPARAM_INFO
	.align		4
.L_13143:
        /*0008*/ 	.byte	0x04, 0x17
        /*000a*/ 	.short	(.L_13145 - .L_13144)
.L_13144:
        /*000c*/ 	.word	0x00000000
        /*0010*/ 	.short	0x0003
        /*0012*/ 	.short	0x0018
        /*0014*/ 	.byte	0x00, 0xf0, 0x11, 0x00


	//----- nvinfo : EIATTR_KPARAM_INFO
	.align		4
.L_13145:
        /*0018*/ 	.byte	0x04, 0x17
        /*001a*/ 	.short	(.L_13147 - .L_13146)
.L_13146:
        /*001c*/ 	.word	0x00000000
        /*0020*/ 	.short	0x0002
        /*0022*/ 	.short	0x0010
        /*0024*/ 	.byte	0x00, 0xf5, 0x21, 0x00


	//----- nvinfo : EIATTR_KPARAM_INFO
	.align		4
.L_13147:
        /*0028*/ 	.byte	0x04, 0x17
        /*002a*/ 	.short	(.L_13149 - .L_13148)
.L_13148:
        /*002c*/ 	.word	0x00000000
        /*0030*/ 	.short	0x0001
        /*0032*/ 	.short	0x0008
        /*0034*/ 	.byte	0x00, 0xf5, 0x21, 0x00


	//----- nvinfo : EIATTR_KPARAM_INFO
	.align		4
.L_13149:
        /*0038*/ 	.byte	0x04, 0x17
        /*003a*/ 	.short	(.L_13151 - .L_13150)
.L_13150:
        /*003c*/ 	.word	0x00000000
        /*0040*/ 	.short	0x0000
        /*0042*/ 	.short	0x0000
        /*0044*/ 	.byte	0x00, 0xf5, 0x21, 0x00


	//----- nvinfo : EIATTR_SPARSE_MMA_MASK
	.align		4
.L_13151:
        /*0048*/ 	.byte	0x03, 0x50
        /*004a*/ 	.short	0x0000


	//----- nvinfo : EIATTR_MAXREG_COUNT
	.align		4
        /*004c*/ 	.byte	0x03, 0x1b
        /*004e*/ 	.short	0x00ff


	//----- nvinfo : EIATTR_MERCURY_ISA_VERSION
	.align		4
        /*0050*/ 	.byte	0x03, 0x5f
        /*0052*/ 	.short	0x0101


	//----- nvinfo : EIATTR_VRC_CTA_INIT_COUNT
	.align		4
        /*0054*/ 	.byte	0x02, 0x4a
	.zero		1
	.zero		1


	//----- nvinfo : EIATTR_EXIT_INSTR_OFFSETS
	.align		4
        /*0058*/ 	.byte	0x04, 0x1c
        /*005a*/ 	.short	(.L_13153 - .L_13152)


	//   ....[0]....
.L_13152:
        /*005c*/ 	.word	0x00000070


	//   ....[1]....
        /*0060*/ 	.word	0x00000130


	//----- nvinfo : EIATTR_CBANK_PARAM_SIZE
	.align		4
.L_13153:
        /*0064*/ 	.byte	0x03, 0x19
        /*0066*/ 	.short	0x001c


	//----- nvinfo : EIATTR_PARAM_CBANK
	.align		4
        /*0068*/ 	.byte	0x04, 0x0a
        /*006a*/ 	.short	(.L_13155 - .L_13154)
	.align		4
.L_13154:
        /*006c*/ 	.word	index@(.nv.constant0._Z10add_kernelILx554EEvPfS0_S0_i)
        /*0070*/ 	.short	0x0380
        /*0072*/ 	.short	0x001c


	//----- nvinfo : EIATTR_SW_WAR
	.align		4
.L_13155:
        /*0074*/ 	.byte	0x04, 0x36
        /*0076*/ 	.short	(.L_13157 - .L_13156)
.L_13156:
        /*0078*/ 	.word	0x00000008
.L_13157:


//--------------------- .nv.info._Z10add_kernelILx553EEvPfS0_S0_i --------------------------
	.section	.nv.info._Z10add_kernelILx553EEvPfS0_S0_i,"",@"SHT_CUDA_INFO"
	.sectionflags	@""
	.align	4


	//----- nvinfo : EIATTR_CUDA_API_VERSION
	.align		4
        /*0000*/ 	.byte	0x04, 0x37
        /*0002*/ 	.short	(.L_13159 - .L_13158)
.L_13158:
        /*0004*/ 	.word	0x00000082


	//----- nvinfo : EIATTR_KPARAM_INFO
	.align		4
.L_13159:
        /*0008*/ 	.byte	0x04, 0x17
        /*000a*/ 	.short	(.L_13161 - .L_13160)
.L_13160:
        /*000c*/ 	.word	0x00000000
        /*0010*/ 	.short	0x0003
        /*0012*/ 	.short	0x0018
        /*0014*/ 	.byte	0x00, 0xf0, 0x11, 0x00


	//----- nvinfo : EIATTR_KPARAM_INFO
	.align		4
.L_13161:
        /*0018*/ 	.byte	0x04, 0x17
        /*001a*/ 	.short	(.L_13163 - .L_13162)
.L_13162:
        /*001c*/ 	.word	0x00000000
        /*0020*/ 	.short	0x0002
        /*0022*/ 	.short	0x0010
        /*0024*/ 	.byte	0x00, 0xf5, 0x21, 0x00


	//----- nvinfo : EIATTR_KPARAM_INFO
	.align		4
.L_13163:
        /*0028*/ 	.byte	0x04, 0x17
        /*002a*/ 	.short	(.L_13165 - .L_13164)
.L_13164:
        /*002c*/ 	.word	0x00000000
        /*0030*/ 	.short	0x0001
        /*0032*/ 	.short	0x0008
        /*0034*/ 	.byte	0x00, 0xf5, 0x21, 0x00


	//----- nvinfo : EIATTR_KPARAM_INFO
	.align		4
.L_13165:
        /*0038*/ 	.byte	0x04, 0x17
        /*003a*/ 	.short	(.L_13167 - .L_13166)
.L_13166:
        /*003c*/ 	.word	0x00000000
        /*0040*/ 	.short	0x0000
        /*0042*/ 	.short	0x0000
        /*0044*/ 	.byte	0x00, 0xf5, 0x21, 0x00


	//----- nvinfo : EIATTR_SPARSE_MMA_MASK
	.align		4
.L_13167:
        /*0048*/ 	.byte	0x03, 0x50
        /*004a*/ 	.short	0x0000


	//----- nvinfo : EIATTR_MAXREG_COUNT
	.align		4
        /*004c*/ 	.byte	0x03, 0x1b
        /*004e*/ 	.short	0x00ff


	//----- nvinfo : EIATTR_MERCURY_ISA_VERSION
	.align		4
        /*0050*/ 	.byte	0x03, 0x5f
        /*0052*/ 	.short	0x0101


	//----- nvinfo : EIATTR_VRC_CTA_INIT_COUNT
	.align		4
        /*0054*/ 	.byte	0x02, 0x4a
	.zero		1
	.zero		1


	//----- nvinfo : EIATTR_EXIT_INSTR_OFFSETS
	.align		4
        /*0058*/ 	.byte	0x04, 0x1c
        /*005a*/ 	.short	(.L_13169 - .L_13168)


	//   ....[0]....
.L_13168:
        /*005c*/ 	.word	0x00000070


	//   ....[1]....
        /*0060*/ 	.word	0x00000130


	//----- nvinfo : EIATTR_CBANK_PARAM_SIZE
	.align		4
.L_13169:
        /*0064*/ 	.byte	0x03, 0x19
        /*0066*/ 	.short	0x001c


	//----- nvinfo : EIATTR_PARAM_CBANK
	.align		4
        /*0068*/ 	.byte	0x04, 0x0a
        /*006a*/ 	.short	(.L_13171 - .L_13170)
	.align		4
.L_13170:
        /*006c*/ 	.word	index@(.nv.constant0._Z10add_kernelILx553EEvPfS0_S0_i)
        /*0070*/ 	.short	0x0380
        /*0072*/ 	.short	0x001c


	//----- nvinfo : EIATTR_SW_WAR
	.align		4
.L_13171:
        /*0074*/ 	.byte	0x04, 0x36
        /*0076*/ 	.short	(.L_13173 - .L_13172)
.L_13172:
        /*0078*/ 	.word	0x00000008
.L_13173:


//--------------------- .nv.info._Z10add_kernelILx552EEvPfS0_S0_i --------------------------
	.section	.nv.info._Z10add_kernelILx552EEvPfS0_S0_i,"",@"SHT_CUDA_INFO"
	.sectionflags	@""
	.align	4


	//----- nvinfo : EIATTR_CUDA_API_VERSION
	.align		4
        /*0000*/ 	.byte	0x04, 0x37
        /*0002*/ 	.short	(.L_13175 - .L_13174)
.L_13174:
        /*0004*/ 	.word	0x00000082


	//----- nvinfo : EIATTR_KPARAM_INFO
	.align		4
.L_13175:
        /*0008*/ 	.byte	0x04, 0x17
        /*000a*/ 	.short	(.L_13177 - .L_13176)
.L_13176:
        /*000c*/ 	.word	0x00000000
        /*0010*/ 	.short	0x0003
        /*0012*/ 	.short	0x0018
        /*0014*/ 	.byte	0x00, 0xf0, 0x11, 0x00


	//----- nvinfo : EIATTR_KPARAM_INFO
	.align		4
.L_13177:
        /*0018*/ 	.byte	0x04, 0x17
        /*001a*/ 	.short	(.L_13179 - .L_13178)
.L_13178:
        /*001c*/ 	.word	0x00000000
        /*0020*/ 	.short	0x0002
        /*0022*/ 	.short	0x0010
        /*0024*/ 	.byte	0x00, 0xf5, 0x21, 0x00


	//----- nvinfo : EIATTR_KPARAM_INFO
	.align		4
.L_13179:
        /*0028*/ 	.byte	0x04, 0x17
        /*002a*/ 	.short	(.L_13181 - .L_13180)
.L_13180:
        /*002c*/ 	.word	0x00000000
        /*0030*/ 	.short	0x0001
        /*0032*/ 	.short	0x0008
        /*0034*/ 	.byte	0x00, 0xf5, 0x21, 0x00


	//----- nvinfo : EIATTR_KPARAM_INFO
	.align		4
.L_13181:
        /*0038*/ 	.byte	0x04, 0x17
        /*003a*/ 	.short	(.L_13183 - .L_13182)
.L_13182:
        /*003c*/ 	.word	0x00000000
        /*0040*/ 	.short	0x0000
        /*0042*/ 	.short	0x0000
        /*0044*/ 	.byte	0x00, 0xf5, 0x21, 0x00


	//----- nvinfo : EIATTR_SPARSE_MMA_MASK
	.align		4
.L_13183:
        /*0048*/ 	.byte	0x03, 0x50
        /*004a*/ 	.short	0x0000


	//----- nvinfo : EIATTR_MAXREG_COUNT
	.align		4
        /*004c*/ 	.byte	0x03, 0x1b
        /*004e*/ 	.short	0x00ff


	//----- nvinfo : EIATTR_MERCURY_ISA_VERSION
	.align		4
        /*0050*/ 	.byte	0x03, 0x5f
        /*0052*/ 	.short	0x0101


	//----- nvinfo : EIATTR_VRC_CTA_INIT_COUNT
	.align		4
        /*0054*/ 	.byte	0x02, 0x4a
	.zero		1
	.zero		1


	//----- nvinfo : EIATTR_EXIT_INSTR_OFFSETS
	.align		4
        /*0058*/ 	.byte	0x04, 0x1c
        /*005a*/ 	.short	(.L_13185 - .L_13184)


	//   ....[0]....
.L_13184:
        /*005c*/ 	.word	0x00000070


	//   ....[1]....
        /*0060*/ 	.word	0x00000130


	//----- nvinfo : EIATTR_CBANK_PARAM_SIZE
	.align		4
.L_13185:
        /*0064*/ 	.byte	0x03, 0x19
        /*0066*/ 	.short	0x001c


	//----- nvinfo : EIATTR_PARAM_CBANK
	.align		4
        /*0068*/ 	.byte	0x04, 0x0a
        /*006a*/ 	.short	(.L_13187 - .L_13186)
	.align		4
.L_13186:
        /*006c*/ 	.word	index@(.nv.constant0._Z10add_kernelILx552EEvPfS0_S0_i)
        /*0070*/ 	.short	0x0380
        /*0072*/ 	.short	0x001c


	//----- nvinfo : EIATTR_SW_WAR
	.align		4
.L_13187:
        /*0074*/ 	.byte	0x04, 0x36
        /*0076*/ 	.short	(.L_13189 - .L_13188)
.L_13188:
        /*0078*/ 	.word	0x00000008
.L_13189:


//--------------------- .nv.info._Z10add_kernelILx551EEvPfS0_S0_i --------------------------
	.section	.nv.info._Z10add_kernelILx551EEvPfS0_S0_i,"",@"SHT_CUDA_INFO"
	.sectionflags	@""
	.align	4


	//----- nvinfo : EIATTR_CUDA_API_VERSION
	.align		4
        /*0000*/ 	.byte	0x04, 0x37
        /*0002*/ 	.short	(.L_13191 - .L_13190)
.L_13190:
        /*0004*/ 	.word	0x00000082


	//----- nvinfo : EIATTR_KPARAM_INFO
	.align		4
.L_13191:
        /*0008*/ 	.byte	0x04, 0x17
        /*000a*/ 	.short	(.L_13193 - .L_13192)
.L_13192:
        /*000c*/ 	.word	0x00000000
        /*0010*/ 	.short	0x0003
        /*0012*/ 	.short	0x0018
        /*0014*/ 	.byte	0x00, 0xf0, 0x11, 0x00


	//----- nvinfo : EIATTR_KPARAM_INFO
	.align		4
.L_13193:
        /*0018*/ 	.byte	0x04, 0x17
        /*001a*/ 	.short	(.L_13195 - .L_13194)
.L_13194:
        /*001c*/ 	.word	0x00000000
        /*0020*/ 	.short	0x0002
        /*0022*/ 	.short	0x0010
        /*0024*/ 	.byte	0x00, 0xf5, 0x21, 0x00


	//----- nvinfo : EIATTR_KPARAM_INFO
	.align		4
.L_13195:
        /*0028*/ 	.byte	0x04, 0x17
        /*002a*/ 	.short	(.L_13197 - .L_13196)
.L_13196:
        /*002c*/ 	.word	0x00000000
        /*0030*/ 	.short	0x0001
        /*0032*/ 	.short	0x0008
        /*0034*/ 	.byte	0x00, 0xf5, 0x21, 0x00


	//----- nvinfo : EIATTR_KPARAM_INFO
	.align		4
.L_13197:
        /*0038*/ 	.byte	0x04, 0x17
        /*003a*/ 	.short	(.L_13199 - .L_13198)
.L_13198:
        /*003c*/ 	.word	0x00000000
        /*0040*/ 	.short	0x0000
        /*0042*/ 	.short	0x0000
        /*0044*/ 	.byte	0x00, 0xf5, 0x21, 0x00


	//----- nvinfo : EIATTR_SPARSE_MMA_MASK
	.align		4
.L_13199:
        /*0048*/ 	.byte	0x03, 0x50
        /*004a*/ 	.short	0x0000


	//----- nvinfo : EIATTR_MAXREG_COUNT
	.align		4
        /*004c*/ 	.byte	0x03, 0x1b
        /*004e*/ 	.short	0x00ff


	//----- nvinfo : EIATTR_MERCURY_ISA_VERSION
	.align		4
        /*0050*/ 	.byte	0x03, 0x5f
        /*0052*/ 	.short	0x0101


	//----- nvinfo : EIATTR_VRC_CTA_INIT_COUNT
	.align		4
        /*0054*/ 	.byte	0x02, 0x4a
	.zero		1
	.zero		1


	//----- nvinfo : EIATTR_EXIT_INSTR_OFFSETS
	.align		4
        /*0058*/ 	.byte	0x04, 0x1c
        /*005a*/ 	.short	(.L_13201 - .L_13200)


	//   ....[0]....
.L_13200:
        /*005c*/ 	.word	0x00000070


	//   ....[1]....
        /*0060*/ 	.word	0x00000130


	//----- nvinfo : EIATTR_CBANK_PARAM_SIZE
	.align		4
.L_13201:
        /*0064*/ 	.byte	0x03, 0x19
        /*0066*/ 	.short	0x001c


	//----- nvinfo : EIATTR_PARAM_CBANK
	.align		4
        /*0068*/ 	.byte	0x04, 0x0a
        /*006a*/ 	.short	(.L_13203 - .L_13202)
	.align		4
.L_13202:
        /*006c*/ 	.word	index@(.nv.constant0._Z10add_kernelILx551EEvPfS0_S0_i)
        /*0070*/ 	.short	0x0380
        /*0072*/ 	.short	0x001c


	//----- nvinfo : EIATTR_SW_WAR
	.align		4
.L_13203:
        /*0074*/ 	.byte	0x04, 0x36
        /*0076*/ 	.short	(.L_13205 - .L_13204)
.L_13204:
        /*0078*/ 	.word	0x00000008
.L_13205:


//--------------------- .nv.info._Z10add_kernelILx550EEvPfS0_S0_i --------------------------
	.section	.nv.info._Z10add_kernelILx550EEvPfS0_S0_i,"",@"SHT_CUDA_INFO"
	.sectionflags	@""
	.align	4


	//----- nvinfo : EIATTR_CUDA_API_VERSION
	.align		4
        /*0000*/ 	.byte	0x04, 0x37
        /*0002*/ 	.short	(.L_13207 - .L_13206)
.L_13206:
        /*0004*/ 	.word	0x00000082


	//----- nvinfo : EIATTR_KPARAM_INFO
	.align		4
.L_13207:
        /*0008*/ 	.byte	0x04, 0x17
        /*000a*/ 	.short	(.L_13209 - .L_13208)
.L_13208:
        /*000c*/ 	.word	0x00000000
        /*0010*/ 	.short	0x0003
        /*0012*/ 	.short	0x0018
        /*0014*/ 	.byte	0x00, 0xf0, 0x11, 0x00


	//----- nvinfo : EIATTR_KPARAM_INFO
	.align		4
.L_13209:
        /*0018*/ 	.byte	0x04, 0x17
        /*001a*/ 	.short	(.L_13211 - .L_13210)
.L_13210:
        /*001c*/ 	.word	0x00000000
        /*0020*/ 	.short	0x0002
        /*0022*/ 	.short	0x0010
        /*0024*/ 	.byte	0x00, 0xf5, 0x21, 0x00


	//----- nvinfo : EIATTR_KPARAM_INFO
	.align		4
.L_13211:
        /*0028*/ 	.byte	0x04, 0x17
        /*002a*/ 	.short	(.L_13213 - .L_13212)
.L_13212:
        /*002c*/ 	.word	0x00000000
        /*0030*/ 	.short	0x0001
        /*0032*/ 	.short	0x0008
        /*0034*/ 	.byte	0x00, 0xf5, 0x21, 0x00


	//----- nvinfo : EIATTR_KPARAM_INFO
	.align		4
.L_13213:
        /*0038*/ 	.byte	0x04, 0x17
        /*003a*/ 	.short	(.L_13215 - .L_13214)
.L_13214:
        /*003c*/ 	.word	0x00000000
        /*0040*/ 	.short	0x0000
        /*0042*/ 	.short	0x0000
        /*0044*/ 	.byte	0x00, 0xf5, 0x21, 0x00


	//----- nvinfo : EIATTR_SPARSE_MMA_MASK
	.align		4
.L_13215:
        /*0048*/ 	.byte	0x03, 0x50
        /*004a*/ 	.short	0x0000


	//----- nvinfo : EIATTR_MAXREG_COUNT
	.align		4
        /*004c*/ 	.byte	0x03, 0x1b
        /*004e*/ 	.short	0x00ff


	//----- nvinfo : EIATTR_MERCURY_ISA_VERSION
	.align		4
        /*0050*/ 	.byte	0x03, 0x5f
        /*0052*/ 	.short	0x0101


	//----- nvinfo : EIATTR_VRC_CTA_INIT_COUNT
	.align		4
        /*0054*/ 	.byte	0x02, 0x4a
	.zero		1
	.zero		1


	//----- nvinfo : EIATTR_EXIT_INSTR_OFFSETS
	.align		4
        /*0058*/ 	.byte	0x04, 0x1c
        /*005a*/ 	.short	(.L_13217 - .L_13216)


	//   ....[0]....
.L_13216:
        /*005c*/ 	.word	0x00000070


	//   ....[1]....
        /*0060*/ 	.word	0x00000130


	//----- nvinfo : EIATTR_CBANK_PARAM_SIZE
	.align		4
.L_13217:
        /*0064*/ 	.byte	0x03, 0x19
        /*0066*/ 	.short	0x001c


	//----- nvinfo : EIATTR_PARAM_CBANK
	.align		4
        /*0068*/ 	.byte	0x04, 0x0a
        /*006a*/ 	.short	(.L_13219 - .L_13218)
	.align		4
.L_13218:
        /*006c*/ 	.word	index@(.nv.constant0._Z10add_kernelILx550EEvPfS0_S0_i)
        /*0070*/ 	.short	0x0380
        /*0072*/ 	.short	0x001c


	//----- nvinfo : EIATTR_SW_WAR
	.align		4
.L_13219:
        /*0074*/ 	.byte	0x04, 0x36
        /*0076*/ 	.short	(.L_13221 - .L_13220)
.L_13220:
        /*0078*/ 	.word	0x00000008
.L_13221:


//--------------------- .nv.info._Z10add_kernelILx549EEvPfS0_S0_i --------------------------
	.section	.nv.info._Z10add_kernelILx549EEvPfS0_S0_i,"",@"SHT_CUDA_INFO"
	.sectionflags	@""
	.align	4


	//----- nvinfo : EIATTR_CUDA_API_VERSION
	.align		4
        /*0000*/ 	.byte	0x04, 0x37
        /*0002*/ 	.short	(.L_13223 - .L_13222)
.L_13222:
        /*0004*/ 	.word	0x00000082


	//----- nvinfo : EIATTR_KPARAM_INFO
	.align		4
.L_13223:
        /*0008*/ 	.byte	0x04, 0x17
        /*000a*/ 	.short	(.L_13225 - .L_13224)
.L_13224:
        /*000c*/ 	.word	0x00000000
        /*0010*/ 	.short	0x0003
        /*0012*/ 	.short	0x0018
        /*0014*/ 	.byte	0x00, 0xf0, 0x11, 0x00


	//----- nvinfo : EIATTR_KPARAM_INFO
	.align		4
.L_13225:
        /*0018*/ 	.byte	0x04, 0x17
        /*001a*/ 	.short	(.L_13227 - .L_13226)
.L_13226:
        /*001c*/ 	.word	0x00000000
        /*0020*/ 	.short	0x0002
        /*0022*/ 	.short	0x0010
        /*0024*/ 	.byte	0x00, 0xf5, 0x21, 0x00


	//----- nvinfo : EIATTR_KPARAM_INFO
	.align		4
.L_13227:
        /*0028*/ 	.byte	0x04, 0x17
        /*002a*/ 	.short	(.L_13229 - .L_13228)
.L_13228:
        /*002c*/ 	.word	0x00000000
        /*0030*/ 	.short	0x0001
        /*0032*/ 	.short	0x0008
        /*0034*/ 	.byte	0x00, 0xf5, 0x21, 0x00


	//----- nvinfo : EIATTR_KPARAM_INFO
	.align		4
.L_13229:
        /*0038*/ 	.byte	0x04, 0x17
        /*003a*/ 	.short	(.L_13231 - .L_13230)
.L_13230:
        /*003c*/ 	.word	0x00000000
        /*0040*/ 	.short	0x0000
        /*0042*/ 	.short	0x0000
        /*0044*/ 	.byte	0x00, 0xf5, 0x21, 0x00


	//----- nvinfo : EIATTR_SPARSE_MMA_MASK
	.align		4
.L_13231:
        /*0048*/ 	.byte	0x03, 0x50
        /*004a*/ 	.short	0x0000


	//----- nvinfo : EIATTR_MAXREG_COUNT
	.align		4
        /*004c*/ 	.byte	0x03, 0x1b
        /*004e*/ 	.short	0x00ff


	//----- nvinfo : EIATTR_MERCURY_ISA_VERSION
	.align		4
        /*0050*/ 	.byte	0x03, 0x5f
        /*0052*/ 	.short	0x0101


	//----- nvinfo : EIATTR_VRC_CTA_INIT_COUNT
	.align		4
        /*0054*/ 	.byte	0x02, 0x4a
	.zero		1
	.zero		1


	//----- nvinfo : EIATTR_EXIT_INSTR_OFFSETS
	.align		4
        /*0058*/ 	.byte	0x04, 0x1c
        /*005a*/ 	.short	(.L_13233 - .L_13232)


	//   ....[0]....
.L_13232:
        /*005c*/ 	.word	0x00000070


	//   ....[1]....
        /*0060*/ 	.word	0x00000130


	//----- nvinfo : EIATTR_CBANK_PARAM_SIZE
	.align		4
.L_13233:
        /*0064*/ 	.byte	0x03, 0x19
        /*0066*/ 	.short	0x001c


	//----- nvinfo : EIATTR_PARAM_CBANK
	.align		4
        /*0068*/ 	.byte	0x04, 0x0a
        /*006a*/ 	.short	(.L_13235 - .L_13234)
	.align		4
.L_13234:
        /*006c*/ 	.word	index@(.nv.constant0._Z10add_kernelILx549EEvPfS0_S0_i)
        /*0070*/ 	.short	0x0380
        /*0072*/ 	.short	0x001c


	//----- nvinfo : EIATTR_SW_WAR
	.align		4
.L_13235:
        /*0074*/ 	.byte	0x04, 0x36
        /*0076*/ 	.short	(.L_13237 - .L_13236)
.L_13236:
        /*0078*/ 	.word	0x00000008
.L_13237:


//--------------------- .nv.info._Z10add_kernelILx548EEvPfS0_S0_i --------------------------
	.section	.nv.info._Z10add_kernelILx548EEvPfS0_S0_i,"",@"SHT_CUDA_INFO"
	.sectionflags	@""
	.align	4


	//----- nvinfo : EIATTR_CUDA_API_VERSION
	.align		4
        /*0000*/ 	.byte	0x04, 0x37
        /*0002*/ 	.short	(.L_13239 - .L_13238)
.L_13238:
        /*0004*/ 	.word	0x00000082


	//----- nvinfo : EIATTR_KPARAM_INFO
	.align		4
.L_13239:
        /*0008*/ 	.byte	0x04, 0x17
        /*000a*/ 	.short	(.L_13241 - .L_13240)
.L_13240:
        /*000c*/ 	.word	0x00000000
        /*0010*/ 	.short	0x0003
        /*0012*/ 	.short	0x0018
        /*0014*/ 	.byte	0x00, 0xf0, 0x11, 0x00


	//----- nvinfo : EIATTR_KPARAM_INFO
	.align		4
.L_13241:
        /*0018*/ 	.byte	0x04, 0x17
        /*001a*/ 	.short	(.L_13243 - .L_13242)
.L_13242:
        /*001c*/ 	.word	0x00000000
        /*0020*/ 	.short	0x0002
        /*0022*/ 	.short	0x0010
        /*0024*/ 	.byte	0x00, 0xf5, 0x21, 0x00


	//----- nvinfo : EIATTR_KPARAM_INFO
	.align		4
.L_13243:
        /*0028*/ 	.byte	0x04, 0x17
        /*002a*/ 	.short	(.L_13245 - .L_13244)
.L_13244:
        /*002c*/ 	.word	0x00000000
        /*0030*/ 	.short	0x0001
        /*0032*/ 	.short	0x0008
        /*0034*/ 	.byte	0x00, 0xf5, 0x21, 0x00


	//----- nvinfo : EIATTR_KPARAM_INFO
	.align		4
.L_13245:
        /*0038*/ 	.byte	0x04, 0x17
        /*003a*/ 	.short	(.L_13247 - .L_13246)
.L_13246:
        /*003c*/ 	.word	0x00000000
        /*0040*/ 	.short	0x0000
        /*0042*/ 	.short	0x0000
        /*0044*/ 	.byte	0x00, 0xf5, 0x21, 0x00


	//----- nvinfo : EIATTR_SPARSE_MMA_MASK
	.align		4
.L_13247:
        /*0048*/ 	.byte	0x03, 0x50
        /*004a*/ 	.short	0x0000


	//----- nvinfo : EIATTR_MAXREG_COUNT
	.align		4
        /*004c*/ 	.byte	0x03, 0x1b
        /*004e*/ 	.short	0x00ff


	//----- nvinfo : EIATTR_MERCURY_ISA_VERSION
	.align		4
        /*0050*/ 	.byte	0x03, 0x5f
        /*0052*/ 	.short	0x0101


	//----- nvinfo : EIATTR_VRC_CTA_INIT_COUNT
	.align		4
        /*0054*/ 	.byte	0x02, 0x4a
	.zero		1
	.zero		1


	//----- nvinfo : EIATTR_EXIT_INSTR_OFFSETS
	.align		4
        /*0058*/ 	.byte	0x04, 0x1c
        /*005a*/ 	.short	(.L_13249 - .L_13248)


	//   ....[0]....
.L_13248:
        /*005c*/ 	.word	0x00000070


	//   ....[1]....
        /*0060*/ 	.word	0x00000130


	//----- nvinfo : EIATTR_CBANK_PARAM_SIZE
	.align		4
.L_13249:
        /*0064*/ 	.byte	0x03, 0x19
        /*0066*/ 	.short	0x001c


	//----- nvinfo : EIATTR_PARAM_CBANK
	.align		4
        /*0068*/ 	.byte	0x04, 0x0a
        /*006a*/ 	.short	(.L_13251 - .L_13250)
	.align		4
.L_13250:
        /*006c*/ 	.word	index@(.nv.constant0._Z10add_kernelILx548EEvPfS0_S0_i)
        /*0070*/ 	.short	0x0380
        /*0072*/ 	.short	0x001c


	//----- nvinfo : EIATTR_SW_WAR
	.align		4
.L_13251:
        /*0074*/ 	.byte	0x04, 0x36
        /*0076*/ 	.short	(.L_13253 - .L_13252)
.L_13252:
        /*0078*/ 	.word	0x00000008
.L_13253:


//--------------------- .nv.info._Z10add_kernelILx547EEvPfS0_S0_i --------------------------
	.section	.nv.info._Z10add_kernelILx547EEvPfS0_S0_i,"",@"SHT_CUDA_INFO"
	.sectionflags	@""
	.align	4


	//----- nvinfo : EIATTR_CUDA_API_VERSION
	.align		4
        /*0000*/ 	.byte	0x04, 0x37
        /*0002*/ 	.short	(.L_13255 - .L_13254)
.L_13254:
        /*0004*/ 	.word	0x00000082


	//----- nvinfo : EIATTR_KPARAM_INFO
	.align		4
.L_13255:
        /*0008*/ 	.byte	0x04, 0x17
        /*000a*/ 	.short	(.L_13257 - .L_13256)
.L_13256:
        /*000c*/ 	.word	0x00000000
        /*0010*/ 	.short	0x0003
        /*0012*/ 	.short	0x0018
        /*0014*/ 	.byte	0x00, 0xf0, 0x11, 0x00


	//----- nvinfo : EIATTR_KPARAM_INFO
	.align		4
.L_13257:
        /*0018*/ 	.byte	0x04, 0x17
        /*001a*/ 	.short	(.L_13259 - .L_13258)
.L_13258:
        /*001c*/ 	.word	0x00000000
        /*0020*/ 	.short	0x0002
        /*0022*/ 	.short	0x0010
        /*0024*/ 	.byte	0x00, 0xf5, 0x21, 0x00


	//----- nvinfo : EIATTR_KPARAM_INFO
	.align		4
.L_13259:
        /*0028*/ 	.byte	0x04, 0x17
        /*002a*/ 	.short	(.L_13261 - .L_13260)
.L_13260:
        /*002c*/ 	.word	0x00000000
        /*0030*/ 	.short	0x0001
        /*0032*/ 	.short	0x0008
        /*0034*/ 	.byte	0x00, 0xf5, 0x21, 0x00


	//----- nvinfo : EIATTR_KPARAM_INFO
	.align		4
.L_13261:
        /*0038*/ 	.byte	0x04, 0x17
        /*003a*/ 	.short	(.L_13263 - .L_13262)
.L_13262:
        /*003c*/ 	.word	0x00000000
        /*0040*/ 	.short	0x0000
        /*0042*/ 	.short	0x0000
        /*0044*/ 	.byte	0x00, 0xf5, 0x21, 0x00


	//----- nvinfo : EIATTR_SPARSE_MMA_MASK
	.align		4
.L_13263:
        /*0048*/ 	.byte	0x03, 0x50
        /*004a*/ 	.short	0x0000


	//----- nvinfo : EIATTR_MAXREG_COUNT
	.align		4
        /*004c*/ 	.byte	0x03, 0x1b
        /*004e*/ 	.short	0x00ff


	//----- nvinfo : EIATTR_MERCURY_ISA_VERSION
	.align		4
        /*0050*/ 	.byte	0x03, 0x5f
        /*0052*/ 	.short	0x0101


	//----- nvinfo : EIATTR_VRC_CTA_INIT_COUNT
	.align		4
        /*0054*/ 	.byte	0x02, 0x4a
	.zero		1
	.zero		1


	//----- nvinfo : EIATTR_EXIT_INSTR_OFFSETS
	.align		4
        /*0058*/ 	.byte	0x04, 0x1c
        /*005a*/ 	.short	(.L_13265 - .L_13264)


	//   ....[0]....
.L_13264:
        /*005c*/ 	.word	0x00000070


	//   ....[1]....
        /*0060*/ 	.word	0x00000130


	//----- nvinfo : EIATTR_CBANK_PARAM_SIZE
	.align		4
.L_13265:
        /*0064*/ 	.byte	0x03, 0x19
        /*0066*/ 	.short	0x001c


	//----- nvinfo : EIATTR_PARAM_CBANK
	.align		4
        /*0068*/ 	.byte	0x04, 0x0a
        /*006a*/ 	.short	(.L_13267 - .L_13266)
	.align		4
.L_13266:
        /*006c*/ 	.word	index@(.nv.constant0._Z10add_kernelILx547EEvPfS0_S0_i)
        /*0070*/ 	.short	0x0380
        /*0072*/ 	.short	0x001c


	//----- nvinfo : EIATTR_SW_WAR
	.align		4
.L_13267:
        /*0074*/ 	.byte	0x04, 0x36
        /*0076*/ 	.short	(.L_13269 - .L_13268)
.L_13268:
        /*0078*/ 	.word	0x00000008
.L_13269:


//--------------------- .nv.info._Z10add_kernelILx546EEvPfS0_S0_i --------------------------
	.section	.nv.info._Z10add_kernelILx546EEvPfS0_S0_i,"",@"SHT_CUDA_INFO"
	.sectionflags	@""
	.align	4


	//----- nvinfo : EIATTR_CUDA_API_VERSION
	.align		4
        /*0000*/ 	.byte	0x04, 0x37
        /*0002*/ 	.short	(.L_13271 - .L_13270)
.L_13270:
        /*0004*/ 	.word	0x00000082


	//----- nvinfo : EIATTR_KPARAM_INFO
	.align		4
.L_13271:
        /*0008*/ 	.byte	0x04, 0x17
        /*000a*/ 	.short	(.L_13273 - .L_13272)
.L_13272:
        /*000c*/ 	.word	0x00000000
        /*0010*/ 	.short	0x0003
        /*0012*/ 	.short	0x0018
        /*0014*/ 	.byte	0x00, 0xf0, 0x11, 0x00


	//----- nvinfo : EIATTR_KPARAM_INFO
	.align		4
.L_13273:
        /*0018*/ 	.byte	0x04, 0x17
        /*001a*/ 	.short	(.L_13275 - .L_13274)
.L_13274:
        /*001c*/ 	.word	0x00000000
        /*0020*/ 	.short	0x0002
        /*0022*/ 	.short	0x0010
        /*0024*/ 	.byte	0x00, 0xf5, 0x21, 0x00


	//----- nvinfo : EIATTR_KPARAM_INFO
	.align		4
.L_13275:
        /*0028*/ 	.byte	0x04, 0x17
        /*002a*/ 	.short	(.L_13277 - .L_13276)
.L_13276:
        /*002c*/ 	.word	0x00000000
        /*0030*/ 	.short	0x0001
        /*0032*/ 	.short	0x0008
        /*0034*/ 	.byte	0x00, 0xf5, 0x21, 0x00


	//----- nvinfo : EIATTR_KPARAM_INFO
	.align		4
.L_13277:
        /*0038*/ 	.byte	0x04, 0x17
        /*003a*/ 	.short	(.L_13279 - .L_13278)
.L_13278:
        /*003c*/ 	.word	0x00000000
        /*0040*/ 	.short	0x0000
        /*0042*/ 	.short	0x0000
        /*0044*/ 	.byte	0x00, 0xf5, 0x21, 0x00


	//----- nvinfo : EIATTR_SPARSE_MMA_MASK
	.align		4
.L_13279:
        /*0048*/ 	.byte	0x03, 0x50
        /*004a*/ 	.short	0x0000


	//----- nvinfo : EIATTR_MAXREG_COUNT
	.align		4
        /*004c*/ 	.byte	0x03, 0x1b
        /*004e*/ 	.short	0x00ff


	//----- nvinfo : EIATTR_MERCURY_ISA_VERSION
	.align		4
        /*0050*/ 	.byte	0x03, 0x5f
        /*0052*/ 	.short	0x0101


	//----- nvinfo : EIATTR_VRC_CTA_INIT_COUNT
	.align		4
        /*0054*/ 	.byte	0x02, 0x4a
	.zero		1
	.zero		1


	//----- nvinfo : EIATTR_EXIT_INSTR_OFFSETS
	.align		4
        /*0058*/ 	.byte	0x04, 0x1c
        /*005a*/ 	.short	(.L_13281 - .L_13280)


	//   ....[0]....
.L_13280:
        /*005c*/ 	.word	0x00000070


	//   ....[1]....
        /*0060*/ 	.word	0x00000130


	//----- nvinfo : EIATTR_CBANK_PARAM_SIZE
	.align		4
.L_13281:
        /*0064*/ 	.byte	0x03, 0x19
        /*0066*/ 	.short	0x001c


	//----- nvinfo : EIATTR_PARAM_CBANK
	.align		4
        /*0068*/ 	.byte	0x04, 0x0a
        /*006a*/ 	.short	(.L_13283 - .L_13282)
	.align		4
.L_13282:
        /*006c*/ 	.word	index@(.nv.constant0._Z10add_kernelILx546EEvPfS0_S0_i)
        /*0070*/ 	.short	0x0380
        /*0072*/ 	.short	0x001c


	//----- nvinfo : EIATTR_SW_WAR
	.align		4
.L_13283:
        /*0074*/ 	.byte	0x04, 0x36
        /*0076*/ 	.short	(.L_13285 - .L_13284)
.L_13284:
        /*0078*/ 	.word	0x00000008
.L_13285:


//--------------------- .nv.info._Z10add_kernelILx545EEvPfS0_S0_i --------------------------
	.section	.nv.info._Z10add_kernelILx545EEvPfS0_S0_i,"",@"SHT_CUDA_INFO"
	.sectionflags	@""
	.align	4


	//----- nvinfo : EIATTR_CUDA_API_VERSION
	.align		4
        /*0000*/ 	.byte	0x04, 0x37
        /*0002*/ 	.short	(.L_13287 - .L_13286)
.L_13286:
        /*0004*/ 	.word	0x00000082


	//----- nvinfo : EIATTR_KPARAM_INFO
	.align		4
.L_13287:
        /*0008*/ 	.byte	0x04, 0x17
        /*000a*/ 	.short	(.L_13289 - .L_13288)
.L_13288:
        /*000c*/ 	.word	0x00000000
        /*0010*/ 	.short	0x0003
        /*0012*/ 	.short	0x0018
        /*0014*/ 	.byte	0x00, 0xf0, 0x11, 0x00


	//----- nvinfo : EIATTR_KPARAM_INFO
	.align		4
.L_13289:
        /*0018*/ 	.byte	0x04, 0x17
        /*001a*/ 	.short	(.L_13291 - .L_13290)
.L_13290:
        /*001c*/ 	.word	0x00000000
        /*0020*/ 	.short	0x0002
        /*0022*/ 	.short	0x0010
        /*0024*/ 	.byte	0x00, 0xf5, 0x21, 0x00


	//----- nvinfo : EIATTR_KPARAM_INFO
	.align		4
.L_13291:
        /*0028*/ 	.byte	0x04, 0x17
        /*002a*/ 	.short	(.L_13293 - .L_13292)
.L_13292:
        /*002c*/ 	.word	0x00000000
        /*0030*/ 	.short	0x0001
        /*0032*/ 	.short	0x0008
        /*0034*/ 	.byte	0x00, 0xf5, 0x21, 0x00


	//----- nvinfo : EIATTR_KPARAM_INFO
	.align		4
.L_13293:
        /*0038*/ 	.byte	0x04, 0x17
        /*003a*/ 	.short	(.L_13295 - .L_13294)
.L_13294:
        /*003c*/ 	.word	0x00000000
        /*0040*/ 	.short	0x0000
        /*0042*/ 	.short	0x0000
        /*0044*/ 	.byte	0x00, 0xf5, 0x21, 0x00


	//----- nvinfo : EIATTR_SPARSE_MMA_MASK
	.align		4
.L_13295:
        /*0048*/ 	.byte	0x03, 0x50
        /*004a*/ 	.short	0x0000


	//----- nvinfo : EIATTR_MAXREG_COUNT
	.align		4
        /*004c*/ 	.byte	0x03, 0x1b
        /*004e*/ 	.short	0x00ff


	//----- nvinfo : EIATTR_MERCURY_ISA_VERSION
	.align		4
        /*0050*/ 	.byte	0x03, 0x5f
        /*0052*/ 	.short	0x0101


	//----- nvinfo : EIATTR_VRC_CTA_INIT_COUNT
	.align		4
        /*0054*/ 	.byte	0x02, 0x4a
	.zero		1
	.zero		1


	//----- nvinfo : EIATTR_EXIT_INSTR_OFFSETS
	.align		4
        /*0058*/ 	.byte	0x04, 0x1c
        /*005a*/ 	.short	(.L_13297 - .L_13296)


	//   ....[0]....
.L_13296:
        /*005c*/ 	.word	0x00000070


	//   ....[1]....
        /*0060*/ 	.word	0x00000130


	//----- nvinfo : EIATTR_CBANK_PARAM_SIZE
	.align		4
.L_13297:
        /*0064*/ 	.byte	0x03, 0x19
        /*0066*/ 	.short	0x001c


	//----- nvinfo : EIATTR_PARAM_CBANK
	.align		4
        /*0068*/ 	.byte	0x04, 0x0a
        /*006a*/ 	.short	(.L_13299 - .L_13298)
	.align		4
.L_13298:
        /*006c*/ 	.word	index@(.nv.constant0._Z10add_kernelILx545EEvPfS0_S0_i)
        /*0070*/ 	.short	0x0380
        /*0072*/ 	.short	0x001c


	//----- nvinfo : EIATTR_SW_WAR
	.align		4
.L_13299:
        /*0074*/ 	.byte	0x04, 0x36
        /*0076*/ 	.short	(.L_13301 - .L_13300)
.L_13300:
        /*0078*/ 	.word	0x00000008
.L_13301:


//--------------------- .nv.info._Z10add_kernelILx544EEvPfS0_S0_i --------------------------
	.section	.nv.info._Z10add_kernelILx544EEvPfS0_S0_i,"",@"SHT_CUDA_INFO"
	.sectionflags	@""
	.align	4


	//----- nvinfo : EIATTR_CUDA_API_VERSION
	.align		4
        /*0000*/ 	.byte	0x04, 0x37
        /*0002*/ 	.short	(.L_13303 - .L_13302)
.L_13302:
        /*0004*/ 	.word	0x00000082


	//----- nvinfo : EIATTR_KPARAM_INFO
	.align		4
.L_13303:
        /*0008*/ 	.byte	0x04, 0x17
        /*000a*/ 	.short	(.L_13305 - .L_13304)
.L_13304:
        /*000c*/ 	.word	0x00000000
        /*0010*/ 	.short	0x0003
        /*0012*/ 	.short	0x0018
        /*0014*/ 	.byte	0x00, 0xf0, 0x11, 0x00


	//----- nvinfo : EIATTR_KPARAM_INFO
	.align		4
.L_13305:
        /*0018*/ 	.byte	0x04, 0x17
        /*001a*/ 	.short	(.L_13307 - .L_13306)
.L_13306:
        /*001c*/ 	.word	0x00000000
        /*0020*/ 	.short	0x0002
        /*0022*/ 	.short	0x0010
        /*0024*/ 	.byte	0x00, 0xf5, 0x21, 0x00


	//----- nvinfo : EIATTR_KPARAM_INFO
	.align		4
.L_13307:
        /*0028*/ 	.byte	0x04, 0x17
        /*002a*/ 	.short	(.L_13309 - .L_13308)
.L_13308:
        /*002c*/ 	.word	0x00000000
        /*0030*/ 	.short	0x0001
        /*0032*/ 	.short	0x0008
        /*0034*/ 	.byte	0x00, 0xf5, 0x21, 0x00


	//----- nvinfo : EIATTR_KPARAM_INFO
	.align		4
.L_13309:
        /*0038*/ 	.byte	0x04, 0x17
        /*003a*/ 	.short	(.L_13311 - .L_13310)
.L_13310:
        /*003c*/ 	.word	0x00000000
        /*0040*/ 	.short	0x0000
        /*0042*/ 	.short	0x0000
        /*0044*/ 	.byte	0x00, 0xf5, 0x21, 0x00


	//----- nvinfo : EIATTR_SPARSE_MMA_MASK
	.align		4
.L_13311:
        /*0048*/ 	.byte	0x03, 0x50
        /*004a*/ 	.short	0x0000


	//----- nvinfo : EIATTR_MAXREG_COUNT
	.align		4
        /*004c*/ 	.byte	0x03, 0x1b
        /*004e*/ 	.short	0x00ff


	//----- nvinfo : EIATTR_MERCURY_ISA_VERSION
	.align		4
        /*0050*/ 	.byte	0x03, 0x5f
        /*0052*/ 	.short	0x0101


	//----- nvinfo : EIATTR_VRC_CTA_INIT_COUNT
	.align		4
        /*0054*/ 	.byte	0x02, 0x4a
	.zero		1
	.zero		1


	//----- nvinfo : EIATTR_EXIT_INSTR_OFFSETS
	.align		4
        /*0058*/ 	.byte	0x04, 0x1c
        /*005a*/ 	.short	(.L_13313 - .L_13312)


	//   ....[0]....
.L_13312:
        /*005c*/ 	.word	0x00000070


	//   ....[1]....
        /*0060*/ 	.word	0x00000130


	//----- nvinfo : EIATTR_CBANK_PARAM_SIZE
	.align		4
.L_13313:
        /*0064*/ 	.byte	0x03, 0x19
        /*0066*/ 	.short	0x001c


	//----- nvinfo : EIATTR_PARAM_CBANK
	.align		4
        /*0068*/ 	.byte	0x04, 0x0a
        /*006a*/ 	.short	(.L_13315 - .L_13314)
	.align		4
.L_13314:
        /*006c*/ 	.word	index@(.nv.constant0._Z10add_kernelILx544EEvPfS0_S0_i)
        /*0070*/ 	.short	0x0380
        /*0072*/ 	.short	0x001c


	//----- nvinfo : EIATTR_SW_WAR
	.align		4
.L_13315:
        /*0074*/ 	.byte	0x04, 0x36
        /*0076*/ 	.short	(.L_13317 - .L_13316)
.L_13316:
        /*0078*/ 	.word	0x00000008
.L_13317:


//--------------------- .nv.info._Z10add_kernelILx543EEvPfS0_S0_i --------------------------
	.section	.nv.info._Z10add_kernelILx543EEvPfS0_S0_i,"",@"SHT_CUDA_INFO"
	.sectionflags	@""
	.align	4


	//----- nvinfo : EIATTR_CUDA_API_VERSION
	.align		4
        /*0000*/ 	.byte	0x04, 0x37
        /*0002*/ 	.short	(.L_13319 - .L_13318)
.L_13318:
        /*0004*/ 	.word	0x00000082


	//----- nvinfo : EIATTR_KPARAM_INFO
	.align		4
.L_13319:
        /*0008*/ 	.byte	0x04, 0x17
        /*000a*/ 	.short	(.L_13321 - .L_13320)
.L_13320:
        /*000c*/ 	.word	0x00000000
        /*0010*/ 	.short	0x0003
        /*0012*/ 	.short	0x0018
        /*0014*/ 	.byte	0x00, 0xf0, 0x11, 0x00


	//----- nvinfo : EIATTR_KPARAM_INFO
	.align		4
.L_13321:
        /*0018*/ 	.byte	0x04, 0x17
        /*001a*/ 	.short	(.L_13323 - .L_13322)
.L_13322:
        /*001c*/ 	.word	0x00000000
        /*0020*/ 	.short	0x0002
        /*0022*/ 	.short	0x0010
        /*0024*/ 	.byte	0x00, 0xf5, 0x21, 0x00


	//----- nvinfo : EIATTR_KPARAM_INFO
	.align		4
.L_13323:
        /*0028*/ 	.byte	0x04, 0x17
        /*002a*/ 	.short	(.L_13325 - .L_13324)
.L_13324:
        /*002c*/ 	.word	0x00000000
        /*0030*/ 	.short	0x0001
        /*0032*/ 	.short	0x0008
        /*0034*/ 	.byte	0x00, 0xf5, 0x21, 0x00


	//----- nvinfo : EIATTR_KPARAM_INFO
	.align		4
.L_13325:
        /*0038*/ 	.byte	0x04, 0x17
        /*003a*/ 	.short	(.L_13327 - .L_13326)
.L_13326:
        /*003c*/ 	.word	0x00000000
        /*0040*/ 	.short	0x0000
        /*0042*/ 	.short	0x0000
        /*0044*/ 	.byte	0x00, 0xf5, 0x21, 0x00


	//----- nvinfo : EIATTR_SPARSE_MMA_MASK
	.align		4
.L_13327:
        /*0048*/ 	.byte	0x03, 0x50
        /*004a*/ 	.short	0x0000


	//----- nvinfo : EIATTR_MAXREG_COUNT
	.align		4
        /*004c*/ 	.byte	0x03, 0x1b
        /*004e*/ 	.short	0x00ff


	//----- nvinfo : EIATTR_MERCURY_ISA_VERSION
	.align		4
        /*0050*/ 	.byte	0x03, 0x5f
        /*0052*/ 	.short	0x0101


	//----- nvinfo : EIATTR_VRC_CTA_INIT_COUNT
	.align		4
        /*0054*/ 	.byte	0x02, 0x4a
	.zero		1
	.zero		1


	//----- nvinfo : EIATTR_EXIT_INSTR_OFFSETS
	.align		4
        /*0058*/ 	.byte	0x04, 0x1c
        /*005a*/ 	.short	(.L_13329 - .L_13328)


	//   ....[0]....
.L_13328:
        /*005c*/ 	.word	0x00000070


	//   ....[1]....
        /*0060*/ 	.word	0x00000130


	//----- nvinfo : EIATTR_CBANK_PARAM_SIZE
	.align		4
.L_13329:
        /*0064*/ 	.byte	0x03, 0x19
        /*0066*/ 	.short	0x001c


	//----- nvinfo : EIATTR_PARAM_CBANK
	.align		4
        /*0068*/ 	.byte	0x04, 0x0a
        /*006a*/ 	.short	(.L_13331 - .L_13330)
	.align		4
.L_13330:
        /*006c*/ 	.word	index@(.nv.constant0._Z10add_kernelILx543EEvPfS0_S0_i)
        /*0070*/ 	.short	0x0380
        /*0072*/ 	.short	0x001c


	//----- nvinfo : EIATTR_SW_WAR
	.align		4
.L_13331:
        /*0074*/ 	.byte	0x04, 0x36
        /*0076*/ 	.short	(.L_13333 - .L_13332)
.L_13332:
        /*0078*/ 	.word	0x00000008
.L_13333:


//--------------------- .nv.info._Z10add_kernelILx542EEvPfS0_S0_i --------------------------
	.section	.nv.info._Z10add_kernelILx542EEvPfS0_S0_i,"",@"SHT_CUDA_INFO"
	.sectionflags	@""
	.align	4


	//----- nvinfo : EIATTR_CUDA_API_VERSION
	.align		4
        /*0000*/ 	.byte	0x04, 0x37
        /*0002*/ 	.short	(.L_13335 - .L_13334)
.L_13334:
        /*0004*/ 	.word	0x00000082


	//----- nvinfo : EIATTR_KPARAM_INFO
	.align		4
.L_13335:
        /*0008*/ 	.byte	0x04, 0x17
        /*000a*/ 	.short	(.L_13337 - .L_13336)
.L_13336:
        /*000c*/ 	.word	0x00000000
        /*0010*/ 	.short	0x0003
        /*0012*/ 	.short	0x0018
        /*0014*/ 	.byte	0x00, 0xf0, 0x11, 0x00


	//----- nvinfo : EIATTR_KPARAM_INFO
	.align		4
.L_13337:
        /*0018*/ 	.byte	0x04, 0x17
        /*001a*/ 	.short	(.L_13339 - .L_13338)
.L_13338:
        /*001c*/ 	.word	0x00000000
        /*0020*/ 	.short	0x0002
        /*0022*/ 	.short	0x0010
        /*0024*/ 	.byte	0x00, 0xf5, 0x21, 0x00


	//----- nvinfo : EIATTR_KPARAM_INFO
	.align		4
.L_13339:
        /*0028*/ 	.byte	0x04, 0x17
        /*002a*/ 	.short	(.L_13341 - .L_13340)
.L_13340:
        /*002c*/ 	.word	0x00000000
        /*0030*/ 	.short	0x0001
        /*0032*/ 	.short	0x0008
        /*0034*/ 	.byte	0x00, 0xf5, 0x21, 0x00


	//----- nvinfo : EIATTR_KPARAM_INFO
	.align		4
.L_13341:
        /*0038*/ 	.byte	0x04, 0x17
        /*003a*/ 	.short	(.L_13343 - .L_13342)
.L_13342:
        /*003c*/ 	.word	0x00000000
        /*0040*/ 	.short	0x0000
        /*0042*/ 	.short	0x0000
        /*0044*/ 	.byte	0x00, 0xf5, 0x21, 0x00


	//----- nvinfo : EIATTR_SPARSE_MMA_MASK
	.align		4
.L_13343:
        /*0048*/ 	.byte	0x03, 0x50
        /*004a*/ 	.short	0x0000


	//----- nvinfo : EIATTR_MAXREG_COUNT
	.align		4
        /*004c*/ 	.byte	0x03, 0x1b
        /*004e*/ 	.short	0x00ff


	//----- nvinfo : EIATTR_MERCURY_ISA_VERSION
	.align		4
        /*0050*/ 	.byte	0x03, 0x5f
        /*0052*/ 	.short	0x0101


	//----- nvinfo : EIATTR_VRC_CTA_INIT_COUNT
	.align		4
        /*0054*/ 	.byte	0x02, 0x4a
	.zero		1
	.zero		1


	//----- nvinfo : EIATTR_EXIT_INSTR_OFFSETS
	.align		4
        /*0058*/ 	.byte	0x04, 0x1c
        /*005a*/ 	.short	(.L_13345 - .L_13344)


	//   ....[0]....
.L_13344:
        /*005c*/ 	.word	0x00000070


	//   ....[1]....
        /*0060*/ 	.word	0x00000130


	//----- nvinfo : EIATTR_CBANK_PARAM_SIZE
	.align		4
.L_13345:
        /*0064*/ 	.byte	0x03, 0x19
        /*0066*/ 	.short	0x001c


	//----- nvinfo : EIATTR_PARAM_CBANK
	.align		4
        /*0068*/ 	.byte	0x04, 0x0a
        /*006a*/ 	.short	(.L_13347 - .L_13346)
	.align		4
.L_13346:
        /*006c*/ 	.word	index@(.nv.constant0._Z10add_kernelILx542EEvPfS0_S0_i)
        /*0070*/ 	.short	0x0380
        /*0072*/ 	.short	0x001c


	//----- nvinfo : EIATTR_SW_WAR
	.align		4
.L_13347:
        /*0074*/ 	.byte	0x04, 0x36
        /*0076*/ 	.short	(.L_13349 - .L_13348)
.L_13348:
        /*0078*/ 	.word	0x00000008
.L_13349:


//--------------------- .nv.info._Z10add_kernelILx541EEvPfS0_S0_i --------------------------
	.section	.nv.info._Z10add_kernelILx541EEvPfS0_S0_i,"",@"SHT_CUDA_INFO"
	.sectionflags	@""
	.align	4


	//----- nvinfo : EIATTR_CUDA_API_VERSION
	.align		4
        /*0000*/ 	.byte	0x04, 0x37
        /*0002*/ 	.short	(.L_13351 - .L_13350)
.L_13350:
        /*0004*/ 	.word	0x00000082


	//----- nvinfo : EIATTR_KPARAM_INFO
	.align		4
.L_13351:
        /*0008*/ 	.byte	0x04, 0x17
        /*000a*/ 	.short	(.L_13353 - .L_13352)
.L_13352:
        /*000c*/ 	.word	0x00000000
        /*0010*/ 	.short	0x0003
        /*0012*/ 	.short	0x0018
        /*0014*/ 	.byte	0x00, 0xf0, 0x11, 0x00


	//----- nvinfo : EIATTR_KPARAM_INFO
	.align		4
.L_13353:
        /*0018*/ 	.byte	0x04, 0x17
        /*001a*/ 	.short	(.L_13355 - .L_13354)
.L_13354:
        /*001c*/ 	.word	0x00000000
        /*0020*/ 	.short	0x0002
        /*0022*/ 	.short	0x0010
        /*0024*/ 	.byte	0x00, 0xf5, 0x21, 0x00


	//----- nvinfo : EIATTR_KPARAM_INFO
	.align		4
.L_13355:
        /*0028*/ 	.byte	0x04, 0x17
        /*002a*/ 	.short	(.L_13357 - .L_13356)
.L_13356:
        /*002c*/ 	.word	0x00000000
        /*0030*/ 	.short	0x0001
        /*0032*/ 	.short	0x0008
        /*0034*/ 	.byte	0x00, 0xf5, 0x21, 0x00


	//----- nvinfo : EIATTR_KPARAM_INFO
	.align		4
.L_13357:
        /*0038*/ 	.byte	0x04, 0x17
        /*003a*/ 	.short	(.L_13359 - .L_13358)
.L_13358:
        /*003c*/ 	.word	0x00000000
        /*0040*/ 	.short	0x0000
        /*0042*/ 	.short	0x0000
        /*0044*/ 	.byte	0x00, 0xf5, 0x21, 0x00


	//----- nvinfo : EIATTR_SPARSE_MMA_MASK
	.align		4
.L_13359:
        /*0048*/ 	.byte	0x03, 0x50
        /*004a*/ 	.short	0x0000


	//----- nvinfo : EIATTR_MAXREG_COUNT
	.align		4
        /*004c*/ 	.byte	0x03, 0x1b
        /*004e*/ 	.short	0x00ff


	//----- nvinfo : EIATTR_MERCURY_ISA_VERSION
	.align		4
        /*0050*/ 	.byte	0x03, 0x5f
        /*0052*/ 	.short	0x0101


	//----- nvinfo : EIATTR_VRC_CTA_INIT_COUNT
	.align		4
        /*0054*/ 	.byte	0x02, 0x4a
	.zero		1
	.zero		1


	//----- nvinfo : EIATTR_EXIT_INSTR_OFFSETS
	.align		4
        /*0058*/ 	.byte	0x04, 0x1c
        /*005a*/ 	.short	(.L_13361 - .L_13360)


	//   ....[0]....
.L_13360:
        /*005c*/ 	.word	0x00000070


	//   ....[1]....
        /*0060*/ 	.word	0x00000130


	//----- nvinfo : EIATTR_CBANK_PARAM_SIZE
	.align		4
.L_13361:
        /*0064*/ 	.byte	0x03, 0x19
        /*0066*/ 	.short	0x001c


	//----- nvinfo : EIATTR_PARAM_CBANK
	.align		4
        /*0068*/ 	.byte	0x04, 0x0a
        /*006a*/ 	.short	(.L_13363 - .L_13362)
	.align		4
.L_13362:
        /*006c*/ 	.word	index@(.nv.constant0._Z10add_kernelILx541EEvPfS0_S0_i)
        /*0070*/ 	.short	0x0380
        /*0072*/ 	.short	0x001c


	//----- nvinfo : EIATTR_SW_WAR
	.align		4
.L_13363:
        /*0074*/ 	.byte	0x04, 0x36
        /*0076*/ 	.short	(.L_13365 - .L_13364)
.L_13364:
        /*0078*/ 	.word	0x00000008
.L_13365:


//--------------------- .nv.info._Z10add_kernelILx540EEvPfS0_S0_i --------------------------
	.section	.nv.info._Z10add_kernelILx540EEvPfS0_S0_i,"",@"SHT_CUDA_INFO"
	.sectionflags	@""
	.align	4


	//----- nvinfo : EIATTR_CUDA_API_VERSION
	.align		4
        /*0000*/ 	.byte	0x04, 0x37
        /*0002*/ 	.short	(.L_13367 - .L_13366)
.L_13366:
        /*0004*/ 	.word	0x00000082


	//----- nvinfo : EIATTR_KPARAM_INFO
	.align		4
.L_13367:
        /*0008*/ 	.byte	0x04, 0x17
        /*000a*/ 	.short	(.L_13369 - .L_13368)
.L_13368:
        /*000c*/ 	.word	0x00000000
        /*0010*/ 	.short	0x0003
        /*0012*/ 	.short	0x0018
        /*0014*/ 	.byte	0x00, 0xf0, 0x11, 0x00


	//----- nvinfo : EIATTR_KPARAM_INFO
	.align		4
.L_13369:
        /*0018*/ 	.byte	0x04, 0x17
        /*001a*/ 	.short	(.L_13371 - .L_13370)
.L_13370:
        /*001c*/ 	.word	0x00000000
        /*0020*/ 	.short	0x0002
        /*0022*/ 	.short	0x0010
        /*0024*/ 	.byte	0x00, 0xf5, 0x21, 0x00


	//----- nvinfo : EIATTR_KPARAM_INFO
	.align		4
.L_13371:
        /*0028*/ 	.byte	0x04, 0x17
        /*002a*/ 	.short	(.L_13373 - .L_13372)
.L_13372:
        /*002c*/ 	.word	0x00000000
        /*0030*/ 	.short	0x0001
        /*0032*/ 	.short	0x0008
        /*0034*/ 	.byte	0x00, 0xf5, 0x21, 0x00


	//----- nvinfo : EIATTR_KPARAM_INFO
	.align		4
.L_13373:
        /*0038*/ 	.byte	0x04, 0x17
        /*003a*/ 	.short	(.L_13375 - .L_13374)
.L_13374:
        /*003c*/ 	.word	0x00000000
        /*0040*/ 	.short	0x0000
        /*0042*/ 	.short	0x0000
        /*0044*/ 	.byte	0x00, 0xf5, 0x21, 0x00


	//----- nvinfo : EIATTR_SPARSE_MMA_MASK
	.align		4
.L_13375:
        /*0048*/ 	.byte	0x03, 0x50
        /*004a*/ 	.short	0x0000


	//----- nvinfo : EIATTR_MAXREG_COUNT
	.align		4
        /*004c*/ 	.byte	0x03, 0x1b
        /*004e*/ 	.short	0x00ff


	//----- nvinfo : EIATTR_MERCURY_ISA_VERSION
	.align		4
        /*0050*/ 	.byte	0x03, 0x5f
        /*0052*/ 	.short	0x0101


	//----- nvinfo : EIATTR_VRC_CTA_INIT_COUNT
	.align		4
        /*0054*/ 	.byte	0x02, 0x4a
	.zero		1
	.zero		1


	//----- nvinfo : EIATTR_EXIT_INSTR_OFFSETS
	.align		4
        /*0058*/ 	.byte	0x04, 0x1c
        /*005a*/ 	.short	(.L_13377 - .L_13376)


	//   ....[0]....
.L_13376:
        /*005c*/ 	.word	0x00000070


	//   ....[1]....
        /*0060*/ 	.word	0x00000130


	//----- nvinfo : EIATTR_CBANK_PARAM_SIZE
	.align		4
.L_13377:
        /*0064*/ 	.byte	0x03, 0x19
        /*0066*/ 	.short	0x001c


	//----- nvinfo : EIATTR_PARAM_CBANK
	.align		4
        /*0068*/ 	.byte	0x04, 0x0a
        /*006a*/ 	.short	(.L_13379 - .L_13378)
	.align		4
.L_13378:
        /*006c*/ 	.word	index@(.nv.constant0._Z10add_kernelILx540EEvPfS0_S0_i)
        /*0070*/ 	.short	0x0380
        /*0072*/ 	.short	0x001c


	//----- nvinfo : EIATTR_SW_WAR
	.align		4
.L_13379:
        /*0074*/ 	.byte	0x04, 0x36
        /*0076*/ 	.short	(.L_13381 - .L_13380)
.L_13380:
        /*0078*/ 	.word	0x00000008
.L_13381:


//--------------------- .nv.info._Z10add_kernelILx539EEvPfS0_S0_i --------------------------
	.section	.nv.info._Z10add_kernelILx539EEvPfS0_S0_i,"",@"SHT_CUDA_INFO"
	.sectionflags	@""
	.align	4


	//----- nvinfo : EIATTR_CUDA_API_VERSION
	.align		4
        /*0000*/ 	.byte	0x04, 0x37
        /*0002*/ 	.short	(.L_13383 - .L_13382)
.L_13382:
        /*0004*/ 	.word	0x00000082


	//----- nvinfo : EIATTR_KPARAM_INFO
	.align		4
.L_13383:
        /*0008*/ 	.byte	0x04, 0x17
        /*000a*/ 	.short	(.L_13385 - .L_13384)
.L_13384:
        /*000c*/ 	.word	0x00000000
        /*0010*/ 	.short	0x0003
        /*0012*/ 	.short	0x0018
        /*0014*/ 	.byte	0x00, 0xf0, 0x11, 0x00


	//----- nvinfo : EIATTR_KPARAM_INFO
	.align		4
.L_13385:
        /*0018*/ 	.byte	0x04, 0x17
        /*001a*/ 	.short	(.L_13387 - .L_13386)
.L_13386:
        /*001c*/ 	.word	0x00000000
        /*0020*/ 	.short	0x0002
        /*0022*/ 	.short	0x0010
        /*0024*/ 	.byte	0x00, 0xf5, 0x21, 0x00


	//----- nvinfo : EIATTR_KPARAM_INFO
	.align		4
.L_13387:
        /*0028*/ 	.byte	0x04, 0x17
        /*002a*/ 	.short	(.L_13389 - .L_13388)
.L_13388:
        /*002c*/ 	.word	0x00000000
        /*0030*/ 	.short	0x0001
        /*0032*/ 	.short	0x0008
        /*0034*/ 	.byte	0x00, 0xf5, 0x21, 0x00


	//----- nvinfo : EIATTR_KPARAM_INFO
	.align		4
.L_13389:
        /*0038*/ 	.byte	0x04, 0x17
        /*003a*/ 	.short	(.L_13391 - .L_13390)
.L_13390:
        /*003c*/ 	.word	0x00000000
        /*0040*/ 	.short	0x0000
        /*0042*/ 	.short	0x0000
        /*0044*/ 	.byte	0x00, 0xf5, 0x21, 0x00


	//----- nvinfo : EIATTR_SPARSE_MMA_MASK
	.align		4
.L_13391:
        /*0048*/ 	.byte	0x03, 0x50
        /*004a*/ 	.short	0x0000


	//----- nvinfo : EIATTR_MAXREG_COUNT
	.align		4
        /*004c*/ 	.byte	0x03, 0x1b
        /*004e*/ 	.short	0x00ff


	//----- nvinfo : EIATTR_MERCURY_ISA_VERSION
	.align		4
        /*0050*/ 	.byte	0x03, 0x5f
        /*0052*/ 	.short	0x0101


	//----- nvinfo : EIATTR_VRC_CTA_INIT_COUNT
	.align		4
        /*0054*/ 	.byte	0x02, 0x4a
	.zero		1
	.zero		1


	//----- nvinfo : EIATTR_EXIT_INSTR_OFFSETS
	.align		4
        /*0058*/ 	.byte	0x04, 0x1c
        /*005a*/ 	.short	(.L_13393 - .L_13392)


	//   ....[0]....
.L_13392:
        /*005c*/ 	.word	0x00000070


	//   ....[1]....
        /*0060*/ 	.word	0x00000130


	//----- nvinfo : EIATTR_CBANK_PARAM_SIZE
	.align		4
.L_13393:
        /*0064*/ 	.byte	0x03, 0x19
        /*0066*/ 	.short	0x001c


	//----- nvinfo : EIATTR_PARAM_CBANK
	.align		4
        /*0068*/ 	.byte	0x04, 0x0a
        /*006a*/ 	.short	(.L_13395 - .L_13394)
	.align		4
.L_13394:
        /*006c*/ 	.word	index@(.nv.constant0._Z10add_kernelILx539EEvPfS0_S0_i)
        /*0070*/ 	.short	0x0380
        /*0072*/ 	.short	0x001c


	//----- nvinfo : EIATTR_SW_WAR
	.align		4
.L_13395:
        /*0074*/ 	.byte	0x04, 0x36
        /*0076*/ 	.short	(.L_13397 - .L_13396)
.L_13396:
        /*0078*/ 	.word	0x00000008
.L_13397:


//--------------------- .nv.info._Z10add_kernelILx538EEvPfS0_S0_i --------------------------
	.section	.nv.info._Z10add_kernelILx538EEvPfS0_S0_i,"",@"SHT_CUDA_INFO"
	.sectionflags	@""
	.align	4


	//----- nvinfo : EIATTR_CUDA_API_VERSION
	.align		4
        /*0000*/ 	.byte	0x04, 0x37
        /*0002*/ 	.short	(.L_13399 - .L_13398)
.L_13398:
        /*0004*/ 	.word	0x00000082


	//----- nvinfo : EIATTR_KPARAM_INFO
	.align		4
.L_13399:
        /*0008*/ 	.byte	0x04, 0x17
        /*000a*/ 	.short	(.L_13401 - .L_13400)
.L_13400:
        /*000c*/ 	.word	0x00000000
        /*0010*/ 	.short	0x0003
        /*0012*/ 	.short	0x0018
        /*0014*/ 	.byte	0x00, 0xf0, 0x11, 0x00


	//----- nvinfo : EIATTR_KPARAM_INFO
	.align		4
.L_13401:
        /*0018*/ 	.byte	0x04, 0x17
        /*001a*/ 	.short	(.L_13403 - .L_13402)
.L_13402:
        /*001c*/ 	.word	0x00000000
        /*0020*/ 	.short	0x0002
        /*0022*/ 	.short	0x0010
        /*0024*/ 	.byte	0x00, 0xf5, 0x21, 0x00


	//----- nvinfo : EIATTR_KPARAM_INFO
	.align		4
.L_13403:
        /*0028*/ 	.byte	0x04, 0x17
        /*002a*/ 	.short	(.L_13405 - .L_13404)
.L_13404:
        /*002c*/ 	.word	0x00000000
        /*0030*/ 	.short	0x0001
        /*0032*/ 	.short	0x0008
        /*0034*/ 	.byte	0x00, 0xf5, 0x21, 0x00


	//----- nvinfo : EIATTR_KPARAM_INFO
	.align		4
.L_13405:
        /*0038*/ 	.byte	0x04, 0x17
        /*003a*/ 	.short	(.L_13407 - .L_13406)
.L_13406:
        /*003c*/ 	.word	0x00000000
        /*0040*/ 	.short	0x0000
        /*0042*/ 	.short	0x0000
        /*0044*/ 	.byte	0x00, 0xf5, 0x21, 0x00


	//----- nvinfo : EIATTR_SPARSE_MMA_MASK
	.align		4
.L_13407:
        /*0048*/ 	.byte	0x03, 0x50
        /*004a*/ 	.short	0x0000


	//----- nvinfo : EIATTR_MAXREG_COUNT
	.align		4
        /*004c*/ 	.byte	0x03, 0x1b
        /*004e*/ 	.short	0x00ff


	//----- nvinfo : EIATTR_MERCURY_ISA_VERSION
	.align		4
        /*0050*/ 	.byte	0x03, 0x5f
        /*0052*/ 	.short	0x0101


	//----- nvinfo : EIATTR_VRC_CTA_INIT_COUNT
	.align		4
        /*0054*/ 	.byte	0x02, 0x4a
	.zero		1
	.zero		1


	//----- nvinfo : EIATTR_EXIT_INSTR_OFFSETS
	.align		4
        /*0058*/ 	.byte	0x04, 0x1c
        /*005a*/ 	.short	(.L_13409 - .L_13408)


	//   ....[0]....
.L_13408:
        /*005c*/ 	.word	0x00000070


	//   ....[1]....
        /*0060*/ 	.word	0x00000130


	//----- nvinfo : EIATTR_CBANK_PARAM_SIZE
	.align		4
.L_13409:
        /*0064*/ 	.byte	0x03, 0x19
        /*0066*/ 	.short	0x001c


	//----- nvinfo : EIATTR_PARAM_CBANK
	.align		4
        /*0068*/ 	.byte	0x04, 0x0a
        /*006a*/ 	.short	(.L_13411 - .L_13410)
	.align		4
.L_13410:
        /*006c*/ 	.word	index@(.nv.constant0._Z10add_kernelILx538EEvPfS0_S0_i)
        /*0070*/ 	.short	0x0380
        /*0072*/ 	.short	0x001c


	//----- nvinfo : EIATTR_SW_WAR
	.align		4
.L_13411:
        /*0074*/ 	.byte	0x04, 0x36
        /*0076*/ 	.short	(.L_13413 - .L_13412)
.L_13412:
        /*0078*/ 	.word	0x00000008
.L_13413:


//--------------------- .nv.info._Z10add_kernelILx537EEvPfS0_S0_i --------------------------
	.section	.nv.info._Z10add_kernelILx537EEvPfS0_S0_i,"",@"SHT_CUDA_INFO"
	.sectionflags	@""
	.align	4


	//----- nvinfo : EIATTR_CUDA_API_VERSION
	.align		4
        /*0000*/ 	.byte	0x04, 0x37
        /*0002*/ 	.short	(.L_13415 - .L_13414)
.L_13414:
        /*0004*/ 	.word	0x00000082


	//----- nvinfo : EIATTR_KPARAM_INFO
	.align		4
.L_13415:
        /*0008*/ 	.byte	0x04, 0x17
        /*000a*/ 	.short	(.L_13417 - .L_13416)
.L_13416:
        /*000c*/ 	.word	0x00000000
        /*0010*/ 	.short	0x0003
        /*0012*/ 	.short	0x0018
        /*0014*/ 	.byte	0x00, 0xf0, 0x11, 0x00


	//----- nvinfo : EIATTR_KPARAM_INFO
	.align		4
.L_13417:
        /*0018*/ 	.byte	0x04, 0x17
        /*001a*/ 	.short	(.L_13419 - .L_13418)
.L_13418:
        /*001c*/ 	.word	0x00000000
        /*0020*/ 	.short	0x0002
        /*0022*/ 	.short	0x0010
        /*0024*/ 	.byte	0x00, 0xf5, 0x21, 0x00


	//----- nvinfo : EIATTR_KPARAM_INFO
	.align		4
.L_13419:
        /*0028*/ 	.byte	0x04, 0x17
        /*002a*/ 	.short	(.L_13421 - .L_13420)
.L_13420:
        /*002c*/ 	.word	0x00000000
        /*0030*/ 	.short	0x0001
        /*0032*/ 	.short	0x0008
        /*0034*/ 	.byte	0x00, 0xf5, 0x21, 0x00


	//----- nvinfo : EIATTR_KPARAM_INFO
	.align		4
.L_13421:
        /*0038*/ 	.byte	0x04, 0x17
        /*003a*/ 	.short	(.L_13423 - .L_13422)
.L_13422:
        /*003c*/ 	.word	0x00000000
        /*0040*/ 	.short	0x0000
        /*0042*/ 	.short	0x0000
        /*0044*/ 	.byte	0x00, 0xf5, 0x21, 0x00


	//----- nvinfo : EIATTR_SPARSE_MMA_MASK
	.align		4
.L_13423:
        /*0048*/ 	.byte	0x03, 0x50
        /*004a*/ 	.short	0x0000


	//----- nvinfo : EIATTR_MAXREG_COUNT
	.align		4
        /*004c*/ 	.byte	0x03, 0x1b
        /*004e*/ 	.short	0x00ff


	//----- nvinfo : EIATTR_MERCURY_ISA_VERSION
	.align		4
        /*0050*/ 	.byte	0x03, 0x5f
        /*0052*/ 	.short	0x0101


	//----- nvinfo : EIATTR_VRC_CTA_INIT_COUNT
	.align		4
        /*0054*/ 	.byte	0x02, 0x4a
	.zero		1
	.zero		1


	//----- nvinfo : EIATTR_EXIT_INSTR_OFFSETS
	.align		4
        /*0058*/ 	.byte	0x04, 0x1c
        /*005a*/ 	.short	(.L_13425 - .L_13424)


	//   ....[0]....
.L_13424:
        /*005c*/ 	.word	0x00000070


	//   ....[1]....
        /*0060*/ 	.word	0x00000130


	//----- nvinfo : EIATTR_CBANK_PARAM_SIZE
	.align		4
.L_13425:
        /*0064*/ 	.byte	0x03, 0x19
        /*0066*/ 	.short	0x001c


	//----- nvinfo : EIATTR_PARAM_CBANK
	.align		4
        /*0068*/ 	.byte	0x04, 0x0a
        /*006a*/ 	.short	(.L_13427 - .L_13426)
	.align		4
.L_13426:
        /*006c*/ 	.word	index@(.nv.constant0._Z10add_kernelILx537EEvPfS0_S0_i)
        /*0070*/ 	.short	0x0380
        /*0072*/ 	.short	0x001c


	//----- nvinfo : EIATTR_SW_WAR
	.align		4
.L_13427:
        /*0074*/ 	.byte	0x04, 0x36
        /*0076*/ 	.short	(.L_13429 - .L_13428)
.L_13428:
        /*0078*/ 	.word	0x00000008
.L_13429:


//--------------------- .nv.info._Z10add_kernelILx536EEvPfS0_S0_i --------------------------
	.section	.nv.info._Z10add_kernelILx536EEvPfS0_S0_i,"",@"SHT_CUDA_INFO"
	.sectionflags	@""
	.align	4


	//----- nvinfo : EIATTR_CUDA_API_VERSION
	.align		4
        /*0000*/ 	.byte	0x04, 0x37
        /*0002*/ 	.short	(.L_13431 - .L_13430)
.L_13430:
        /*0004*/ 	.word	0x00000082


	//----- nvinfo : EIATTR_KPARAM_INFO
	.align		4
.L_13431:
        /*0008*/ 	.byte	0x04, 0x17
        /*000a*/ 	.short	(.L_13433 - .L_13432)
.L_13432:
        /*000c*/ 	.word	0x00000000
        /*0010*/ 	.short	0x0003
        /*0012*/ 	.short	0x0018
        /*0014*/ 	.byte	0x00, 0xf0, 0x11, 0x00


	//----- nvinfo : EIATTR_KPARAM_INFO
	.align		4
.L_13433:
        /*0018*/ 	.byte	0x04, 0x17
        /*001a*/ 	.short	(.L_13435 - .L_13434)
.L_13434:
        /*001c*/ 	.word	0x00000000
        /*0020*/ 	.short	0x0002
        /*0022*/ 	.short	0x0010
        /*0024*/ 	.byte	0x00, 0xf5, 0x21, 0x00


	//----- nvinfo : EIATTR_KPARAM_INFO
	.align		4
.L_13435:
        /*0028*/ 	.byte	0x04, 0x17
        /*002a*/ 	.short	(.L_13437 - .L_13436)
.L_13436:
        /*002c*/ 	.word	0x00000000
        /*0030*/ 	.short	0x0001
        /*0032*/ 	.short	0x0008
        /*0034*/ 	.byte	0x00, 0xf5, 0x21, 0x00


	//----- nvinfo : EIATTR_KPARAM_INFO
	.align		4
.L_13437:
        /*0038*/ 	.byte	0x04, 0x17
        /*003a*/ 	.short	(.L_13439 - .L_13438)
.L_13438:
        /*003c*/ 	.word	0x00000000
        /*0040*/ 	.short	0x0000
        /*0042*/ 	.short	0x0000
        /*0044*/ 	.byte	0x00, 0xf5, 0x21, 0x00


	//----- nvinfo : EIATTR_SPARSE_MMA_MASK
	.align		4
.L_13439:
        /*0048*/ 	.byte	0x03, 0x50
        /*004a*/ 	.short	0x0000


	//----- nvinfo : EIATTR_MAXREG_COUNT
	.align		4
        /*004c*/ 	.byte	0x03, 0x1b
        /*004e*/ 	.short	0x00ff


	//----- nvinfo : EIATTR_MERCURY_ISA_VERSION
	.align		4
        /*0050*/ 	.byte	0x03, 0x5f
        /*0052*/ 	.short	0x0101


	//----- nvinfo : EIATTR_VRC_CTA_INIT_COUNT
	.align		4
        /*0054*/ 	.byte	0x02, 0x4a
	.zero		1
	.zero		1


	//----- nvinfo : EIATTR_EXIT_INSTR_OFFSETS
	.align		4
        /*0058*/ 	.byte	0x04, 0x1c
        /*005a*/ 	.short	(.L_13441 - .L_13440)


	//   ....[0]....
.L_13440:
        /*005c*/ 	.word	0x00000070


	//   ....[1]....
        /*0060*/ 	.word	0x00000130


	//----- nvinfo : EIATTR_CBANK_PARAM_SIZE
	.align		4
.L_13441:
        /*0064*/ 	.byte	0x03, 0x19
        /*0066*/ 	.short	0x001c


	//----- nvinfo : EIATTR_PARAM_CBANK
	.align		4
        /*0068*/ 	.byte	0x04, 0x0a
        /*006a*/ 	.short	(.L_13443 - .L_13442)
	.align		4
.L_13442:
        /*006c*/ 	.word	index@(.nv.constant0._Z10add_kernelILx536EEvPfS0_S0_i)
        /*0070*/ 	.short	0x0380
        /*0072*/ 	.short	0x001c


	//----- nvinfo : EIATTR_SW_WAR
	.align		4
.L_13443:
        /*0074*/ 	.byte	0x04, 0x36
        /*0076*/ 	.short	(.L_13445 - .L_13444)
.L_13444:
        /*0078*/ 	.word	0x00000008
.L_13445:


//--------------------- .nv.info._Z10add_kernelILx535EEvPfS0_S0_i --------------------------
	.section	.nv.info._Z10add_kernelILx535EEvPfS0_S0_i,"",@"SHT_CUDA_INFO"
	.sectionflags	@""
	.align	4


	//----- nvinfo : EIATTR_CUDA_API_VERSION
	.align		4
        /*0000*/ 	.byte	0x04, 0x37
        /*0002*/ 	.short	(.L_13447 - .L_13446)
.L_13446:
        /*0004*/ 	.word	0x00000082


	//----- nvinfo : EIATTR_KPARAM_INFO
	.align		4
.L_13447:
        /*0008*/ 	.byte	0x04, 0x17
        /*000a*/ 	.short	(.L_13449 - .L_13448)
.L_13448:
        /*000c*/ 	.word	0x00000000
        /*0010*/ 	.short	0x0003
        /*0012*/ 	.short	0x0018
        /*0014*/ 	.byte	0x00, 0xf0, 0x11, 0x00


	//----- nvinfo : EIATTR_KPARAM_INFO
	.align		4
.L_13449:
        /*0018*/ 	.byte	0x04, 0x17
        /*001a*/ 	.short	(.L_13451 - .L_13450)
.L_13450:
        /*001c*/ 	.word	0x00000000
        /*0020*/ 	.short	0x0002
        /*0022*/ 	.short	0x0010
        /*0024*/ 	.byte	0x00, 0xf5, 0x21, 0x00


	//----- nvinfo : EIATTR_KPARAM_INFO
	.align		4
.L_13451:
        /*0028*/ 	.byte	0x04, 0x17
        /*002a*/ 	.short	(.L_13453 - .L_13452)
.L_13452:
        /*002c*/ 	.word	0x00000000
        /*0030*/ 	.short	0x0001
        /*0032*/ 	.short	0x0008
        /*0034*/ 	.byte	0x00, 0xf5, 0x21, 0x00


	//----- nvinfo : EIATTR_KPARAM_INFO
	.align		4
.L_13453:
        /*0038*/ 	.byte	0x04, 0x17
        /*003a*/ 	.short	(.L_13455 - .L_13454)
.L_13454:
        /*003c*/ 	.word	0x00000000
        /*0040*/ 	.short	0x0000
        /*0042*/ 	.short	0x0000
        /*0044*/ 	.byte	0x00, 0xf5, 0x21, 0x00


	//----- nvinfo : EIATTR_SPARSE_MMA_MASK
	.align		4
.L_13455:
        /*0048*/ 	.byte	0x03, 0x50
        /*004a*/ 	.short	0x0000


	//----- nvinfo : EIATTR_MAXREG_COUNT
	.align		4
        /*004c*/ 	.byte	0x03, 0x1b
        /*004e*/ 	.short	0x00ff


	//----- nvinfo : EIATTR_MERCURY_ISA_VERSION
	.align		4
        /*0050*/ 	.byte	0x03, 0x5f
        /*0052*/ 	.short	0x0101


	//----- nvinfo : EIATTR_VRC_CTA_INIT_COUNT
	.align		4
        /*0054*/ 	.byte	0x02, 0x4a
	.zero		1
	.zero		1


	//----- nvinfo : EIATTR_EXIT_INSTR_OFFSETS
	.align		4
        /*0058*/ 	.byte	0x04, 0x1c
        /*005a*/ 	.short	(.L_13457 - .L_13456)


	//   ....[0]....
.L_13456:
        /*005c*/ 	.word	0x00000070


	//   ....[1]....
        /*0060*/ 	.word	0x00000130


	//----- nvinfo : EIATTR_CBANK_PARAM_SIZE
	.align		4
.L_13457:
        /*0064*/ 	.byte	0x03, 0x19
        /*0066*/ 	.short	0x001c


	//----- nvinfo : EIATTR_PARAM_CBANK
	.align		4
        /*0068*/ 	.byte	0x04, 0x0a
        /*006a*/ 	.short	(.L_13459 - .L_13458)
	.align		4
.L_13458:
        /*006c*/ 	.word	index@(.nv.constant0._Z10add_kernelILx535EEvPfS0_S0_i)
        /*0070*/ 	.short	0x0380
        /*0072*/ 	.short	0x001c


	//----- nvinfo : EIATTR_SW_WAR
	.align		4
.L_13459:
        /*0074*/ 	.byte	0x04, 0x36
        /*0076*/ 	.short	(.L_13461 - .L_13460)
.L_13460:
        /*0078*/ 	.word	0x00000008
.L_13461:


//--------------------- .nv.info._Z10add_kernelILx534EEvPfS0_S0_i --------------------------
	.section	.nv.info._Z10add_kernelILx534EEvPfS0_S0_i,"",@"SHT_CUDA_INFO"
	.sectionflags	@""
	.align	4


	//----- nvinfo : EIATTR_CUDA_API_VERSION
	.align		4
        /*0000*/ 	.byte	0x04, 0x37
        /*0002*/ 	.short	(.L_13463 - .L_13462)
.L_13462:
        /*0004*/ 	.word	0x00000082


	//----- nvinfo : EIATTR_KPARAM_INFO
	.align		4
.L_13463:
        /*0008*/ 	.byte	0x04, 0x17
        /*000a*/ 	.short	(.L_13465 - .L_13464)
.L_13464:
        /*000c*/ 	.word	0x00000000
        /*0010*/ 	.short	0x0003
        /*0012*/ 	.short	0x0018
        /*0014*/ 	.byte	0x00, 0xf0, 0x11, 0x00


	//----- nvinfo : EIATTR_KPARAM_INFO
	.align		4
.L_13465:
        /*0018*/ 	.byte	0x04, 0x17
        /*001a*/ 	.short	(.L_13467 - .L_13466)
.L_13466:
        /*001c*/ 	.word	0x00000000
        /*0020*/ 	.short	0x0002
        /*0022*/ 	.short	0x0010
        /*0024*/ 	.byte	0x00, 0xf5, 0x21, 0x00


	//----- nvinfo : EIATTR_KPARAM_INFO
	.align		4
.L_13467:
        /*0028*/ 	.byte	0x04, 0x17
        /*002a*/ 	.short	(.L_13469 - .L_13468)
.L_13468:
        /*002c*/ 	.word	0x00000000
        /*0030*/ 	.short	0x0001
        /*0032*/ 	.short	0x0008
        /*0034*/ 	.byte	0x00, 0xf5, 0x21, 0x00


	//----- nvinfo : EIATTR_KPARAM_INFO
	.align		4
.L_13469:
        /*0038*/ 	.byte	0x04, 0x17
        /*003a*/ 	.short	(.L_13471 - .L_13470)
.L_13470:
        /*003c*/ 	.word	0x00000000
        /*0040*/ 	.short	0x0000
        /*0042*/ 	.short	0x0000
        /*0044*/ 	.byte	0x00, 0xf5, 0x21, 0x00


	//----- nvinfo : EIATTR_SPARSE_MMA_MASK
	.align		4
.L_13471:
        /*0048*/ 	.byte	0x03, 0x50
        /*004a*/ 	.short	0x0000


	//----- nvinfo : EIATTR_MAXREG_COUNT
	.align		4
        /*004c*/ 	.byte	0x03, 0x1b
        /*004e*/ 	.short	0x00ff


	//----- nvinfo : EIATTR_MERCURY_ISA_VERSION
	.align		4
        /*0050*/ 	.byte	0x03, 0x5f
        /*0052*/ 	.short	0x0101


	//----- nvinfo : EIATTR_VRC_CTA_INIT_COUNT
	.align		4
        /*0054*/ 	.byte	0x02, 0x4a
	.zero		1
	.zero		1


	//----- nvinfo : EIATTR_EXIT_INSTR_OFFSETS
	.align		4
        /*0058*/ 	.byte	0x04, 0x1c
        /*005a*/ 	.short	(.L_13473 - .L_13472)


	//   ....[0]....
.L_13472:
        /*005c*/ 	.word	0x00000070


	//   ....[1]....
        /*0060*/ 	.word	0x00000130


	//----- nvinfo : EIATTR_CBANK_PARAM_SIZE
	.align		4
.L_13473:
        /*0064*/ 	.byte	0x03, 0x19
        /*0066*/ 	.short	0x001c


	//----- nvinfo : EIATTR_PARAM_CBANK
	.align		4
        /*0068*/ 	.byte	0x04, 0x0a
        /*006a*/ 	.short	(.L_13475 - .L_13474)
	.align		4
.L_13474:
        /*006c*/ 	.word	index@(.nv.constant0._Z10add_kernelILx534EEvPfS0_S0_i)
        /*0070*/ 	.short	0x0380
        /*0072*/ 	.short	0x001c


	//----- nvinfo : EIATTR_SW_WAR
	.align		4
.L_13475:
        /*0074*/ 	.byte	0x04, 0x36
        /*0076*/ 	.short	(.L_13477 - .L_13476)
.L_13476:
        /*0078*/ 	.word	0x00000008
.L_13477:


//--------------------- .nv.info._Z10add_kernelILx533EEvPfS0_S0_i --------------------------
	.section	.nv.info._Z10add_kernelILx533EEvPfS0_S0_i,"",@"SHT_CUDA_INFO"
	.sectionflags	@""
	.align	4


	//----- nvinfo : EIATTR_CUDA_API_VERSION
	.align		4
        /*0000*/ 	.byte	0x04, 0x37
        /*0002*/ 	.short	(.L_13479 - .L_13478)
.L_13478:
        /*0004*/ 	.word	0x00000082


	//----- nvinfo : EIATTR_KPARAM_INFO
	.align		4
.L_13479:
        /*0008*/ 	.byte	0x04, 0x17
        /*000a*/ 	.short	(.L_13481 - .L_13480)
.L_13480:
        /*000c*/ 	.word	0x00000000
        /*0010*/ 	.short	0x0003
        /*0012*/ 	.short	0x0018
        /*0014*/ 	.byte	0x00, 0xf0, 0x11, 0x00


	//----- nvinfo : EIATTR_KPARAM_INFO
	.align		4
.L_13481:
        /*0018*/ 	.byte	0x04, 0x17
        /*001a*/ 	.short	(.L_13483 - .L_13482)
.L_13482:
        /*001c*/ 	.word	0x00000000
        /*0020*/ 	.short	0x0002
        /*0022*/ 	.short	0x0010
        /*0024*/ 	.byte	0x00, 0xf5, 0x21, 0x00


	//----- nvinfo : EIATTR_KPARAM_INFO
	.align		4
.L_13483:
        /*0028*/ 	.byte	0x04, 0x17
        /*002a*/ 	.short	(.L_13485 - .L_13484)
.L_13484:
        /*002c*/ 	.word	0x00000000
        /*0030*/ 	.short	0x0001
        /*0032*/ 	.short	0x0008
        /*0034*/ 	.byte	0x00, 0xf5, 0x21, 0x00


	//----- nvinfo : EIATTR_KPARAM_INFO
	.align		4
.L_13485:
        /*0038*/ 	.byte	0x04, 0x17
        /*003a*/ 	.short	(.L_13487 - .L_13486)
.L_13486:
        /*003c*/ 	.word	0x00000000
        /*0040*/ 	.short	0x0000
        /*0042*/ 	.short	0x0000
        /*0044*/ 	.byte	0x00, 0xf5, 0x21, 0x00


	//----- nvinfo : EIATTR_SPARSE_MMA_MASK
	.align		4
.L_13487:
        /*0048*/ 	.byte	0x03, 0x50
        /*004a*/ 	.short	0x0000


	//----- nvinfo : EIATTR_MAXREG_COUNT
	.align		4
        /*004c*/ 	.byte	0x03, 0x1b
        /*004e*/ 	.short	0x00ff


	//----- nvinfo : EIATTR_MERCURY_ISA_VERSION
	.align		4
        /*0050*/ 	.byte	0x03, 0x5f
        /*0052*/ 	.short	0x0101


	//----- nvinfo : EIATTR_VRC_CTA_INIT_COUNT
	.align		4
        /*0054*/ 	.byte	0x02, 0x4a
	.zero		1
	.zero		1


	//----- nvinfo : EIATTR_EXIT_INSTR_OFFSETS
	.align		4
        /*0058*/ 	.byte	0x04, 0x1c
        /*005a*/ 	.short	(.L_13489 - .L_13488)


	//   ....[0]....
.L_13488:
        /*005c*/ 	.word	0x00000070


	//   ....[1]....
        /*0060*/ 	.word	0x00000130


	//----- nvinfo : EIATTR_CBANK_PARAM_SIZE
	.align		4
.L_13489:
        /*0064*/ 	.byte	0x03, 0x19
        /*0066*/ 	.short	0x001c


	//----- nvinfo : EIATTR_PARAM_CBANK
	.align		4
        /*0068*/ 	.byte	0x04, 0x0a
        /*006a*/ 	.short	(.L_13491 - .L_13490)
	.align		4
.L_13490:
        /*006c*/ 	.word	index@(.nv.constant0._Z10add_kernelILx533EEvPfS0_S0_i)
        /*0070*/ 	.short	0x0380
        /*0072*/ 	.short	0x001c


	//----- nvinfo : EIATTR_SW_WAR
	.align		4
.L_13491:
        /*0074*/ 	.byte	0x04, 0x36
        /*0076*/ 	.short	(.L_13493 - .L_13492)
.L_13492:
        /*0078*/ 	.word	0x00000008
.L_13493:


//--------------------- .nv.info._Z10add_kernelILx532EEvPfS0_S0_i --------------------------
	.section	.nv.info._Z10add_kernelILx532EEvPfS0_S0_i,"",@"SHT_CUDA_INFO"
	.sectionflags	@""
	.align	4


	//----- nvinfo : EIATTR_CUDA_API_VERSION
	.align		4
        /*0000*/ 	.byte	0x04, 0x37
        /*0002*/ 	.short	(.L_13495 - .L_13494)
.L_13494:
        /*0004*/ 	.word	0x00000082


	//----- nvinfo : EIATTR_KPARAM_INFO
	.align		4
.L_13495:
        /*0008*/ 	.byte	0x04, 0x17
        /*000a*/ 	.short	(.L_13497 - .L_13496)
.L_13496:
        /*000c*/ 	.word	0x00000000
        /*0010*/ 	.short	0x0003
        /*0012*/ 	.short	0x0018
        /*0014*/ 	.byte	0x00, 0xf0, 0x11, 0x00


	//----- nvinfo : EIATTR_KPARAM_INFO
	.align		4
.L_13497:
        /*0018*/ 	.byte	0x04, 0x17
        /*001a*/ 	.short	(.L_13499 - .L_13498)
.L_13498:
        /*001c*/ 	.word	0x00000000
        /*0020*/ 	.short	0x0002
        /*0022*/ 	.short	0x0010
        /*0024*/ 	.byte	0x00, 0xf5, 0x21, 0x00


	//----- nvinfo : EIATTR_KPARAM_INFO
	.align		4
.L_13499:
        /*0028*/ 	.byte	0x04, 0x17
        /*002a*/ 	.short	(.L_13501 - .L_13500)
.L_13500:
        /*002c*/ 	.word	0x00000000
        /*0030*/ 	.short	0x0001
        /*0032*/ 	.short	0x0008
        /*0034*/ 	.byte	0x00, 0xf5, 0x21, 0x00


	//----- nvinfo : EIATTR_KPARAM_INFO
	.align		4
.L_13501:
        /*0038*/ 	.byte	0x04, 0x17
        /*003a*/ 	.short	(.L_13503 - .L_13502)
.L_13502:
        /*003c*/ 	.word	0x00000000
        /*0040*/ 	.short	0x0000
        /*0042*/ 	.short	0x0000
        /*0044*/ 	.byte	0x00, 0xf5, 0x21, 0x00


	//----- nvinfo : EIATTR_SPARSE_MMA_MASK
	.align		4
.L_13503:
        /*0048*/ 	.byte	0x03, 0x50
        /*004a*/ 	.short	0x0000


	//----- nvinfo : EIATTR_MAXREG_COUNT
	.align		4
        /*004c*/ 	.byte	0x03, 0x1b
        /*004e*/ 	.short	0x00ff


	//----- nvinfo : EIATTR_MERCURY_ISA_VERSION
	.align		4
        /*0050*/ 	.byte	0x03, 0x5f
        /*0052*/ 	.short	0x0101


	//----- nvinfo : EIATTR_VRC_CTA_INIT_COUNT
	.align		4
        /*0054*/ 	.byte	0x02, 0x4a
	.zero		1
	.zero		1


	//----- nvinfo : EIATTR_EXIT_INSTR_OFFSETS
	.align		4
        /*0058*/ 	.byte	0x04, 0x1c
        /*005a*/ 	.short	(.L_13505 - .L_13504)


	//   ....[0]....
.L_13504:
        /*005c*/ 	.word	0x00000070


	//   ....[1]....
        /*0060*/ 	.word	0x00000130


	//----- nvinfo : EIATTR_CBANK_PARAM_SIZE
	.align		4
.L_13505:
        /*0064*/ 	.byte	0x03, 0x19
        /*0066*/ 	.short	0x001c


	//----- nvinfo : EIATTR_PARAM_CBANK
	.align		4
        /*0068*/ 	.byte	0x04, 0x0a
        /*006a*/ 	.short	(.L_13507 - .L_13506)
	.align		4
.L_13506:
        /*006c*/ 	.word	index@(.nv.constant0._Z10add_kernelILx532EEvPfS0_S0_i)
        /*0070*/ 	.short	0x0380
        /*0072*/ 	.short	0x001c


	//----- nvinfo : EIATTR_SW_WAR
	.align		4
.L_13507:
        /*0074*/ 	.byte	0x04, 0x36
        /*0076*/ 	.short	(.L_13509 - .L_13508)
.L_13508:
        /*0078*/ 	.word	0x00000008
.L_13509:


//--------------------- .nv.info._Z10add_kernelILx531EEvPfS0_S0_i --------------------------
	.section	.nv.info._Z10add_kernelILx531EEvPfS0_S0_i,"",@"SHT_CUDA_INFO"
	.sectionflags	@""
	.align	4


	//----- nvinfo : EIATTR_CUDA_API_VERSION
	.align		4
        /*0000*/ 	.byte	0x04, 0x37
        /*0002*/ 	.short	(.L_13511 - .L_13510)
.L_13510:
        /*0004*/ 	.word	0x00000082


	//----- nvinfo : EIATTR_KPARAM_INFO
	.align		4
.L_13511:
        /*0008*/ 	.byte	0x04, 0x17
        /*000a*/ 	.short	(.L_13513 - .L_13512)
.L_13512:
        /*000c*/ 	.word	0x00000000
        /*0010*/ 	.short	0x0003
        /*0012*/ 	.short	0x0018
        /*0014*/ 	.byte	0x00, 0xf0, 0x11, 0x00


	//----- nvinfo : EIATTR_KPARAM_INFO
	.align		4
.L_13513:
        /*0018*/ 	.byte	0x04, 0x17
        /*001a*/ 	.short	(.L_13515 - .L_13514)
.L_13514:
        /*001c*/ 	.word	0x00000000
        /*0020*/ 	.short	0x0002
        /*0022*/ 	.short	0x0010
        /*0024*/ 	.byte	0x00, 0xf5, 0x21, 0x00


	//----- nvinfo : EIATTR_KPARAM_INFO
	.align		4
.L_13515:
        /*0028*/ 	.byte	0x04, 0x17
        /*002a*/ 	.short	(.L_13517 - .L_13516)
.L_13516:
        /*002c*/ 	.word	0x00000000
        /*0030*/ 	.short	0x0001
        /*0032*/ 	.short	0x0008
        /*0034*/ 	.byte	0x00, 0xf5, 0x21, 0x00


	//----- nvinfo : EIATTR_KPARAM_INFO
	.align		4
.L_13517:
        /*0038*/ 	.byte	0x04, 0x17
        /*003a*/ 	.short	(.L_13519 - .L_13518)
.L_13518:
        /*003c*/ 	.word	0x00000000
        /*0040*/ 	.short	0x0000
        /*0042*/ 	.short	0x0000
        /*0044*/ 	.byte	0x00, 0xf5, 0x21, 0x00


	//----- nvinfo : EIATTR_SPARSE_MMA_MASK
	.align		4
.L_13519:
        /*0048*/ 	.byte	0x03, 0x50
        /*004a*/ 	.short	0x0000


	//----- nvinfo : EIATTR_MAXREG_COUNT
	.align		4
        /*004c*/ 	.byte	0x03, 0x1b
        /*004e*/ 	.short	0x00ff


	//----- nvinfo : EIATTR_MERCURY_ISA_VERSION
	.align		4
        /*0050*/ 	.byte	0x03, 0x5f
        /*0052*/ 	.short	0x0101


	//----- nvinfo : EIATTR_VRC_CTA_INIT_COUNT
	.align		4
        /*0054*/ 	.byte	0x02, 0x4a
	.zero		1
	.zero		1


	//----- nvinfo : EIATTR_EXIT_INSTR_OFFSETS
	.align		4
        /*0058*/ 	.byte	0x04, 0x1c
        /*005a*/ 	.short	(.L_13521 - .L_13520)


	//   ....[0]....
.L_13520:
        /*005c*/ 	.word	0x00000070


	//   ....[1]....
        /*0060*/ 	.word	0x00000130


	//----- nvinfo : EIATTR_CBANK_PARAM_SIZE
	.align		4
.L_13521:
        /*0064*/ 	.byte	0x03, 0x19
        /*0066*/ 	.short	0x001c


	//----- nvinfo : EIATTR_PARAM_CBANK
	.align		4
        /*0068*/ 	.byte	0x04, 0x0a
        /*006a*/ 	.short	(.L_13523 - .L_13522)
	.align		4
.L_13522:
        /*006c*/ 	.word	index@(.nv.constant0._Z10add_kernelILx531EEvPfS0_S0_i)
        /*0070*/ 	.short	0x0380
        /*0072*/ 	.short	0x001c


	//----- nvinfo : EIATTR_SW_WAR
	.align		4
.L_13523:
        /*0074*/ 	.byte	0x04, 0x36
        /*0076*/ 	.short	(.L_13525 - .L_13524)
.L_13524:
        /*0078*/ 	.word	0x00000008
.L_13525:


//--------------------- .nv.info._Z10add_kernelILx530EEvPfS0_S0_i --------------------------
	.section	.nv.info._Z10add_kernelILx530EEvPfS0_S0_i,"",@"SHT_CUDA_INFO"
	.sectionflags	@""
	.align	4


	//----- nvinfo : EIATTR_CUDA_API_VERSION
	.align		4
        /*0000*/ 	.byte	0x04, 0x37
        /*0002*/ 	.short	(.L_13527 - .L_13526)
.L_13526:
        /*0004*/ 	.word	0x00000082


	//----- nvinfo : EIATTR_KPARAM_INFO
	.align		4
.L_13527:
        /*0008*/ 	.byte	0x04, 0x17
        /*000a*/ 	.short	(.L_13529 - .L_13528)
.L_13528:
        /*000c*/ 	.word	0x00000000
        /*0010*/ 	.short	0x0003
        /*0012*/ 	.short	0x0018
        /*0014*/ 	.byte	0x00, 0xf0, 0x11, 0x00


	//----- nvinfo : EIATTR_KPARAM_INFO
	.align		4
.L_13529:
        /*0018*/ 	.byte	0x04, 0x17
        /*001a*/ 	.short	(.L_13531 - .L_13530)
.L_13530:
        /*001c*/ 	.word	0x00000000
        /*0020*/ 	.short	0x0002
        /*0022*/ 	.short	0x0010
        /*0024*/ 	.byte	0x00, 0xf5, 0x21, 0x00


	//----- nvinfo : EIATTR_KPARAM_INFO
	.align		4
.L_13531:
        /*0028*/ 	.byte	0x04, 0x17
        /*002a*/ 	.short	(.L_13533 - .L_13532)
.L_13532:
        /*002c*/ 	.word	0x00000000
        /*0030*/ 	.short	0x0001
        /*0032*/ 	.short	0x0008
        /*0034*/ 	.byte	0x00, 0xf5, 0x21, 0x00


	//----- nvinfo : EIATTR_KPARAM_INFO
	.align		4
.L_13533:
        /*0038*/ 	.byte	0x04, 0x17
        /*003a*/ 	.short	(.L_13535 - .L_13534)
.L_13534:
        /*003c*/ 	.word	0x00000000
        /*0040*/ 	.short	0x0000
        /*0042*/ 	.short	0x0000
        /*0044*/ 	.byte	0x00, 0xf5, 0x21, 0x00


	//----- nvinfo : EIATTR_SPARSE_MMA_MASK
	.align		4
.L_13535:
        /*0048*/ 	.byte	0x03, 0x50
        /*004a*/ 	.short	0x0000


	//----- nvinfo : EIATTR_MAXREG_COUNT
	.align		4
        /*004c*/ 	.byte	0x03, 0x1b
        /*004e*/ 	.short	0x00ff


	//----- nvinfo : EIATTR_MERCURY_ISA_VERSION
	.align		4
        /*0050*/ 	.byte	0x03, 0x5f
        /*0052*/ 	.short	0x0101


	//----- nvinfo : EIATTR_VRC_CTA_INIT_COUNT
	.align		4
        /*0054*/ 	.byte	0x02, 0x4a
	.zero		1
	.zero		1


	//----- nvinfo : EIATTR_EXIT_INSTR_OFFSETS
	.align		4
        /*0058*/ 	.byte	0x04, 0x1c
        /*005a*/ 	.short	(.L_13537 - .L_13536)


	//   ....[0]....
.L_13536:
        /*005c*/ 	.word	0x00000070


	//   ....[1]....
        /*0060*/ 	.word	0x00000130


	//----- nvinfo : EIATTR_CBANK_PARAM_SIZE
	.align		4
.L_13537:
        /*0064*/ 	.byte	0x03, 0x19
        /*0066*/ 	.short	0x001c


	//----- nvinfo : EIATTR_PARAM_CBANK
	.align		4
        /*0068*/ 	.byte	0x04, 0x0a
        /*006a*/ 	.short	(.L_13539 - .L_13538)
	.align		4
.L_13538:
        /*006c*/ 	.word	index@(.nv.constant0._Z10add_kernelILx530EEvPfS0_S0_i)
        /*0070*/ 	.short	0x0380
        /*0072*/ 	.short	0x001c


	//----- nvinfo : EIATTR_SW_WAR
	.align		4
.L_13539:
        /*0074*/ 	.byte	0x04, 0x36
        /*0076*/ 	.short	(.L_13541 - .L_13540)
.L_13540:
        /*0078*/ 	.word	0x00000008
.L_13541:


//--------------------- .nv.info._Z10add_kernelILx529EEvPfS0_S0_i --------------------------
	.section	.nv.info._Z10add_kernelILx529EEvPfS0_S0_i,"",@"SHT_CUDA_INFO"
	.sectionflags	@""
	.align	4


	//----- nvinfo : EIATTR_CUDA_API_VERSION
	.align		4
        /*0000*/ 	.byte	0x04, 0x37
        /*0002*/ 	.short	(.L_13543 - .L_13542)
.L_13542:
        /*0004*/ 	.word	0x00000082


	//----- nvinfo : EIATTR_KPARAM_INFO
	.align		4
.L_13543:
        /*0008*/ 	.byte	0x04, 0x17
        /*000a*/ 	.short	(.L_13545 - .L_13544)
.L_13544:
        /*000c*/ 	.word	0x00000000
        /*0010*/ 	.short	0x0003
        /*0012*/ 	.short	0x0018
        /*0014*/ 	.byte	0x00, 0xf0, 0x11, 0x00


	//----- nvinfo : EIATTR_KPARAM_INFO
	.align		4
.L_13545:
        /*0018*/ 	.byte	0x04, 0x17
        /*001a*/ 	.short	(.L_13547 - .L_13546)
.L_13546:
        /*001c*/ 	.word	0x00000000
        /*0020*/ 	.short	0x0002
        /*0022*/ 	.short	0x0010
        /*0024*/ 	.byte	0x00, 0xf5, 0x21, 0x00


	//----- nvinfo : EIATTR_KPARAM_INFO
	.align		4
.L_13547:
        /*0028*/ 	.byte	0x04, 0x17
        /*002a*/ 	.short	(.L_13549 - .L_13548)
.L_13548:
        /*002c*/ 	.word	0x00000000
        /*0030*/ 	.short	0x0001
        /*0032*/ 	.short	0x0008
        /*0034*/ 	.byte	0x00, 0xf5, 0x21, 0x00


	//----- nvinfo : EIATTR_KPARAM_INFO
	.align		4
.L_13549:
        /*0038*/ 	.byte	0x04, 0x17
        /*003a*/ 	.short	(.L_13551 - .L_13550)
.L_13550:
        /*003c*/ 	.word	0x00000000
        /*0040*/ 	.short	0x0000
        /*0042*/ 	.short	0x0000
        /*0044*/ 	.byte	0x00, 0xf5, 0x21, 0x00


	//----- nvinfo : EIATTR_SPARSE_MMA_MASK
	.align		4
.L_13551:
        /*0048*/ 	.byte	0x03, 0x50
        /*004a*/ 	.short	0x0000


	//----- nvinfo : EIATTR_MAXREG_COUNT
	.align		4
        /*004c*/ 	.byte	0x03, 0x1b
        /*004e*/ 	.short	0x00ff


	//----- nvinfo : EIATTR_MERCURY_ISA_VERSION
	.align		4
        /*0050*/ 	.byte	0x03, 0x5f
        /*0052*/ 	.short	0x0101


	//----- nvinfo : EIATTR_VRC_CTA_INIT_COUNT
	.align		4
        /*0054*/ 	.byte	0x02, 0x4a
	.zero		1
	.zero		1


	//----- nvinfo : EIATTR_EXIT_INSTR_OFFSETS
	.align		4
        /*0058*/ 	.byte	0x04, 0x1c
        /*005a*/ 	.short	(.L_13553 - .L_13552)


	//   ....[0]....
.L_13552:
        /*005c*/ 	.word	0x00000070


	//   ....[1]....
        /*0060*/ 	.word	0x00000130


	//----- nvinfo : EIATTR_CBANK_PARAM_SIZE
	.align		4
.L_13553:
        /*0064*/ 	.byte	0x03, 0x19
        /*0066*/ 	.short	0x001c


	//----- nvinfo : EIATTR_PARAM_CBANK
	.align		4
        /*0068*/ 	.byte	0x04, 0x0a
        /*006a*/ 	.short	(.L_13555 - .L_13554)
	.align		4
.L_13554:
        /*006c*/ 	.word	index@(.nv.constant0._Z10add_kernelILx529EEvPfS0_S0_i)
        /*0070*/ 	.short	0x0380
        /*0072*/ 	.short	0x001c


	//----- nvinfo : EIATTR_SW_WAR
	.align		4
.L_13555:
        /*0074*/ 	.byte	0x04, 0x36
        /*0076*/ 	.short	(.L_13557 - .L_13556)
.L_13556:
        /*0078*/ 	.word	0x00000008
.L_13557:


//--------------------- .nv.info._Z10add_kernelILx528EEvPfS0_S0_i --------------------------
	.section	.nv.info._Z10add_kernelILx528EEvPfS0_S0_i,"",@"SHT_CUDA_INFO"
	.sectionflags	@""
	.align	4


	//----- nvinfo : EIATTR_CUDA_API_VERSION
	.align		4
        /*0000*/ 	.byte	0x04, 0x37
        /*0002*/ 	.short	(.L_13559 - .L_13558)
.L_13558:
        /*0004*/ 	.word	0x00000082


	//----- nvinfo : EIATTR_KPARAM_INFO
	.align		4
.L_13559:
        /*0008*/ 	.byte	0x04, 0x17
        /*000a*/ 	.short	(.L_13561 - .L_13560)
.L_13560:
        /*000c*/ 	.word	0x00000000
        /*0010*/ 	.short	0x0003
        /*0012*/ 	.short	0x0018
        /*0014*/ 	.byte	0x00, 0xf0, 0x11, 0x00


	//----- nvinfo : EIATTR_KPARAM_INFO
	.align		4
.L_13561:
        /*0018*/ 	.byte	0x04, 0x17
        /*001a*/ 	.short	(.L_13563 - .L_13562)
.L_13562:
        /*001c*/ 	.word	0x00000000
        /*0020*/ 	.short	0x0002
        /*0022*/ 	.short	0x0010
        /*0024*/ 	.byte	0x00, 0xf5, 0x21, 0x00


	//----- nvinfo : EIATTR_KPARAM_INFO
	.align		4
.L_13563:
        /*0028*/ 	.byte	0x04, 0x17
        /*002a*/ 	.short	(.L_13565 - .L_13564)
.L_13564:
        /*002c*/ 	.word	0x00000000
        /*0030*/ 	.short	0x0001
        /*0032*/ 	.short	0x0008
        /*0034*/ 	.byte	0x00, 0xf5, 0x21, 0x00


	//----- nvinfo : EIATTR_KPARAM_INFO
	.align		4
.L_13565:
        /*0038*/ 	.byte	0x04, 0x17
        /*003a*/ 	.short	(.L_13567 - .L_13566)
.L_13566:
        /*003c*/ 	.word	0x00000000
        /*0040*/ 	.short	0x0000
        /*0042*/ 	.short	0x0000
        /*0044*/ 	.byte	0x00, 0xf5, 0x21, 0x00


	//----- nvinfo : EIATTR_SPARSE_MMA_MASK
	.align		4
.L_13567:
        /*0048*/ 	.byte	0x03, 0x50
        /*004a*/ 	.short	0x0000


	//----- nvinfo : EIATTR_MAXREG_COUNT
	.align		4
        /*004c*/ 	.byte	0x03, 0x1b
        /*004e*/ 	.short	0x00ff


	//----- nvinfo : EIATTR_MERCURY_ISA_VERSION
	.align		4
        /*0050*/ 	.byte	0x03, 0x5f
        /*0052*/ 	.short	0x0101


	//----- nvinfo : EIATTR_VRC_CTA_INIT_COUNT
	.align		4
        /*0054*/ 	.byte	0x02, 0x4a
	.zero		1
	.zero		1


	//----- nvinfo : EIATTR_EXIT_INSTR_OFFSETS
	.align		4
        /*0058*/ 	.byte	0x04, 0x1c
        /*005a*/ 	.short	(.L_13569 - .L_13568)


	//   ....[0]....
.L_13568:
        /*005c*/ 	.word	0x00000070


	//   ....[1]....
        /*0060*/ 	.word	0x00000130


	//----- nvinfo : EIATTR_CBANK_PARAM_SIZE
	.align		4
.L_13569:
        /*0064*/ 	.byte	0x03, 0x19
        /*0066*/ 	.short	0x001c


	//----- nvinfo : EIATTR_PARAM_CBANK
	.align		4
        /*0068*/ 	.byte	0x04, 0x0a
        /*006a*/ 	.short	(.L_13571 - .L_13570)
	.align		4
.L_13570:
        /*006c*/ 	.word	index@(.nv.constant0._Z10add_kernelILx528EEvPfS0_S0_i)
        /*0070*/ 	.short	0x0380
        /*0072*/ 	.short	0x001c


	//----- nvinfo : EIATTR_SW_WAR
	.align		4
.L_13571:
        /*0074*/ 	.byte	0x04, 0x36
        /*0076*/ 	.short	(.L_13573 - .L_13572)
.L_13572:
        /*0078*/ 	.word	0x00000008
.L_13573:


//--------------------- .nv.info._Z10add_kernelILx527EEvPfS0_S0_i --------------------------
	.section	.nv.info._Z10add_kernelILx527EEvPfS0_S0_i,"",@"SHT_CUDA_INFO"
	.sectionflags	@""
	.align	4


	//----- nvinfo : EIATTR_CUDA_API_VERSION
	.align		4
        /*0000*/ 	.byte	0x04, 0x37
        /*0002*/ 	.short	(.L_13575 - .L_13574)
.L_13574:
        /*0004*/ 	.word	0x00000082


	//----- nvinfo : EIATTR_KPARAM_INFO
	.align		4
.L_13575:
        /*0008*/ 	.byte	0x04, 0x17
        /*000a*/ 	.short	(.L_13577 - .L_13576)
.L_13576:
        /*000c*/ 	.word	0x00000000
        /*0010*/ 	.short	0x0003
        /*0012*/ 	.short	0x0018
        /*0014*/ 	.byte	0x00, 0xf0, 0x11, 0x00


	//----- nvinfo : EIATTR_KPARAM_INFO
	.align		4
.L_13577:
        /*0018*/ 	.byte	0x04, 0x17
        /*001a*/ 	.short	(.L_13579 - .L_13578)
.L_13578:
        /*001c*/ 	.word	0x00000000
        /*0020*/ 	.short	0x0002
        /*0022*/ 	.short	0x0010
        /*0024*/ 	.byte	0x00, 0xf5, 0x21, 0x00


	//----- nvinfo : EIATTR_KPARAM_INFO
	.align		4
.L_13579:
        /*0028*/ 	.byte	0x04, 0x17
        /*002a*/ 	.short	(.L_13581 - .L_13580)
.L_13580:
        /*002c*/ 	.word	0x00000000
        /*0030*/ 	.short	0x0001
        /*0032*/ 	.short	0x0008
        /*0034*/ 	.byte	0x00, 0xf5, 0x21, 0x00


	//----- nvinfo : EIATTR_KPARAM_INFO
	.align		4
.L_13581:
        /*0038*/ 	.byte	0x04, 0x17
        /*003a*/ 	.short	(.L_13583 - .L_13582)
.L_13582:
        /*003c*/ 	.word	0x00000000
        /*0040*/ 	.short	0x0000
        /*0042*/ 	.short	0x0000
        /*0044*/ 	.byte	0x00, 0xf5, 0x21, 0x00


	//----- nvinfo : EIATTR_SPARSE_MMA_MASK
	.align		4
.L_13583:
        /*0048*/ 	.byte	0x03, 0x50
        /*004a*/ 	.short	0x0000


	//----- nvinfo : EIATTR_MAXREG_COUNT
	.align		4
        /*004c*/ 	.byte	0x03, 0x1b
        /*004e*/ 	.short	0x00ff


	//----- nvinfo : EIATTR_MERCURY_ISA_VERSION
	.align		4
        /*0050*/ 	.byte	0x03, 0x5f
        /*0052*/ 	.short	0x0101


	//----- nvinfo : EIATTR_VRC_CTA_INIT_COUNT
	.align		4
        /*0054*/ 	.byte	0x02, 0x4a
	.zero		1
	.zero		1


	//----- nvinfo : EIATTR_EXIT_INSTR_OFFSETS
	.align		4
        /*0058*/ 	.byte	0x04, 0x1c
        /*005a*/ 	.short	(.L_13585 - .L_13584)


	//   ....[0]....
.L_13584:
        /*005c*/ 	.word	0x00000070


	//   ....[1]....
        /*0060*/ 	.word	0x00000130


	//----- nvinfo : EIATTR_CBANK_PARAM_SIZE
	.align		4
.L_13585:
        /*0064*/ 	.byte	0x03, 0x19
        /*0066*/ 	.short	0x001c


	//----- nvinfo : EIATTR_PARAM_CBANK
	.align		4
        /*0068*/ 	.byte	0x04, 0x0a
        /*006a*/ 	.short	(.L_13587 - .L_13586)
	.align		4
.L_13586:
        /*006c*/ 	.word	index@(.nv.constant0._Z10add_kernelILx527EEvPfS0_S0_i)
        /*0070*/ 	.short	0x0380
        /*0072*/ 	.short	0x001c


	//----- nvinfo : EIATTR_SW_WAR
	.align		4
.L_13587:
        /*0074*/ 	.byte	0x04, 0x36
        /*0076*/ 	.short	(.L_13589 - .L_13588)
.L_13588:
        /*0078*/ 	.word	0x00000008
.L_13589:


//--------------------- .nv.info._Z10add_kernelILx526EEvPfS0_S0_i --------------------------
	.section	.nv.info._Z10add_kernelILx526EEvPfS0_S0_i,"",@"SHT_CUDA_INFO"
	.sectionflags	@""
	.align	4


	//----- nvinfo : EIATTR_CUDA_API_VERSION
	.align		4
        /*0000*/ 	.byte	0x04, 0x37
        /*0002*/ 	.short	(.L_13591 - .L_13590)
.L_13590:
        /*0004*/ 	.word	0x00000082


	//----- nvinfo : EIATTR_KPARAM_INFO
	.align		4
.L_13591:
        /*0008*/ 	.byte	0x04, 0x17
        /*000a*/ 	.short	(.L_13593 - .L_13592)
.L_13592:
        /*000c*/ 	.word	0x00000000
        /*0010*/ 	.short	0x0003
        /*0012*/ 	.short	0x0018
        /*0014*/ 	.byte	0x00, 0xf0, 0x11, 0x00


	//----- nvinfo : EIATTR_KPARAM_INFO
	.align		4
.L_13593:
        /*0018*/ 	.byte	0x04, 0x17
        /*001a*/ 	.short	(.L_13595 - .L_13594)
.L_13594:
        /*001c*/ 	.word	0x00000000
        /*0020*/ 	.short	0x0002
        /*0022*/ 	.short	0x0010
        /*0024*/ 	.byte	0x00, 0xf5, 0x21, 0x00


	//----- nvinfo : EIATTR_KPARAM_INFO
	.align		4
.L_13595:
        /*0028*/ 	.byte	0x04, 0x17
        /*002a*/ 	.short	(.L_13597 - .L_13596)
.L_13596:
        /*002c*/ 	.word	0x00000000
        /*0030*/ 	.short	0x0001
        /*0032*/ 	.short	0x0008
        /*0034*/ 	.byte	0x00, 0xf5, 0x21, 0x00


	//----- nvinfo : EIATTR_KPARAM_INFO
	.align		4
.L_13597:
        /*0038*/ 	.byte	0x04, 0x17
        /*003a*/ 	.short	(.L_13599 - .L_13598)
.L_13598:
        /*003c*/ 	.word	0x00000000
        /*0040*/ 	.short	0x0000
        /*0042*/ 	.short	0x0000
        /*0044*/ 	.byte	0x00, 0xf5, 0x21, 0x00


	//----- nvinfo : EIATTR_SPARSE_MMA_MASK
	.align		4
.L_13599:
        /*0048*/ 	.byte	0x03, 0x50
        /*004a*/ 	.short	0x0000


	//----- nvinfo : EIATTR_MAXREG_COUNT
	.align		4
        /*004c*/ 	.byte	0x03, 0x1b
        /*004e*/ 	.short	0x00ff


	//----- nvinfo : EIATTR_MERCURY_ISA_VERSION
	.align		4
        /*0050*/ 	.byte	0x03, 0x5f
        /*0052*/ 	.short	0x0101


	//----- nvinfo : EIATTR_VRC_CTA_INIT_COUNT
	.align		4
        /*0054*/ 	.byte	0x02, 0x4a
	.zero		1
	.zero		1


	//----- nvinfo : EIATTR_EXIT_INSTR_OFFSETS
	.align		4
        /*0058*/ 	.byte	0x04, 0x1c
        /*005a*/ 	.short	(.L_13601 - .L_13600)


	//   ....[0]....
.L_13600:
        /*005c*/ 	.word	0x00000070


	//   ....[1]....
        /*0060*/ 	.word	0x00000130


	//----- nvinfo : EIATTR_CBANK_PARAM_SIZE
	.align		4
.L_13601:
        /*0064*/ 	.byte	0x03, 0x19
        /*0066*/ 	.short	0x001c


	//----- nvinfo : EIATTR_PARAM_CBANK
	.align		4
        /*0068*/ 	.byte	0x04, 0x0a
        /*006a*/ 	.short	(.L_13603 - .L_13602)
	.align		4
.L_13602:
        /*006c*/ 	.word	index@(.nv.constant0._Z10add_kernelILx526EEvPfS0_S0_i)
        /*0070*/ 	.short	0x0380
        /*0072*/ 	.short	0x001c


	//----- nvinfo : EIATTR_SW_WAR
	.align		4
.L_13603:
        /*0074*/ 	.byte	0x04, 0x36
        /*0076*/ 	.short	(.L_13605 - .L_13604)
.L_13604:
        /*0078*/ 	.word	0x00000008
.L_13605:


//--------------------- .nv.info._Z10add_kernelILx525EEvPfS0_S0_i --------------------------
	.section	.nv.info._Z10add_kernelILx525EEvPfS0_S0_i,"",@"SHT_CUDA_INFO"
	.sectionflags	@""
	.align	4


	//----- nvinfo : EIATTR_CUDA_API_VERSION
	.align		4
        /*0000*/ 	.byte	0x04, 0x37
        /*0002*/ 	.short	(.L_13607 - .L_13606)
.L_13606:
        /*0004*/ 	.word	0x00000082


	//----- nvinfo : EIATTR_KPARAM_INFO
	.align		4
.L_13607:
        /*0008*/ 	.byte	0x04, 0x17
        /*000a*/ 	.short	(.L_13609 - .L_13608)
.L_13608:
        /*000c*/ 	.word	0x00000000
        /*0010*/ 	.short	0x0003
        /*0012*/ 	.short	0x0018
        /*0014*/ 	.byte	0x00, 0xf0, 0x11, 0x00


	//----- nvinfo : EIATTR_KPARAM_INFO
	.align		4
.L_13609:
        /*0018*/ 	.byte	0x04, 0x17
        /*001a*/ 	.short	(.L_13611 - .L_13610)
.L_13610:
        /*001c*/ 	.word	0x00000000
        /*0020*/ 	.short	0x0002
        /*0022*/ 	.short	0x0010
        /*0024*/ 	.byte	0x00, 0xf5, 0x21, 0x00


	//----- nvinfo : EIATTR_KPARAM_INFO
	.align		4
.L_13611:
        /*0028*/ 	.byte	0x04, 0x17
        /*002a*/ 	.short	(.L_13613 - .L_13612)
.L_13612:
        /*002c*/ 	.word	0x00000000
        /*0030*/ 	.short	0x0001
        /*0032*/ 	.short	0x0008
        /*0034*/ 	.byte	0x00, 0xf5, 0x21, 0x00


	//----- nvinfo : EIATTR_KPARAM_INFO
	.align		4
.L_13613:
        /*0038*/ 	.byte	0x04, 0x17
        /*003a*/ 	.short	(.L_13615 - .L_13614)
.L_13614:
        /*003c*/ 	.word	0x00000000
        /*0040*/ 	.short	0x0000
        /*0042*/ 	.short	0x0000
        /*0044*/ 	.byte	0x00, 0xf5, 0x21, 0x00


	//----- nvinfo : EIATTR_SPARSE_MMA_MASK
	.align		4
.L_13615:
        /*0048*/ 	.byte	0x03, 0x50
        /*004a*/ 	.short	0x0000


	//----- nvinfo : EIATTR_MAXREG_COUNT
	.align		4
        /*004c*/ 	.byte	0x03, 0x1b
        /*004e*/ 	.short	0x00ff


	//----- nvinfo : EIATTR_MERCURY_ISA_VERSION
	.align		4
        /*0050*/ 	.byte	0x03, 0x5f
        /*0052*/ 	.short	0x0101


	//----- nvinfo : EIATTR_VRC_CTA_INIT_COUNT
	.align		4
        /*0054*/ 	.byte	0x02, 0x4a
	.zero		1
	.zero		1


	//----- nvinfo : EIATTR_EXIT_INSTR_OFFSETS
	.align		4
        /*0058*/ 	.byte	0x04, 0x1c
        /*005a*/ 	.short	(.L_13617 - .L_13616)


	//   ....[0]....
.L_13616:
        /*005c*/ 	.word	0x00000070


	//   ....[1]....
        /*0060*/ 	.word	0x00000130


	//----- nvinfo : EIATTR_CBANK_PARAM_SIZE
	.align		4
.L_13617:
        /*0064*/ 	.byte	0x03, 0x19
        /*0066*/ 	.short	0x001c


	//----- nvinfo : EIATTR_PARAM_CBANK
	.align		4
        /*0068*/ 	.byte	0x04, 0x0a
        /*006a*/ 	.short	(.L_13619 - .L_13618)
	.align		4
.L_13618:
        /*006c*/ 	.word	index@(.nv.constant0._Z10add_kernelILx525EEvPfS0_S0_i)
        /*0070*/ 	.short	0x0380
        /*0072*/ 	.short	0x001c


	//----- nvinfo : EIATTR_SW_WAR
	.align		4
.L_13619:
        /*0074*/ 	.byte	0x04, 0x36
        /*0076*/ 	.short	(.L_13621 - .L_13620)
.L_13620:
        /*0078*/ 	.word	0x00000008
.L_13621:


//--------------------- .nv.info._Z10add_kernelILx524EEvPfS0_S0_i --------------------------
	.section	.nv.info._Z10add_kernelILx524EEvPfS0_S0_i,"",@"SHT_CUDA_INFO"
	.sectionflags	@""
	.align	4


	//----- nvinfo : EIATTR_CUDA_API_VERSION
	.align		4
        /*0000*/ 	.byte	0x04, 0x37
        /*0002*/ 	.short	(.L_13623 - .L_13622)
.L_13622:
        /*0004*/ 	.word	0x00000082


	//----- nvinfo : EIATTR_KPARAM_INFO
	.align		4
.L_13623:
        /*0008*/ 	.byte	0x04, 0x17
        /*000a*/ 	.short	(.L_13625 - .L_13624)
.L_13624:
        /*000c*/ 	.word	0x00000000
        /*0010*/ 	.short	0x0003
        /*0012*/ 	.short	0x0018
        /*0014*/ 	.byte	0x00, 0xf0, 0x11, 0x00


	//----- nvinfo : EIATTR_KPARAM_INFO
	.align		4
.L_13625:
        /*0018*/ 	.byte	0x04, 0x17
        /*001a*/ 	.short	(.L_13627 - .L_13626)
.L_13626:
        /*001c*/ 	.word	0x00000000
        /*0020*/ 	.short	0x0002
        /*0022*/ 	.short	0x0010
        /*0024*/ 	.byte	0x00, 0xf5, 0x21, 0x00


	//----- nvinfo : EIATTR_KPARAM_INFO
	.align		4
.L_13627:
        /*0028*/ 	.byte	0x04, 0x17
        /*002a*/ 	.short	(.L_13629 - .L_13628)
.L_13628:
        /*002c*/ 	.word	0x00000000
        /*0030*/ 	.short	0x0001
        /*0032*/ 	.short	0x0008
        /*0034*/ 	.byte	0x00, 0xf5, 0x21, 0x00


	//----- nvinfo : EIATTR_KPARAM_INFO
	.align		4
.L_13629:
        /*0038*/ 	.byte	0x04, 0x17
        /*003a*/ 	.short	(.L_13631 - .L_13630)
.L_13630:
        /*003c*/ 	.word	0x00000000
        /*0040*/ 	.short	0x0000
        /*0042*/ 	.short	0x0000
        /*0044*/ 	.byte	0x00, 0xf5, 0x21, 0x00


	//----- nvinfo : EIATTR_SPARSE_MMA_MASK
	.align		4
.L_13631:
        /*0048*/ 	.byte	0x03, 0x50
        /*004a*/ 	.short	0x0000


	//----- nvinfo : EIATTR_MAXREG_COUNT
	.align		4
        /*004c*/ 	.byte	0x03, 0x1b
        /*004e*/ 	.short	0x00ff


	//----- nvinfo : EIATTR_MERCURY_ISA_VERSION
	.align		4
        /*0050*/ 	.byte	0x03, 0x5f
        /*0052*/ 	.short	0x0101


	//----- nvinfo : EIATTR_VRC_CTA_INIT_COUNT
	.align		4
        /*0054*/ 	.byte	0x02, 0x4a
	.zero		1
	.zero		1


	//----- nvinfo : EIATTR_EXIT_INSTR_OFFSETS
	.align		4
        /*0058*/ 	.byte	0x04, 0x1c
        /*005a*/ 	.short	(.L_13633 - .L_13632)


	//   ....[0]....
.L_13632:
        /*005c*/ 	.word	0x00000070


	//   ....[1]....
        /*0060*/ 	.word	0x00000130


	//----- nvinfo : EIATTR_CBANK_PARAM_SIZE
	.align		4
.L_13633:
        /*0064*/ 	.byte	0x03, 0x19
        /*0066*/ 	.short	0x001c


	//----- nvinfo : EIATTR_PARAM_CBANK
	.align		4
        /*0068*/ 	.byte	0x04, 0x0a
        /*006a*/ 	.short	(.L_13635 - .L_13634)
	.align		4
.L_13634:
        /*006c*/ 	.word	index@(.nv.constant0._Z10add_kernelILx524EEvPfS0_S0_i)
        /*0070*/ 	.short	0x0380
        /*0072*/ 	.short	0x001c


	//----- nvinfo : EIATTR_SW_WAR
	.align		4
.L_13635:
        /*0074*/ 	.byte	0x04, 0x36
        /*0076*/ 	.short	(.L_13637 - .L_13636)
.L_13636:
        /*0078*/ 	.word	0x00000008
.L_13637:


//--------------------- .nv.info._Z10add_kernelILx523EEvPfS0_S0_i --------------------------
	.section	.nv.info._Z10add_kernelILx523EEvPfS0_S0_i,"",@"SHT_CUDA_INFO"
	.sectionflags	@""
	.align	4


	//----- nvinfo : EIATTR_CUDA_API_VERSION
	.align		4
        /*0000*/ 	.byte	0x04, 0x37
        /*0002*/ 	.short	(.L_13639 - .L_13638)
.L_13638:
        /*0004*/ 	.word	0x00000082


	//----- nvinfo : EIATTR_KPARAM_INFO
	.align		4
.L_13639:
        /*0008*/ 	.byte	0x04, 0x17
        /*000a*/ 	.short	(.L_13641 - .L_13640)
.L_13640:
        /*000c*/ 	.word	0x00000000
        /*0010*/ 	.short	0x0003
        /*0012*/ 	.short	0x0018
        /*0014*/ 	.byte	0x00, 0xf0, 0x11, 0x00


	//----- nvinfo : EIATTR_KPARAM_INFO
	.align		4
.L_13641:
        /*0018*/ 	.byte	0x04, 0x17
        /*001a*/ 	.short	(.L_13643 - .L_13642)
.L_13642:
        /*001c*/ 	.word	0x00000000
        /*0020*/ 	.short	0x0002
        /*0022*/ 	.short	0x0010
        /*0024*/ 	.byte	0x00, 0xf5, 0x21, 0x00


	//----- nvinfo : EIATTR_KPARAM_INFO
	.align		4
.L_13643:
        /*0028*/ 	.byte	0x04, 0x17
        /*002a*/ 	.short	(.L_13645 - .L_13644)
.L_13644:
        /*002c*/ 	.word	0x00000000
        /*0030*/ 	.short	0x0001
        /*0032*/ 	.short	0x0008
        /*0034*/ 	.byte	0x00, 0xf5, 0x21, 0x00


	//----- nvinfo : EIATTR_KPARAM_INFO
	.align		4
.L_13645:
        /*0038*/ 	.byte	0x04, 0x17
        /*003a*/ 	.short	(.L_13647 - .L_13646)
.L_13646:
        /*003c*/ 	.word	0x00000000
        /*0040*/ 	.short	0x0000
        /*0042*/ 	.short	0x0000
        /*0044*/ 	.byte	0x00, 0xf5, 0x21, 0x00


	//----- nvinfo : EIATTR_SPARSE_MMA_MASK
	.align		4
.L_13647:
        /*0048*/ 	.byte	0x03, 0x50
        /*004a*/ 	.short	0x0000


	//----- nvinfo : EIATTR_MAXREG_COUNT
	.align		4
        /*004c*/ 	.byte	0x03, 0x1b
        /*004e*/ 	.short	0x00ff


	//----- nvinfo : EIATTR_MERCURY_ISA_VERSION
	.align		4
        /*0050*/ 	.byte	0x03, 0x5f
        /*0052*/ 	.short	0x0101


	//----- nvinfo : EIATTR_VRC_CTA_INIT_COUNT
	.align		4
        /*0054*/ 	.byte	0x02, 0x4a
	.zero		1
	.zero		1


	//----- nvinfo : EIATTR_EXIT_INSTR_OFFSETS
	.align		4
        /*0058*/ 	.byte	0x04, 0x1c
        /*005a*/ 	.short	(.L_13649 - .L_13648)


	//   ....[0]....
.L_13648:
        /*005c*/ 	.word	0x00000070


	//   ....[1]....
        /*0060*/ 	.word	0x00000130


	//----- nvinfo : EIATTR_CBANK_PARAM_SIZE
	.align		4
.L_13649:
        /*0064*/ 	.byte	0x03, 0x19
        /*0066*/ 	.short	0x001c


	//----- nvinfo : EIATTR_PARAM_CBANK
	.align		4
        /*0068*/ 	.byte	0x04, 0x0a
        /*006a*/ 	.short	(.L_13651 - .L_13650)
	.align		4
.L_13650:
        /*006c*/ 	.word	index@(.nv.constant0._Z10add_kernelILx523EEvPfS0_S0_i)
        /*0070*/ 	.short	0x0380
        /*0072*/ 	.short	0x001c


	//----- nvinfo : EIATTR_SW_WAR
	.align		4
.L_13651:
        /*0074*/ 	.byte	0x04, 0x36
        /*0076*/ 	.short	(.L_13653 - .L_13652)
.L_13652:
        /*0078*/ 	.word	0x00000008
.L_13653:


//--------------------- .nv.info._Z10add_kernelILx522EEvPfS0_S0_i --------------------------
	.section	.nv.info._Z10add_kernelILx522EEvPfS0_S0_i,"",@"SHT_CUDA_INFO"
	.sectionflags	@""
	.align	4


	//----- nvinfo : EIATTR_CUDA_API_VERSION
	.align		4
        /*0000*/ 	.byte	0x04, 0x37
        /*0002*/ 	.short	(.L_13655 - .L_13654)
.L_13654:
        /*0004*/ 	.word	0x00000082


	//----- nvinfo : EIATTR_KPARAM_INFO
	.align		4
.L_13655:
        /*0008*/ 	.byte	0x04, 0x17
        /*000a*/ 	.short	(.L_13657 - .L_13656)
.L_13656:
        /*000c*/ 	.word	0x00000000
        /*0010*/ 	.short	0x0003
        /*0012*/ 	.short	0x0018
        /*0014*/ 	.byte	0x00, 0xf0, 0x11, 0x00


	//----- nvinfo : EIATTR_KPARAM_INFO
	.align		4
.L_13657:
        /*0018*/ 	.byte	0x04, 0x17
        /*001a*/ 	.short	(.L_13659 - .L_13658)
.L_13658:
        /*001c*/ 	.word	0x00000000
        /*0020*/ 	.short	0x0002
        /*0022*/ 	.short	0x0010
        /*0024*/ 	.byte	0x00, 0xf5, 0x21, 0x00


	//----- nvinfo : EIATTR_KPARAM_INFO
	.align		4
.L_13659:
        /*0028*/ 	.byte	0x04, 0x17
        /*002a*/ 	.short	(.L_13661 - .L_13660)
.L_13660:
        /*002c*/ 	.word	0x00000000
        /*0030*/ 	.short	0x0001
        /*0032*/ 	.short	0x0008
        /*0034*/ 	.byte	0x00, 0xf5, 0x21, 0x00


	//----- nvinfo : EIATTR_KPARAM_INFO
	.align		4
.L_13661:
        /*0038*/ 	.byte	0x04, 0x17
        /*003a*/ 	.short	(.L_13663 - .L_13662)
.L_13662:
        /*003c*/ 	.word	0x00000000
        /*0040*/ 	.short	0x0000
        /*0042*/ 	.short	0x0000
        /*0044*/ 	.byte	0x00, 0xf5, 0x21, 0x00


	//----- nvinfo : EIATTR_SPARSE_MMA_MASK
	.align		4
.L_13663:
        /*0048*/ 	.byte	0x03, 0x50
        /*004a*/ 	.short	0x0000


	//----- nvinfo : EIATTR_MAXREG_COUNT
	.align		4
        /*004c*/ 	.byte	0x03, 0x1b
        /*004e*/ 	.short	0x00ff


	//----- nvinfo : EIATTR_MERCURY_ISA_VERSION
	.align		4
        /*0050*/ 	.byte	0x03, 0x5f
        /*0052*/ 	.short	0x0101


	//----- nvinfo : EIATTR_VRC_CTA_INIT_COUNT
	.align		4
        /*0054*/ 	.byte	0x02, 0x4a
	.zero		1
	.zero		1


	//----- nvinfo : EIATTR_EXIT_INSTR_OFFSETS
	.align		4
        /*0058*/ 	.byte	0x04, 0x1c
        /*005a*/ 	.short	(.L_13665 - .L_13664)


	//   ....[0]....
.L_13664:
        /*005c*/ 	.word	0x00000070


	//   ....[1]....
        /*0060*/ 	.word	0x00000130


	//----- nvinfo : EIATTR_CBANK_PARAM_SIZE
	.align		4
.L_13665:
        /*0064*/ 	.byte	0x03, 0x19
        /*0066*/ 	.short	0x001c


	//----- nvinfo : EIATTR_PARAM_CBANK
	.align		4
        /*0068*/ 	.byte	0x04, 0x0a
        /*006a*/ 	.short	(.L_13667 - .L_13666)
	.align		4
.L_13666:
        /*006c*/ 	.word	index@(.nv.constant0._Z10add_kernelILx522EEvPfS0_S0_i)
        /*0070*/ 	.short	0x0380
        /*0072*/ 	.short	0x001c


	//----- nvinfo : EIATTR_SW_WAR
	.align		4
.L_13667:
        /*0074*/ 	.byte	0x04, 0x36
        /*0076*/ 	.short	(.L_13669 - .L_13668)
.L_13668:
        /*0078*/ 	.word	0x00000008
.L_13669:


//--------------------- .nv.info._Z10add_kernelILx521EEvPfS0_S0_i --------------------------
	.section	.nv.info._Z10add_kernelILx521EEvPfS0_S0_i,"",@"SHT_CUDA_INFO"
	.sectionflags	@""
	.align	4


	//----- nvinfo : EIATTR_CUDA_API_VERSION
	.align		4
        /*0000*/ 	.byte	0x04, 0x37
        /*0002*/ 	.short	(.L_13671 - .L_13670)
.L_13670:
        /*0004*/ 	.word	0x00000082


	//----- nvinfo : EIATTR_KPARAM_INFO
	.align		4
.L_13671:
        /*0008*/ 	.byte	0x04, 0x17
        /*000a*/ 	.short	(.L_13673 - .L_13672)
.L_13672:
        /*000c*/ 	.word	0x00000000
        /*0010*/ 	.short	0x0003
        /*0012*/ 	.short	0x0018
        /*0014*/ 	.byte	0x00, 0xf0, 0x11, 0x00


	//----- nvinfo : EIATTR_KPARAM_INFO
	.align		4
.L_13673:
        /*0018*/ 	.byte	0x04, 0x17
        /*001a*/ 	.short	(.L_13675 - .L_13674)
.L_13674:
        /*001c*/ 	.word	0x00000000
        /*0020*/ 	.short	0x0002
        /*0022*/ 	.short	0x0010
        /*0024*/ 	.byte	0x00, 0xf5, 0x21, 0x00


	//----- nvinfo : EIATTR_KPARAM_INFO
	.align		4
.L_13675:
        /*0028*/ 	.byte	0x04, 0x17
        /*002a*/ 	.short	(.L_13677 - .L_13676)
.L_13676:
        /*002c*/ 	.word	0x00000000
        /*0030*/ 	.short	0x0001
        /*0032*/ 	.short	0x0008
        /*0034*/ 	.byte	0x00, 0xf5, 0x21, 0x00


	//----- nvinfo : EIATTR_KPARAM_INFO
	.align		4
.L_13677:
        /*0038*/ 	.byte	0x04, 0x17
        /*003a*/ 	.short	(.L_13679 - .L_13678)
.L_13678:
        /*003c*/ 	.word	0x00000000
        /*0040*/ 	.short	0x0000
        /*0042*/ 	.short	0x0000
        /*0044*/ 	.byte	0x00, 0xf5, 0x21, 0x00


	//----- nvinfo : EIATTR_SPARSE_MMA_MASK
	.align		4
.L_13679:
        /*0048*/ 	.byte	0x03, 0x50
        /*004a*/ 	.short	0x0000


	//----- nvinfo : EIATTR_MAXREG_COUNT
	.align		4
        /*004c*/ 	.byte	0x03, 0x1b
        /*004e*/ 	.short	0x00ff


	//----- nvinfo : EIATTR_MERCURY_ISA_VERSION
	.align		4
        /*0050*/ 	.byte	0x03, 0x5f
        /*0052*/ 	.short	0x0101


	//----- nvinfo : EIATTR_VRC_CTA_INIT_COUNT
	.align		4
        /*0054*/ 	.byte	0x02, 0x4a
	.zero		1
	.zero		1


	//----- nvinfo : EIATTR_EXIT_INSTR_OFFSETS
	.align		4
        /*0058*/ 	.byte	0x04, 0x1c
        /*005a*/ 	.short	(.L_13681 - .L_13680)


	//   ....[0]....
.L_13680:
        /*005c*/ 	.word	0x00000070


	//   ....[1]....
        /*0060*/ 	.word	0x00000130


	//----- nvinfo : EIATTR_CBANK_PARAM_SIZE
	.align		4
.L_13681:
        /*0064*/ 	.byte	0x03, 0x19
        /*0066*/ 	.short	0x001c


	//----- nvinfo : EIATTR_PARAM_CBANK
	.align		4
        /*0068*/ 	.byte	0x04, 0x0a
        /*006a*/ 	.short	(.L_13683 - .L_13682)
	.align		4
.L_13682:
        /*006c*/ 	.word	index@(.nv.constant0._Z10add_kernelILx521EEvPfS0_S0_i)
        /*0070*/ 	.short	0x0380
        /*0072*/ 	.short	0x001c


	//----- nvinfo : EIATTR_SW_WAR
	.align		4
.L_13683:
        /*0074*/ 	.byte	0x04, 0x36
        /*0076*/ 	.short	(.L_13685 - .L_13684)
.L_13684:
        /*0078*/ 	.word	0x00000008
.L_13685:


//--------------------- .nv.info._Z10add_kernelILx520EEvPfS0_S0_i --------------------------
	.section	.nv.info._Z10add_kernelILx520EEvPfS0_S0_i,"",@"SHT_CUDA_INFO"
	.sectionflags	@""
	.align	4


	//----- nvinfo : EIATTR_CUDA_API_VERSION
	.align		4
        /*0000*/ 	.byte	0x04, 0x37
        /*0002*/ 	.short	(.L_13687 - .L_13686)
.L_13686:
        /*0004*/ 	.word	0x00000082


	//----- nvinfo : EIATTR_KPARAM_INFO
	.align		4
.L_13687:
        /*0008*/ 	.byte	0x04, 0x17
        /*000a*/ 	.short	(.L_13689 - .L_13688)
.L_13688:
        /*000c*/ 	.word	0x00000000
        /*0010*/ 	.short	0x0003
        /*0012*/ 	.short	0x0018
        /*0014*/ 	.byte	0x00, 0xf0, 0x11, 0x00


	//----- nvinfo : EIATTR_KPARAM_INFO
	.align		4
.L_13689:
        /*0018*/ 	.byte	0x04, 0x17
        /*001a*/ 	.short	(.L_13691 - .L_13690)
.L_13690:
        /*001c*/ 	.word	0x00000000
        /*0020*/ 	.short	0x0002
        /*0022*/ 	.short	0x0010
        /*0024*/ 	.byte	0x00, 0xf5, 0x21, 0x00


	//----- nvinfo : EIATTR_KPARAM_INFO
	.align		4
.L_13691:
        /*0028*/ 	.byte	0x04, 0x17
        /*002a*/ 	.short	(.L_13693 - .L_13692)
.L_13692:
        /*002c*/ 	.word	0x00000000
        /*0030*/ 	.short	0x0001
        /*0032*/ 	.short	0x0008
        /*0034*/ 	.byte	0x00, 0xf5, 0x21, 0x00


	//----- nvinfo : EIATTR_KPARAM_INFO
	.align		4
.L_13693:
        /*0038*/ 	.byte	0x04, 0x17
        /*003a*/ 	.short	(.L_13695 - .L_13694)
.L_13694:
        /*003c*/ 	.word	0x00000000
        /*0040*/ 	.short	0x0000
        /*0042*/ 	.short	0x0000
        /*0044*/ 	.byte	0x00, 0xf5, 0x21, 0x00


	//----- nvinfo : EIATTR_SPARSE_MMA_MASK
	.align		4
.L_13695:
        /*0048*/ 	.byte	0x03, 0x50
        /*004a*/ 	.short	0x0000


	//----- nvinfo : EIATTR_MAXREG_COUNT
	.align		4
        /*004c*/ 	.byte	0x03, 0x1b
        /*004e*/ 	.short	0x00ff


	//----- nvinfo : EIATTR_MERCURY_ISA_VERSION
	.align		4
        /*0050*/ 	.byte	0x03, 0x5f
        /*0052*/ 	.short	0x0101


	//----- nvinfo : EIATTR_VRC_CTA_INIT_COUNT
	.align		4
        /*0054*/ 	.byte	0x02, 0x4a
	.zero		1
	.zero		1


	//----- nvinfo : EIATTR_EXIT_INSTR_OFFSETS
	.align		4
        /*0058*/ 	.byte	0x04, 0x1c
        /*005a*/ 	.short	(.L_13697 - .L_13696)


	//   ....[0]....
.L_13696:
        /*005c*/ 	.word	0x00000070


	//   ....[1]....
        /*0060*/ 	.word	0x00000130


	//----- nvinfo : EIATTR_CBANK_PARAM_SIZE
	.align		4
.L_13697:
        /*0064*/ 	.byte	0x03, 0x19
        /*0066*/ 	.short	0x001c


	//----- nvinfo : EIATTR_PARAM_CBANK
	.align		4
        /*0068*/ 	.byte	0x04, 0x0a
        /*006a*/ 	.short	(.L_13699 - .L_13698)
	.align		4
.L_13698:
        /*006c*/ 	.word	index@(.nv.constant0._Z10add_kernelILx520EEvPfS0_S0_i)
        /*0070*/ 	.short	0x0380
        /*0072*/ 	.short	0x001c


	//----- nvinfo : EIATTR_SW_WAR
	.align		4
.L_13699:
        /*0074*/ 	.byte	0x04, 0x36
        /*0076*/ 	.short	(.L_13701 - .L_13700)
.L_13700:
        /*0078*/ 	.word	0x00000008
.L_13701:


//--------------------- .nv.info._Z10add_kernelILx519EEvPfS0_S0_i --------------------------
	.section	.nv.info._Z10add_kernelILx519EEvPfS0_S0_i,"",@"SHT_CUDA_INFO"
	.sectionflags	@""
	.align	4


	//----- nvinfo : EIATTR_CUDA_API_VERSION
	.align		4
        /*0000*/ 	.byte	0x04, 0x37
        /*0002*/ 	.short	(.L_13703 - .L_13702)
.L_13702:
        /*0004*/ 	.word	0x00000082


	//----- nvinfo : EIATTR_KPARAM_INFO
	.align		4
.L_13703:
        /*0008*/ 	.byte	0x04, 0x17
        /*000a*/ 	.short	(.L_13705 - .L_13704)
.L_13704:
        /*000c*/ 	.word	0x00000000
        /*0010*/ 	.short	0x0003
        /*0012*/ 	.short	0x0018
        /*0014*/ 	.byte	0x00, 0xf0, 0x11, 0x00


	//----- nvinfo : EIATTR_KPARAM_INFO
	.align		4
.L_13705:
        /*0018*/ 	.byte	0x04, 0x17
        /*001a*/ 	.short	(.L_13707 - .L_13706)
.L_13706:
        /*001c*/ 	.word	0x00000000
        /*0020*/ 	.short	0x0002
        /*0022*/ 	.short	0x0010
        /*0024*/ 	.byte	0x00, 0xf5, 0x21, 0x00


	//----- nvinfo : EIATTR_KPARAM_INFO
	.align		4
.L_13707:
        /*0028*/ 	.byte	0x04, 0x17
        /*002a*/ 	.short	(.L_13709 - .L_13708)
.L_13708:
        /*002c*/ 	.word	0x00000000
        /*0030*/ 	.short	0x0001
        /*0032*/ 	.short	0x0008
        /*0034*/ 	.byte	0x00, 0xf5, 0x21, 0x00


	//----- nvinfo : EIATTR_KPARAM_INFO
	.align		4
.L_13709:
        /*0038*/ 	.byte	0x04, 0x17
        /*003a*/ 	.short	(.L_13711 - .L_13710)
.L_13710:
        /*003c*/ 	.word	0x00000000
        /*0040*/ 	.short	0x0000
        /*0042*/ 	.short	0x0000
        /*0044*/ 	.byte	0x00, 0xf5, 0x21, 0x00


	//----- nvinfo : EIATTR_SPARSE_MMA_MASK
	.align		4
.L_13711:
        /*0048*/ 	.byte	0x03, 0x50
        /*004a*/ 	.short	0x0000


	//----- nvinfo : EIATTR_MAXREG_COUNT
	.align		4
        /*004c*/ 	.byte	0x03, 0x1b
        /*004e*/ 	.short	0x00ff


	//----- nvinfo : EIATTR_MERCURY_ISA_VERSION
	.align		4
        /*0050*/ 	.byte	0x03, 0x5f
        /*0052*/ 	.short	0x0101


	//----- nvinfo : EIATTR_VRC_CTA_INIT_COUNT
	.align		4
        /*0054*/ 	.byte	0x02, 0x4a
	.zero		1
	.zero		1


	//----- nvinfo : EIATTR_EXIT_INSTR_OFFSETS
	.align		4
        /*0058*/ 	.byte	0x04, 0x1c
        /*005a*/ 	.short	(.L_13713 - .L_13712)


	//   ....[0]....
.L_13712:
        /*005c*/ 	.word	0x00000070


	//   ....[1]....
        /*0060*/ 	.word	0x00000130


	//----- nvinfo : EIATTR_CBANK_PARAM_SIZE
	.align		4
.L_13713:
        /*0064*/ 	.byte	0x03, 0x19
        /*0066*/ 	.short	0x001c


	//----- nvinfo : EIATTR_PARAM_CBANK
	.align		4
        /*0068*/ 	.byte	0x04, 0x0a
        /*006a*/ 	.short	(.L_13715 - .L_13714)
	.align		4
.L_13714:
        /*006c*/ 	.word	index@(.nv.constant0._Z10add_kernelILx519EEvPfS0_S0_i)
        /*0070*/ 	.short	0x0380
        /*0072*/ 	.short	0x001c


	//----- nvinfo : EIATTR_SW_WAR
	.align		4
.L_13715:
        /*0074*/ 	.byte	0x04, 0x36
        /*0076*/ 	.short	(.L_13717 - .L_13716)
.L_13716:
        /*0078*/ 	.word	0x00000008
.L_13717:


//--------------------- .nv.info._Z10add_kernelILx518EEvPfS0_S0_i --------------------------
	.section	.nv.info._Z10add_kernelILx518EEvPfS0_S0_i,"",@"SHT_CUDA_INFO"
	.sectionflags	@""
	.align	4


	//----- nvinfo : EIATTR_CUDA_API_VERSION
	.align		4
        /*0000*/ 	.byte	0x04, 0x37
        /*0002*/ 	.short	(.L_13719 - .L_13718)
.L_13718:
        /*0004*/ 	.word	0x00000082


	//----- nvinfo : EIATTR_KPARAM_INFO
	.align		4
.L_13719:
        /*0008*/ 	.byte	0x04, 0x17
        /*000a*/ 	.short	(.L_13721 - .L_13720)
.L_13720:
        /*000c*/ 	.word	0x00000000
        /*0010*/ 	.short	0x0003
        /*0012*/ 	.short	0x0018
        /*0014*/ 	.byte	0x00, 0xf0, 0x11, 0x00


	//----- nvinfo : EIATTR_KPARAM_INFO
	.align		4
.L_13721:
        /*0018*/ 	.byte	0x04, 0x17
        /*001a*/ 	.short	(.L_13723 - .L_13722)
.L_13722:
        /*001c*/ 	.word	0x00000000
        /*0020*/ 	.short	0x0002
        /*0022*/ 	.short	0x0010
        /*0024*/ 	.byte	0x00, 0xf5, 0x21, 0x00


	//----- nvinfo : EIATTR_KPARAM_INFO
	.align		4
.L_13723:
        /*0028*/ 	.byte	0x04, 0x17
        /*002a*/ 	.short	(.L_13725 - .L_13724)
.L_13724:
        /*002c*/ 	.word	0x00000000
        /*0030*/ 	.short	0x0001
        /*0032*/ 	.short	0x0008
        /*0034*/ 	.byte	0x00, 0xf5, 0x21, 0x00


	//----- nvinfo : EIATTR_KPARAM_INFO
	.align		4
.L_13725:
        /*0038*/ 	.byte	0x04, 0x17
        /*003a*/ 	.short	(.L_13727 - .L_13726)
.L_13726:
        /*003c*/ 	.word	0x00000000
        /*0040*/ 	.short	0x0000
        /*0042*/ 	.short	0x0000
        /*0044*/ 	.byte	0x00, 0xf5, 0x21, 0x00


	//----- nvinfo : EIATTR_SPARSE_MMA_MASK
	.align		4
.L_13727:
        /*0048*/ 	.byte	0x03, 0x50
        /*004a*/ 	.short	0x0000


	//----- nvinfo : EIATTR_MAXREG_COUNT
	.align		4
        /*004c*/ 	.byte	0x03, 0x1b
        /*004e*/ 	.short	0x00ff


	//----- nvinfo : EIATTR_MERCURY_ISA_VERSION
	.align		4
        /*0050*/ 	.byte	0x03, 0x5f
        /*0052*/ 	.short	0x0101


	//----- nvinfo : EIATTR_VRC_CTA_INIT_COUNT
	.align		4
        /*0054*/ 	.byte	0x02, 0x4a
	.zero		1
	.zero		1


	//----- nvinfo : EIATTR_EXIT_INSTR_OFFSETS
	.align		4
        /*0058*/ 	.byte	0x04, 0x1c
        /*005a*/ 	.short	(.L_13729 - .L_13728)


	//   ....[0]....
.L_13728:
        /*005c*/ 	.word	0x00000070


	//   ....[1]....
        /*0060*/ 	.word	0x00000130


	//----- nvinfo : EIATTR_CBANK_PARAM_SIZE
	.align		4
.L_13729:
        /*0064*/ 	.byte	0x03, 0x19
        /*0066*/ 	.short	0x001c


	//----- nvinfo : EIATTR_PARAM_CBANK
	.align		4
        /*0068*/ 	.byte	0x04, 0x0a
        /*006a*/ 	.short	(.L_13731 - .L_13730)
	.align		4
.L_13730:
        /*006c*/ 	.word	index@(.nv.constant0._Z10add_kernelILx518EEvPfS0_S0_i)
        /*0070*/ 	.short	0x0380
        /*0072*/ 	.short	0x001c


	//----- nvinfo : EIATTR_SW_WAR
	.align		4
.L_13731:
        /*0074*/ 	.byte	0x04, 0x36
        /*0076*/ 	.short	(.L_13733 - .L_13732)
.L_13732:
        /*0078*/ 	.word	0x00000008
.L_13733:


//--------------------- .nv.info._Z10add_kernelILx517EEvPfS0_S0_i --------------------------
	.section	.nv.info._Z10add_kernelILx517EEvPfS0_S0_i,"",@"SHT_CUDA_INFO"
	.sectionflags	@""
	.align	4


	//----- nvinfo : EIATTR_CUDA_API_VERSION
	.align		4
        /*0000*/ 	.byte	0x04, 0x37
        /*0002*/ 	.short	(.L_13735 - .L_13734)
.L_13734:
        /*0004*/ 	.word	0x00000082


	//----- nvinfo : EIATTR_KPARAM_INFO
	.align		4
.L_13735:
        /*0008*/ 	.byte	0x04, 0x17
        /*000a*/ 	.short	(.L_13737 - .L_13736)
.L_13736:
        /*000c*/ 	.word	0x00000000
        /*0010*/ 	.short	0x0003
        /*0012*/ 	.short	0x0018
        /*0014*/ 	.byte	0x00, 0xf0, 0x11, 0x00


	//----- nvinfo : EIATTR_KPARAM_INFO
	.align		4
.L_13737:
        /*0018*/ 	.byte	0x04, 0x17
        /*001a*/ 	.short	(.L_13739 - .L_13738)
.L_13738:
        /*001c*/ 	.word	0x00000000
        /*0020*/ 	.short	0x0002
        /*0022*/ 	.short	0x0010
        /*0024*/ 	.byte	0x00, 0xf5, 0x21, 0x00


	//----- nvinfo : EIATTR_KPARAM_INFO
	.align		4
.L_13739:
        /*0028*/ 	.byte	0x04, 0x17
        /*002a*/ 	.short	(.L_13741 - .L_13740)
.L_13740:
        /*002c*/ 	.word	0x00000000
        /*0030*/ 	.short	0x0001
        /*0032*/ 	.short	0x0008
        /*0034*/ 	.byte	0x00, 0xf5, 0x21, 0x00


	//----- nvinfo : EIATTR_KPARAM_INFO
	.align		4
.L_13741:
        /*0038*/ 	.byte	0x04, 0x17
        /*003a*/ 	.short	(.L_13743 - .L_13742)
.L_13742:
        /*003c*/ 	.word	0x00000000
        /*0040*/ 	.short	0x0000
        /*0042*/ 	.short	0x0000
        /*0044*/ 	.byte	0x00, 0xf5, 0x21, 0x00


	//----- nvinfo : EIATTR_SPARSE_MMA_MASK
	.align		4
.L_13743:
        /*0048*/ 	.byte	0x03, 0x50
        /*004a*/ 	.short	0x0000


	//----- nvinfo : EIATTR_MAXREG_COUNT
	.align		4
        /*004c*/ 	.byte	0x03, 0x1b
        /*004e*/ 	.short	0x00ff


	//----- nvinfo : EIATTR_MERCURY_ISA_VERSION
	.align		4
        /*0050*/ 	.byte	0x03, 0x5f
        /*0052*/ 	.short	0x0101


	//----- nvinfo : EIATTR_VRC_CTA_INIT_COUNT
	.align		4
        /*0054*/ 	.byte	0x02, 0x4a
	.zero		1
	.zero		1


	//----- nvinfo : EIATTR_EXIT_INSTR_OFFSETS
	.align		4
        /*0058*/ 	.byte	0x04, 0x1c
        /*005a*/ 	.short	(.L_13745 - .L_13744)


	//   ....[0]....
.L_13744:
        /*005c*/ 	.word	0x00000070


	//   ....[1]....
        /*0060*/ 	.word	0x00000130


	//----- nvinfo : EIATTR_CBANK_PARAM_SIZE
	.align		4
.L_13745:
        /*0064*/ 	.byte	0x03, 0x19
        /*0066*/ 	.short	0x001c


	//----- nvinfo : EIATTR_PARAM_CBANK
	.align		4
        /*0068*/ 	.byte	0x04, 0x0a
        /*006a*/ 	.short	(.L_13747 - .L_13746)
	.align		4
.L_13746:
        /*006c*/ 	.word	index@(.nv.constant0._Z10add_kernelILx517EEvPfS0_S0_i)
        /*0070*/ 	.short	0x0380
        /*0072*/ 	.short	0x001c


	//----- nvinfo : EIATTR_SW_WAR
	.align		4
.L_13747:
        /*0074*/ 	.byte	0x04, 0x36
        /*0076*/ 	.short	(.L_13749 - .L_13748)
.L_13748:
        /*0078*/ 	.word	0x00000008
.L_13749:


//--------------------- .nv.info._Z10add_kernelILx516EEvPfS0_S0_i --------------------------
	.section	.nv.info._Z10add_kernelILx516EEvPfS0_S0_i,"",@"SHT_CUDA_INFO"
	.sectionflags	@""
	.align	4


	//----- nvinfo : EIATTR_CUDA_API_VERSION
	.align		4
        /*0000*/ 	.byte	0x04, 0x37
        /*0002*/ 	.short	(.L_13751 - .L_13750)
.L_13750:
        /*0004*/ 	.word	0x00000082


	//----- nvinfo : EIATTR_KPARAM_INFO
	.align		4
.L_13751:
        /*0008*/ 	.byte	0x04, 0x17
        /*000a*/ 	.short	(.L_13753 - .L_13752)
.L_13752:
        /*000c*/ 	.word	0x00000000
        /*0010*/ 	.short	0x0003
        /*0012*/ 	.short	0x0018
        /*0014*/ 	.byte	0x00, 0xf0, 0x11, 0x00


	//----- nvinfo : EIATTR_KPARAM_INFO
	.align		4
.L_13753:
        /*0018*/ 	.byte	0x04, 0x17
        /*001a*/ 	.short	(.L_13755 - .L_13754)
.L_13754:
        /*001c*/ 	.word	0x00000000
        /*0020*/ 	.short	0x0002
        /*0022*/ 	.short	0x0010
        /*0024*/ 	.byte	0x00, 0xf5, 0x21, 0x00


	//----- nvinfo : EIATTR_KPARAM_INFO
	.align		4
.L_13755:
        /*0028*/ 	.byte	0x04, 0x17
        /*002a*/ 	.short	(.L_13757 - .L_13756)
.L_13756:
        /*002c*/ 	.word	0x00000000
        /*0030*/ 	.short	0x0001
        /*0032*/ 	.short	0x0008
        /*0034*/ 	.byte	0x00, 0xf5, 0x21, 0x00


	//----- nvinfo : EIATTR_KPARAM_INFO
	.align		4
.L_13757:
        /*0038*/ 	.byte	0x04, 0x17
        /*003a*/ 	.short	(.L_13759 - .L_13758)
.L_13758:
        /*003c*/ 	.word	0x00000000
        /*0040*/ 	.short	0x0000
        /*0042*/ 	.short	0x0000
        /*0044*/ 	.byte	0x00, 0xf5, 0x21, 0x00


	//----- nvinfo : EIATTR_SPARSE_MMA_MASK
	.align		4
.L_13759:
        /*0048*/ 	.byte	0x03, 0x50
        /*004a*/ 	.short	0x0000


	//----- nvinfo : EIATTR_MAXREG_COUNT
	.align		4
        /*004c*/ 	.byte	0x03, 0x1b
        /*004e*/ 	.short	0x00ff


	//----- nvinfo : EIATTR_MERCURY_ISA_VERSION
	.align		4
        /*0050*/ 	.byte	0x03, 0x5f
        /*0052*/ 	.short	0x0101


	//----- nvinfo : EIATTR_VRC_CTA_INIT_COUNT
	.align		4
        /*0054*/ 	.byte	0x02, 0x4a
	.zero		1
	.zero		1


	//----- nvinfo : EIATTR_EXIT_INSTR_OFFSETS
	.align		4
        /*0058*/ 	.byte	0x04, 0x1c
        /*005a*/ 	.short	(.L_13761 - .L_13760)


	//   ....[0]....
.L_13760:
        /*005c*/ 	.word	0x00000070


	//   ....[1]....
        /*0060*/ 	.word	0x00000130


	//----- nvinfo : EIATTR_CBANK_PARAM_SIZE
	.align		4
.L_13761:
        /*0064*/ 	.byte	0x03, 0x19
        /*0066*/ 	.short	0x001c


	//----- nvinfo : EIATTR_PARAM_CBANK
	.align		4
        /*0068*/ 	.byte	0x04, 0x0a
        /*006a*/ 	.short	(.L_13763 - .L_13762)
	.align		4
.L_13762:
        /*006c*/ 	.word	index@(.nv.constant0._Z10add_kernelILx516EEvPfS0_S0_i)
        /*0070*/ 	.short	0x0380
        /*0072*/ 	.short	0x001c


	//----- nvinfo : EIATTR_SW_WAR
	.align		4
.L_13763:
        /*0074*/ 	.byte	0x04, 0x36
        /*0076*/ 	.short	(.L_13765 - .L_13764)
.L_13764:
        /*0078*/ 	.word	0x00000008
.L_13765:


//--------------------- .nv.info._Z10add_kernelILx515EEvPfS0_S0_i --------------------------
	.section	.nv.info._Z10add_kernelILx515EEvPfS0_S0_i,"",@"SHT_CUDA_INFO"
	.sectionflags	@""
	.align	4


	//----- nvinfo : EIATTR_CUDA_API_VERSION
	.align		4
        /*0000*/ 	.byte	0x04, 0x37
        /*0002*/ 	.short	(.L_13767 - .L_13766)
.L_13766:
        /*0004*/ 	.word	0x00000082


	//----- nvinfo : EIATTR_KPARAM_INFO
	.align		4
.L_13767:
        /*0008*/ 	.byte	0x04, 0x17
        /*000a*/ 	.short	(.L_13769 - .L_13768)
.L_13768:
        /*000c*/ 	.word	0x00000000
        /*0010*/ 	.short	0x0003
        /*0012*/ 	.short	0x0018
        /*0014*/ 	.byte	0x00, 0xf0, 0x11, 0x00


	//----- nvinfo : EIATTR_KPARAM_INFO
	.align		4
.L_13769:
        /*0018*/ 	.byte	0x04, 0x17
        /*001a*/ 	.short	(.L_13771 - .L_13770)
.L_13770:
        /*001c*/ 	.word	0x00000000
        /*0020*/ 	.short	0x0002
        /*0022*/ 	.short	0x0010
        /*0024*/ 	.byte	0x00, 0xf5, 0x21, 0x00


	//----- nvinfo : EIATTR_KPARAM_INFO
	.align		4
.L_13771:
        /*0028*/ 	.byte	0x04, 0x17
        /*002a*/ 	.short	(.L_13773 - .L_13772)
.L_13772:
        /*002c*/ 	.word	0x00000000
        /*0030*/ 	.short	0x0001
        /*0032*/ 	.short	0x0008
        /*0034*/ 	.byte	0x00, 0xf5, 0x21, 0x00


	//----- nvinfo : EIATTR_KPARAM_INFO
	.align		4
.L_13773:
        /*0038*/ 	.byte	0x04, 0x17
        /*003a*/ 	.short	(.L_13775 - .L_13774)
.L_13774:
        /*003c*/ 	.word	0x00000000
        /*0040*/ 	.short	0x0000
        /*0042*/ 	.short	0x0000
        /*0044*/ 	.byte	0x00, 0xf5, 0x21, 0x00


	//----- nvinfo : EIATTR_SPARSE_MMA_MASK
	.align		4
.L_13775:
        /*0048*/ 	.byte	0x03, 0x50
        /*004a*/ 	.short	0x0000


	//----- nvinfo : EIATTR_MAXREG_COUNT
	.align		4
        /*004c*/ 	.byte	0x03, 0x1b
        /*004e*/ 	.short	0x00ff


	//----- nvinfo : EIATTR_MERCURY_ISA_VERSION
	.align		4
        /*0050*/ 	.byte	0x03, 0x5f
        /*0052*/ 	.short	0x0101


	//----- nvinfo : EIATTR_VRC_CTA_INIT_COUNT
	.align		4
        /*0054*/ 	.byte	0x02, 0x4a
	.zero		1
	.zero		1


	//----- nvinfo : EIATTR_EXIT_INSTR_OFFSETS
	.align		4
        /*0058*/ 	.byte	0x04, 0x1c
        /*005a*/ 	.short	(.L_13777 - .L_13776)


	//   ....[0]....
.L_13776:
        /*005c*/ 	.word	0x00000070


	//   ....[1]....
        /*0060*/ 	.word	0x00000130


	//----- nvinfo : EIATTR_CBANK_PARAM_SIZE
	.align		4
.L_13777:
        /*0064*/ 	.byte	0x03, 0x19
        /*0066*/ 	.short	0x001c


	//----- nvinfo : EIATTR_PARAM_CBANK
	.align		4
        /*0068*/ 	.byte	0x04, 0x0a
        /*006a*/ 	.short	(.L_13779 - .L_13778)
	.align		4
.L_13778:
        /*006c*/ 	.word	index@(.nv.constant0._Z10add_kernelILx515EEvPfS0_S0_i)
        /*0070*/ 	.short	0x0380
        /*0072*/ 	.short	0x001c


	//----- nvinfo : EIATTR_SW_WAR
	.align		4
.L_13779:
        /*0074*/ 	.byte	0x04, 0x36
        /*0076*/ 	.short	(.L_13781 - .L_13780)
.L_13780:
        /*0078*/ 	.word	0x00000008
.L_13781:


//--------------------- .nv.info._Z10add_kernelILx514EEvPfS0_S0_i --------------------------
	.section	.nv.info._Z10add_kernelILx514EEvPfS0_S0_i,"",@"SHT_CUDA_INFO"
	.sectionflags	@""
	.align	4


	//----- nvinfo : EIATTR_CUDA_API_VERSION
	.align		4
        /*0000*/ 	.byte	0x04, 0x37
        /*0002*/ 	.short	(.L_13783 - .L_13782)
.L_13782:
        /*0004*/ 	.word	0x00000082


	//----- nvinfo : EIATTR_KPARAM_INFO
	.align		4
.L_13783:
        /*0008*/ 	.byte	0x04, 0x17
        /*000a*/ 	.short	(.L_13785 - .L_13784)
.L_13784:
        /*000c*/ 	.word	0x00000000
        /*0010*/ 	.short	0x0003
        /*0012*/ 	.short	0x0018
        /*0014*/ 	.byte	0x00, 0xf0, 0x11, 0x00


	//----- nvinfo : EIATTR_KPARAM_INFO
	.align		4
.L_13785:
        /*0018*/ 	.byte	0x04, 0x17
        /*001a*/ 	.short	(.L_13787 - .L_13786)
.L_13786:
        /*001c*/ 	.word	0x00000000
        /*0020*/ 	.short	0x0002
        /*0022*/ 	.short	0x0010
        /*0024*/ 	.byte	0x00, 0xf5, 0x21, 0x00


	//----- nvinfo : EIATTR_KPARAM_INFO
	.align		4
.L_13787:
        /*0028*/ 	.byte	0x04, 0x17
        /*002a*/ 	.short	(.L_13789 - .L_13788)
.L_13788:
        /*002c*/ 	.word	0x00000000
        /*0030*/ 	.short	0x0001
        /*0032*/ 	.short	0x0008
        /*0034*/ 	.byte	0x00, 0xf5, 0x21, 0x00


	//----- nvinfo : EIATTR_KPARAM_INFO
	.align		4
.L_13789:
        /*0038*/ 	.byte	0x04, 0x17
        /*003a*/ 	.short	(.L_13791 - .L_13790)
.L_13790:
        /*003c*/ 	.word	0x00000000
        /*0040*/ 	.short	0x0000
        /*0042*/ 	.short	0x0000
        /*0044*/ 	.byte	0x00, 0xf5, 0x21, 0x00


	//----- nvinfo : EIATTR_SPARSE_MMA_MASK
	.align		4
.L_13791:
        /*0048*/ 	.byte	0x03, 0x50
        /*004a*/ 	.short	0x0000


	//----- nvinfo : EIATTR_MAXREG_COUNT
	.align		4
        /*004c*/ 	.byte	0x03, 0x1b
        /*004e*/ 	.short	0x00ff


	//----- nvinfo : EIATTR_MERCURY_ISA_VERSION
	.align		4
        /*0050*/ 	.byte	0x03, 0x5f
        /*0052*/ 	.short	0x0101


	//----- nvinfo : EIATTR_VRC_CTA_INIT_COUNT
	.align		4
        /*0054*/ 	.byte	0x02, 0x4a
	.zero		1
	.zero		1


	//----- nvinfo : EIATTR_EXIT_INSTR_OFFSETS
	.align		4
        /*0058*/ 	.byte	0x04, 0x1c
        /*005a*/ 	.short	(.L_13793 - .L_13792)


	//   ....[0]....
.L_13792:
        /*005c*/ 	.word	0x00000070


	//   ....[1]....
        /*0060*/ 	.word	0x00000130


	//----- nvinfo : EIATTR_CBANK_PARAM_SIZE
	.align		4
.L_13793:
        /*0064*/ 	.byte	0x03, 0x19
        /*0066*/ 	.short	0x001c


	//----- nvinfo : EIATTR_PARAM_CBANK
	.align		4
        /*0068*/ 	.byte	0x04, 0x0a
        /*006a*/ 	.short	(.L_13795 - .L_13794)
	.align		4
.L_13794:
        /*006c*/ 	.word	index@(.nv.constant0._Z10add_kernelILx514EEvPfS0_S0_i)
        /*0070*/ 	.short	0x0380
        /*0072*/ 	.short	0x001c


	//----- nvinfo : EIATTR_SW_WAR
	.align		4
.L_13795:
        /*0074*/ 	.byte	0x04, 0x36
        /*0076*/ 	.short	(.L_13797 - .L_13796)
.L_13796:
        /*0078*/ 	.word	0x00000008
.L_13797:


//--------------------- .nv.info._Z10add_kernelILx513EEvPfS0_S0_i --------------------------
	.section	.nv.info._Z10add_kernelILx513EEvPfS0_S0_i,"",@"SHT_CUDA_INFO"
	.sectionflags	@""
	.align	4


	//----- nvinfo : EIATTR_CUDA_API_VERSION
	.align		4
        /*0000*/ 	.byte	0x04, 0x37
        /*0002*/ 	.short	(.L_13799 - .L_13798)
.L_13798:
        /*0004*/ 	.word	0x00000082


	//----- nvinfo : EIATTR_KPARAM_INFO
	.align		4
.L_13799:
        /*0008*/ 	.byte	0x04, 0x17
        /*000a*/ 	.short	(.L_13801 - .L_13800)
.L_13800:
        /*000c*/ 	.word	0x00000000
        /*0010*/ 	.short	0x0003
        /*0012*/ 	.short	0x0018
        /*0014*/ 	.byte	0x00, 0xf0, 0x11, 0x00


	//----- nvinfo : EIATTR_KPARAM_INFO
	.align		4
.L_13801:
        /*0018*/ 	.byte	0x04, 0x17
        /*001a*/ 	.short	(.L_13803 - .L_13802)
.L_13802:
        /*001c*/ 	.word	0x00000000
        /*0020*/ 	.short	0x0002
        /*0022*/ 	.short	0x0010
        /*0024*/ 	.byte	0x00, 0xf5, 0x21, 0x00


	//----- nvinfo : EIATTR_KPARAM_INFO
	.align		4
.L_13803:
        /*0028*/ 	.byte	0x04, 0x17
        /*002a*/ 	.short	(.L_13805 - .L_13804)
.L_13804:
        /*002c*/ 	.word	0x00000000
        /*0030*/ 	.short	0x0001
        /*0032*/ 	.short	0x0008
        /*0034*/ 	.byte	0x00, 0xf5, 0x21, 0x00


	//----- nvinfo : EIATTR_KPARAM_INFO
	.align		4
.L_13805:
        /*0038*/ 	.byte	0x04, 0x17
        /*003a*/ 	.short	(.L_13807 - .L_13806)
.L_13806:
        /*003c*/ 	.word	0x00000000
        /*0040*/ 	.short	0x0000
        /*0042*/ 	.short	0x0000
        /*0044*/ 	.byte	0x00, 0xf5, 0x21, 0x00


	//----- nvinfo : EIATTR_SPARSE_MMA_MASK
	.align		4
.L_13807:
        /*0048*/ 	.byte	0x03, 0x50
        /*004a*/ 	.short	0x0000


	//----- nvinfo : EIATTR_MAXREG_COUNT
	.align		4
        /*004c*/ 	.byte	0x03, 0x1b
        /*004e*/ 	.short	0x00ff


	//----- nvinfo : EIATTR_MERCURY_ISA_VERSION
	.align		4
        /*0050*/ 	.byte	0x03, 0x5f
        /*0052*/ 	.short	0x0101


	//----- nvinfo : EIATTR_VRC_CTA_INIT_COUNT
	.align		4
        /*0054*/ 	.byte	0x02, 0x4a
	.zero		1
	.zero		1


	//----- nvinfo : EIATTR_EXIT_INSTR_OFFSETS
	.align		4
        /*0058*/ 	.byte	0x04, 0x1c
        /*005a*/ 	.short	(.L_13809 - .L_13808)


	//   ....[0]....
.L_13808:
        /*005c*/ 	.word	0x00000070


	//   ....[1]....
        /*0060*/ 	.word	0x00000130


	//----- nvinfo : EIATTR_CBANK_PARAM_SIZE
	.align		4
.L_13809:
        /*0064*/ 	.byte	0x03, 0x19
        /*0066*/ 	.short	0x001c


	//----- nvinfo : EIATTR_PARAM_CBANK
	.align		4
        /*0068*/ 	.byte	0x04, 0x0a
        /*006a*/ 	.short	(.L_13811 - .L_13810)
	.align		4
.L_13810:
        /*006c*/ 	.word	index@(.nv.constant0._Z10add_kernelILx513EEvPfS0_S0_i)
        /*0070*/ 	.short	0x0380
        /*0072*/ 	.short	0x001c


	//----- nvinfo : EIATTR_SW_WAR
	.align		4
.L_13811:
        /*0074*/ 	.byte	0x04, 0x36
        /*0076*/ 	.short	(.L_13813 - .L_13812)
.L_13812:
        /*0078*/ 	.word	0x00000008
.L_13813:


//--------------------- .nv.info._Z10add_kernelILx512EEvPfS0_S0_i --------------------------
	.section	.nv.info._Z10add_kernelILx512EEvPfS0_S0_i,"",@"SHT_CUDA_INFO"
	.sectionflags	@""
	.align	4


	//----- nvinfo : EIATTR_CUDA_API_VERSION
	.align		4
        /*0000*/ 	.byte	0x04, 0x37
        /*0002*/ 	.short	(.L_13815 - .L_13814)
.L_13814:
        /*0004*/ 	.word	0x00000082


	//----- nvinfo : EIATTR_KPARAM_INFO
	.align		4
.L_13815:
        /*0008*/ 	.byte	0x04, 0x17
        /*000a*/ 	.short	(.L_13817 - .L_13816)
.L_13816:
        /*000c*/ 	.word	0x00000000
        /*0010*/ 	.short	0x0003
        /*0012*/ 	.short	0x0018
        /*0014*/ 	.byte	0x00, 0xf0, 0x11, 0x00


	//----- nvinfo : EIATTR_KPARAM_INFO
	.align		4
.L_13817:
        /*0018*/ 	.byte	0x04, 0x17
        /*001a*/ 	.short	(.L_13819 - .L_13818)
.L_13818:
        /*001c*/ 	.word	0x00000000
        /*0020*/ 	.short	0x0002
        /*0022*/ 	.short	0x0010
        /*0024*/ 	.byte	0x00, 0xf5, 0x21, 0x00


	//----- nvinfo : EIATTR_KPARAM_INFO
	.align		4
.L_13819:
        /*0028*/ 	.byte	0x04, 0x17
        /*002a*/ 	.short	(.L_13821 - .L_13820)
.L_13820:
        /*002c*/ 	.word	0x00000000
        /*0030*/ 	.short	0x0001
        /*0032*/ 	.short	0x0008
        /*0034*/ 	.byte	0x00, 0xf5, 0x21, 0x00


	//----- nvinfo : EIATTR_KPARAM_INFO
	.align		4
.L_13821:
        /*0038*/ 	.byte	0x04, 0x17
        /*003a*/ 	.short	(.L_13823 - .L_13822)
.L_13822:
        /*003c*/ 	.word	0x00000000
        /*0040*/ 	.short	0x0000
        /*0042*/ 	.short	0x0000
        /*0044*/ 	.byte	0x00, 0xf5, 0x21, 0x00


	//----- nvinfo : EIATTR_SPARSE_MMA_MASK
	.align		4
.L_13823:
        /*0048*/ 	.byte	0x03, 0x50
        /*004a*/ 	.short	0x0000


	//----- nvinfo : EIATTR_MAXREG_COUNT
	.align		4
        /*004c*/ 	.byte	0x03, 0x1b
        /*004e*/ 	.short	0x00ff


	//----- nvinfo : EIATTR_MERCURY_ISA_VERSION
	.align		4
        /*0050*/ 	.byte	0x03, 0x5f
        /*0052*/ 	.short	0x0101


	//----- nvinfo : EIATTR_VRC_CTA_INIT_COUNT
	.align		4
        /*0054*/ 	.byte	0x02, 0x4a
	.zero		1
	.zero		1


	//----- nvinfo : EIATTR_EXIT_INSTR_OFFSETS
	.align		4
        /*0058*/ 	.byte	0x04, 0x1c
        /*005a*/ 	.short	(.L_13825 - .L_13824)


	//   ....[0]....
.L_13824:
        /*005c*/ 	.word	0x00000070


	//   ....[1]....
        /*0060*/ 	.word	0x00000130


	//----- nvinfo : EIATTR_CBANK_PARAM_SIZE
	.align		4
.L_13825:
        /*0064*/ 	.byte	0x03, 0x19
        /*0066*/ 	.short	0x001c


	//----- nvinfo : EIATTR_PARAM_CBANK
	.align		4
        /*0068*/ 	.byte	0x04, 0x0a
        /*006a*/ 	.short	(.L_13827 - .L_13826)
	.align		4
.L_13826:
        /*006c*/ 	.word	index@(.nv.constant0._Z10add_kernelILx512EEvPfS0_S0_i)
        /*0070*/ 	.short	0x0380
        /*0072*/ 	.short	0x001c


	//----- nvinfo : EIATTR_SW_WAR
	.align		4
.L_13827:
        /*0074*/ 	.byte	0x04, 0x36
        /*0076*/ 	.short	(.L_13829 - .L_13828)
.L_13828:
        /*0078*/ 	.word	0x00000008
.L_13829:


//--------------------- .nv.info._Z10add_kernelILx511EEvPfS0_S0_i --------------------------
	.section	.nv.info._Z10add_kernelILx511EEvPfS0_S0_i,"",@"SHT_CUDA_INFO"
	.sectionflags	@""
	.align	4


	//----- nvinfo : EIATTR_CUDA_API_VERSION
	.align		4
        /*0000*/ 	.byte	0x04, 0x37
        /*0002*/ 	.short	(.L_13831 - .L_13830)
.L_13830:
        /*0004*/ 	.word	0x00000082


	//----- nvinfo : EIATTR_KPARAM_INFO
	.align		4
.L_13831:
        /*0008*/ 	.byte	0x04, 0x17
        /*000a*/ 	.short	(.L_13833 - .L_13832)
.L_13832:
        /*000c*/ 	.word	0x00000000
        /*0010*/ 	.short	0x0003
        /*0012*/ 	.short	0x0018
        /*0014*/ 	.byte	0x00, 0xf0, 0x11, 0x00


	//----- nvinfo : EIATTR_KPARAM_INFO
	.align		4
.L_13833:
        /*0018*/ 	.byte	0x04, 0x17
        /*001a*/ 	.short	(.L_13835 - .L_13834)
.L_13834:
        /*001c*/ 	.word	0x00000000
        /*0020*/ 	.short	0x0002
        /*0022*/ 	.short	0x0010
        /*0024*/ 	.byte	0x00, 0xf5, 0x21, 0x00


	//----- nvinfo : EIATTR_KPARAM_INFO
	.align		4
.L_13835:
        /*0028*/ 	.byte	0x04, 0x17
        /*002a*/ 	.short	(.L_13837 - .L_13836)
.L_13836:
        /*002c*/ 	.word	0x00000000
        /*0030*/ 	.short	0x0001
        /*0032*/ 	.short	0x0008
        /*0034*/ 	.byte	0x00, 0xf5, 0x21, 0x00


	//----- nvinfo : EIATTR_KPARAM_INFO
	.align		4
.L_13837:
        /*0038*/ 	.byte	0x04, 0x17
        /*003a*/ 	.short	(.L_13839 - .L_13838)
.L_13838:
        /*003c*/ 	.word	0x00000000
        /*0040*/ 	.short	0x0000
        /*0042*/ 	.short	0x0000
        /*0044*/ 	.byte	0x00, 0xf5, 0x21, 0x00


	//----- nvinfo : EIATTR_SPARSE_MMA_MASK
	.align		4
.L_13839:
        /*0048*/ 	.byte	0x03, 0x50
        /*004a*/ 	.short	0x0000


	//----- nvinfo : EIATTR_MAXREG_COUNT
	.align		4
        /*004c*/ 	.byte	0x03, 0x1b
        /*004e*/ 	.short	0x00ff


	//----- nvinfo : EIATTR_MERCURY_ISA_VERSION
	.align		4
        /*0050*/ 	.byte	0x03, 0x5f
        /*0052*/ 	.short	0x0101


	//----- nvinfo : EIATTR_VRC_CTA_INIT_COUNT
	.align		4
        /*0054*/ 	.byte	0x02, 0x4a
	.zero		1
	.zero		1


	//----- nvinfo : EIATTR_EXIT_INSTR_OFFSETS
	.align		4
        /*0058*/ 	.byte	0x04, 0x1c
        /*005a*/ 	.short	(.L_13841 - .L_13840)


	//   ....[0]....
.L_13840:
        /*005c*/ 	.word	0x00000070


	//   ....[1]....
        /*0060*/ 	.word	0x00000130


	//----- nvinfo : EIATTR_CBANK_PARAM_SIZE
	.align		4
.L_13841:
        /*0064*/ 	.byte	0x03, 0x19
        /*0066*/ 	.short	0x001c


	//----- nvinfo : EIATTR_PARAM_CBANK
	.align		4
        /*0068*/ 	.byte	0x04, 0x0a
        /*006a*/ 	.short	(.L_13843 - .L_13842)
	.align		4
.L_13842:
        /*006c*/ 	.word	index@(.nv.constant0._Z10add_kernelILx511EEvPfS0_S0_i)
        /*0070*/ 	.short	0x0380
        /*0072*/ 	.short	0x001c


	//----- nvinfo : EIATTR_SW_WAR
	.align		4
.L_13843:
        /*0074*/ 	.byte	0x04, 0x36
        /*0076*/ 	.short	(.L_13845 - .L_13844)
.L_13844:
        /*0078*/ 	.word	0x00000008
.L_13845:


//--------------------- .nv.info._Z10add_kernelILx510EEvPfS0_S0_i --------------------------
	.section	.nv.info._Z10add_kernelILx510EEvPfS0_S0_i,"",@"SHT_CUDA_INFO"
	.sectionflags	@""
	.align	4


	//----- nvinfo : EIATTR_CUDA_API_VERSION
	.align		4
        /*0000*/ 	.byte	0x04, 0x37
        /*0002*/ 	.short	(.L_13847 - .L_13846)
.L_13846:
        /*0004*/ 	.word	0x00000082


	//----- nvinfo : EIATTR_KPARAM_INFO
	.align		4
.L_13847:
        /*0008*/ 	.byte	0x04, 0x17
        /*000a*/ 	.short	(.L_13849 - .L_13848)
.L_13848:
        /*000c*/ 	.word	0x00000000
        /*0010*/ 	.short	0x0003
        /*0012*/ 	.short	0x0018
        /*0014*/ 	.byte	0x00, 0xf0, 0x11, 0x00


	//----- nvinfo : EIATTR_KPARAM_INFO
	.align		4
.L_13849:
        /*0018*/ 	.byte	0x04, 0x17
        /*001a*/ 	.short	(.L_13851 - .L_13850)
.L_13850:
        /*001c*/ 	.word	0x00000000
        /*0020*/ 	.short	0x0002
        /*0022*/ 	.short	0x0010
        /*0024*/ 	.byte	0x00, 0xf5, 0x21, 0x00


	//----- nvinfo : EIATTR_KPARAM_INFO
	.align		4
.L_13851:
        /*0028*/ 	.byte	0x04, 0x17
        /*002a*/ 	.short	(.L_13853 - .L_13852)
.L_13852:
        /*002c*/ 	.word	0x00000000
        /*0030*/ 	.short	0x0001
        /*0032*/ 	.short	0x0008
        /*0034*/ 	.byte	0x00, 0xf5, 0x21, 0x00


	//----- nvinfo : EIATTR_KPARAM_INFO
	.align		4
.L_13853:
        /*0038*/ 	.byte	0x04, 0x17
        /*003a*/ 	.short	(.L_13855 - .L_13854)
.L_13854:
        /*003c*/ 	.word	0x00000000
        /*0040*/ 	.short	0x0000
        /*0042*/ 	.short	0x0000
        /*0044*/ 	.byte	0x00, 0xf5, 0x21, 0x00


	//----- nvinfo : EIATTR_SPARSE_MMA_MASK
	.align		4
.L_13855:
        /*0048*/ 	.byte	0x03, 0x50
        /*004a*/ 	.short	0x0000


	//----- nvinfo : EIATTR_MAXREG_COUNT
	.align		4
        /*004c*/ 	.byte	0x03, 0x1b
        /*004e*/ 	.short	0x00ff


	//----- nvinfo : EIATTR_MERCURY_ISA_VERSION
	.align		4
        /*0050*/ 	.byte	0x03, 0x5f
        /*0052*/ 	.short	0x0101


	//----- nvinfo : EIATTR_VRC_CTA_INIT_COUNT
	.align		4
        /*0054*/ 	.byte	0x02, 0x4a
	.zero		1
	.zero		1


	//----- nvinfo : EIATTR_EXIT_INSTR_OFFSETS
	.align		4
        /*0058*/ 	.byte	0x04, 0x1c
        /*005a*/ 	.short	(.L_13857 - .L_13856)


	//   ....[0]....
.L_13856:
        /*005c*/ 	.word	0x00000070


	//   ....[1]....
        /*0060*/ 	.word	0x00000130


	//----- nvinfo : EIATTR_CBANK_PARAM_SIZE
	.align		4
.L_13857:
        /*0064*/ 	.byte	0x03, 0x19
        /*0066*/ 	.short	0x001c


	//----- nvinfo : EIATTR_PARAM_CBANK
	.align		4
        /*0068*/ 	.byte	0x04, 0x0a
        /*006a*/ 	.short	(.L_13859 - .L_13858)
	.align		4
.L_13858:
        /*006c*/ 	.word	index@(.nv.constant0._Z10add_kernelILx510EEvPfS0_S0_i)
        /*0070*/ 	.short	0x0380
        /*0072*/ 	.short	0x001c


	//----- nvinfo : EIATTR_SW_WAR
	.align		4
.L_13859:
        /*0074*/ 	.byte	0x04, 0x36
        /*0076*/ 	.short	(.L_13861 - .L_13860)
.L_13860:
        /*0078*/ 	.word	0x00000008
.L_13861:


//--------------------- .nv.info._Z10add_kernelILx509EEvPfS0_S0_i --------------------------
	.section	.nv.info._Z10add_kernelILx509EEvPfS0_S0_i,"",@"SHT_CUDA_INFO"
	.sectionflags	@""
	.align	4


	//----- nvinfo : EIATTR_CUDA_API_VERSION
	.align		4
        /*0000*/ 	.byte	0x04, 0x37
        /*0002*/ 	.short	(.L_13863 - .L_13862)
.L_13862:
        /*0004*/ 	.word	0x00000082


	//----- nvinfo : EIATTR_KPARAM_INFO
	.align		4
.L_13863:
        /*0008*/ 	.byte	0x04, 0x17
        /*000a*/ 	.short	(.L_13865 - .L_13864)
.L_13864:
        /*000c*/ 	.word	0x00000000
        /*0010*/ 	.short	0x0003
        /*0012*/ 	.short	0x0018
        /*0014*/ 	.byte	0x00, 0xf0, 0x11, 0x00


	//----- nvinfo : EIATTR_KPARAM_INFO
	.align		4
.L_13865:
        /*0018*/ 	.byte	0x04, 0x17
        /*001a*/ 	.short	(.L_13867 - .L_13866)
.L_13866:
        /*001c*/ 	.word	0x00000000
        /*0020*/ 	.short	0x0002
        /*0022*/ 	.short	0x0010
        /*0024*/ 	.byte	0x00, 0xf5, 0x21, 0x00


	//----- nvinfo : EIATTR_KPARAM_INFO
	.align		4
.L_13867:
        /*0028*/ 	.byte	0x04, 0x17
        /*002a*/ 	.short	(.L_13869 - .L_13868)
.L_13868:
        /*002c*/ 	.word	0x00000000
        /*0030*/ 	.short	0x0001
        /*0032*/ 	.short	0x0008
        /*0034*/ 	.byte	0x00, 0xf5, 0x21, 0x00


	//----- nvinfo : EIATTR_KPARAM_INFO
	.align		4
.L_13869:
        /*0038*/ 	.byte	0x04, 0x17
        /*003a*/ 	.short	(.L_13871 - .L_13870)
.L_13870:
        /*003c*/ 	.word	0x00000000
        /*0040*/ 	.short	0x0000
        /*0042*/ 	.short	0x0000
        /*0044*/ 	.byte	0x00, 0xf5, 0x21, 0x00


	//----- nvinfo : EIATTR_SPARSE_MMA_MASK
	.align		4
.L_13871:
        /*0048*/ 	.byte	0x03, 0x50
        /*004a*/ 	.short	0x0000


	//----- nvinfo : EIATTR_MAXREG_COUNT
	.align		4
        /*004c*/ 	.byte	0x03, 0x1b
        /*004e*/ 	.short	0x00ff


	//----- nvinfo : EIATTR_MERCURY_ISA_VERSION
	.align		4
        /*0050*/ 	.byte	0x03, 0x5f
        /*0052*/ 	.short	0x0101


	//----- nvinfo : EIATTR_VRC_CTA_INIT_COUNT
	.align		4
        /*0054*/ 	.byte	0x02, 0x4a
	.zero		1
	.zero		1


	//----- nvinfo : EIATTR_EXIT_INSTR_OFFSETS
	.align		4
        /*0058*/ 	.byte	0x04, 0x1c
        /*005a*/ 	.short	(.L_13873 - .L_13872)


	//   ....[0]....
.L_13872:
        /*005c*/ 	.word	0x00000070


	//   ....[1]....
        /*0060*/ 	.word	0x00000130


	//----- nvinfo : EIATTR_CBANK_PARAM_SIZE
	.align		4
.L_13873:
        /*0064*/ 	.byte	0x03, 0x19
        /*0066*/ 	.short	0x001c


	//----- nvinfo : EIATTR_PARAM_CBANK
	.align		4
        /*0068*/ 	.byte	0x04, 0x0a
        /*006a*/ 	.short	(.L_13875 - .L_13874)
	.align		4
.L_13874:
        /*006c*/ 	.word	index@(.nv.constant0._Z10add_kernelILx509EEvPfS0_S0_i)
        /*0070*/ 	.short	0x0380
        /*0072*/ 	.short	0x001c


	//----- nvinfo : EIATTR_SW_WAR
	.align		4
.L_13875:
        /*0074*/ 	.byte	0x04, 0x36
        /*0076*/ 	.short	(.L_13877 - .L_13876)
.L_13876:
        /*0078*/ 	.word	0x00000008
.L_13877:


//--------------------- .nv.info._Z10add_kernelILx508EEvPfS0_S0_i --------------------------
	.section	.nv.info._Z10add_kernelILx508EEvPfS0_S0_i,"",@"SHT_CUDA_INFO"
	.sectionflags	@""
	.align	4


	//----- nvinfo : EIATTR_CUDA_API_VERSION
	.align		4
        /*0000*/ 	.byte	0x04, 0x37
        /*0002*/ 	.short	(.L_13879 - .L_13878)
.L_13878:
        /*0004*/ 	.word	0x00000082


	//----- nvinfo : EIATTR_KPARAM_INFO
	.align		4
.L_13879:
        /*0008*/ 	.byte	0x04, 0x17
        /*000a*/ 	.short	(.L_13881 - .L_13880)
.L_13880:
        /*000c*/ 	.word	0x00000000
        /*0010*/ 	.short	0x0003
        /*0012*/ 	.short	0x0018
        /*0014*/ 	.byte	0x00, 0xf0, 0x11, 0x00


	//----- nvinfo : EIATTR_KPARAM_INFO
	.align		4
.L_13881:
        /*0018*/ 	.byte	0x04, 0x17
        /*001a*/ 	.short	(.L_13883 - .L_13882)
.L_13882:
        /*001c*/ 	.word	0x00000000
        /*0020*/ 	.short	0x0002
        /*0022*/ 	.short	0x0010
        /*0024*/ 	.byte	0x00, 0xf5, 0x21, 0x00


	//----- nvinfo : EIATTR_KPARAM_INFO
	.align		4
.L_13883:
        /*0028*/ 	.byte	0x04, 0x17
        /*002a*/ 	.short	(.L_13885 - .L_13884)
.L_13884:
        /*002c*/ 	.word	0x00000000
        /*0030*/ 	.short	0x0001
        /*0032*/ 	.short	0x0008
        /*0034*/ 	.byte	0x00, 0xf5, 0x21, 0x00


	//----- nvinfo : EIATTR_KPARAM_INFO
	.align		4
.L_13885:
        /*0038*/ 	.byte	0x04, 0x17
        /*003a*/ 	.short	(.L_13887 - .L_13886)
.L_13886:
        /*003c*/ 	.word	0x00000000
        /*0040*/ 	.short	0x0000
        /*0042*/ 	.short	0x0000
        /*0044*/ 	.byte	0x00, 0xf5, 0x21, 0x00


	//----- nvinfo : EIATTR_SPARSE_MMA_MASK
	.align		4
.L_13887:
        /*0048*/ 	.byte	0x03, 0x50
        /*004a*/ 	.short	0x0000


	//----- nvinfo : EIATTR_MAXREG_COUNT
	.align		4
        /*004c*/ 	.byte	0x03, 0x1b
        /*004e*/ 	.short	0x00ff


	//----- nvinfo : EIATTR_MERCURY_ISA_VERSION
	.align		4
        /*0050*/ 	.byte	0x03, 0x5f
        /*0052*/ 	.short	0x0101


	//----- nvinfo : EIATTR_VRC_CTA_INIT_COUNT
	.align		4
        /*0054*/ 	.byte	0x02, 0x4a
	.zero		1
	.zero		1


	//----- nvinfo : EIATTR_EXIT_INSTR_OFFSETS
	.align		4
        /*0058*/ 	.byte	0x04, 0x1c
        /*005a*/ 	.short	(.L_13889 - .L_13888)


	//   ....[0]....
.L_13888:
        /*005c*/ 	.word	0x00000070


	//   ....[1]....
        /*0060*/ 	.word	0x00000130


	//----- nvinfo : EIATTR_CBANK_PARAM_SIZE
	.align		4
.L_13889:
        /*0064*/ 	.byte	0x03, 0x19
        /*0066*/ 	.short	0x001c


	//----- nvinfo : EIATTR_PARAM_CBANK
	.align		4
        /*0068*/ 	.byte	0x04, 0x0a
        /*006a*/ 	.short	(.L_13891 - .L_13890)
	.align		4
.L_13890:
        /*006c*/ 	.word	index@(.nv.constant0._Z10add_kernelILx508EEvPfS0_S0_i)
        /*0070*/ 	.short	0x0380
        /*0072*/ 	.short	0x001c


	//----- nvinfo : EIATTR_SW_WAR
	.align		4
.L_13891:
        /*0074*/ 	.byte	0x04, 0x36
        /*0076*/ 	.short	(.L_13893 - .L_13892)
.L_13892:
        /*0078*/ 	.word	0x00000008
.L_13893:


//--------------------- .nv.info._Z10add_kernelILx507EEvPfS0_S0_i --------------------------
	.section	.nv.info._Z10add_kernelILx507EEvPfS0_S0_i,"",@"SHT_CUDA_INFO"
	.sectionflags	@""
	.align	4


	//----- nvinfo : EIATTR_CUDA_API_VERSION
	.align		4
        /*0000*/ 	.byte	0x04, 0x37
        /*0002*/ 	.short	(.L_13895 - .L_13894)
.L_13894:
        /*0004*/ 	.word	0x00000082


	//----- nvinfo : EIATTR_KPARAM_INFO
	.align		4
.L_13895:
        /*0008*/ 	.byte	0x04, 0x17
        /*000a*/ 	.short	(.L_13897 - .L_13896)
.L_13896:
        /*000c*/ 	.word	0x00000000
        /*0010*/ 	.short	0x0003
        /*0012*/ 	.short	0x0018
        /*0014*/ 	.byte	0x00, 0xf0, 0x11, 0x00


	//----- nvinfo : EIATTR_KPARAM_INFO
	.align		4
.L_13897:
        /*0018*/ 	.byte	0x04, 0x17
        /*001a*/ 	.short	(.L_13899 - .L_13898)
.L_13898:
        /*001c*/ 	.word	0x00000000
        /*0020*/ 	.short	0x0002
        /*0022*/ 	.short	0x0010
        /*0024*/ 	.byte	0x00, 0xf5, 0x21, 0x00


	//----- nvinfo : EIATTR_KPARAM_INFO
	.align		4
.L_13899:
        /*0028*/ 	.byte	0x04, 0x17
        /*002a*/ 	.short	(.L_13901 - .L_13900)
.L_13900:
        /*002c*/ 	.word	0x00000000
        /*0030*/ 	.short	0x0001
        /*0032*/ 	.short	0x0008
        /*0034*/ 	.byte	0x00, 0xf5, 0x21, 0x00


	//----- nvinfo : EIATTR_KPARAM_INFO
	.align		4
.L_13901:
        /*0038*/ 	.byte	0x04, 0x17
        /*003a*/ 	.short	(.L_13903 - .L_13902)
.L_13902:
        /*003c*/ 	.word	0x00000000
        /*0040*/ 	.short	0x0000
        /*0042*/ 	.short	0x0000
        /*0044*/ 	.byte	0x00, 0xf5, 0x21, 0x00


	//----- nvinfo : EIATTR_SPARSE_MMA_MASK
	.align		4
.L_13903:
        /*0048*/ 	.byte	0x03, 0x50
        /*004a*/ 	.short	0x0000


	//----- nvinfo : EIATTR_MAXREG_COUNT
	.align		4
        /*004c*/ 	.byte	0x03, 0x1b
        /*004e*/ 	.short	0x00ff


	//----- nvinfo : EIATTR_MERCURY_ISA_VERSION
	.align		4
        /*0050*/ 	.byte	0x03, 0x5f
        /*0052*/ 	.short	0x0101


	//----- nvinfo : EIATTR_VRC_CTA_INIT_COUNT
	.align		4
        /*0054*/ 	.byte	0x02, 0x4a
	.zero		1
	.zero		1


	//----- nvinfo : EIATTR_EXIT_INSTR_OFFSETS
	.align		4
        /*0058*/ 	.byte	0x04, 0x1c
        /*005a*/ 	.short	(.L_13905 - .L_13904)


	//   ....[0]....
.L_13904:
        /*005c*/ 	.word	0x00000070


	//   ....[1]....
        /*0060*/ 	.word	0x00000130


	//----- nvinfo : EIATTR_CBANK_PARAM_SIZE
	.align		4
.L_13905:
        /*0064*/ 	.byte	0x03, 0x19
        /*0066*/ 	.short	0x001c


	//----- nvinfo : EIATTR_PARAM_CBANK
	.align		4
        /*0068*/ 	.byte	0x04, 0x0a
        /*006a*/ 	.short	(.L_13907 - .L_13906)
	.align		4
.L_13906:
        /*006c*/ 	.word	index@(.nv.constant0._Z10add_kernelILx507EEvPfS0_S0_i)
        /*0070*/ 	.short	0x0380
        /*0072*/ 	.short	0x001c


	//----- nvinfo : EIATTR_SW_WAR
	.align		4
.L_13907:
        /*0074*/ 	.byte	0x04, 0x36
        /*0076*/ 	.short	(.L_13909 - .L_13908)
.L_13908:
        /*0078*/ 	.word	0x00000008
.L_13909:


//--------------------- .nv.info._Z10add_kernelILx506EEvPfS0_S0_i --------------------------
	.section	.nv.info._Z10add_kernelILx506EEvPfS0_S0_i,"",@"SHT_CUDA_INFO"
	.sectionflags	@""
	.align	4


	//----- nvinfo : EIATTR_CUDA_API_VERSION
	.align		4
        /*0000*/ 	.byte	0x04, 0x37
        /*0002*/ 	.short	(.L_13911 - .L_13910)
.L_13910:
        /*0004*/ 	.word	0x00000082


	//----- nvinfo : EIATTR_KPARAM_INFO
	.align		4
.L_13911:
        /*0008*/ 	.byte	0x04, 0x17
        /*000a*/ 	.short	(.L_13913 - .L_13912)
.L_13912:
        /*000c*/ 	.word	0x00000000
        /*0010*/ 	.short	0x0003
        /*0012*/ 	.short	0x0018
        /*0014*/ 	.byte	0x00, 0xf0, 0x11, 0x00


	//----- nvinfo : EIATTR_KPARAM_INFO
	.align		4
.L_13913:
        /*0018*/ 	.byte	0x04, 0x17
        /*001a*/ 	.short	(.L_13915 - .L_13914)
.L_13914:
        /*001c*/ 	.word	0x00000000
        /*0020*/ 	.short	0x0002
        /*0022*/ 	.short	0x0010
        /*0024*/ 	.byte	0x00, 0xf5, 0x21, 0x00


	//----- nvinfo : EIATTR_KPARAM_INFO
	.align		4
.L_13915:
        /*0028*/ 	.byte	0x04, 0x17
        /*002a*/ 	.short	(.L_13917 - .L_13916)
.L_13916:
        /*002c*/ 	.word	0x00000000
        /*0030*/ 	.short	0x0001
        /*0032*/ 	.short	0x0008
        /*0034*/ 	.byte	0x00, 0xf5, 0x21, 0x00


	//----- nvinfo : EIATTR_KPARAM_INFO
	.align		4
.L_13917:
        /*0038*/ 	.byte	0x04, 0x17
        /*003a*/ 	.short	(.L_13919 - .L_13918)
.L_13918:
        /*003c*/ 	.word	0x00000000
        /*0040*/ 	.short	0x0000
        /*0042*/ 	.short	0x0000
        /*0044*/ 	.byte	0x00, 0xf5, 0x21, 0x00


	//----- nvinfo : EIATTR_SPARSE_MMA_MASK
	.align		4
.L_13919:
        /*0048*/ 	.byte	0x03, 0x50
        /*004a*/ 	.short	0x0000


	//----- nvinfo : EIATTR_MAXREG_COUNT
	.align		4
        /*004c*/ 	.byte	0x03, 0x1b
        /*004e*/ 	.short	0x00ff


	//----- nvinfo : EIATTR_MERCURY_ISA_VERSION
	.align		4
        /*0050*/ 	.byte	0x03, 0x5f
        /*0052*/ 	.short	0x0101


	//----- nvinfo : EIATTR_VRC_CTA_INIT_COUNT
	.align		4
        /*0054*/ 	.byte	0x02, 0x4a
	.zero		1
	.zero		1


	//----- nvinfo : EIATTR_EXIT_INSTR_OFFSETS
	.align		4
        /*0058*/ 	.byte	0x04, 0x1c
        /*005a*/ 	.short	(.L_13921 - .L_13920)


	//   ....[0]....
.L_13920:
        /*005c*/ 	.word	0x00000070


	//   ....[1]....
        /*0060*/ 	.word	0x00000130


	//----- nvinfo : EIATTR_CBANK_PARAM_SIZE
	.align		4
.L_13921:
        /*0064*/ 	.byte	0x03, 0x19
        /*0066*/ 	.short	0x001c


	//----- nvinfo : EIATTR_PARAM_CBANK
	.align		4
        /*0068*/ 	.byte	0x04, 0x0a
        /*006a*/ 	.short	(.L_13923 - .L_13922)
	.align		4
.L_13922:
        /*006c*/ 	.word	index@(.nv.constant0._Z10add_kernelILx506EEvPfS0_S0_i)
        /*0070*/ 	.short	0x0380
        /*0072*/ 	.short	0x001c


	//----- nvinfo : EIATTR_SW_WAR
	.align		4
.L_13923:
        /*0074*/ 	.byte	0x04, 0x36
        /*0076*/ 	.short	(.L_13925 - .L_13924)
.L_13924:
        /*0078*/ 	.word	0x00000008
.L_13925:


//--------------------- .nv.info._Z10add_kernelILx505EEvPfS0_S0_i --------------------------
	.section	.nv.info._Z10add_kernelILx505EEvPfS0_S0_i,"",@"SHT_CUDA_INFO"
	.sectionflags	@""
	.align	4


	//----- nvinfo : EIATTR_CUDA_API_VERSION
	.align		4
        /*0000*/ 	.byte	0x04, 0x37
        /*0002*/ 	.short	(.L_13927 - .L_13926)
.L_13926:
        /*0004*/ 	.word	0x00000082


	//----- nvinfo : EIATTR_KPARAM_INFO
	.align		4
.L_13927:
        /*0008*/ 	.byte	0x04, 0x17
        /*000a*/ 	.short	(.L_13929 - .L_13928)
.L_13928:
        /*000c*/ 	.word	0x00000000
        /*0010*/ 	.short	0x0003
        /*0012*/ 	.short	0x0018
        /*0014*/ 	.byte	0x00, 0xf0, 0x11, 0x00


	//----- nvinfo : EIATTR_KPARAM_INFO
	.align		4
.L_13929:
        /*0018*/ 	.byte	0x04, 0x17
        /*001a*/ 	.short	(.L_13931 - .L_13930)
.L_13930:
        /*001c*/ 	.word	0x00000000
        /*0020*/ 	.short	0x0002
        /*0022*/ 	.short	0x0010
        /*0024*/ 	.byte	0x00, 0xf5, 0x21, 0x00


	//----- nvinfo : EIATTR_KPARAM_INFO
	.align		4
.L_13931:
        /*0028*/ 	.byte	0x04, 0x17
        /*002a*/ 	.short	(.L_13933 - .L_13932)
.L_13932:
        /*002c*/ 	.word	0x00000000
        /*0030*/ 	.short	0x0001
        /*0032*/ 	.short	0x0008
        /*0034*/ 	.byte	0x00, 0xf5, 0x21, 0x00


	//----- nvinfo : EIATTR_KPARAM_INFO
	.align		4
.L_13933:
        /*0038*/ 	.byte	0x04, 0x17
        /*003a*/ 	.short	(.L_13935 - .L_13934)
.L_13934:
        /*003c*/ 	.word	0x00000000
        /*0040*/ 	.short	0x0000
        /*0042*/ 	.short	0x0000
        /*0044*/ 	.byte	0x00, 0xf5, 0x21, 0x00


	//----- nvinfo : EIATTR_SPARSE_MMA_MASK
	.align		4
.L_13935:
        /*0048*/ 	.byte	0x03, 0x50
        /*004a*/ 	.short	0x0000


	//----- nvinfo : EIATTR_MAXREG_COUNT
	.align		4
        /*004c*/ 	.byte	0x03, 0x1b
        /*004e*/ 	.short	0x00ff


	//----- nvinfo : EIATTR_MERCURY_ISA_VERSION
	.align		4
        /*0050*/ 	.byte	0x03, 0x5f
        /*0052*/ 	.short	0x0101


	//----- nvinfo : EIATTR_VRC_CTA_INIT_COUNT
	.align		4
        /*0054*/ 	.byte	0x02, 0x4a
	.zero		1
	.zero		1


	//----- nvinfo : EIATTR_EXIT_INSTR_OFFSETS
	.align		4
        /*0058*/ 	.byte	0x04, 0x1c
        /*005a*/ 	.short	(.L_13937 - .L_13936)


	//   ....[0]....
.L_13936:
        /*005c*/ 	.word	0x00000070


	//   ....[1]....
        /*0060*/ 	.word	0x00000130


	//----- nvinfo : EIATTR_CBANK_PARAM_SIZE
	.align		4
.L_13937:
        /*0064*/ 	.byte	0x03, 0x19
        /*0066*/ 	.short	0x001c


	//----- nvinfo : EIATTR_PARAM_CBANK
	.align		4
        /*0068*/ 	.byte	0x04, 0x0a
        /*006a*/ 	.short	(.L_13939 - .L_13938)
	.align		4
.L_13938:
        /*006c*/ 	.word	index@(.nv.constant0._Z10add_kernelILx505EEvPfS0_S0_i)
        /*0070*/ 	.short	0x0380
        /*0072*/ 	.short	0x001c


	//----- nvinfo : EIATTR_SW_WAR
	.align		4
.L_13939:
        /*0074*/ 	.byte	0x04, 0x36
        /*0076*/ 	.short	(.L_13941 - .L_13940)
.L_13940:
        /*0078*/ 	.word	0x00000008
.L_13941:


//--------------------- .nv.info._Z10add_kernelILx504EEvPfS0_S0_i --------------------------
	.section	.nv.info._Z10add_kernelILx504EEvPfS0_S0_i,"",@"SHT_CUDA_INFO"
	.sectionflags	@""
	.align	4


	//----- nvinfo : EIATTR_CUDA_API_VERSION
	.align		4
        /*0000*/ 	.byte	0x04, 0x37
        /*0002*/ 	.short	(.L_13943 - .L_13942)
.L_13942:
        /*0004*/ 	.word	0x00000082


	//----- nvinfo : EIATTR_KPARAM_INFO
	.align		4
.L_13943:
        /*0008*/ 	.byte	0x04, 0x17
        /*000a*/ 	.short	(.L_13945 - .L_13944)
.L_13944:
        /*000c*/ 	.word	0x00000000
        /*0010*/ 	.short	0x0003
        /*0012*/ 	.short	0x0018
        /*0014*/ 	.byte	0x00, 0xf0, 0x11, 0x00


	//----- nvinfo : EIATTR_KPARAM_INFO
	.align		4
.L_13945:
        /*0018*/ 	.byte	0x04, 0x17
        /*001a*/ 	.short	(.L_13947 - .L_13946)
.L_13946:
        /*001c*/ 	.word	0x00000000
        /*0020*/ 	.short	0x0002
        /*0022*/ 	.short	0x0010
        /*0024*/ 	.byte	0x00, 0xf5, 0x21, 0x00


	//----- nvinfo : EIATTR_KPARAM_INFO
	.align		4
.L_13947:
        /*0028*/ 	.byte	0x04, 0x17
        /*002a*/ 	.short	(.L_13949 - .L_13948)
.L_13948:
        /*002c*/ 	.word	0x00000000
        /*0030*/ 	.short	0x0001
        /*0032*/ 	.short	0x0008
        /*0034*/ 	.byte	0x00, 0xf5, 0x21, 0x00


	//----- nvinfo : EIATTR_KPARAM_INFO
	.align		4
.L_13949:
        /*0038*/ 	.byte	0x04, 0x17
        /*003a*/ 	.short	(.L_13951 - .L_13950)
.L_13950:
        /*003c*/ 	.word	0x00000000
        /*0040*/ 	.short	0x0000
        /*0042*/ 	.short	0x0000
        /*0044*/ 	.byte	0x00, 0xf5, 0x21, 0x00


	//----- nvinfo : EIATTR_SPARSE_MMA_MASK
	.align		4
.L_13951:
        /*0048*/ 	.byte	0x03, 0x50
        /*004a*/ 	.short	0x0000


	//----- nvinfo : EIATTR_MAXREG_COUNT
	.align		4
        /*004c*/ 	.byte	0x03, 0x1b
        /*004e*/ 	.short	0x00ff


	//----- nvinfo : EIATTR_MERCURY_ISA_VERSION
	.align		4
        /*0050*/ 	.byte	0x03, 0x5f
        /*0052*/ 	.short	0x0101


	//----- nvinfo : EIATTR_VRC_CTA_INIT_COUNT
	.align		4
        /*0054*/ 	.byte	0x02, 0x4a
	.zero		1
	.zero		1


	//----- nvinfo : EIATTR_EXIT_INSTR_OFFSETS
	.align		4
        /*0058*/ 	.byte	0x04, 0x1c
        /*005a*/ 	.short	(.L_13953 - .L_13952)


	//   ....[0]....
.L_13952:
        /*005c*/ 	.word	0x00000070


	//   ....[1]....
        /*0060*/ 	.word	0x00000130


	//----- nvinfo : EIATTR_CBANK_PARAM_SIZE
	.align		4
.L_13953:
        /*0064*/ 	.byte	0x03, 0x19
        /*0066*/ 	.short	0x001c


	//----- nvinfo : EIATTR_PARAM_CBANK
	.align		4
        /*0068*/ 	.byte	0x04, 0x0a
        /*006a*/ 	.short	(.L_13955 - .L_13954)
	.align		4
.L_13954:
        /*006c*/ 	.word	index@(.nv.constant0._Z10add_kernelILx504EEvPfS0_S0_i)
        /*0070*/ 	.short	0x0380
        /*0072*/ 	.short	0x001c


	//----- nvinfo : EIATTR_SW_WAR
	.align		4
.L_13955:
        /*0074*/ 	.byte	0x04, 0x36
        /*0076*/ 	.short	(.L_13957 - .L_13956)
.L_13956:
        /*0078*/ 	.word	0x00000008
.L_13957:


//--------------------- .nv.info._Z10add_kernelILx503EEvPfS0_S0_i --------------------------
	.section	.nv.info._Z10add_kernelILx503EEvPfS0_S0_i,"",@"SHT_CUDA_INFO"
	.sectionflags	@""
	.align	4


	//----- nvinfo : EIATTR_CUDA_API_VERSION
	.align		4
        /*0000*/ 	.byte	0x04, 0x37
        /*0002*/ 	.short	(.L_13959 - .L_13958)
.L_13958:
        /*0004*/ 	.word	0x00000082


	//----- nvinfo : EIATTR_KPARAM_INFO
	.align		4
.L_13959:
        /*0008*/ 	.byte	0x04, 0x17
        /*000a*/ 	.short	(.L_13961 - .L_13960)
.L_13960:
        /*000c*/ 	.word	0x00000000
        /*0010*/ 	.short	0x0003
        /*0012*/ 	.short	0x0018
        /*0014*/ 	.byte	0x00, 0xf0, 0x11, 0x00


	//----- nvinfo : EIATTR_KPARAM_INFO
	.align		4
.L_13961:
        /*0018*/ 	.byte	0x04, 0x17
        /*001a*/ 	.short	(.L_13963 - .L_13962)
.L_13962:
        /*001c*/ 	.word	0x00000000
        /*0020*/ 	.short	0x0002
        /*0022*/ 	.short	0x0010
        /*0024*/ 	.byte	0x00, 0xf5, 0x21, 0x00


	//----- nvinfo : EIATTR_KPARAM_INFO
	.align		4
.L_13963:
        /*0028*/ 	.byte	0x04, 0x17
        /*002a*/ 	.short	(.L_13965 - .L_13964)
.L_13964:
        /*002c*/ 	.word	0x00000000
        /*0030*/ 	.short	0x0001
        /*0032*/ 	.short	0x0008
        /*0034*/ 	.byte	0x00, 0xf5, 0x21, 0x00


	//----- nvinfo : EIATTR_KPARAM_INFO
	.align		4
.L_13965:
        /*0038*/ 	.byte	0x04, 0x17
        /*003a*/ 	.short	(.L_13967 - .L_13966)
.L_13966:
        /*003c*/ 	.word	0x00000000
        /*0040*/ 	.short	0x0000
        /*0042*/ 	.short	0x0000
        /*0044*/ 	.byte	0x00, 0xf5, 0x21, 0x00


	//----- nvinfo : EIATTR_SPARSE_MMA_MASK
	.align		4
.L_13967:
        /*0048*/ 	.byte	0x03, 0x50
        /*004a*/ 	.short	0x0000


	//----- nvinfo : EIATTR_MAXREG_COUNT
	.align		4
        /*004c*/ 	.byte	0x03, 0x1b
        /*004e*/ 	.short	0x00ff


	//----- nvinfo : EIATTR_MERCURY_ISA_VERSION
	.align		4
        /*0050*/ 	.byte	0x03, 0x5f
        /*0052*/ 	.short	0x0101


	//----- nvinfo : EIATTR_VRC_CTA_INIT_COUNT
	.align		4
        /*0054*/ 	.byte	0x02, 0x4a
	.zero		1
	.zero		1


	//----- nvinfo : EIATTR_EXIT_INSTR_OFFSETS
	.align		4
        /*0058*/ 	.byte	0x04, 0x1c
        /*005a*/ 	.short	(.L_13969 - .L_13968)


	//   ....[0]....
.L_13968:
        /*005c*/ 	.word	0x00000070


	//   ....[1]....
        /*0060*/ 	.word	0x00000130


	//----- nvinfo : EIATTR_CBANK_PARAM_SIZE
	.align		4
.L_13969:
        /*0064*/ 	.byte	0x03, 0x19
        /*0066*/ 	.short	0x001c


	//----- nvinfo : EIATTR_PARAM_CBANK
	.align		4
        /*0068*/ 	.byte	0x04, 0x0a
        /*006a*/ 	.short	(.L_13971 - .L_13970)
	.align		4
.L_13970:
        /*006c*/ 	.word	index@(.nv.constant0._Z10add_kernelILx503EEvPfS0_S0_i)
        /*0070*/ 	.short	0x0380
        /*0072*/ 	.short	0x001c


	//----- nvinfo : EIATTR_SW_WAR
	.align		4
.L_13971:
        /*0074*/ 	.byte	0x04, 0x36
        /*0076*/ 	.short	(.L_13973 - .L_13972)
.L_13972:
        /*0078*/ 	.word	0x00000008
.L_13973:


//--------------------- .nv.info._Z10add_kernelILx502EEvPfS0_S0_i --------------------------
	.section	.nv.info._Z10add_kernelILx502EEvPfS0_S0_i,"",@"SHT_CUDA_INFO"
	.sectionflags	@""
	.align	4


	//----- nvinfo : EIATTR_CUDA_API_VERSION
	.align		4
        /*0000*/ 	.byte	0x04, 0x37
        /*0002*/ 	.short	(.L_13975 - .L_13974)
.L_13974:
        /*0004*/ 	.word	0x00000082


	//----- nvinfo : EIATTR_KPARAM_INFO
	.align		4
.L_13975:
        /*0008*/ 	.byte	0x04, 0x17
        /*000a*/ 	.short	(.L_13977 - .L_13976)
.L_13976:
        /*000c*/ 	.word	0x00000000
        /*0010*/ 	.short	0x0003
        /*0012*/ 	.short	0x0018
        /*0014*/ 	.byte	0x00, 0xf0, 0x11, 0x00


	//----- nvinfo : EIATTR_KPARAM_INFO
	.align		4
.L_13977:
        /*0018*/ 	.byte	0x04, 0x17
        /*001a*/ 	.short	(.L_13979 - .L_13978)
.L_13978:
        /*001c*/ 	.word	0x00000000
        /*0020*/ 	.short	0x0002
        /*0022*/ 	.short	0x0010
        /*0024*/ 	.byte	0x00, 0xf5, 0x21, 0x00


	//----- nvinfo : EIATTR_KPARAM_INFO
	.align		4
.L_13979:
        /*0028*/ 	.byte	0x04, 0x17
        /*002a*/ 	.short	(.L_13981 - .L_13980)
.L_13980:
        /*002c*/ 	.word	0x00000000
        /*0030*/ 	.short	0x0001
        /*0032*/ 	.short	0x0008
        /*0034*/ 	.byte	0x00, 0xf5, 0x21, 0x00


	//----- nvinfo : EIATTR_KPARAM_INFO
	.align		4
.L_13981:
        /*0038*/ 	.byte	0x04, 0x17
        /*003a*/ 	.short	(.L_13983 - .L_13982)
.L_13982:
        /*003c*/ 	.word	0x00000000
        /*0040*/ 	.short	0x0000
        /*0042*/ 	.short	0x0000
        /*0044*/ 	.byte	0x00, 0xf5, 0x21, 0x00


	//----- nvinfo : EIATTR_SPARSE_MMA_MASK
	.align		4
.L_13983:
        /*0048*/ 	.byte	0x03, 0x50
        /*004a*/ 	.short	0x0000


	//----- nvinfo : EIATTR_MAXREG_COUNT
	.align		4
        /*004c*/ 	.byte	0x03, 0x1b
        /*004e*/ 	.short	0x00ff


	//----- nvinfo : EIATTR_MERCURY_ISA_VERSION
	.align		4
        /*0050*/ 	.byte	0x03, 0x5f
        /*0052*/ 	.short	0x0101


	//----- nvinfo : EIATTR_VRC_CTA_INIT_COUNT
	.align		4
        /*0054*/ 	.byte	0x02, 0x4a
	.zero		1
	.zero		1


	//----- nvinfo : EIATTR_EXIT_INSTR_OFFSETS
	.align		4
        /*0058*/ 	.byte	0x04, 0x1c
        /*005a*/ 	.short	(.L_13985 - .L_13984)


	//   ....[0]....
.L_13984:
        /*005c*/ 	.word	0x00000070


	//   ....[1]....
        /*0060*/ 	.word	0x00000130


	//----- nvinfo : EIATTR_CBANK_PARAM_SIZE
	.align		4
.L_13985:
        /*0064*/ 	.byte	0x03, 0x19
        /*0066*/ 	.short	0x001c


	//----- nvinfo : EIATTR_PARAM_CBANK
	.align		4
        /*0068*/ 	.byte	0x04, 0x0a
        /*006a*/ 	.short	(.L_13987 - .L_13986)
	.align		4
.L_13986:
        /*006c*/ 	.word	index@(.nv.constant0._Z10add_kernelILx502EEvPfS0_S0_i)
        /*0070*/ 	.short	0x0380
        /*0072*/ 	.short	0x001c


	//----- nvinfo : EIATTR_SW_WAR
	.align		4
.L_13987:
        /*0074*/ 	.byte	0x04, 0x36
        /*0076*/ 	.short	(.L_13989 - .L_13988)
.L_13988:
        /*0078*/ 	.word	0x00000008
.L_13989:


//--------------------- .nv.info._Z10add_kernelILx501EEvPfS0_S0_i --------------------------
	.section	.nv.info._Z10add_kernelILx501EEvPfS0_S0_i,"",@"SHT_CUDA_INFO"
	.sectionflags	@""
	.align	4


	//----- nvinfo : EIATTR_CUDA_API_VERSION
	.align		4
        /*0000*/ 	.byte	0x04, 0x37
        /*0002*/ 	.short	(.L_13991 - .L_13990)
.L_13990:
        /*0004*/ 	.word	0x00000082


	//----- nvinfo : EIATTR_KPARAM_INFO
	.align		4
.L_13991:
        /*0008*/ 	.byte	0x04, 0x17
        /*000a*/ 	.short	(.L_13993 - .L_13992)
.L_13992:
        /*000c*/ 	.word	0x00000000
        /*0010*/ 	.short	0x0003
        /*0012*/ 	.short	0x0018
        /*0014*/ 	.byte	0x00, 0xf0, 0x11, 0x00


	//----- nvinfo : EIATTR_KPARAM_INFO
	.align		4
.L_13993:
        /*0018*/ 	.byte	0x04, 0x17
        /*001a*/ 	.short	(.L_13995 - .L_13994)
.L_13994:
        /*001c*/ 	.word	0x00000000
        /*0020*/ 	.short	0x0002
        /*0022*/ 	.short	0x0010
        /*0024*/ 	.byte	0x00, 0xf5, 0x21, 0x00


	//----- nvinfo : EIATTR_KPARAM_INFO
	.align		4
.L_13995:
        /*0028*/ 	.byte	0x04, 0x17
        /*002a*/ 	.short	(.L_13997 - .L_13996)
.L_13996:
        /*002c*/ 	.word	0x00000000
        /*0030*/ 	.short	0x0001
        /*0032*/ 	.short	0x0008
        /*0034*/ 	.byte	0x00, 0xf5, 0x21, 0x00


	//----- nvinfo : EIATTR_KPARAM_INFO
	.align		4
.L_13997:
        /*0038*/ 	.byte	0x04, 0x17
        /*003a*/ 	.short	(.L_13999 - .L_13998)
.L_13998:
        /*003c*/ 	.word	0x00000000
        /*0040*/ 	.short	0x0000
        /*0042*/ 	.short	0x0000
        /*0044*/ 	.byte	0x00, 0xf5, 0x21, 0x00


	//----- nvinfo : EIATTR_SPARSE_MMA_MASK
	.align		4
.L_13999:
        /*0048*/ 	.byte	0x03, 0x50
        /*004a*/ 	.short	0x0000


	//----- nvinfo : EIATTR_MAXREG_COUNT
	.align		4
        /*004c*/ 	.byte	0x03, 0x1b
        /*004e*/ 	.short	0x00ff


	//----- nvinfo : EIATTR_MERCURY_ISA_VERSION
	.align		4
        /*0050*/ 	.byte	0x03, 0x5f
        /*0052*/ 	.short	0x0101


	//----- nvinfo : EIATTR_VRC_CTA_INIT_COUNT
	.align		4
        /*0054*/ 	.byte	0x02, 0x4a
	.zero		1
	.zero		1


	//----- nvinfo : EIATTR_EXIT_INSTR_OFFSETS
	.align		4
        /*0058*/ 	.byte	0x04, 0x1c
        /*005a*/ 	.short	(.L_14001 - .L_14000)


	//   ....[0]....
.L_14000:
        /*005c*/ 	.word	0x00000070


	//   ....[1]....
        /*0060*/ 	.word	0x00000130


	//----- nvinfo : EIATTR_CBANK_PARAM_SIZE
	.align		4
.L_14001:
        /*0064*/ 	.byte	0x03, 0x19
        /*0066*/ 	.short	0x001c


	//----- nvinfo : EIATTR_PARAM_CBANK
	.align		4
        /*0068*/ 	.byte	0x04, 0x0a
        /*006a*/ 	.short	(.L_14003 - .L_14002)
	.align		4
.L_14002:
        /*006c*/ 	.word	index@(.nv.constant0._Z10add_kernelILx501EEvPfS0_S0_i)
        /*0070*/ 	.short	0x0380
        /*0072*/ 	.short	0x001c


	//----- nvinfo : EIATTR_SW_WAR
	.align		4
.L_14003:
        /*0074*/ 	.byte	0x04, 0x36
        /*0076*/ 	.short	(.L_14005 - .L_14004)
.L_14004:
        /*0078*/ 	.word	0x00000008
.L_14005:


//--------------------- .nv.info._Z10add_kernelILx500EEvPfS0_S0_i --------------------------
	.section	.nv.info._Z10add_kernelILx500EEvPfS0_S0_i,"",@"SHT_CUDA_INFO"
	.sectionflags	@""
	.align	4


	//----- nvinfo : EIATTR_CUDA_API_VERSION
	.align		4
        /*0000*/ 	.byte	0x04, 0x37
        /*0002*/ 	.short	(.L_14007 - .L_14006)
.L_14006:
        /*0004*/ 	.word	0x00000082


	//----- nvinfo : EIATTR_KPARAM_INFO
	.align		4
.L_14007:
        /*0008*/ 	.byte	0x04, 0x17
        /*000a*/ 	.short	(.L_14009 - .L_14008)
.L_14008:
        /*000c*/ 	.word	0x00000000
        /*0010*/ 	.short	0x0003
        /*0012*/ 	.short	0x0018
        /*0014*/ 	.byte	0x00, 0xf0, 0x11, 0x00


	//----- nvinfo : EIATTR_KPARAM_INFO
	.align		4
.L_14009:
        /*0018*/ 	.byte	0x04, 0x17
        /*001a*/ 	.short	(.L_14011 - .L_14010)
.L_14010:
        /*001c*/ 	.word	0x00000000
        /*0020*/ 	.short	0x0002
        /*0022*/ 	.short	0x0010
        /*0024*/ 	.byte	0x00, 0xf5, 0x21, 0x00


	//----- nvinfo : EIATTR_KPARAM_INFO
	.align		4
.L_14011:
        /*0028*/ 	.byte	0x04, 0x17
        /*002a*/ 	.short	(.L_14013 - .L_14012)
.L_14012:
        /*002c*/ 	.word	0x00000000
        /*0030*/ 	.short	0x0001
        /*0032*/ 	.short	0x0008
        /*0034*/ 	.byte	0x00, 0xf5, 0x21, 0x00


	//----- nvinfo : EIATTR_KPARAM_INFO
	.align		4
.L_14013:
        /*0038*/ 	.byte	0x04, 0x17
        /*003a*/ 	.short	(.L_14015 - .L_14014)
.L_14014:
        /*003c*/ 	.word	0x00000000
        /*0040*/ 	.short	0x0000
        /*0042*/ 	.short	0x0000
        /*0044*/ 	.byte	0x00, 0xf5, 0x21, 0x00


	//----- nvinfo : EIATTR_SPARSE_MMA_MASK
	.align		4
.L_14015:
        /*0048*/ 	.byte	0x03, 0x50
        /*004a*/ 	.short	0x0000


	//----- nvinfo : EIATTR_MAXREG_COUNT
	.align		4
        /*004c*/ 	.byte	0x03, 0x1b
        /*004e*/ 	.short	0x00ff


	//----- nvinfo : EIATTR_MERCURY_ISA_VERSION
	.align		4
        /*0050*/ 	.byte	0x03, 0x5f
        /*0052*/ 	.short	0x0101


	//----- nvinfo : EIATTR_VRC_CTA_INIT_COUNT
	.align		4
        /*0054*/ 	.byte	0x02, 0x4a
	.zero		1
	.zero		1


	//----- nvinfo : EIATTR_EXIT_INSTR_OFFSETS
	.align		4
        /*0058*/ 	.byte	0x04, 0x1c
        /*005a*/ 	.short	(.L_14017 - .L_14016)


	//   ....[0]....
.L_14016:
        /*005c*/ 	.word	0x00000070


	//   ....[1]....
        /*0060*/ 	.word	0x00000130


	//----- nvinfo : EIATTR_CBANK_PARAM_SIZE
	.align		4
.L_14017:
        /*0064*/ 	.byte	0x03, 0x19
        /*0066*/ 	.short	0x001c


	//----- nvinfo : EIATTR_PARAM_CBANK
	.align		4
        /*0068*/ 	.byte	0x04, 0x0a
        /*006a*/ 	.short	(.L_14019 - .L_14018)
	.align		4
.L_14018:
        /*006c*/ 	.word	index@(.nv.constant0._Z10add_kernelILx500EEvPfS0_S0_i)
        /*0070*/ 	.short	0x0380
        /*0072*/ 	.short	0x001c


	//----- nvinfo : EIATTR_SW_WAR
	.align		4
.L_14019:
        /*0074*/ 	.byte	0x04, 0x36
        /*0076*/ 	.short	(.L_14021 - .L_14020)
.L_14020:
        /*0078*/ 	.word	0x00000008
.L_14021:


//--------------------- .nv.info._Z10add_kernelILx499EEvPfS0_S0_i --------------------------
	.section	.nv.info._Z10add_kernelILx499EEvPfS0_S0_i,"",@"SHT_CUDA_INFO"
	.sectionflags	@""
	.align	4


	//----- nvinfo : EIATTR_CUDA_API_VERSION
	.align		4
        /*0000*/ 	.byte	0x04, 0x37
        /*0002*/ 	.short	(.L_14023 - .L_14022)
.L_14022:
        /*0004*/ 	.word	0x00000082


	//----- nvinfo : EIATTR_KPARAM_INFO
	.align		4
.L_14023:
        /*0008*/ 	.byte	0x04, 0x17
        /*000a*/ 	.short	(.L_14025 - .L_14024)
.L_14024:
        /*000c*/ 	.word	0x00000000
        /*0010*/ 	.short	0x0003
        /*0012*/ 	.short	0x0018
        /*0014*/ 	.byte	0x00, 0xf0, 0x11, 0x00


	//----- nvinfo : EIATTR_KPARAM_INFO
	.align		4
.L_14025:
        /*0018*/ 	.byte	0x04, 0x17
        /*001a*/ 	.short	(.L_14027 - .L_14026)
.L_14026:
        /*001c*/ 	.word	0x00000000
        /*0020*/ 	.short	0x0002
        /*0022*/ 	.short	0x0010
        /*0024*/ 	.byte	0x00, 0xf5, 0x21, 0x00


	//----- nvinfo : EIATTR_KPARAM_INFO
	.align		4
.L_14027:
        /*0028*/ 	.byte	0x04, 0x17
        /*002a*/ 	.short	(.L_14029 - .L_14028)
.L_14028:
        /*002c*/ 	.word	0x00000000
        /*0030*/ 	.short	0x0001
        /*0032*/ 	.short	0x0008
        /*0034*/ 	.byte	0x00, 0xf5, 0x21, 0x00


	//----- nvinfo : EIATTR_KPARAM_INFO
	.align		4
.L_14029:
        /*0038*/ 	.byte	0x04, 0x17
        /*003a*/ 	.short	(.L_14031 - .L_14030)
.L_14030:
        /*003c*/ 	.word	0x00000000
        /*0040*/ 	.short	0x0000
        /*0042*/ 	.short	0x0000
        /*0044*/ 	.byte	0x00, 0xf5, 0x21, 0x00


	//----- nvinfo : EIATTR_SPARSE_MMA_MASK
	.align		4
.L_14031:
        /*0048*/ 	.byte	0x03, 0x50
        /*004a*/ 	.short	0x0000


	//----- nvinfo : EIATTR_MAXREG_COUNT
	.align		4
        /*004c*/ 	.byte	0x03, 0x1b
        /*004e*/ 	.short	0x00ff


	//----- nvinfo : EIATTR_MERCURY_ISA_VERSION
	.align		4
        /*0050*/ 	.byte	0x03, 0x5f
        /*0052*/ 	.short	0x0101


	//----- nvinfo : EIATTR_VRC_CTA_INIT_COUNT
	.align		4
        /*0054*/ 	.byte	0x02, 0x4a
	.zero		1
	.zero		1


	//----- nvinfo : EIATTR_EXIT_INSTR_OFFSETS
	.align		4
        /*0058*/ 	.byte	0x04, 0x1c
        /*005a*/ 	.short	(.L_14033 - .L_14032)


	//   ....[0]....
.L_14032:
        /*005c*/ 	.word	0x00000070


	//   ....[1]....
        /*0060*/ 	.word	0x00000130


	//----- nvinfo : EIATTR_CBANK_PARAM_SIZE
	.align		4
.L_14033:
        /*0064*/ 	.byte	0x03, 0x19
        /*0066*/ 	.short	0x001c


	//----- nvinfo : EIATTR_PARAM_CBANK
	.align		4
        /*0068*/ 	.byte	0x04, 0x0a
        /*006a*/ 	.short	(.L_14035 - .L_14034)
	.align		4
.L_14034:
        /*006c*/ 	.word	index@(.nv.constant0._Z10add_kernelILx499EEvPfS0_S0_i)
        /*0070*/ 	.short	0x0380
        /*0072*/ 	.short	0x001c


	//----- nvinfo : EIATTR_SW_WAR
	.align		4
.L_14035:
        /*0074*/ 	.byte	0x04, 0x36
        /*0076*/ 	.short	(.L_14037 - .L_14036)
.L_14036:
        /*0078*/ 	.word	0x00000008
.L_14037:


//--------------------- .nv.info._Z10add_kernelILx498EEvPfS0_S0_i --------------------------
	.section	.nv.info._Z10add_kernelILx498EEvPfS0_S0_i,"",@"SHT_CUDA_INFO"
	.sectionflags	@""
	.align	4


	//----- nvinfo : EIATTR_CUDA_API_VERSION
	.align		4
        /*0000*/ 	.byte	0x04, 0x37
        /*0002*/ 	.short	(.L_14039 - .L_14038)
.L_14038:
        /*0004*/ 	.word	0x00000082


	//----- nvinfo : EIATTR_KPARAM_INFO
	.align		4
.L_14039:
        /*0008*/ 	.byte	0x04, 0x17
        /*000a*/ 	.short	(.L_14041 - .L_14040)
.L_14040:
        /*000c*/ 	.word	0x00000000
        /*0010*/ 	.short	0x0003
        /*0012*/ 	.short	0x0018
        /*0014*/ 	.byte	0x00, 0xf0, 0x11, 0x00


	//----- nvinfo : EIATTR_KPARAM_INFO
	.align		4
.L_14041:
        /*0018*/ 	.byte	0x04, 0x17
        /*001a*/ 	.short	(.L_14043 - .L_14042)
.L_14042:
        /*001c*/ 	.word	0x00000000
        /*0020*/ 	.short	0x0002
        /*0022*/ 	.short	0x0010
        /*0024*/ 	.byte	0x00, 0xf5, 0x21, 0x00


	//----- nvinfo : EIATTR_KPARAM_INFO
	.align		4
.L_14043:
        /*0028*/ 	.byte	0x04, 0x17
        /*002a*/ 	.short	(.L_14045 - .L_14044)
.L_14044:
        /*002c*/ 	.word	0x00000000
        /*0030*/ 	.short	0x0001
        /*0032*/ 	.short	0x0008
        /*0034*/ 	.byte	0x00, 0xf5, 0x21, 0x00


	//----- nvinfo : EIATTR_KPARAM_INFO
	.align		4
.L_14045:
        /*0038*/ 	.byte	0x04, 0x17
        /*003a*/ 	.short	(.L_14047 - .L_14046)
.L_14046:
        /*003c*/ 	.word	0x00000000
        /*0040*/ 	.short	0x0000
        /*0042*/ 	.short	0x0000
        /*0044*/ 	.byte	0x00, 0xf5, 0x21, 0x00


	//----- nvinfo : EIATTR_SPARSE_MMA_MASK
	.align		4
.L_14047:
        /*0048*/ 	.byte	0x03, 0x50
        /*004a*/ 	.short	0x0000


	//----- nvinfo : EIATTR_MAXREG_COUNT
	.align		4
        /*004c*/ 	.byte	0x03, 0x1b
        /*004e*/ 	.short	0x00ff


	//----- nvinfo : EIATTR_MERCURY_ISA_VERSION
	.align		4
        /*0050*/ 	.byte	0x03, 0x5f
        /*0052*/ 	.short	0x0101


	//----- nvinfo : EIATTR_VRC_CTA_INIT_COUNT
	.align		4
        /*0054*/ 	.byte	0x02, 0x4a
	.zero		1
	.zero		1


	//----- nvinfo : EIATTR_EXIT_INSTR_OFFSETS
	.align		4
        /*0058*/ 	.byte	0x04, 0x1c
        /*005a*/ 	.short	(.L_14049 - .L_14048)


	//   ....[0]....
.L_14048:
        /*005c*/ 	.word	0x00000070


	//   ....[1]....
        /*0060*/ 	.word	0x00000130


	//----- nvinfo : EIATTR_CBANK_PARAM_SIZE
	.align		4
.L_14049:
        /*0064*/ 	.byte	0x03, 0x19
        /*0066*/ 	.short	0x001c


	//----- nvinfo : EIATTR_PARAM_CBANK
	.align		4
        /*0068*/ 	.byte	0x04, 0x0a
        /*006a*/ 	.short	(.L_14051 - .L_14050)
	.align		4
.L_14050:
        /*006c*/ 	.word	index@(.nv.constant0._Z10add_kernelILx498EEvPfS0_S0_i)
        /*0070*/ 	.short	0x0380
        /*0072*/ 	.short	0x001c


	//----- nvinfo : EIATTR_SW_WAR
	.align		4
.L_14051:
        /*0074*/ 	.byte	0x04, 0x36
        /*0076*/ 	.short	(.L_14053 - .L_14052)
.L_14052:
        /*0078*/ 	.word	0x00000008
.L_14053:


//--------------------- .nv.info._Z10add_kernelILx497EEvPfS0_S0_i --------------------------
	.section	.nv.info._Z10add_kernelILx497EEvPfS0_S0_i,"",@"SHT_CUDA_INFO"
	.sectionflags	@""
	.align	4


	//----- nvinfo : EIATTR_CUDA_API_VERSION
	.align		4
        /*0000*/ 	.byte	0x04, 0x37
        /*0002*/ 	.short	(.L_14055 - .L_14054)
.L_14054:
        /*0004*/ 	.word	0x00000082


	//----- nvinfo : EIATTR_KPARAM_INFO
	.align		4
.L_14055:
        /*0008*/ 	.byte	0x04, 0x17
        /*000a*/ 	.short	(.L_14057 - .L_14056)
.L_14056:
        /*000c*/ 	.word	0x00000000
        /*0010*/ 	.short	0x0003
        /*0012*/ 	.short	0x0018
        /*0014*/ 	.byte	0x00, 0xf0, 0x11, 0x00


	//----- nvinfo : EIATTR_KPARAM_INFO
	.align		4
.L_14057:
        /*0018*/ 	.byte	0x04, 0x17
        /*001a*/ 	.short	(.L_14059 - .L_14058)
.L_14058:
        /*001c*/ 	.word	0x00000000
        /*0020*/ 	.short	0x0002
        /*0022*/ 	.short	0x0010
        /*0024*/ 	.byte	0x00, 0xf5, 0x21, 0x00


	//----- nvinfo : EIATTR_KPARAM_INFO
	.align		4
.L_14059:
        /*0028*/ 	.byte	0x04, 0x17
        /*002a*/ 	.short	(.L_14061 - .L_14060)
.L_14060:
        /*002c*/ 	.word	0x00000000
        /*0030*/ 	.short	0x0001
        /*0032*/ 	.short	0x0008
        /*0034*/ 	.byte	0x00, 0xf5, 0x21, 0x00


	//----- nvinfo : EIATTR_KPARAM_INFO
	.align		4
.L_14061:
        /*0038*/ 	.byte	0x04, 0x17
        /*003a*/ 	.short	(.L_14063 - .L_14062)
.L_14062:
        /*003c*/ 	.word	0x00000000
        /*0040*/ 	.short	0x0000
        /*0042*/ 	.short	0x0000
        /*0044*/ 	.byte	0x00, 0xf5, 0x21, 0x00


	//----- nvinfo : EIATTR_SPARSE_MMA_MASK
	.align		4
.L_14063:
        /*0048*/ 	.byte	0x03, 0x50
        /*004a*/ 	.short	0x0000


	//----- nvinfo : EIATTR_MAXREG_COUNT
	.align		4
        /*004c*/ 	.byte	0x03, 0x1b
        /*004e*/ 	.short	0x00ff


	//----- nvinfo : EIATTR_MERCURY_ISA_VERSION
	.align		4
        /*0050*/ 	.byte	0x03, 0x5f
        /*0052*/ 	.short	0x0101


	//----- nvinfo : EIATTR_VRC_CTA_INIT_COUNT
	.align		4
        /*0054*/ 	.byte	0x02, 0x4a
	.zero		1
	.zero		1


	//----- nvinfo : EIATTR_EXIT_INSTR_OFFSETS
	.align		4
        /*0058*/ 	.byte	0x04, 0x1c
        /*005a*/ 	.short	(.L_14065 - .L_14064)


	//   ....[0]....
.L_14064:
        /*005c*/ 	.word	0x00000070


	//   ....[1]....
        /*0060*/ 	.word	0x00000130


	//----- nvinfo : EIATTR_CBANK_PARAM_SIZE
	.align		4
.L_14065:
        /*0064*/ 	.byte	0x03, 0x19
        /*0066*/ 	.short	0x001c


	//----- nvinfo : EIATTR_PARAM_CBANK
	.align		4
        /*0068*/ 	.byte	0x04, 0x0a
        /*006a*/ 	.short	(.L_14067 - .L_14066)
	.align		4
.L_14066:
        /*006c*/ 	.word	index@(.nv.constant0._Z10add_kernelILx497EEvPfS0_S0_i)
        /*0070*/ 	.short	0x0380
        /*0072*/ 	.short	0x001c


	//----- nvinfo : EIATTR_SW_WAR
	.align		4
.L_14067:
        /*0074*/ 	.byte	0x04, 0x36
        /*0076*/ 	.short	(.L_14069 - .L_14068)
.L_14068:
        /*0078*/ 	.word	0x00000008
.L_14069:


//--------------------- .nv.info._Z10add_kernelILx496EEvPfS0_S0_i --------------------------
	.section	.nv.info._Z10add_kernelILx496EEvPfS0_S0_i,"",@"SHT_CUDA_INFO"
	.sectionflags	@""
	.align	4


	//----- nvinfo : EIATTR_CUDA_API_VERSION
	.align		4
        /*0000*/ 	.byte	0x04, 0x37
        /*0002*/ 	.short	(.L_14071 - .L_14070)
.L_14070:
        /*0004*/ 	.word	0x00000082


	//----- nvinfo : EIATTR_KPARAM_INFO
	.align		4
.L_14071:
        /*0008*/ 	.byte	0x04, 0x17
        /*000a*/ 	.short	(.L_14073 - .L_14072)
.L_14072:
        /*000c*/ 	.word	0x00000000
        /*0010*/ 	.short	0x0003
        /*0012*/ 	.short	0x0018
        /*0014*/ 	.byte	0x00, 0xf0, 0x11, 0x00


	//----- nvinfo : EIATTR_KPARAM_INFO
	.align		4
.L_14073:
        /*0018*/ 	.byte	0x04, 0x17
        /*001a*/ 	.short	(.L_14075 - .L_14074)
.L_14074:
        /*001c*/ 	.word	0x00000000
        /*0020*/ 	.short	0x0002
        /*0022*/ 	.short	0x0010
        /*0024*/ 	.byte	0x00, 0xf5, 0x21, 0x00


	//----- nvinfo : EIATTR_KPARAM_INFO
	.align		4
.L_14075:
        /*0028*/ 	.byte	0x04, 0x17
        /*002a*/ 	.short	(.L_14077 - .L_14076)
.L_14076:
        /*002c*/ 	.word	0x00000000
        /*0030*/ 	.short	0x0001
        /*0032*/ 	.short	0x0008
        /*0034*/ 	.byte	0x00, 0xf5, 0x21, 0x00


	//----- nvinfo : EIATTR_KPARAM_INFO
	.align		4
.L_14077:
        /*0038*/ 	.byte	0x04, 0x17
        /*003a*/ 	.short	(.L_14079 - .L_14078)
.L_14078:
        /*003c*/ 	.word	0x00000000
        /*0040*/ 	.short	0x0000
        /*0042*/ 	.short	0x0000
        /*0044*/ 	.byte	0x00, 0xf5, 0x21, 0x00


	//----- nvinfo : EIATTR_SPARSE_MMA_MASK
	.align		4
.L_14079:
        /*0048*/ 	.byte	0x03, 0x50
        /*004a*/ 	.short	0x0000


	//----- nvinfo : EIATTR_MAXREG_COUNT
	.align		4
        /*004c*/ 	.byte	0x03, 0x1b
        /*004e*/ 	.short	0x00ff


	//----- nvinfo : EIATTR_MERCURY_ISA_VERSION
	.align		4
        /*0050*/ 	.byte	0x03, 0x5f
        /*0052*/ 	.short	0x0101


	//----- nvinfo : EIATTR_VRC_CTA_INIT_COUNT
	.align		4
        /*0054*/ 	.byte	0x02, 0x4a
	.zero		1
	.zero		1


	//----- nvinfo : EIATTR_EXIT_INSTR_OFFSETS
	.align		4
        /*0058*/ 	.byte	0x04, 0x1c
        /*005a*/ 	.short	(.L_14081 - .L_14080)


	//   ....[0]....
.L_14080:
        /*005c*/ 	.word	0x00000070


	//   ....[1]....
        /*0060*/ 	.word	0x00000130


	//----- nvinfo : EIATTR_CBANK_PARAM_SIZE
	.align		4
.L_14081:
        /*0064*/ 	.byte	0x03, 0x19
        /*0066*/ 	.short	0x001c


	//----- nvinfo : EIATTR_PARAM_CBANK
	.align		4
        /*0068*/ 	.byte	0x04, 0x0a
        /*006a*/ 	.short	(.L_14083 - .L_14082)
	.align		4
.L_14082:
        /*006c*/ 	.word	index@(.nv.constant0._Z10add_kernelILx496EEvPfS0_S0_i)
        /*0070*/ 	.short	0x0380
        /*0072*/ 	.short	0x001c


	//----- nvinfo : EIATTR_SW_WAR
	.align		4
.L_14083:
        /*0074*/ 	.byte	0x04, 0x36
        /*0076*/ 	.short	(.L_14085 - .L_14084)
.L_14084:
        /*0078*/ 	.word	0x00000008
.L_14085:


//--------------------- .nv.info._Z10add_kernelILx495EEvPfS0_S0_i --------------------------
	.section	.nv.info._Z10add_kernelILx495EEvPfS0_S0_i,"",@"SHT_CUDA_INFO"
	.sectionflags	@""
	.align	4


	//----- nvinfo : EIATTR_CUDA_API_VERSION
	.align		4
        /*0000*/ 	.byte	0x04, 0x37
        /*0002*/ 	.short	(.L_14087 - .L_14086)
.L_14086:
        /*0004*/ 	.word	0x00000082


	//----- nvinfo : EIATTR_KPARAM_INFO
	.align		4
.L_14087:
        /*0008*/ 	.byte	0x04, 0x17
        /*000a*/ 	.short	(.L_14089 - .L_14088)
.L_14088:
        /*000c*/ 	.word	0x00000000
        /*0010*/ 	.short	0x0003
        /*0012*/ 	.short	0x0018
        /*0014*/ 	.byte	0x00, 0xf0, 0x11, 0x00


	//----- nvinfo : EIATTR_KPARAM_INFO
	.align		4
.L_14089:
        /*0018*/ 	.byte	0x04, 0x17
        /*001a*/ 	.short	(.L_14091 - .L_14090)
.L_14090:
        /*001c*/ 	.word	0x00000000
        /*0020*/ 	.short	0x0002
        /*0022*/ 	.short	0x0010
        /*0024*/ 	.byte	0x00, 0xf5, 0x21, 0x00


	//----- nvinfo : EIATTR_KPARAM_INFO
	.align		4
.L_14091:
        /*0028*/ 	.byte	0x04, 0x17
        /*002a*/ 	.short	(.L_14093 - .L_14092)
.L_14092:
        /*002c*/ 	.word	0x00000000
        /*0030*/ 	.short	0x0001
        /*0032*/ 	.short	0x0008
        /*0034*/ 	.byte	0x00, 0xf5, 0x21, 0x00


	//----- nvinfo : EIATTR_KPARAM_INFO
	.align		4
.L_14093:
        /*0038*/ 	.byte	0x04, 0x17
        /*003a*/ 	.short	(.L_14095 - .L_14094)
.L_14094:
        /*003c*/ 	.word	0x00000000
        /*0040*/ 	.short	0x0000
        /*0042*/ 	.short	0x0000
        /*0044*/ 	.byte	0x00, 0xf5, 0x21, 0x00


	//----- nvinfo : EIATTR_SPARSE_MMA_MASK
	.align		4
.L_14095:
        /*0048*/ 	.byte	0x03, 0x50
        /*004a*/ 	.short	0x0000


	//----- nvinfo : EIATTR_MAXREG_COUNT
	.align		4
        /*004c*/ 	.byte	0x03, 0x1b
        /*004e*/ 	.short	0x00ff


	//----- nvinfo : EIATTR_MERCURY_ISA_VERSION
	.align		4
        /*0050*/ 	.byte	0x03, 0x5f
        /*0052*/ 	.short	0x0101


	//----- nvinfo : EIATTR_VRC_CTA_INIT_COUNT
	.align		4
        /*0054*/ 	.byte	0x02, 0x4a
	.zero		1
	.zero		1


	//----- nvinfo : EIATTR_EXIT_INSTR_OFFSETS
	.align		4
        /*0058*/ 	.byte	0x04, 0x1c
        /*005a*/ 	.short	(.L_14097 - .L_14096)


	//   ....[0]....
.L_14096:
        /*005c*/ 	.word	0x00000070


	//   ....[1]....
        /*0060*/ 	.word	0x00000130


	//----- nvinfo : EIATTR_CBANK_PARAM_SIZE
	.align		4
.L_14097:
        /*0064*/ 	.byte	0x03, 0x19
        /*0066*/ 	.short	0x001c


	//----- nvinfo : EIATTR_PARAM_CBANK
	.align		4
        /*0068*/ 	.byte	0x04, 0x0a
        /*006a*/ 	.short	(.L_14099 - .L_14098)
	.align		4
.L_14098:
        /*006c*/ 	.word	index@(.nv.constant0._Z10add_kernelILx495EEvPfS0_S0_i)
        /*0070*/ 	.short	0x0380
        /*0072*/ 	.short	0x001c


	//----- nvinfo : EIATTR_SW_WAR
	.align		4
.L_14099:
        /*0074*/ 	.byte	0x04, 0x36
        /*0076*/ 	.short	(.L_14101 - .L_14100)
.L_14100:
        /*0078*/ 	.word	0x00000008
.L_14101:


//--------------------- .nv.info._Z10add_kernelILx494EEvPfS0_S0_i --------------------------
	.section	.nv.info._Z10add_kernelILx494EEvPfS0_S0_i,"",@"SHT_CUDA_INFO"
	.sectionflags	@""
	.align	4


	//----- nvinfo : EIATTR_CUDA_API_VERSION
	.align		4
        /*0000*/ 	.byte	0x04, 0x37
        /*0002*/ 	.short	(.L_14103 - .L_14102)
.L_14102:
        /*0004*/ 	.word	0x00000082


	//----- nvinfo : EIATTR_KPARAM_INFO
	.align		4
.L_14103:
        /*0008*/ 	.byte	0x04, 0x17
        /*000a*/ 	.short	(.L_14105 - .L_14104)
.L_14104:
        /*000c*/ 	.word	0x00000000
        /*0010*/ 	.short	0x0003
        /*0012*/ 	.short	0x0018
        /*0014*/ 	.byte	0x00, 0xf0, 0x11, 0x00


	//----- nvinfo : EIATTR_KPARAM_INFO
	.align		4
.L_14105:
        /*0018*/ 	.byte	0x04, 0x17
        /*001a*/ 	.short	(.L_14107 - .L_14106)
.L_14106:
        /*001c*/ 	.word	0x00000000
        /*0020*/ 	.short	0x0002
        /*0022*/ 	.short	0x0010
        /*0024*/ 	.byte	0x00, 0xf5, 0x21, 0x00


	//----- nvinfo : EIATTR_KPARAM_INFO
	.align		4
.L_14107:
        /*0028*/ 	.byte	0x04, 0x17
        /*002a*/ 	.short	(.L_14109 - .L_14108)
.L_14108:
        /*002c*/ 	.word	0x00000000
        /*0030*/ 	.short	0x0001
        /*0032*/ 	.short	0x0008
        /*0034*/ 	.byte	0x00, 0xf5, 0x21, 0x00


	//----- nvinfo : EIATTR_KPARAM_INFO
	.align		4
.L_14109:
        /*0038*/ 	.byte	0x04, 0x17
        /*003a*/ 	.short	(.L_14111 - .L_14110)
.L_14110:
        /*003c*/ 	.word	0x00000000
        /*0040*/ 	.short	0x0000
        /*0042*/ 	.short	0x0000
        /*0044*/ 	.byte	0x00, 0xf5, 0x21, 0x00


	//----- nvinfo : EIATTR_SPARSE_MMA_MASK
	.align		4
.L_14111:
        /*0048*/ 	.byte	0x03, 0x50
        /*004a*/ 	.short	0x0000


	//----- nvinfo : EIATTR_MAXREG_COUNT
	.align		4
        /*004c*/ 	.byte	0x03, 0x1b
        /*004e*/ 	.short	0x00ff


	//----- nvinfo : EIATTR_MERCURY_ISA_VERSION
	.align		4
        /*0050*/ 	.byte	0x03, 0x5f
        /*0052*/ 	.short	0x0101


	//----- nvinfo : EIATTR_VRC_CTA_INIT_COUNT
	.align		4
        /*0054*/ 	.byte	0x02, 0x4a
	.zero		1
	.zero		1


	//----- nvinfo : EIATTR_EXIT_INSTR_OFFSETS
	.align		4
        /*0058*/ 	.byte	0x04, 0x1c
        /*005a*/ 	.short	(.L_14113 - .L_14112)


	//   ....[0]....
.L_14112:
        /*005c*/ 	.word	0x00000070


	//   ....[1]....
        /*0060*/ 	.word	0x00000130


	//----- nvinfo : EIATTR_CBANK_PARAM_SIZE
	.align		4
.L_14113:
        /*0064*/ 	.byte	0x03, 0x19
        /*0066*/ 	.short	0x001c


	//----- nvinfo : EIATTR_PARAM_CBANK
	.align		4
        /*0068*/ 	.byte	0x04, 0x0a
        /*006a*/ 	.short	(.L_14115 - .L_14114)
	.align		4
.L_14114:
        /*006c*/ 	.word	index@(.nv.constant0._Z10add_kernelILx494EEvPfS0_S0_i)
        /*0070*/ 	.short	0x0380
        /*0072*/ 	.short	0x001c


	//----- nvinfo : EIATTR_SW_WAR
	.align		4
.L_14115:
        /*0074*/ 	.byte	0x04, 0x36
        /*0076*/ 	.short	(.L_14117 - .L_14116)
.L_14116:
        /*0078*/ 	.word	0x00000008
.L_14117:


//--------------------- .nv.info._Z10add_kernelILx493EEvPfS0_S0_i --------------------------
	.section	.nv.info._Z10add_kernelILx493EEvPfS0_S0_i,"",@"SHT_CUDA_INFO"
	.sectionflags	@""
	.align	4


	//----- nvinfo : EIATTR_CUDA_API_VERSION
	.align		4
        /*0000*/ 	.byte	0x04, 0x37
        /*0002*/ 	.short	(.L_14119 - .L_14118)
.L_14118:
        /*0004*/ 	.word	0x00000082


	//----- nvinfo : EIATTR_KPARAM_INFO
	.align		4
.L_14119:
        /*0008*/ 	.byte	0x04, 0x17
        /*000a*/ 	.short	(.L_14121 - .L_14120)
.L_14120:
        /*000c*/ 	.word	0x00000000
        /*0010*/ 	.short	0x0003
        /*0012*/ 	.short	0x0018
        /*0014*/ 	.byte	0x00, 0xf0, 0x11, 0x00


	//----- nvinfo : EIATTR_KPARAM_INFO
	.align		4
.L_14121:
        /*0018*/ 	.byte	0x04, 0x17
        /*001a*/ 	.short	(.L_14123 - .L_14122)
.L_14122:
        /*001c*/ 	.word	0x00000000
        /*0020*/ 	.short	0x0002
        /*0022*/ 	.short	0x0010
        /*0024*/ 	.byte	0x00, 0xf5, 0x21, 0x00


	//----- nvinfo : EIATTR_KPARAM_INFO
	.align		4
.L_14123:
        /*0028*/ 	.byte	0x04, 0x17
        /*002a*/ 	.short	(.L_14125 - .L_14124)
.L_14124:
        /*002c*/ 	.word	0x00000000
        /*0030*/ 	.short	0x0001
        /*0032*/ 	.short	0x0008
        /*0034*/ 	.byte	0x00, 0xf5, 0x21, 0x00


	//----- nvinfo : EIATTR_KPARAM_INFO
	.align		4
.L_14125:
        /*0038*/ 	.byte	0x04, 0x17
        /*003a*/ 	.short	(.L_14127 - .L_14126)
.L_14126:
        /*003c*/ 	.word	0x00000000
        /*0040*/ 	.short	0x0000
        /*0042*/ 	.short	0x0000
        /*0044*/ 	.byte	0x00, 0xf5, 0x21, 0x00


	//----- nvinfo : EIATTR_SPARSE_MMA_MASK
	.align		4
.L_14127:
        /*0048*/ 	.byte	0x03, 0x50
        /*004a*/ 	.short	0x0000


	//----- nvinfo : EIATTR_MAXREG_COUNT
	.align		4
        /*004c*/ 	.byte	0x03, 0x1b
        /*004e*/ 	.short	0x00ff


	//----- nvinfo : EIATTR_MERCURY_ISA_VERSION
	.align		4
        /*0050*/ 	.byte	0x03, 0x5f
        /*0052*/ 	.short	0x0101


	//----- nvinfo : EIATTR_VRC_CTA_INIT_COUNT
	.align		4
        /*0054*/ 	.byte	0x02, 0x4a
	.zero		1
	.zero		1


	//----- nvinfo : EIATTR_EXIT_INSTR_OFFSETS
	.align		4
        /*0058*/ 	.byte	0x04, 0x1c
        /*005a*/ 	.short	(.L_14129 - .L_14128)


	//   ....[0]....
.L_14128:
        /*005c*/ 	.word	0x00000070


	//   ....[1]....
        /*0060*/ 	.word	0x00000130


	//----- nvinfo : EIATTR_CBANK_PARAM_SIZE
	.align		4
.L_14129:
        /*0064*/ 	.byte	0x03, 0x19
        /*0066*/ 	.short	0x001c


	//----- nvinfo : EIATTR_PARAM_CBANK
	.align		4
        /*0068*/ 	.byte	0x04, 0x0a
        /*006a*/ 	.short	(.L_14131 - .L_14130)
	.align		4
.L_14130:
        /*006c*/ 	.word	index@(.nv.constant0._Z10add_kernelILx493EEvPfS0_S0_i)
        /*0070*/ 	.short	0x0380
        /*0072*/ 	.short	0x001c


	//----- nvinfo : EIATTR_SW_WAR
	.align		4
.L_14131:
        /*0074*/ 	.byte	0x04, 0x36
        /*0076*/ 	.short	(.L_14133 - .L_14132)
.L_14132:
        /*0078*/ 	.word	0x00000008
.L_14133:


//--------------------- .nv.info._Z10add_kernelILx492EEvPfS0_S0_i --------------------------
	.section	.nv.info._Z10add_kernelILx492EEvPfS0_S0_i,"",@"SHT_CUDA_INFO"
	.sectionflags	@""
	.align	4


	//----- nvinfo : EIATTR_CUDA_API_VERSION
	.align		4
        /*0000*/ 	.byte	0x04, 0x37
        /*0002*/ 	.short	(.L_14135 - .L_14134)
.L_14134:
        /*0004*/ 	.word	0x00000082


	//----- nvinfo : EIATTR_KPARAM_INFO
	.align		4
.L_14135:
        /*0008*/ 	.byte	0x04, 0x17
        /*000a*/ 	.short	(.L_14137 - .L_14136)
.L_14136:
        /*000c*/ 	.word	0x00000000
        /*0010*/ 	.short	0x0003
        /*0012*/ 	.short	0x0018
        /*0014*/ 	.byte	0x00, 0xf0, 0x11, 0x00


	//----- nvinfo : EIATTR_KPARAM_INFO
	.align		4
.L_14137:
        /*0018*/ 	.byte	0x04, 0x17
        /*001a*/ 	.short	(.L_14139 - .L_14138)
.L_14138:
        /*001c*/ 	.word	0x00000000
        /*0020*/ 	.short	0x0002
        /*0022*/ 	.short	0x0010
        /*0024*/ 	.byte	0x00, 0xf5, 0x21, 0x00


	//----- nvinfo : EIATTR_KPARAM_INFO
	.align		4
.L_14139:
        /*0028*/ 	.byte	0x04, 0x17
        /*002a*/ 	.short	(.L_14141 - .L_14140)
.L_14140:
        /*002c*/ 	.word	0x00000000
        /*0030*/ 	.short	0x0001
        /*0032*/ 	.short	0x0008
        /*0034*/ 	.byte	0x00, 0xf5, 0x21, 0x00


	//----- nvinfo : EIATTR_KPARAM_INFO
	.align		4
.L_14141:
        /*0038*/ 	.byte	0x04, 0x17
        /*003a*/ 	.short	(.L_14143 - .L_14142)
.L_14142:
        /*003c*/ 	.word	0x00000000
        /*0040*/ 	.short	0x0000
        /*0042*/ 	.short	0x0000
        /*0044*/ 	.byte	0x00, 0xf5, 0x21, 0x00


	//----- nvinfo : EIATTR_SPARSE_MMA_MASK
	.align		4
.L_14143:
        /*0048*/ 	.byte	0x03, 0x50
        /*004a*/ 	.short	0x0000


	//----- nvinfo : EIATTR_MAXREG_COUNT
	.align		4
        /*004c*/ 	.byte	0x03, 0x1b
        /*004e*/ 	.short	0x00ff


	//----- nvinfo : EIATTR_MERCURY_ISA_VERSION
	.align		4
        /*0050*/ 	.byte	0x03, 0x5f
        /*0052*/ 	.short	0x0101


	//----- nvinfo : EIATTR_VRC_CTA_INIT_COUNT
	.align		4
        /*0054*/ 	.byte	0x02, 0x4a
	.zero		1
	.zero		1


	//----- nvinfo : EIATTR_EXIT_INSTR_OFFSETS
	.align		4
        /*0058*/ 	.byte	0x04, 0x1c
        /*005a*/ 	.short	(.L_14145 - .L_14144)


	//   ....[0]....
.L_14144:
        /*005c*/ 	.word	0x00000070


	//   ....[1]....
        /*0060*/ 	.word	0x00000130


	//----- nvinfo : EIATTR_CBANK_PARAM_SIZE
	.align		4
.L_14145:
        /*0064*/ 	.byte	0x03, 0x19
        /*0066*/ 	.short	0x001c


	//----- nvinfo : EIATTR_PARAM_CBANK
	.align		4
        /*0068*/ 	.byte	0x04, 0x0a
        /*006a*/ 	.short	(.L_14147 - .L_14146)
	.align		4
.L_14146:
        /*006c*/ 	.word	index@(.nv.constant0._Z10add_kernelILx492EEvPfS0_S0_i)
        /*0070*/ 	.short	0x0380
        /*0072*/ 	.short	0x001c


	//----- nvinfo : EIATTR_SW_WAR
	.align		4
.L_14147:
        /*0074*/ 	.byte	0x04, 0x36
        /*0076*/ 	.short	(.L_14149 - .L_14148)
.L_14148:
        /*0078*/ 	.word	0x00000008
.L_14149:


//--------------------- .nv.info._Z10add_kernelILx491EEvPfS0_S0_i --------------------------
	.section	.nv.info._Z10add_kernelILx491EEvPfS0_S0_i,"",@"SHT_CUDA_INFO"
	.sectionflags	@""
	.align	4


	//----- nvinfo : EIATTR_CUDA_API_VERSION
	.align		4
        /*0000*/ 	.byte	0x04, 0x37
        /*0002*/ 	.short	(.L_14151 - .L_14150)
.L_14150:
        /*0004*/ 	.word	0x00000082


	//----- nvinfo : EIATTR_KPARAM_INFO
	.align		4
.L_14151:
        /*0008*/ 	.byte	0x04, 0x17
        /*000a*/ 	.short	(.L_14153 - .L_14152)
.L_14152:
        /*000c*/ 	.word	0x00000000
        /*0010*/ 	.short	0x0003
        /*0012*/ 	.short	0x0018
        /*0014*/ 	.byte	0x00, 0xf0, 0x11, 0x00


	//----- nvinfo : EIATTR_KPARAM_INFO
	.align		4
.L_14153:
        /*0018*/ 	.byte	0x04, 0x17
        /*001a*/ 	.short	(.L_14155 - .L_14154)
.L_14154:
        /*001c*/ 	.word	0x00000000
        /*0020*/ 	.short	0x0002
        /*0022*/ 	.short	0x0010
        /*0024*/ 	.byte	0x00, 0xf5, 0x21, 0x00


	//----- nvinfo : EIATTR_KPARAM_INFO
	.align		4
.L_14155:
        /*0028*/ 	.byte	0x04, 0x17
        /*002a*/ 	.short	(.L_14157 - .L_14156)
.L_14156:
        /*002c*/ 	.word	0x00000000
        /*0030*/ 	.short	0x0001
        /*0032*/ 	.short	0x0008
        /*0034*/ 	.byte	0x00, 0xf5, 0x21, 0x00


	//----- nvinfo : EIATTR_KPARAM_INFO
	.align		4
.L_14157:
        /*0038*/ 	.byte	0x04, 0x17
        /*003a*/ 	.short	(.L_14159 - .L_14158)
.L_14158:
        /*003c*/ 	.word	0x00000000
        /*0040*/ 	.short	0x0000
        /*0042*/ 	.short	0x0000
        /*0044*/ 	.byte	0x00, 0xf5, 0x21, 0x00


	//----- nvinfo : EIATTR_SPARSE_MMA_MASK
	.align		4
.L_14159:
        /*0048*/ 	.byte	0x03, 0x50
        /*004a*/ 	.short	0x0000


	//----- nvinfo : EIATTR_MAXREG_COUNT
	.align		4
        /*004c*/ 	.byte	0x03, 0x1b
        /*004e*/ 	.short	0x00ff


	//----- nvinfo : EIATTR_MERCURY_ISA_VERSION
	.align		4
        /*0050*/ 	.byte	0x03, 0x5f
        /*0052*/ 	.short	0x0101


	//----- nvinfo : EIATTR_VRC_CTA_INIT_COUNT
	.align		4
        /*0054*/ 	.byte	0x02, 0x4a
	.zero		1
	.zero		1


	//----- nvinfo : EIATTR_EXIT_INSTR_OFFSETS
	.align		4
        /*0058*/ 	.byte	0x04, 0x1c
        /*005a*/ 	.short	(.L_14161 - .L_14160)


	//   ....[0]....
.L_14160:
        /*005c*/ 	.word	0x00000070


	//   ....[1]....
        /*0060*/ 	.word	0x00000130


	//----- nvinfo : EIATTR_CBANK_PARAM_SIZE
	.align		4
.L_14161:
        /*0064*/ 	.byte	0x03, 0x19
        /*0066*/ 	.short	0x001c


	//----- nvinfo : EIATTR_PARAM_CBANK
	.align		4
        /*0068*/ 	.byte	0x04, 0x0a
        /*006a*/ 	.short	(.L_14163 - .L_14162)
	.align		4
.L_14162:
        /*006c*/ 	.word	index@(.nv.constant0._Z10add_kernelILx491EEvPfS0_S0_i)
        /*0070*/ 	.short	0x0380
        /*0072*/ 	.short	0x001c


	//----- nvinfo : EIATTR_SW_WAR
	.align		4
.L_14163:
        /*0074*/ 	.byte	0x04, 0x36
        /*0076*/ 	.short	(.L_14165 - .L_14164)
.L_14164:
        /*0078*/ 	.word	0x00000008
.L_14165:


//--------------------- .nv.info._Z10add_kernelILx490EEvPfS0_S0_i --------------------------
	.section	.nv.info._Z10add_kernelILx490EEvPfS0_S0_i,"",@"SHT_CUDA_INFO"
	.sectionflags	@""
	.align	4


	//----- nvinfo : EIATTR_CUDA_API_VERSION
	.align		4
        /*0000*/ 	.byte	0x04, 0x37
        /*0002*/ 	.short	(.L_14167 - .L_14166)
.L_14166:
        /*0004*/ 	.word	0x00000082


	//----- nvinfo : EIATTR_KPARAM_INFO
	.align		4
.L_14167:
        /*0008*/ 	.byte	0x04, 0x17
        /*000a*/ 	.short	(.L_14169 - .L_14168)
.L_14168:
        /*000c*/ 	.word	0x00000000
        /*0010*/ 	.short	0x0003
        /*0012*/ 	.short	0x0018
        /*0014*/ 	.byte	0x00, 0xf0, 0x11, 0x00


	//----- nvinfo : EIATTR_KPARAM_INFO
	.align		4
.L_14169:
        /*0018*/ 	.byte	0x04, 0x17
        /*001a*/ 	.short	(.L_14171 - .L_14170)
.L_14170:
        /*001c*/ 	.word	0x00000000
        /*0020*/ 	.short	0x0002
        /*0022*/ 	.short	0x0010
        /*0024*/ 	.byte	0x00, 0xf5, 0x21, 0x00


	//----- nvinfo : EIATTR_KPARAM_INFO
	.align		4
.L_14171:
        /*0028*/ 	.byte	0x04, 0x17
        /*002a*/ 	.short	(.L_14173 - .L_14172)
.L_14172:
        /*002c*/ 	.word	0x00000000
        /*0030*/ 	.short	0x0001
        /*0032*/ 	.short	0x0008
        /*0034*/ 	.byte	0x00, 0xf5, 0x21, 0x00


	//----- nvinfo : EIATTR_KPARAM_INFO
	.align		4
.L_14173:
        /*0038*/ 	.byte	0x04, 0x17
        /*003a*/ 	.short	(.L_14175 - .L_14174)
.L_14174:
        /*003c*/ 	.word	0x00000000
        /*0040*/ 	.short	0x0000
        /*0042*/ 	.short	0x0000
        /*0044*/ 	.byte	0x00, 0xf5, 0x21, 0x00


	//----- nvinfo : EIATTR_SPARSE_MMA_MASK
	.align		4
.L_14175:
        /*0048*/ 	.byte	0x03, 0x50
        /*004a*/ 	.short	0x0000


	//----- nvinfo : EIATTR_MAXREG_COUNT
	.align		4
        /*004c*/ 	.byte	0x03, 0x1b
        /*004e*/ 	.short	0x00ff


	//----- nvinfo : EIATTR_MERCURY_ISA_VERSION
	.align		4
        /*0050*/ 	.byte	0x03, 0x5f
        /*0052*/ 	.short	0x0101


	//----- nvinfo : EIATTR_VRC_CTA_INIT_COUNT
	.align		4
        /*0054*/ 	.byte	0x02, 0x4a
	.zero		1
	.zero		1


	//----- nvinfo : EIATTR_EXIT_INSTR_OFFSETS
	.align		4
        /*0058*/ 	.byte	0x04, 0x1c
        /*005a*/ 	.short	(.L_14177 - .L_14176)


	//   ....[0]....
.L_14176:
        /*005c*/ 	.word	0x00000070


	//   ....[1]....
        /*0060*/ 	.word	0x00000130


	//----- nvinfo : EIATTR_CBANK_PARAM_SIZE
	.align		4
.L_14177:
        /*0064*/ 	.byte	0x03, 0x19
        /*0066*/ 	.short	0x001c


	//----- nvinfo : EIATTR_PARAM_CBANK
	.align		4
        /*0068*/ 	.byte	0x04, 0x0a
        /*006a*/ 	.short	(.L_14179 - .L_14178)
	.align		4
.L_14178:
        /*006c*/ 	.word	index@(.nv.constant0._Z10add_kernelILx490EEvPfS0_S0_i)
        /*0070*/ 	.short	0x0380
        /*0072*/ 	.short	0x001c


	//----- nvinfo : EIATTR_SW_WAR
	.align		4
.L_14179:
        /*0074*/ 	.byte	0x04, 0x36
        /*0076*/ 	.short	(.L_14181 - .L_14180)
.L_14180:
        /*0078*/ 	.word	0x00000008
.L_14181:


//--------------------- .nv.info._Z10add_kernelILx489EEvPfS0_S0_i --------------------------
	.section	.nv.info._Z10add_kernelILx489EEvPfS0_S0_i,"",@"SHT_CUDA_INFO"
	.sectionflags	@""
	.align	4


	//----- nvinfo : EIATTR_CUDA_API_VERSION
	.align		4
        /*0000*/ 	.byte	0x04, 0x37
        /*0002*/ 	.short	(.L_14183 - .L_14182)
.L_14182:
        /*0004*/ 	.word	0x00000082


	//----- nvinfo : EIATTR_KPARAM_INFO
	.align		4
.L_14183:
        /*0008*/ 	.byte	0x04, 0x17
        /*000a*/ 	.short	(.L_14185 - .L_14184)
.L_14184:
        /*000c*/ 	.word	0x00000000
        /*0010*/ 	.short	0x0003
        /*0012*/ 	.short	0x0018
        /*0014*/ 	.byte	0x00, 0xf0, 0x11, 0x00


	//----- nvinfo : EIATTR_KPARAM_INFO
	.align		4
.L_14185:
        /*0018*/ 	.byte	0x04, 0x17
        /*001a*/ 	.short	(.L_14187 - .L_14186)
.L_14186:
        /*001c*/ 	.word	0x00000000
        /*0020*/ 	.short	0x0002
        /*0022*/ 	.short	0x0010
        /*0024*/ 	.byte	0x00, 0xf5, 0x21, 0x00


	//----- nvinfo : EIATTR_KPARAM_INFO
	.align		4
.L_14187:
        /*0028*/ 	.byte	0x04, 0x17
        /*002a*/ 	.short	(.L_14189 - .L_14188)
.L_14188:
        /*002c*/ 	.word	0x00000000
        /*0030*/ 	.short	0x0001
        /*0032*/ 	.short	0x0008
        /*0034*/ 	.byte	0x00, 0xf5, 0x21, 0x00


	//----- nvinfo : EIATTR_KPARAM_INFO
	.align		4
.L_14189:
        /*0038*/ 	.byte	0x04, 0x17
        /*003a*/ 	.short	(.L_14191 - .L_14190)
.L_14190:
        /*003c*/ 	.word	0x00000000
        /*0040*/ 	.short	0x0000
        /*0042*/ 	.short	0x0000
        /*0044*/ 	.byte	0x00, 0xf5, 0x21, 0x00


	//----- nvinfo : EIATTR_SPARSE_MMA_MASK
	.align		4
.L_14191:
        /*0048*/ 	.byte	0x03, 0x50
        /*004a*/ 	.short	0x0000


	//----- nvinfo : EIATTR_MAXREG_COUNT
	.align		4
        /*004c*/ 	.byte	0x03, 0x1b
        /*004e*/ 	.short	0x00ff


	//----- nvinfo : EIATTR_MERCURY_ISA_VERSION
	.align		4
        /*0050*/ 	.byte	0x03, 0x5f
        /*0052*/ 	.short	0x0101


	//----- nvinfo : EIATTR_VRC_CTA_INIT_COUNT
	.align		4
        /*0054*/ 	.byte	0x02, 0x4a
	.zero		1
	.zero		1


	//----- nvinfo : EIATTR_EXIT_INSTR_OFFSETS
	.align		4
        /*0058*/ 	.byte	0x04, 0x1c
        /*005a*/ 	.short	(.L_14193 - .L_14192)


	//   ....[0]....
.L_14192:
        /*005c*/ 	.word	0x00000070


	//   ....[1]....
        /*0060*/ 	.word	0x00000130


	//----- nvinfo : EIATTR_CBANK_PARAM_SIZE
	.align		4
.L_14193:
        /*0064*/ 	.byte	0x03, 0x19
        /*0066*/ 	.short	0x001c


	//----- nvinfo : EIATTR_PARAM_CBANK
	.align		4
        /*0068*/ 	.byte	0x04, 0x0a
        /*006a*/ 	.short	(.L_14195 - .L_14194)
	.align		4
.L_14194:
        /*006c*/ 	.word	index@(.nv.constant0._Z10add_kernelILx489EEvPfS0_S0_i)
        /*0070*/ 	.short	0x0380
        /*0072*/ 	.short	0x001c


	//----- nvinfo : EIATTR_SW_WAR
	.align		4
.L_14195:
        /*0074*/ 	.byte	0x04, 0x36
        /*0076*/ 	.short	(.L_14197 - .L_14196)
.L_14196:
        /*0078*/ 	.word	0x00000008
.L_14197:


//--------------------- .nv.info._Z10add_kernelILx488EEvPfS0_S0_i --------------------------
	.section	.nv.info._Z10add_kernelILx488EEvPfS0_S0_i,"",@"SHT_CUDA_INFO"
	.sectionflags	@""
	.align	4


	//----- nvinfo : EIATTR_CUDA_API_VERSION
	.align		4
        /*0000*/ 	.byte	0x04, 0x37
        /*0002*/ 	.short	(.L_14199 - .L_14198)
.L_14198:
        /*0004*/ 	.word	0x00000082


	//----- nvinfo : EIATTR_KPARAM_INFO
	.align		4
.L_14199:
        /*0008*/ 	.byte	0x04, 0x17
        /*000a*/ 	.short	(.L_14201 - .L_14200)
.L_14200:
        /*000c*/ 	.word	0x00000000
        /*0010*/ 	.short	0x0003
        /*0012*/ 	.short	0x0018
        /*0014*/ 	.byte	0x00, 0xf0, 0x11, 0x00


	//----- nvinfo : EIATTR_KPARAM_INFO
	.align		4
.L_14201:
        /*0018*/ 	.byte	0x04, 0x17
        /*001a*/ 	.short	(.L_14203 - .L_14202)
.L_14202:
        /*001c*/ 	.word	0x00000000
        /*0020*/ 	.short	0x0002
        /*0022*/ 	.short	0x0010
        /*0024*/ 	.byte	0x00, 0xf5, 0x21, 0x00


	//----- nvinfo : EIATTR_KPARAM_INFO
	.align		4
.L_14203:
        /*0028*/ 	.byte	0x04, 0x17
        /*002a*/ 	.short	(.L_14205 - .L_14204)
.L_14204:
        /*002c*/ 	.word	0x00000000
        /*0030*/ 	.short	0x0001
        /*0032*/ 	.short	0x0008
        /*0034*/ 	.byte	0x00, 0xf5, 0x21, 0x00


	//----- nvinfo : EIATTR_KPARAM_INFO
	.align		4
.L_14205:
        /*0038*/ 	.byte	0x04, 0x17
        /*003a*/ 	.short	(.L_14207 - .L_14206)
.L_14206:
        /*003c*/ 	.word	0x00000000
        /*0040*/ 	.short	0x0000
        /*0042*/ 	.short	0x0000
        /*0044*/ 	.byte	0x00, 0xf5, 0x21, 0x00


	//----- nvinfo : EIATTR_SPARSE_MMA_MASK
	.align		4
.L_14207:
        /*0048*/ 	.byte	0x03, 0x50
        /*004a*/ 	.short	0x0000


	//----- nvinfo : EIATTR_MAXREG_COUNT
	.align		4
        /*004c*/ 	.byte	0x03, 0x1b
        /*004e*/ 	.short	0x00ff


	//----- nvinfo : EIATTR_MERCURY_ISA_VERSION
	.align		4
        /*0050*/ 	.byte	0x03, 0x5f
        /*0052*/ 	.short	0x0101


	//----- nvinfo : EIATTR_VRC_CTA_INIT_COUNT
	.align		4
        /*0054*/ 	.byte	0x02, 0x4a
	.zero		1
	.zero		1


	//----- nvinfo : EIATTR_EXIT_INSTR_OFFSETS
	.align		4
        /*0058*/ 	.byte	0x04, 0x1c
        /*005a*/ 	.short	(.L_14209 - .L_14208)


	//   ....[0]....
.L_14208:
        /*005c*/ 	.word	0x00000070


	//   ....[1]....
        /*0060*/ 	.word	0x00000130


	//----- nvinfo : EIATTR_CBANK_PARAM_SIZE
	.align		4
.L_14209:
        /*0064*/ 	.byte	0x03, 0x19
        /*0066*/ 	.short	0x001c


	//----- nvinfo : EIATTR_PARAM_CBANK
	.align		4
        /*0068*/ 	.byte	0x04, 0x0a
        /*006a*/ 	.short	(.L_14211 - .L_14210)
	.align		4
.L_14210:
        /*006c*/ 	.word	index@(.nv.constant0._Z10add_kernelILx488EEvPfS0_S0_i)
        /*0070*/ 	.short	0x0380
        /*0072*/ 	.short	0x001c


	//----- nvinfo : EIATTR_SW_WAR
	.align		4
.L_14211:
        /*0074*/ 	.byte	0x04, 0x36
        /*0076*/ 	.short	(.L_14213 - .L_14212)
.L_14212:
        /*0078*/ 	.word	0x00000008
.L_14213:


//--------------------- .nv.info._Z10add_kernelILx487EEvPfS0_S0_i --------------------------
	.section	.nv.info._Z10add_kernelILx487EEvPfS0_S0_i,"",@"SHT_CUDA_INFO"
	.sectionflags	@""
	.align	4


	//----- nvinfo : EIATTR_CUDA_API_VERSION
	.align		4
        /*0000*/ 	.byte	0x04, 0x37
        /*0002*/ 	.short	(.L_14215 - .L_14214)
.L_14214:
        /*0004*/ 	.word	0x00000082


	//----- nvinfo : EIATTR_KPARAM_INFO
	.align		4
.L_14215:
        /*0008*/ 	.byte	0x04, 0x17
        /*000a*/ 	.short	(.L_14217 - .L_14216)
.L_14216:
        /*000c*/ 	.word	0x00000000
        /*0010*/ 	.short	0x0003
        /*0012*/ 	.short	0x0018
        /*0014*/ 	.byte	0x00, 0xf0, 0x11, 0x00


	//----- nvinfo : EIATTR_KPARAM_INFO
	.align		4
.L_14217:
        /*0018*/ 	.byte	0x04, 0x17
        /*001a*/ 	.short	(.L_14219 - .L_14218)
.L_14218:
        /*001c*/ 	.word	0x00000000
        /*0020*/ 	.short	0x0002
        /*0022*/ 	.short	0x0010
        /*0024*/ 	.byte	0x00, 0xf5, 0x21, 0x00


	//----- nvinfo : EIATTR_KPARAM_INFO
	.align		4
.L_14219:
        /*0028*/ 	.byte	0x04, 0x17
        /*002a*/ 	.short	(.L_14221 - .L_14220)
.L_14220:
        /*002c*/ 	.word	0x00000000
        /*0030*/ 	.short	0x0001
        /*0032*/ 	.short	0x0008
        /*0034*/ 	.byte	0x00, 0xf5, 0x21, 0x00


	//----- nvinfo : EIATTR_KPARAM_INFO
	.align		4
.L_14221:
        /*0038*/ 	.byte	0x04, 0x17
        /*003a*/ 	.short	(.L_14223 - .L_14222)
.L_14222:
        /*003c*/ 	.word	0x00000000
        /*0040*/ 	.short	0x0000
        /*0042*/ 	.short	0x0000
        /*0044*/ 	.byte	0x00, 0xf5, 0x21, 0x00


	//----- nvinfo : EIATTR_SPARSE_MMA_MASK
	.align		4
.L_14223:
        /*0048*/ 	.byte	0x03, 0x50
        /*004a*/ 	.short	0x0000


	//----- nvinfo : EIATTR_MAXREG_COUNT
	.align		4
        /*004c*/ 	.byte	0x03, 0x1b
        /*004e*/ 	.short	0x00ff


	//----- nvinfo : EIATTR_MERCURY_ISA_VERSION
	.align		4
        /*0050*/ 	.byte	0x03, 0x5f
        /*0052*/ 	.short	0x0101


	//----- nvinfo : EIATTR_VRC_CTA_INIT_COUNT
	.align		4
        /*0054*/ 	.byte	0x02, 0x4a
	.zero		1
	.zero		1


	//----- nvinfo : EIATTR_EXIT_INSTR_OFFSETS
	.align		4
        /*0058*/ 	.byte	0x04, 0x1c
        /*005a*/ 	.short	(.L_14225 - .L_14224)


	//   ....[0]....
.L_14224:
        /*005c*/ 	.word	0x00000070


	//   ....[1]....
        /*0060*/ 	.word	0x00000130


	//----- nvinfo : EIATTR_CBANK_PARAM_SIZE
	.align		4
.L_14225:
        /*0064*/ 	.byte	0x03, 0x19
        /*0066*/ 	.short	0x001c


	//----- nvinfo : EIATTR_PARAM_CBANK
	.align		4
        /*0068*/ 	.byte	0x04, 0x0a
        /*006a*/ 	.short	(.L_14227 - .L_14226)
	.align		4
.L_14226:
        /*006c*/ 	.word	index@(.nv.constant0._Z10add_kernelILx487EEvPfS0_S0_i)
        /*0070*/ 	.short	0x0380
        /*0072*/ 	.short	0x001c


	//----- nvinfo : EIATTR_SW_WAR
	.align		4
.L_14227:
        /*0074*/ 	.byte	0x04, 0x36
        /*0076*/ 	.short	(.L_14229 - .L_14228)
.L_14228:
        /*0078*/ 	.word	0x00000008
.L_14229:


//--------------------- .nv.info._Z10add_kernelILx486EEvPfS0_S0_i --------------------------
	.section	.nv.info._Z10add_kernelILx486EEvPfS0_S0_i,"",@"SHT_CUDA_INFO"
	.sectionflags	@""
	.align	4


	//----- nvinfo : EIATTR_CUDA_API_VERSION
	.align		4
        /*0000*/ 	.byte	0x04, 0x37
        /*0002*/ 	.short	(.L_14231 - .L_14230)
.L_14230:
        /*0004*/ 	.word	0x00000082


	//----- nvinfo : EIATTR_KPARAM_INFO
	.align		4
.L_14231:
        /*0008*/ 	.byte	0x04, 0x17
        /*000a*/ 	.short	(.L_14233 - .L_14232)
.L_14232:
        /*000c*/ 	.word	0x00000000
        /*0010*/ 	.short	0x0003
        /*0012*/ 	.short	0x0018
        /*0014*/ 	.byte	0x00, 0xf0, 0x11, 0x00


	//----- nvinfo : EIATTR_KPARAM_INFO
	.align		4
.L_14233:
        /*0018*/ 	.byte	0x04, 0x17
        /*001a*/ 	.short	(.L_14235 - .L_14234)
.L_14234:
        /*001c*/ 	.word	0x00000000
        /*0020*/ 	.short	0x0002
        /*0022*/ 	.short	0x0010
        /*0024*/ 	.byte	0x00, 0xf5, 0x21, 0x00


	//----- nvinfo : EIATTR_KPARAM_INFO
	.align		4
.L_14235:
        /*0028*/ 	.byte	0x04, 0x17
        /*002a*/ 	.short	(.L_14237 - .L_14236)
.L_14236:
        /*002c*/ 	.word	0x00000000
        /*0030*/ 	.short	0x0001
        /*0032*/ 	.short	0x0008
        /*0034*/ 	.byte	0x00, 0xf5, 0x21, 0x00


	//----- nvinfo : EIATTR_KPARAM_INFO
	.align		4
.L_14237:
        /*0038*/ 	.byte	0x04, 0x17
        /*003a*/ 	.short	(.L_14239 - .L_14238)
.L_14238:
        /*003c*/ 	.word	0x00000000
        /*0040*/ 	.short	0x0000
        /*0042*/ 	.short	0x0000
        /*0044*/ 	.byte	0x00, 0xf5, 0x21, 0x00


	//----- nvinfo : EIATTR_SPARSE_MMA_MASK
	.align		4
.L_14239:
        /*0048*/ 	.byte	0x03, 0x50
        /*004a*/ 	.short	0x0000


	//----- nvinfo : EIATTR_MAXREG_COUNT
	.align		4
        /*004c*/ 	.byte	0x03, 0x1b
        /*004e*/ 	.short	0x00ff


	//----- nvinfo : EIATTR_MERCURY_ISA_VERSION
	.align		4
        /*0050*/ 	.byte	0x03, 0x5f
        /*0052*/ 	.short	0x0101


	//----- nvinfo : EIATTR_VRC_CTA_INIT_COUNT
	.align		4
        /*0054*/ 	.byte	0x02, 0x4a
	.zero		1
	.zero		1


	//----- nvinfo : EIATTR_EXIT_INSTR_OFFSETS
	.align		4
        /*0058*/ 	.byte	0x04, 0x1c
        /*005a*/ 	.short	(.L_14241 - .L_14240)


	//   ....[0]....
.L_14240:
        /*005c*/ 	.word	0x00000070


	//   ....[1]....
        /*0060*/ 	.word	0x00000130


	//----- nvinfo : EIATTR_CBANK_PARAM_SIZE
	.align		4
.L_14241:
        /*0064*/ 	.byte	0x03, 0x19
        /*0066*/ 	.short	0x001c


	//----- nvinfo : EIATTR_PARAM_CBANK
	.align		4
        /*0068*/ 	.byte	0x04, 0x0a
        /*006a*/ 	.short	(.L_14243 - .L_14242)
	.align		4
.L_14242:
        /*006c*/ 	.word	index@(.nv.constant0._Z10add_kernelILx486EEvPfS0_S0_i)
        /*0070*/ 	.short	0x0380
        /*0072*/ 	.short	0x001c


	//----- nvinfo : EIATTR_SW_WAR
	.align		4
.L_14243:
        /*0074*/ 	.byte	0x04, 0x36
        /*0076*/ 	.short	(.L_14245 - .L_14244)
.L_14244:
        /*0078*/ 	.word	0x00000008
.L_14245:


//--------------------- .nv.info._Z10add_kernelILx485EEvPfS0_S0_i --------------------------
	.section	.nv.info._Z10add_kernelILx485EEvPfS0_S0_i,"",@"SHT_CUDA_INFO"
	.sectionflags	@""
	.align	4


	//----- nvinfo : EIATTR_CUDA_API_VERSION
	.align		4
        /*0000*/ 	.byte	0x04, 0x37
        /*0002*/ 	.short	(.L_14247 - .L_14246)
.L_14246:
        /*0004*/ 	.word	0x00000082


	//----- nvinfo : EIATTR_KPARAM_INFO
	.align		4
.L_14247:
        /*0008*/ 	.byte	0x04, 0x17
        /*000a*/ 	.short	(.L_14249 - .L_14248)
.L_14248:
        /*000c*/ 	.word	0x00000000
        /*0010*/ 	.short	0x0003
        /*0012*/ 	.short	0x0018
        /*0014*/ 	.byte	0x00, 0xf0, 0x11, 0x00


	//----- nvinfo : EIATTR_KPARAM_INFO
	.align		4
.L_14249:
        /*0018*/ 	.byte	0x04, 0x17
        /*001a*/ 	.short	(.L_14251 - .L_14250)
.L_14250:
        /*001c*/ 	.word	0x00000000
        /*0020*/ 	.short	0x0002
        /*0022*/ 	.short	0x0010
        /*0024*/ 	.byte	0x00, 0xf5, 0x21, 0x00


	//----- nvinfo : EIATTR_KPARAM_INFO
	.align		4
.L_14251:
        /*0028*/ 	.byte	0x04, 0x17
        /*002a*/ 	.short	(.L_14253 - .L_14252)
.L_14252:
        /*002c*/ 	.word	0x00000000
        /*0030*/ 	.short	0x0001
        /*0032*/ 	.short	0x0008
        /*0034*/ 	.byte	0x00, 0xf5, 0x21, 0x00


	//----- nvinfo : EIATTR_KPARAM_INFO
	.align		4
.L_14253:
        /*0038*/ 	.byte	0x04, 0x17
        /*003a*/ 	.short	(.L_14255 - .L_14254)
.L_14254:
        /*003c*/ 	.word	0x00000000
        /*0040*/ 	.short	0x0000
        /*0042*/ 	.short	0x0000
        /*0044*/ 	.byte	0x00, 0xf5, 0x21, 0x00


	//----- nvinfo : EIATTR_SPARSE_MMA_MASK
	.align		4
.L_14255:
        /*0048*/ 	.byte	0x03, 0x50
        /*004a*/ 	.short	0x0000


	//----- nvinfo : EIATTR_MAXREG_COUNT
	.align		4
        /*004c*/ 	.byte	0x03, 0x1b
        /*004e*/ 	.short	0x00ff


	//----- nvinfo : EIATTR_MERCURY_ISA_VERSION
	.align		4
        /*0050*/ 	.byte	0x03, 0x5f
        /*0052*/ 	.short	0x0101


	//----- nvinfo : EIATTR_VRC_CTA_INIT_COUNT
	.align		4
        /*0054*/ 	.byte	0x02, 0x4a
	.zero		1
	.zero		1


	//----- nvinfo : EIATTR_EXIT_INSTR_OFFSETS
	.align		4
        /*0058*/ 	.byte	0x04, 0x1c
        /*005a*/ 	.short	(.L_14257 - .L_14256)


	//   ....[0]....
.L_14256:
        /*005c*/ 	.word	0x00000070


	//   ....[1]....
        /*0060*/ 	.word	0x00000130


	//----- nvinfo : EIATTR_CBANK_PARAM_SIZE
	.align		4
.L_14257:
        /*0064*/ 	.byte	0x03, 0x19
        /*0066*/ 	.short	0x001c


	//----- nvinfo : EIATTR_PARAM_CBANK
	.align		4
        /*0068*/ 	.byte	0x04, 0x0a
        /*006a*/ 	.short	(.L_14259 - .L_14258)
	.align		4
.L_14258:
        /*006c*/ 	.word	index@(.nv.constant0._Z10add_kernelILx485EEvPfS0_S0_i)
        /*0070*/ 	.short	0x0380
        /*0072*/ 	.short	0x001c


	//----- nvinfo : EIATTR_SW_WAR
	.align		4
.L_14259:
        /*0074*/ 	.byte	0x04, 0x36
        /*0076*/ 	.short	(.L_14261 - .L_14260)
.L_14260:
        /*0078*/ 	.word	0x00000008
.L_14261:


//--------------------- .nv.info._Z10add_kernelILx484EEvPfS0_S0_i --------------------------
	.section	.nv.info._Z10add_kernelILx484EEvPfS0_S0_i,"",@"SHT_CUDA_INFO"
	.sectionflags	@""
	.align	4


	//----- nvinfo : EIATTR_CUDA_API_VERSION
	.align		4
        /*0000*/ 	.byte	0x04, 0x37
        /*0002*/ 	.short	(.L_14263 - .L_14262)
.L_14262:
        /*0004*/ 	.word	0x00000082


	//----- nvinfo : EIATTR_KPARAM_INFO
	.align		4
.L_14263:
        /*0008*/ 	.byte	0x04, 0x17
        /*000a*/ 	.short	(.L_14265 - .L_14264)
.L_14264:
        /*000c*/ 	.word	0x00000000
        /*0010*/ 	.short	0x0003
        /*0012*/ 	.short	0x0018
        /*0014*/ 	.byte	0x00, 0xf0, 0x11, 0x00


	//----- nvinfo : EIATTR_KPARAM_INFO
	.align		4
.L_14265:
        /*0018*/ 	.byte	0x04, 0x17
        /*001a*/ 	.short	(.L_14267 - .L_14266)
.L_14266:
        /*001c*/ 	.word	0x00000000
        /*0020*/ 	.short	0x0002
        /*0022*/ 	.short	0x0010
        /*0024*/ 	.byte	0x00, 0xf5, 0x21, 0x00


	//----- nvinfo : EIATTR_KPARAM_INFO
	.align		4
.L_14267:
        /*0028*/ 	.byte	0x04, 0x17
        /*002a*/ 	.short	(.L_14269 - .L_14268)
.L_14268:
        /*002c*/ 	.word	0x00000000
        /*0030*/ 	.short	0x0001
        /*0032*/ 	.short	0x0008
        /*0034*/ 	.byte	0x00, 0xf5, 0x21, 0x00


	//----- nvinfo : EIATTR_KPARAM_INFO
	.align		4
.L_14269:
        /*0038*/ 	.byte	0x04, 0x17
        /*003a*/ 	.short	(.L_14271 - .L_14270)
.L_14270:
        /*003c*/ 	.word	0x00000000
        /*0040*/ 	.short	0x0000
        /*0042*/ 	.short	0x0000
        /*0044*/ 	.byte	0x00, 0xf5, 0x21, 0x00


	//----- nvinfo : EIATTR_SPARSE_MMA_MASK
	.align		4
.L_14271:
        /*0048*/ 	.byte	0x03, 0x50
        /*004a*/ 	.short	0x0000


	//----- nvinfo : EIATTR_MAXREG_COUNT
	.align		4
        /*004c*/ 	.byte	0x03, 0x1b
        /*004e*/ 	.short	0x00ff


	//----- nvinfo : EIATTR_MERCURY_ISA_VERSION
	.align		4
        /*0050*/ 	.byte	0x03, 0x5f
        /*0052*/ 	.short	0x0101


	//----- nvinfo : EIATTR_VRC_CTA_INIT_COUNT
	.align		4
        /*0054*/ 	.byte	0x02, 0x4a
	.zero		1
	.zero		1


	//----- nvinfo : EIATTR_EXIT_INSTR_OFFSETS
	.align		4
        /*0058*/ 	.byte	0x04, 0x1c
        /*005a*/ 	.short	(.L_14273 - .L_14272)


	//   ....[0]....
.L_14272:
        /*005c*/ 	.word	0x00000070


	//   ....[1]....
        /*0060*/ 	.word	0x00000130


	//----- nvinfo : EIATTR_CBANK_PARAM_SIZE
	.align		4
.L_14273:
        /*0064*/ 	.byte	0x03, 0x19
        /*0066*/ 	.short	0x001c


	//----- nvinfo : EIATTR_PARAM_CBANK
	.align		4
        /*0068*/ 	.byte	0x04, 0x0a
        /*006a*/ 	.short	(.L_14275 - .L_14274)
	.align		4
.L_14274:
        /*006c*/ 	.word	index@(.nv.constant0._Z10add_kernelILx484EEvPfS0_S0_i)
        /*0070*/ 	.short	0x0380
        /*0072*/ 	.short	0x001c


	//----- nvinfo : EIATTR_SW_WAR
	.align		4
.L_14275:
        /*0074*/ 	.byte	0x04, 0x36
        /*0076*/ 	.short	(.L_14277 - .L_14276)
.L_14276:
        /*0078*/ 	.word	0x00000008
.L_14277:


//--------------------- .nv.info._Z10add_kernelILx483EEvPfS0_S0_i --------------------------
	.section	.nv.info._Z10add_kernelILx483EEvPfS0_S0_i,"",@"SHT_CUDA_INFO"
	.sectionflags	@""
	.align	4


	//----- nvinfo : EIATTR_CUDA_API_VERSION
	.align		4
        /*0000*/ 	.byte	0x04, 0x37
        /*0002*/ 	.short	(.L_14279 - .L_14278)
.L_14278:
        /*0004*/ 	.word	0x00000082


	//----- nvinfo : EIATTR_KPARAM_INFO
	.align		4
.L_14279:
        /*0008*/ 	.byte	0x04, 0x17
        /*000a*/ 	.short	(.L_14281 - .L_14280)
.L_14280:
        /*000c*/ 	.word	0x00000000
        /*0010*/ 	.short	0x0003
        /*0012*/ 	.short	0x0018
        /*0014*/ 	.byte	0x00, 0xf0, 0x11, 0x00


	//----- nvinfo : EIATTR_KPARAM_INFO
	.align		4
.L_14281:
        /*0018*/ 	.byte	0x04, 0x17
        /*001a*/ 	.short	(.L_14283 - .L_14282)
.L_14282:
        /*001c*/ 	.word	0x00000000
        /*0020*/ 	.short	0x0002
        /*0022*/ 	.short	0x0010
        /*0024*/ 	.byte	0x00, 0xf5, 0x21, 0x00


	//----- nvinfo : EIATTR_KPARAM_INFO
	.align		4
.L_14283:
        /*0028*/ 	.byte	0x04, 0x17
        /*002a*/ 	.short	(.L_14285 - .L_14284)
.L_14284:
        /*002c*/ 	.word	0x00000000
        /*0030*/ 	.short	0x0001
        /*0032*/ 	.short	0x0008
        /*0034*/ 	.byte	0x00, 0xf5, 0x21, 0x00


	//----- nvinfo : EIATTR_KPARAM_INFO
	.align		4
.L_14285:
        /*0038*/ 	.byte	0x04, 0x17
        /*003a*/ 	.short	(.L_14287 - .L_14286)
.L_14286:
        /*003c*/ 	.word	0x00000000
        /*0040*/ 	.short	0x0000
        /*0042*/ 	.short	0x0000
        /*0044*/ 	.byte	0x00, 0xf5, 0x21, 0x00


	//----- nvinfo : EIATTR_SPARSE_MMA_MASK
	.align		4
.L_14287:
        /*0048*/ 	.byte	0x03, 0x50
        /*004a*/ 	.short	0x0000


	//----- nvinfo : EIATTR_MAXREG_COUNT
	.align		4
        /*004c*/ 	.byte	0x03, 0x1b
        /*004e*/ 	.short	0x00ff


	//----- nvinfo : EIATTR_MERCURY_ISA_VERSION
	.align		4
        /*0050*/ 	.byte	0x03, 0x5f
        /*0052*/ 	.short	0x0101


	//----- nvinfo : EIATTR_VRC_CTA_INIT_COUNT
	.align		4
        /*0054*/ 	.byte	0x02, 0x4a
	.zero		1
	.zero		1


	//----- nvinfo : EIATTR_EXIT_INSTR_OFFSETS
	.align		4
        /*0058*/ 	.byte	0x04, 0x1c
        /*005a*/ 	.short	(.L_14289 - .L_14288)


	//   ....[0]....
.L_14288:
        /*005c*/ 	.word	0x00000070


	//   ....[1]....
        /*0060*/ 	.word	0x00000130


	//----- nvinfo : EIATTR_CBANK_PARAM_SIZE
	.align		4
.L_14289:
        /*0064*/ 	.byte	0x03, 0x19
        /*0066*/ 	.short	0x001c


	//----- nvinfo : EIATTR_PARAM_CBANK
	.align		4
        /*0068*/ 	.byte	0x04, 0x0a
        /*006a*/ 	.short	(.L_14291 - .L_14290)
	.align		4
.L_14290:
        /*006c*/ 	.word	index@(.nv.constant0._Z10add_kernelILx483EEvPfS0_S0_i)
        /*0070*/ 	.short	0x0380
        /*0072*/ 	.short	0x001c


	//----- nvinfo : EIATTR_SW_WAR
	.align		4
.L_14291:
        /*0074*/ 	.byte	0x04, 0x36
        /*0076*/ 	.short	(.L_14293 - .L_14292)
.L_14292:
        /*0078*/ 	.word	0x00000008
.L_14293:


//--------------------- .nv.info._Z10add_kernelILx482EEvPfS0_S0_i --------------------------
	.section	.nv.info._Z10add_kernelILx482EEvPfS0_S0_i,"",@"SHT_CUDA_INFO"
	.sectionflags	@""
	.align	4


	//----- nvinfo : EIATTR_CUDA_API_VERSION
	.align		4
        /*0000*/ 	.byte	0x04, 0x37
        /*0002*/ 	.short	(.L_14295 - .L_14294)
.L_14294:
        /*0004*/ 	.word	0x00000082


	//----- nvinfo : EIATTR_KPARAM_INFO
	.align		4
.L_14295:
        /*0008*/ 	.byte	0x04, 0x17
        /*000a*/ 	.short	(.L_14297 - .L_14296)
.L_14296:
        /*000c*/ 	.word	0x00000000
        /*0010*/ 	.short	0x0003
        /*0012*/ 	.short	0x0018
        /*0014*/ 	.byte	0x00, 0xf0, 0x11, 0x00


	//----- nvinfo : EIATTR_KPARAM_INFO
	.align		4
.L_14297:
        /*0018*/ 	.byte	0x04, 0x17
        /*001a*/ 	.short	(.L_14299 - .L_14298)
.L_14298:
        /*001c*/ 	.word	0x00000000
        /*0020*/ 	.short	0x0002
        /*0022*/ 	.short	0x0010
        /*0024*/ 	.byte	0x00, 0xf5, 0x21, 0x00


	//----- nvinfo : EIATTR_KPARAM_INFO
	.align		4
.L_14299:
        /*0028*/ 	.byte	0x04, 0x17
        /*002a*/ 	.short	(.L_14301 - .L_14300)
.L_14300:
        /*002c*/ 	.word	0x00000000
        /*0030*/ 	.short	0x0001
        /*0032*/ 	.short	0x0008
        /*0034*/ 	.byte	0x00, 0xf5, 0x21, 0x00


	//----- nvinfo : EIATTR_KPARAM_INFO
	.align		4
.L_14301:
        /*0038*/ 	.byte	0x04, 0x17
        /*003a*/ 	.short	(.L_14303 - .L_14302)
.L_14302:
        /*003c*/ 	.word	0x00000000
        /*0040*/ 	.short	0x0000
        /*0042*/ 	.short	0x0000
        /*0044*/ 	.byte	0x00, 0xf5, 0x21, 0x00


	//----- nvinfo : EIATTR_SPARSE_MMA_MASK
	.align		4
.L_14303:
        /*0048*/ 	.byte	0x03, 0x50
        /*004a*/ 	.short	0x0000


	//----- nvinfo : EIATTR_MAXREG_COUNT
	.align		4
        /*004c*/ 	.byte	0x03, 0x1b
        /*004e*/ 	.short	0x00ff


	//----- nvinfo : EIATTR_MERCURY_ISA_VERSION
	.align		4
        /*0050*/ 	.byte	0x03, 0x5f
        /*0052*/ 	.short	0x0101


	//----- nvinfo : EIATTR_VRC_CTA_INIT_COUNT
	.align		4
        /*0054*/ 	.byte	0x02, 0x4a
	.zero		1
	.zero		1


	//----- nvinfo : EIATTR_EXIT_INSTR_OFFSETS
	.align		4
        /*0058*/ 	.byte	0x04, 0x1c
        /*005a*/ 	.short	(.L_14305 - .L_14304)


	//   ....[0]....
.L_14304:
        /*005c*/ 	.word	0x00000070


	//   ....[1]....
        /*0060*/ 	.word	0x00000130


	//----- nvinfo : EIATTR_CBANK_PARAM_SIZE
	.align		4
.L_14305:
        /*0064*/ 	.byte	0x03, 0x19
        /*0066*/ 	.short	0x001c


	//----- nvinfo : EIATTR_PARAM_CBANK
	.align		4
        /*0068*/ 	.byte	0x04, 0x0a
        /*006a*/ 	.short	(.L_14307 - .L_14306)
	.align		4
.L_14306:
        /*006c*/ 	.word	index@(.nv.constant0._Z10add_kernelILx482EEvPfS0_S0_i)
        /*0070*/ 	.short	0x0380
        /*0072*/ 	.short	0x001c


	//----- nvinfo : EIATTR_SW_WAR
	.align		4
.L_14307:
        /*0074*/ 	.byte	0x04, 0x36
        /*0076*/ 	.short	(.L_14309 - .L_14308)
.L_14308:
        /*0078*/ 	.word	0x00000008
.L_14309:


//--------------------- .nv.info._Z10add_kernelILx481EEvPfS0_S0_i --------------------------
	.section	.nv.info._Z10add_kernelILx481EEvPfS0_S0_i,"",@"SHT_CUDA_INFO"
	.sectionflags	@""
	.align	4


	//----- nvinfo : EIATTR_CUDA_API_VERSION
	.align		4
        /*0000*/ 	.byte	0x04, 0x37
        /*0002*/ 	.short	(.L_14311 - .L_14310)
.L_14310:
        /*0004*/ 	.word	0x00000082


	//----- nvinfo : EIATTR_KPARAM_INFO
	.align		4
.L_14311:
        /*0008*/ 	.byte	0x04, 0x17
        /*000a*/ 	.short	(.L_14313 - .L_14312)
.L_14312:
        /*000c*/ 	.word	0x00000000
        /*0010*/ 	.short	0x0003
        /*0012*/ 	.short	0x0018
        /*0014*/ 	.byte	0x00, 0xf0, 0x11, 0x00


	//----- nvinfo : EIATTR_KPARAM_INFO
	.align		4
.L_14313:
        /*0018*/ 	.byte	0x04, 0x17
        /*001a*/ 	.short	(.L_14315 - .L_14314)
.L_14314:
        /*001c*/ 	.word	0x00000000
        /*0020*/ 	.short	0x0002
        /*0022*/ 	.short	0x0010
        /*0024*/ 	.byte	0x00, 0xf5, 0x21, 0x00


	//----- nvinfo : EIATTR_KPARAM_INFO
	.align		4
.L_14315:
        /*0028*/ 	.byte	0x04, 0x17
        /*002a*/ 	.short	(.L_14317 - .L_14316)
.L_14316:
        /*002c*/ 	.word	0x00000000
        /*0030*/ 	.short	0x0001
        /*0032*/ 	.short	0x0008
        /*0034*/ 	.byte	0x00, 0xf5, 0x21, 0x00


	//----- nvinfo : EIATTR_KPARAM_INFO
	.align		4
.L_14317:
        /*0038*/ 	.byte	0x04, 0x17
        /*003a*/ 	.short	(.L_14319 - .L_14318)
.L_14318:
        /*003c*/ 	.word	0x00000000
        /*0040*/ 	.short	0x0000
        /*0042*/ 	.short	0x0000
        /*0044*/ 	.byte	0x00, 0xf5, 0x21, 0x00


	//----- nvinfo : EIATTR_SPARSE_MMA_MASK
	.align		4
.L_14319:
        /*0048*/ 	.byte	0x03, 0x50
        /*004a*/ 	.short	0x0000


	//----- nvinfo : EIATTR_MAXREG_COUNT
	.align		4
        /*004c*/ 	.byte	0x03, 0x1b
        /*004e*/ 	.short	0x00ff


	//----- nvinfo : EIATTR_MERCURY_ISA_VERSION
	.align		4
        /*0050*/ 	.byte	0x03, 0x5f
        /*0052*/ 	.short	0x0101


	//----- nvinfo : EIATTR_VRC_CTA_INIT_COUNT
	.align		4
        /*0054*/ 	.byte	0x02, 0x4a
	.zero		1
	.zero		1


	//----- nvinfo : EIATTR_EXIT_INSTR_OFFSETS
	.align		4
        /*0058*/ 	.byte	0x04, 0x1c
        /*005a*/ 	.short	(.L_14321 - .L_14320)


	//   ....[0]....
.L_14320:
        /*005c*/ 	.word	0x00000070


	//   ....[1]....
        /*0060*/ 	.word	0x00000130


	//----- nvinfo : EIATTR_CBANK_PARAM_SIZE
	.align		4
.L_14321:
        /*0064*/ 	.byte	0x03, 0x19
        /*0066*/ 	.short	0x001c


	//----- nvinfo : EIATTR_PARAM_CBANK
	.align		4
        /*0068*/ 	.byte	0x04, 0x0a
        /*006a*/ 	.short	(.L_14323 - .L_14322)
	.align		4
.L_14322:
        /*006c*/ 	.word	index@(.nv.constant0._Z10add_kernelILx481EEvPfS0_S0_i)
        /*0070*/ 	.short	0x0380
        /*0072*/ 	.short	0x001c


	//----- nvinfo : EIATTR_SW_WAR
	.align		4
.L_14323:
        /*0074*/ 	.byte	0x04, 0x36
        /*0076*/ 	.short	(.L_14325 - .L_14324)
.L_14324:
        /*0078*/ 	.word	0x00000008
.L_14325:


//--------------------- .nv.info._Z10add_kernelILx480EEvPfS0_S0_i --------------------------
	.section	.nv.info._Z10add_kernelILx480EEvPfS0_S0_i,"",@"SHT_CUDA_INFO"
	.sectionflags	@""
	.align	4


	//----- nvinfo : EIATTR_CUDA_API_VERSION
	.align		4
        /*0000*/ 	.byte	0x04, 0x37
        /*0002*/ 	.short	(.L_14327 - .L_14326)
.L_14326:
        /*0004*/ 	.word	0x00000082


	//----- nvinfo : EIATTR_KPARAM_INFO
	.align		4
.L_14327:
        /*0008*/ 	.byte	0x04, 0x17
        /*000a*/ 	.short	(.L_14329 - .L_14328)
.L_14328:
        /*000c*/ 	.word	0x00000000
        /*0010*/ 	.short	0x0003
        /*0012*/ 	.short	0x0018
        /*0014*/ 	.byte	0x00, 0xf0, 0x11, 0x00


	//----- nvinfo : EIATTR_KPARAM_INFO
	.align		4
.L_14329:
        /*0018*/ 	.byte	0x04, 0x17
        /*001a*/ 	.short	(.L_14331 - .L_14330)
.L_14330:
        /*001c*/ 	.word	0x00000000
        /*0020*/ 	.short	0x0002
        /*0022*/ 	.short	0x0010
        /*0024*/ 	.byte	0x00, 0xf5, 0x21, 0x00


	//----- nvinfo : EIATTR_KPARAM_INFO
	.align		4
.L_14331:
        /*0028*/ 	.byte	0x04, 0x17
        /*002a*/ 	.short	(.L_14333 - .L_14332)
.L_14332:
        /*002c*/ 	.word	0x00000000
        /*0030*/ 	.short	0x0001
        /*0032*/ 	.short	0x0008
        /*0034*/ 	.byte	0x00, 0xf5, 0x21, 0x00


	//----- nvinfo : EIATTR_KPARAM_INFO
	.align		4
.L_14333:
        /*0038*/ 	.byte	0x04, 0x17
        /*003a*/ 	.short	(.L_14335 - .L_14334)
.L_14334:
        /*003c*/ 	.word	0x00000000
        /*0040*/ 	.short	0x0000
        /*0042*/ 	.short	0x0000
        /*0044*/ 	.byte	0x00, 0xf5, 0x21, 0x00


	//----- nvinfo : EIATTR_SPARSE_MMA_MASK
	.align		4
.L_14335:
        /*0048*/ 	.byte	0x03, 0x50
        /*004a*/ 	.short	0x0000


	//----- nvinfo : EIATTR_MAXREG_COUNT
	.align		4
        /*004c*/ 	.byte	0x03, 0x1b
        /*004e*/ 	.short	0x00ff


	//----- nvinfo : EIATTR_MERCURY_ISA_VERSION
	.align		4
        /*0050*/ 	.byte	0x03, 0x5f
        /*0052*/ 	.short	0x0101


	//----- nvinfo : EIATTR_VRC_CTA_INIT_COUNT
	.align		4
        /*0054*/ 	.byte	0x02, 0x4a
	.zero		1
	.zero		1


	//----- nvinfo : EIATTR_EXIT_INSTR_OFFSETS
	.align		4
        /*0058*/ 	.byte	0x04, 0x1c
        /*005a*/ 	.short	(.L_14337 - .L_14336)


	//   ....[0]....
.L_14336:
        /*005c*/ 	.word	0x00000070


	//   ....[1]....
        /*0060*/ 	.word	0x00000130


	//----- nvinfo : EIATTR_CBANK_PARAM_SIZE
	.align		4
.L_14337:
        /*0064*/ 	.byte	0x03, 0x19
        /*0066*/ 	.short	0x001c


	//----- nvinfo : EIATTR_PARAM_CBANK
	.align		4
        /*0068*/ 	.byte	0x04, 0x0a
        /*006a*/ 	.short	(.L_14339 - .L_14338)
	.align		4
.L_14338:
        /*006c*/ 	.word	index@(.nv.constant0._Z10add_kernelILx480EEvPfS0_S0_i)
        /*0070*/ 	.short	0x0380
        /*0072*/ 	.short	0x001c


	//----- nvinfo : EIATTR_SW_WAR
	.align		4
.L_14339:
        /*0074*/ 	.byte	0x04, 0x36
        /*0076*/ 	.short	(.L_14341 - .L_14340)
.L_14340:
        /*0078*/ 	.word	0x00000008
.L_14341:


//--------------------- .nv.info._Z10add_kernelILx479EEvPfS0_S0_i --------------------------
	.section	.nv.info._Z10add_kernelILx479EEvPfS0_S0_i,"",@"SHT_CUDA_INFO"
	.sectionflags	@""
	.align	4


	//----- nvinfo : EIATTR_CUDA_API_VERSION
	.align		4
        /*0000*/ 	.byte	0x04, 0x37
        /*0002*/ 	.short	(.L_14343 - .L_14342)
.L_14342:
        /*0004*/ 	.word	0x00000082


	//----- nvinfo : EIATTR_KPARAM_INFO
	.align		4
.L_14343:
        /*0008*/ 	.byte	0x04, 0x17
        /*000a*/ 	.short	(.L_14345 - .L_14344)
.L_14344:
        /*000c*/ 	.word	0x00000000
        /*0010*/ 	.short	0x0003
        /*0012*/ 	.short	0x0018
        /*0014*/ 	.byte	0x00, 0xf0, 0x11, 0x00


	//----- nvinfo : EIATTR_KPARAM_INFO
	.align		4
.L_14345:
        /*0018*/ 	.byte	0x04, 0x17
        /*001a*/ 	.short	(.L_14347 - .L_14346)
.L_14346:
        /*001c*/ 	.word	0x00000000
        /*0020*/ 	.short	0x0002
        /*0022*/ 	.short	0x0010
        /*0024*/ 	.byte	0x00, 0xf5, 0x21, 0x00


	//----- nvinfo : EIATTR_KPARAM_INFO
	.align		4
.L_14347:
        /*0028*/ 	.byte	0x04, 0x17
        /*002a*/ 	.short	(.L_14349 - .L_14348)
.L_14348:
        /*002c*/ 	.word	0x00000000
        /*0030*/ 	.short	0x0001
        /*0032*/ 	.short	0x0008
        /*0034*/ 	.byte	0x00, 0xf5, 0x21, 0x00


	//----- nvinfo : EIATTR_KPARAM_INFO
	.align		4
.L_14349:
        /*0038*/ 	.byte	0x04, 0x17
        /*003a*/ 	.short	(.L_14351 - .L_14350)
.L_14350:
        /*003c*/ 	.word	0x00000000
        /*0040*/ 	.short	0x0000
        /*0042*/ 	.short	0x0000
        /*0044*/ 	.byte	0x00, 0xf5, 0x21, 0x00


	//----- nvinfo : EIATTR_SPARSE_MMA_MASK
	.align		4
.L_14351:
        /*0048*/ 	.byte	0x03, 0x50
        /*004a*/ 	.short	0x0000


	//----- nvinfo : EIATTR_MAXREG_COUNT
	.align		4
        /*004c*/ 	.byte	0x03, 0x1b
        /*004e*/ 	.short	0x00ff


	//----- nvinfo : EIATTR_MERCURY_ISA_VERSION
	.align		4
        /*0050*/ 	.byte	0x03, 0x5f
        /*0052*/ 	.short	0x0101


	//----- nvinfo : EIATTR_VRC_CTA_INIT_COUNT
	.align		4
        /*0054*/ 	.byte	0x02, 0x4a
	.zero		1
	.zero		1


	//----- nvinfo : EIATTR_EXIT_INSTR_OFFSETS
	.align		4
        /*0058*/ 	.byte	0x04, 0x1c
        /*005a*/ 	.short	(.L_14353 - .L_14352)


	//   ....[0]....
.L_14352:
        /*005c*/ 	.word	0x00000070


	//   ....[1]....
        /*0060*/ 	.word	0x00000130


	//----- nvinfo : EIATTR_CBANK_PARAM_SIZE
	.align		4
.L_14353:
        /*0064*/ 	.byte	0x03, 0x19
        /*0066*/ 	.short	0x001c


	//----- nvinfo : EIATTR_PARAM_CBANK
	.align		4
        /*0068*/ 	.byte	0x04, 0x0a
        /*006a*/ 	.short	(.L_14355 - .L_14354)
	.align		4
.L_14354:
        /*006c*/ 	.word	index@(.nv.constant0._Z10add_kernelILx479EEvPfS0_S0_i)
        /*0070*/ 	.short	0x0380
        /*0072*/ 	.short	0x001c


	//----- nvinfo : EIATTR_SW_WAR
	.align		4
.L_14355:
        /*0074*/ 	.byte	0x04, 0x36
        /*0076*/ 	.short	(.L_14357 - .L_14356)
.L_14356:
        /*0078*/ 	.word	0x00000008
.L_14357:


//--------------------- .nv.info._Z10add_kernelILx478EEvPfS0_S0_i --------------------------
	.section	.nv.info._Z10add_kernelILx478EEvPfS0_S0_i,"",@"SHT_CUDA_INFO"
	.sectionflags	@""
	.align	4


	//----- nvinfo : EIATTR_CUDA_API_VERSION
	.align		4
        /*0000*/ 	.byte	0x04, 0x37
        /*0002*/ 	.short	(.L_14359 - .L_14358)
.L_14358:
        /*0004*/ 	.word	0x00000082


	//----- nvinfo : EIATTR_KPARAM_INFO
	.align		4
.L_14359:
        /*0008*/ 	.byte	0x04, 0x17
        /*000a*/ 	.short	(.L_14361 - .L_14360)
.L_14360:
        /*000c*/ 	.word	0x00000000
        /*0010*/ 	.short	0x0003
        /*0012*/ 	.short	0x0018
        /*0014*/ 	.byte	0x00, 0xf0, 0x11, 0x00


	//----- nvinfo : EIATTR_KPARAM_INFO
	.align		4
.L_14361:
        /*0018*/ 	.byte	0x04, 0x17
        /*001a*/ 	.short	(.L_14363 - .L_14362)
.L_14362:
        /*001c*/ 	.word	0x00000000
        /*0020*/ 	.short	0x0002
        /*0022*/ 	.short	0x0010
        /*0024*/ 	.byte	0x00, 0xf5, 0x21, 0x00


	//----- nvinfo : EIATTR_KPARAM_INFO
	.align		4
.L_14363:
        /*0028*/ 	.byte	0x04, 0x17
        /*002a*/ 	.short	(.L_14365 - .L_14364)
.L_14364:
        /*002c*/ 	.word	0x00000000
        /*0030*/ 	.short	0x0001
        /*0032*/ 	.short	0x0008
        /*0034*/ 	.byte	0x00, 0xf5, 0x21, 0x00


	//----- nvinfo : EIATTR_KPARAM_INFO
	.align		4
.L_14365:
        /*0038*/ 	.byte	0x04, 0x17
        /*003a*/ 	.short	(.L_14367 - .L_14366)
.L_14366:
        /*003c*/ 	.word	0x00000000
        /*0040*/ 	.short	0x0000
        /*0042*/ 	.short	0x0000
        /*0044*/ 	.byte	0x00, 0xf5, 0x21, 0x00


	//----- nvinfo : EIATTR_SPARSE_MMA_MASK
	.align		4
.L_14367:
        /*0048*/ 	.byte	0x03, 0x50
        /*004a*/ 	.short	0x0000


	//----- nvinfo : EIATTR_MAXREG_COUNT
	.align		4
        /*004c*/ 	.byte	0x03, 0x1b
        /*004e*/ 	.short	0x00ff


	//----- nvinfo : EIATTR_MERCURY_ISA_VERSION
	.align		4
        /*0050*/ 	.byte	0x03, 0x5f
        /*0052*/ 	.short	0x0101


	//----- nvinfo : EIATTR_VRC_CTA_INIT_COUNT
	.align		4
        /*0054*/ 	.byte	0x02, 0x4a
	.zero		1
	.zero		1


	//----- nvinfo : EIATTR_EXIT_INSTR_OFFSETS
	.align		4
        /*0058*/ 	.byte	0x04, 0x1c
        /*005a*/ 	.short	(.L_14369 - .L_14368)


	//   ....[0]....
.L_14368:
        /*005c*/ 	.word	0x00000070


	//   ....[1]....
        /*0060*/ 	.word	0x00000130


	//----- nvinfo : EIATTR_CBANK_PARAM_SIZE
	.align		4
.L_14369:
        /*0064*/ 	.byte	0x03, 0x19
        /*0066*/ 	.short	0x001c


	//----- nvinfo : EIATTR_PARAM_CBANK
	.align		4
        /*0068*/ 	.byte	0x04, 0x0a
        /*006a*/ 	.short	(.L_14371 - .L_14370)
	.align		4
.L_14370:
        /*006c*/ 	.word	index@(.nv.constant0._Z10add_kernelILx478EEvPfS0_S0_i)
        /*0070*/ 	.short	0x0380
        /*0072*/ 	.short	0x001c


	//----- nvinfo : EIATTR_SW_WAR
	.align		4
.L_14371:
        /*0074*/ 	.byte	0x04, 0x36
        /*0076*/ 	.short	(.L_14373 - .L_14372)
.L_14372:
        /*0078*/ 	.word	0x00000008
.L_14373:


//--------------------- .nv.info._Z10add_kernelILx477EEvPfS0_S0_i --------------------------
	.section	.nv.info._Z10add_kernelILx477EEvPfS0_S0_i,"",@"SHT_CUDA_INFO"
	.sectionflags	@""
	.align	4


	//----- nvinfo : EIATTR_CUDA_API_VERSION
	.align		4
        /*0000*/ 	.byte	0x04, 0x37
        /*0002*/ 	.short	(.L_14375 - .L_14374)
.L_14374:
        /*0004*/ 	.word	0x00000082


	//----- nvinfo : EIATTR_KPARAM_INFO
	.align		4
.L_14375:
        /*0008*/ 	.byte	0x04, 0x17
        /*000a*/ 	.short	(.L_14377 - .L_14376)
.L_14376:
        /*000c*/ 	.word	0x00000000
        /*0010*/ 	.short	0x0003
        /*0012*/ 	.short	0x0018
        /*0014*/ 	.byte	0x00, 0xf0, 0x11, 0x00


	//----- nvinfo : EIATTR_KPARAM_INFO
	.align		4
.L_14377:
        /*0018*/ 	.byte	0x04, 0x17
        /*001a*/ 	.short	(.L_14379 - .L_14378)
.L_14378:
        /*001c*/ 	.word	0x00000000
        /*0020*/ 	.short	0x0002
        /*0022*/ 	.short	0x0010
        /*0024*/ 	.byte	0x00, 0xf5, 0x21, 0x00


	//----- nvinfo : EIATTR_KPARAM_INFO
	.align		4
.L_14379:
        /*0028*/ 	.byte	0x04, 0x17
        /*002a*/ 	.short	(.L_14381 - .L_14380)
.L_14380:
        /*002c*/ 	.word	0x00000000
        /*0030*/ 	.short	0x0001
        /*0032*/ 	.short	0x0008
        /*0034*/ 	.byte	0x00, 0xf5, 0x21, 0x00


	//----- nvinfo : EIATTR_KPARAM_INFO
	.align		4
.L_14381:
        /*0038*/ 	.byte	0x04, 0x17
        /*003a*/ 	.short	(.L_14383 - .L_14382)
.L_14382:
        /*003c*/ 	.word	0x00000000
        /*0040*/ 	.short	0x0000
        /*0042*/ 	.short	0x0000
        /*0044*/ 	.byte	0x00, 0xf5, 0x21, 0x00


	//----- nvinfo : EIATTR_SPARSE_MMA_MASK
	.align		4
.L_14383:
        /*0048*/ 	.byte	0x03, 0x50
        /*004a*/ 	.short	0x0000


	//----- nvinfo : EIATTR_MAXREG_COUNT
	.align		4
        /*004c*/ 	.byte	0x03, 0x1b
        /*004e*/ 	.short	0x00ff


	//----- nvinfo : EIATTR_MERCURY_ISA_VERSION
	.align		4
        /*0050*/ 	.byte	0x03, 0x5f
        /*0052*/ 	.short	0x0101


	//----- nvinfo : EIATTR_VRC_CTA_INIT_COUNT
	.align		4
        /*0054*/ 	.byte	0x02, 0x4a
	.zero		1
	.zero		1


	//----- nvinfo : EIATTR_EXIT_INSTR_OFFSETS
	.align		4
        /*0058*/ 	.byte	0x04, 0x1c
        /*005a*/ 	.short	(.L_14385 - .L_14384)


	//   ....[0]....
.L_14384:
        /*005c*/ 	.word	0x00000070


	//   ....[1]....
        /*0060*/ 	.word	0x00000130


	//----- nvinfo : EIATTR_CBANK_PARAM_SIZE
	.align		4
.L_14385:
        /*0064*/ 	.byte	0x03, 0x19
        /*0066*/ 	.short	0x001c


	//----- nvinfo : EIATTR_PARAM_CBANK
	.align		4
        /*0068*/ 	.byte	0x04, 0x0a
        /*006a*/ 	.short	(.L_14387 - .L_14386)
	.align		4
.L_14386:
        /*006c*/ 	.word	index@(.nv.constant0._Z10add_kernelILx477EEvPfS0_S0_i)
        /*0070*/ 	.short	0x0380
        /*0072*/ 	.short	0x001c


	//----- nvinfo : EIATTR_SW_WAR
	.align		4
.L_14387:
        /*0074*/ 	.byte	0x04, 0x36
        /*0076*/ 	.short	(.L_14389 - .L_14388)
.L_14388:
        /*0078*/ 	.word	0x00000008
.L_14389:


//--------------------- .nv.info._Z10add_kernelILx476EEvPfS0_S0_i --------------------------
	.section	.nv.info._Z10add_kernelILx476EEvPfS0_S0_i,"",@"SHT_CUDA_INFO"
	.sectionflags	@""
	.align	4


	//----- nvinfo : EIATTR_CUDA_API_VERSION
	.align		4
        /*0000*/ 	.byte	0x04, 0x37
        /*0002*/ 	.short	(.L_14391 - .L_14390)
.L_14390:
        /*0004*/ 	.word	0x00000082


	//----- nvinfo : EIATTR_KPARAM_INFO
	.align		4
.L_14391:
        /*0008*/ 	.byte	0x04, 0x17
        /*000a*/ 	.short	(.L_14393 - .L_14392)
.L_14392:
        /*000c*/ 	.word	0x00000000
        /*0010*/ 	.short	0x0003
        /*0012*/ 	.short	0x0018
        /*0014*/ 	.byte	0x00, 0xf0, 0x11, 0x00


	//----- nvinfo : EIATTR_KPARAM_INFO
	.align		4
.L_14393:
        /*0018*/ 	.byte	0x04, 0x17
        /*001a*/ 	.short	(.L_14395 - .L_14394)
.L_14394:
        /*001c*/ 	.word	0x00000000
        /*0020*/ 	.short	0x0002
        /*0022*/ 	.short	0x0010
        /*0024*/ 	.byte	0x00, 0xf5, 0x21, 0x00


	//----- nvinfo : EIATTR_KPARAM_INFO
	.align		4
.L_14395:
        /*0028*/ 	.byte	0x04, 0x17
        /*002a*/ 	.short	(.L_14397 - .L_14396)
.L_14396:
        /*002c*/ 	.word	0x00000000
        /*0030*/ 	.short	0x0001
        /*0032*/ 	.short	0x0008
        /*0034*/ 	.byte	0x00, 0xf5, 0x21, 0x00


	//----- nvinfo : EIATTR_KPARAM_INFO
	.align		4
.L_14397:
        /*0038*/ 	.byte	0x04, 0x17
        /*003a*/ 	.short	(.L_14399 - .L_14398)
.L_14398:
        /*003c*/ 	.word	0x00000000
        /*0040*/ 	.short	0x0000
        /*0042*/ 	.short	0x0000
        /*0044*/ 	.byte	0x00, 0xf5, 0x21, 0x00


	//----- nvinfo : EIATTR_SPARSE_MMA_MASK
	.align		4
.L_14399:
        /*0048*/ 	.byte	0x03, 0x50
        /*004a*/ 	.short	0x0000


	//----- nvinfo : EIATTR_MAXREG_COUNT
	.align		4
        /*004c*/ 	.byte	0x03, 0x1b
        /*004e*/ 	.short	0x00ff


	//----- nvinfo : EIATTR_MERCURY_ISA_VERSION
	.align		4
        /*0050*/ 	.byte	0x03, 0x5f
        /*0052*/ 	.short	0x0101


	//----- nvinfo : EIATTR_VRC_CTA_INIT_COUNT
	.align		4
        /*0054*/ 	.byte	0x02, 0x4a
	.zero		1
	.zero		1


	//----- nvinfo : EIATTR_EXIT_INSTR_OFFSETS
	.align		4
        /*0058*/ 	.byte	0x04, 0x1c
        /*005a*/ 	.short	(.L_14401 - .L_14400)


	//   ....[0]....
.L_14400:
        /*005c*/ 	.word	0x00000070


	//   ....[1]....
        /*0060*/ 	.word	0x00000130


	//----- nvinfo : EIATTR_CBANK_PARAM_SIZE
	.align		4
.L_14401:
        /*0064*/ 	.byte	0x03, 0x19
        /*0066*/ 	.short	0x001c


	//----- nvinfo : EIATTR_PARAM_CBANK
	.align		4
        /*0068*/ 	.byte	0x04, 0x0a
        /*006a*/ 	.short	(.L_14403 - .L_14402)
	.align		4
.L_14402:
        /*006c*/ 	.word	index@(.nv.constant0._Z10add_kernelILx476EEvPfS0_S0_i)
        /*0070*/ 	.short	0x0380
        /*0072*/ 	.short	0x001c


	//----- nvinfo : EIATTR_SW_WAR
	.align		4
.L_14403:
        /*0074*/ 	.byte	0x04, 0x36
        /*0076*/ 	.short	(.L_14405 - .L_14404)
.L_14404:
        /*0078*/ 	.word	0x00000008
.L_14405:


//--------------------- .nv.info._Z10add_kernelILx475EEvPfS0_S0_i --------------------------
	.section	.nv.info._Z10add_kernelILx475EEvPfS0_S0_i,"",@"SHT_CUDA_INFO"
	.sectionflags	@""
	.align	4


	//----- nvinfo : EIATTR_CUDA_API_VERSION
	.align		4
        /*0000*/ 	.byte	0x04, 0x37
        /*0002*/ 	.short	(.L_14407 - .L_14406)
.L_14406:
        /*0004*/ 	.word	0x00000082


	//----- nvinfo : EIATTR_KPARAM_INFO
	.align		4
.L_14407:
        /*0008*/ 	.byte	0x04, 0x17
        /*000a*/ 	.short	(.L_14409 - .L_14408)
.L_14408:
        /*000c*/ 	.word	0x00000000
        /*0010*/ 	.short	0x0003
        /*0012*/ 	.short	0x0018
        /*0014*/ 	.byte	0x00, 0xf0, 0x11, 0x00


	//----- nvinfo : EIATTR_KPARAM_INFO
	.align		4
.L_14409:
        /*0018*/ 	.byte	0x04, 0x17
        /*001a*/ 	.short	(.L_14411 - .L_14410)
.L_14410:
        /*001c*/ 	.word	0x00000000
        /*0020*/ 	.short	0x0002
        /*0022*/ 	.short	0x0010
        /*0024*/ 	.byte	0x00, 0xf5, 0x21, 0x00


	//----- nvinfo : EIATTR_KPARAM_INFO
	.align		4
.L_14411:
        /*0028*/ 	.byte	0x04, 0x17
        /*002a*/ 	.short	(.L_14413 - .L_14412)
.L_14412:
        /*002c*/ 	.word	0x00000000
        /*0030*/ 	.short	0x0001
        /*0032*/ 	.short	0x0008
        /*0034*/ 	.byte	0x00, 0xf5, 0x21, 0x00


	//----- nvinfo : EIATTR_KPARAM_INFO
	.align		4
.L_14413:
        /*0038*/ 	.byte	0x04, 0x17
        /*003a*/ 	.short	(.L_14415 - .L_14414)
.L_14414:
        /*003c*/ 	.word	0x00000000
        /*0040*/ 	.short	0x0000
        /*0042*/ 	.short	0x0000
        /*0044*/ 	.byte	0x00, 0xf5, 0x21, 0x00


	//----- nvinfo : EIATTR_SPARSE_MMA_MASK
	.align		4
.L_14415:
        /*0048*/ 	.byte	0x03, 0x50
        /*004a*/ 	.short	0x0000


	//----- nvinfo : EIATTR_MAXREG_COUNT
	.align		4
        /*004c*/ 	.byte	0x03, 0x1b
        /*004e*/ 	.short	0x00ff


	//----- nvinfo : EIATTR_MERCURY_ISA_VERSION
	.align		4
        /*0050*/ 	.byte	0x03, 0x5f
        /*0052*/ 	.short	0x0101


	//----- nvinfo : EIATTR_VRC_CTA_INIT_COUNT
	.align		4
        /*0054*/ 	.byte	0x02, 0x4a
	.zero		1
	.zero		1


	//----- nvinfo : EIATTR_EXIT_INSTR_OFFSETS
	.align		4
        /*0058*/ 	.byte	0x04, 0x1c
        /*005a*/ 	.short	(.L_14417 - .L_14416)


	//   ....[0]....
.L_14416:
        /*005c*/ 	.word	0x00000070


	//   ....[1]....
        /*0060*/ 	.word	0x00000130


	//----- nvinfo : EIATTR_CBANK_PARAM_SIZE
	.align		4
.L_14417:
        /*0064*/ 	.byte	0x03, 0x19
        /*0066*/ 	.short	0x001c


	//----- nvinfo : EIATTR_PARAM_CBANK
	.align		4
        /*0068*/ 	.byte	0x04, 0x0a
        /*006a*/ 	.short	(.L_14419 - .L_14418)
	.align		4
.L_14418:
        /*006c*/ 	.word	index@(.nv.constant0._Z10add_kernelILx475EEvPfS0_S0_i)
        /*0070*/ 	.short	0x0380
        /*0072*/ 	.short	0x001c


	//----- nvinfo : EIATTR_SW_WAR
	.align		4
.L_14419:
        /*0074*/ 	.byte	0x04, 0x36
        /*0076*/ 	.short	(.L_14421 - .L_14420)
.L_14420:
        /*0078*/ 	.word	0x00000008
.L_14421:


//--------------------- .nv.info._Z10add_kernelILx474EEvPfS0_S0_i --------------------------
	.section	.nv.info._Z10add_kernelILx474EEvPfS0_S0_i,"",@"SHT_CUDA_INFO"
	.sectionflags	@""
	.align	4


	//----- nvinfo : EIATTR_CUDA_API_VERSION
	.align		4
        /*0000*/ 	.byte	0x04, 0x37
        /*0002*/ 	.short	(.L_14423 - .L_14422)
.L_14422:
        /*0004*/ 	.word	0x00000082


	//----- nvinfo : EIATTR_KPARAM_INFO
	.align		4
.L_14423:
        /*0008*/ 	.byte	0x04, 0x17
        /*000a*/ 	.short	(.L_14425 - .L_14424)
.L_14424:
        /*000c*/ 	.word	0x00000000
        /*0010*/ 	.short	0x0003
        /*0012*/ 	.short	0x0018
        /*0014*/ 	.byte	0x00, 0xf0, 0x11, 0x00


	//----- nvinfo : EIATTR_KPARAM_INFO
	.align		4
.L_14425:
        /*0018*/ 	.byte	0x04, 0x17
        /*001a*/ 	.short	(.L_14427 - .L_14426)
.L_14426:
        /*001c*/ 	.word	0x00000000
        /*0020*/ 	.short	0x0002
        /*0022*/ 	.short	0x0010
        /*0024*/ 	.byte	0x00, 0xf5, 0x21, 0x00


	//----- nvinfo : EIATTR_KPARAM_INFO
	.align		4
.L_14427:
        /*0028*/ 	.byte	0x04, 0x17
        /*002a*/ 	.short	(.L_14429 - .L_14428)
.L_14428:
        /*002c*/ 	.word	0x00000000
        /*0030*/ 	.short	0x0001
        /*0032*/ 	.short	0x0008
        /*0034*/ 	.byte	0x00, 0xf5, 0x21, 0x00


	//----- nvinfo : EIATTR_KPARAM_INFO
	.align		4
.L_14429:
        /*0038*/ 	.byte	0x04, 0x17
        /*003a*/ 	.short	(.L_14431 - .L_14430)
.L_14430:
        /*003c*/ 	.word	0x00000000
        /*0040*/ 	.short	0x0000
        /*0042*/ 	.short	0x0000
        /*0044*/ 	.byte	0x00, 0xf5, 0x21, 0x00


	//----- nvinfo : EIATTR_SPARSE_MMA_MASK
	.align		4
.L_14431:
        /*0048*/ 	.byte	0x03, 0x50
        /*004a*/ 	.short	0x0000


	//----- nvinfo : EIATTR_MAXREG_COUNT
	.align		4
        /*004c*/ 	.byte	0x03, 0x1b
        /*004e*/ 	.short	0x00ff


	//----- nvinfo : EIATTR_MERCURY_ISA_VERSION
	.align		4
        /*0050*/ 	.byte	0x03, 0x5f
        /*0052*/ 	.short	0x0101


	//----- nvinfo : EIATTR_VRC_CTA_INIT_COUNT
	.align		4
        /*0054*/ 	.byte	0x02, 0x4a
	.zero		1
	.zero		1


	//----- nvinfo : EIATTR_EXIT_INSTR_OFFSETS
	.align		4
        /*0058*/ 	.byte	0x04, 0x1c
        /*005a*/ 	.short	(.L_14433 - .L_14432)


	//   ....[0]....
.L_14432:
        /*005c*/ 	.word	0x00000070


	//   ....[1]....
        /*0060*/ 	.word	0x00000130


	//----- nvinfo : EIATTR_CBANK_PARAM_SIZE
	.align		4
.L_14433:
        /*0064*/ 	.byte	0x03, 0x19
        /*0066*/ 	.short	0x001c


	//----- nvinfo : EIATTR_PARAM_CBANK
	.align		4
        /*0068*/ 	.byte	0x04, 0x0a
        /*006a*/ 	.short	(.L_14435 - .L_14434)
	.align		4
.L_14434:
        /*006c*/ 	.word	index@(.nv.constant0._Z10add_kernelILx474EEvPfS0_S0_i)
        /*0070*/ 	.short	0x0380
        /*0072*/ 	.short	0x001c


	//----- nvinfo : EIATTR_SW_WAR
	.align		4
.L_14435:
        /*0074*/ 	.byte	0x04, 0x36
        /*0076*/ 	.short	(.L_14437 - .L_14436)
.L_14436:
        /*0078*/ 	.word	0x00000008
.L_14437:


//--------------------- .nv.info._Z10add_kernelILx473EEvPfS0_S0_i --------------------------
	.section	.nv.info._Z10add_kernelILx473EEvPfS0_S0_i,"",@"SHT_CUDA_INFO"
	.sectionflags	@""
	.align	4


	//----- nvinfo : EIATTR_CUDA_API_VERSION
	.align		4
        /*0000*/ 	.byte	0x04, 0x37
        /*0002*/ 	.short	(.L_14439 - .L_14438)
.L_14438:
        /*0004*/ 	.word	0x00000082


	//----- nvinfo : EIATTR_KPARAM_INFO
	.align		4
.L_14439:
        /*0008*/ 	.byte	0x04, 0x17
        /*000a*/ 	.short	(.L_14441 - .L_14440)
.L_14440:
        /*000c*/ 	.word	0x00000000
        /*0010*/ 	.short	0x0003
        /*0012*/ 	.short	0x0018
        /*0014*/ 	.byte	0x00, 0xf0, 0x11, 0x00


	//----- nvinfo : EIATTR_KPARAM_INFO
	.align		4
.L_14441:
        /*0018*/ 	.byte	0x04, 0x17
        /*001a*/ 	.short	(.L_14443 - .L_14442)
.L_14442:
        /*001c*/ 	.word	0x00000000
        /*0020*/ 	.short	0x0002
        /*0022*/ 	.short	0x0010
        /*0024*/ 	.byte	0x00, 0xf5, 0x21, 0x00


	//----- nvinfo : EIATTR_KPARAM_INFO
	.align		4
.L_14443:
        /*0028*/ 	.byte	0x04, 0x17
        /*002a*/ 	.short	(.L_14445 - .L_14444)
.L_14444:
        /*002c*/ 	.word	0x00000000
        /*0030*/ 	.short	0x0001
        /*0032*/ 	.short	0x0008
        /*0034*/ 	.byte	0x00, 0xf5, 0x21, 0x00


	//----- nvinfo : EIATTR_KPARAM_INFO
	.align		4
.L_14445:
        /*0038*/ 	.byte	0x04, 0x17
        /*003a*/ 	.short	(.L_14447 - .L_14446)
.L_14446:
        /*003c*/ 	.word	0x00000000
        /*0040*/ 	.short	0x0000
        /*0042*/ 	.short	0x0000
        /*0044*/ 	.byte	0x00, 0xf5, 0x21, 0x00


	//----- nvinfo : EIATTR_SPARSE_MMA_MASK
	.align		4
.L_14447:
        /*0048*/ 	.byte	0x03, 0x50
        /*004a*/ 	.short	0x0000


	//----- nvinfo : EIATTR_MAXREG_COUNT
	.align		4
        /*004c*/ 	.byte	0x03, 0x1b
        /*004e*/ 	.short	0x00ff


	//----- nvinfo : EIATTR_MERCURY_ISA_VERSION
	.align		4
        /*0050*/ 	.byte	0x03, 0x5f
        /*0052*/ 	.short	0x0101


	//----- nvinfo : EIATTR_VRC_CTA_INIT_COUNT
	.align		4
        /*0054*/ 	.byte	0x02, 0x4a
	.zero		1
	.zero		1


	//----- nvinfo : EIATTR_EXIT_INSTR_OFFSETS
	.align		4
        /*0058*/ 	.byte	0x04, 0x1c
        /*005a*/ 	.short	(.L_14449 - .L_14448)


	//   ....[0]....
.L_14448:
        /*005c*/ 	.word	0x00000070


	//   ....[1]....
        /*0060*/ 	.word	0x00000130


	//----- nvinfo : EIATTR_CBANK_PARAM_SIZE
	.align		4
.L_14449:
        /*0064*/ 	.byte	0x03, 0x19
        /*0066*/ 	.short	0x001c


	//----- nvinfo : EIATTR_PARAM_CBANK
	.align		4
        /*0068*/ 	.byte	0x04, 0x0a
        /*006a*/ 	.short	(.L_14451 - .L_14450)
	.align		4
.L_14450:
        /*006c*/ 	.word	index@(.nv.constant0._Z10add_kernelILx473EEvPfS0_S0_i)
        /*0070*/ 	.short	0x0380
        /*0072*/ 	.short	0x001c


	//----- nvinfo : EIATTR_SW_WAR
	.align		4
.L_14451:
        /*0074*/ 	.byte	0x04, 0x36
        /*0076*/ 	.short	(.L_14453 - .L_14452)
.L_14452:
        /*0078*/ 	.word	0x00000008
.L_14453:


//--------------------- .nv.info._Z10add_kernelILx472EEvPfS0_S0_i --------------------------
	.section	.nv.info._Z10add_kernelILx472EEvPfS0_S0_i,"",@"SHT_CUDA_INFO"
	.sectionflags	@""
	.align	4


	//----- nvinfo : EIATTR_CUDA_API_VERSION
	.align		4
        /*0000*/ 	.byte	0x04, 0x37
        /*0002*/ 	.short	(.L_14455 - .L_14454)
.L_14454:
        /*0004*/ 	.word	0x00000082


	//----- nvinfo : EIATTR_KPARAM_INFO
	.align		4
.L_14455:
        /*0008*/ 	.byte	0x04, 0x17
        /*000a*/ 	.short	(.L_14457 - .L_14456)
.L_14456:
        /*000c*/ 	.word	0x00000000
        /*0010*/ 	.short	0x0003
        /*0012*/ 	.short	0x0018
        /*0014*/ 	.byte	0x00, 0xf0, 0x11, 0x00


	//----- nvinfo : EIATTR_KPARAM_INFO
	.align		4
.L_14457:
        /*0018*/ 	.byte	0x04, 0x17
        /*001a*/ 	.short	(.L_14459 - .L_14458)
.L_14458:
        /*001c*/ 	.word	0x00000000
        /*0020*/ 	.short	0x0002
        /*0022*/ 	.short	0x0010
        /*0024*/ 	.byte	0x00, 0xf5, 0x21, 0x00


	//----- nvinfo : EIATTR_KPARAM_INFO
	.align		4
.L_14459:
        /*0028*/ 	.byte	0x04, 0x17
        /*002a*/ 	.short	(.L_14461 - .L_14460)
.L_14460:
        /*002c*/ 	.word	0x00000000
        /*0030*/ 	.short	0x0001
        /*0032*/ 	.short	0x0008
        /*0034*/ 	.byte	0x00, 0xf5, 0x21, 0x00


	//----- nvinfo : EIATTR_KPARAM_INFO
	.align		4
.L_14461:
        /*0038*/ 	.byte	0x04, 0x17
        /*003a*/ 	.short	(.L_14463 - .L_14462)
.L_14462:
        /*003c*/ 	.word	0x00000000
        /*0040*/ 	.short	0x0000
        /*0042*/ 	.short	0x0000
        /*0044*/ 	.byte	0x00, 0xf5, 0x21, 0x00


	//----- nvinfo : EIATTR_SPARSE_MMA_MASK
	.align		4
.L_14463:
        /*0048*/ 	.byte	0x03, 0x50
        /*004a*/ 	.short	0x0000


	//----- nvinfo : EIATTR_MAXREG_COUNT
	.align		4
        /*004c*/ 	.byte	0x03, 0x1b
        /*004e*/ 	.short	0x00ff


	//----- nvinfo : EIATTR_MERCURY_ISA_VERSION
	.align		4
        /*0050*/ 	.byte	0x03, 0x5f
        /*0052*/ 	.short	0x0101


	//----- nvinfo : EIATTR_VRC_CTA_INIT_COUNT
	.align		4
        /*0054*/ 	.byte	0x02, 0x4a
	.zero		1
	.zero		1


	//----- nvinfo : EIATTR_EXIT_INSTR_OFFSETS
	.align		4
        /*0058*/ 	.byte	0x04, 0x1c
        /*005a*/ 	.short	(.L_14465 - .L_14464)


	//   ....[0]....
.L_14464:
        /*005c*/ 	.word	0x00000070


	//   ....[1]....
        /*0060*/ 	.word	0x00000130


	//----- nvinfo : EIATTR_CBANK_PARAM_SIZE
	.align		4
.L_14465:
        /*0064*/ 	.byte	0x03, 0x19
        /*0066*/ 	.short	0x001c


	//----- nvinfo : EIATTR_PARAM_CBANK
	.align		4
        /*0068*/ 	.byte	0x04, 0x0a
        /*006a*/ 	.short	(.L_14467 - .L_14466)
	.align		4
.L_14466:
        /*006c*/ 	.word	index@(.nv.constant0._Z10add_kernelILx472EEvPfS0_S0_i)
        /*0070*/ 	.short	0x0380
        /*0072*/ 	.short	0x001c


	//----- nvinfo : EIATTR_SW_WAR
	.align		4
.L_14467:
        /*0074*/ 	.byte	0x04, 0x36
        /*0076*/ 	.short	(.L_14469 - .L_14468)
.L_14468:
        /*0078*/ 	.word	0x00000008
.L_14469:


//--------------------- .nv.info._Z10add_kernelILx471EEvPfS0_S0_i --------------------------
	.section	.nv.info._Z10add_kernelILx471EEvPfS0_S0_i,"",@"SHT_CUDA_INFO"
	.sectionflags	@""
	.align	4


	//----- nvinfo : EIATTR_CUDA_API_VERSION
	.align		4
        /*0000*/ 	.byte	0x04, 0x37
        /*0002*/ 	.short	(.L_14471 - .L_14470)
.L_14470:
        /*0004*/ 	.word	0x00000082


	//----- nvinfo : EIATTR_KPARAM_INFO
	.align		4
.L_14471:
        /*0008*/ 	.byte	0x04, 0x17
        /*000a*/ 	.short	(.L_14473 - .L_14472)
.L_14472:
        /*000c*/ 	.word	0x00000000
        /*0010*/ 	.short	0x0003
        /*0012*/ 	.short	0x0018
        /*0014*/ 	.byte	0x00, 0xf0, 0x11, 0x00


	//----- nvinfo : EIATTR_KPARAM_INFO
	.align		4
.L_14473:
        /*0018*/ 	.byte	0x04, 0x17
        /*001a*/ 	.short	(.L_14475 - .L_14474)
.L_14474:
        /*001c*/ 	.word	0x00000000
        /*0020*/ 	.short	0x0002
        /*0022*/ 	.short	0x0010
        /*0024*/ 	.byte	0x00, 0xf5, 0x21, 0x00


	//----- nvinfo : EIATTR_KPARAM_INFO
	.align		4
.L_14475:
        /*0028*/ 	.byte	0x04, 0x17
        /*002a*/ 	.short	(.L_14477 - .L_14476)
.L_14476:
        /*002c*/ 	.word	0x00000000
        /*0030*/ 	.short	0x0001
        /*0032*/ 	.short	0x0008
        /*0034*/ 	.byte	0x00, 0xf5, 0x21, 0x00


	//----- nvinfo : EIATTR_KPARAM_INFO
	.align		4
.L_14477:
        /*0038*/ 	.byte	0x04, 0x17
        /*003a*/ 	.short	(.L_14479 - .L_14478)
.L_14478:
        /*003c*/ 	.word	0x00000000
        /*0040*/ 	.short	0x0000
        /*0042*/ 	.short	0x0000
        /*0044*/ 	.byte	0x00, 0xf5, 0x21, 0x00


	//----- nvinfo : EIATTR_SPARSE_MMA_MASK
	.align		4
.L_14479:
        /*0048*/ 	.byte	0x03, 0x50
        /*004a*/ 	.short	0x0000


	//----- nvinfo : EIATTR_MAXREG_COUNT
	.align		4
        /*004c*/ 	.byte	0x03, 0x1b
        /*004e*/ 	.short	0x00ff


	//----- nvinfo : EIATTR_MERCURY_ISA_VERSION
	.align		4
        /*0050*/ 	.byte	0x03, 0x5f
        /*0052*/ 	.short	0x0101


	//----- nvinfo : EIATTR_VRC_CTA_INIT_COUNT
	.align		4
        /*0054*/ 	.byte	0x02, 0x4a
	.zero		1
	.zero		1


	//----- nvinfo : EIATTR_EXIT_INSTR_OFFSETS
	.align		4
        /*0058*/ 	.byte	0x04, 0x1c
        /*005a*/ 	.short	(.L_14481 - .L_14480)


	//   ....[0]....
.L_14480:
        /*005c*/ 	.word	0x00000070


	//   ....[1]....
        /*0060*/ 	.word	0x00000130


	//----- nvinfo : EIATTR_CBANK_PARAM_SIZE
	.align		4
.L_14481:
        /*0064*/ 	.byte	0x03, 0x19
        /*0066*/ 	.short	0x001c


	//----- nvinfo : EIATTR_PARAM_CBANK
	.align		4
        /*0068*/ 	.byte	0x04, 0x0a
        /*006a*/ 	.short	(.L_14483 - .L_14482)
	.align		4
.L_14482:
        /*006c*/ 	.word	index@(.nv.constant0._Z10add_kernelILx471EEvPfS0_S0_i)
        /*0070*/ 	.short	0x0380
        /*0072*/ 	.short	0x001c


	//----- nvinfo : EIATTR_SW_WAR
	.align		4
.L_14483:
        /*0074*/ 	.byte	0x04, 0x36
        /*0076*/ 	.short	(.L_14485 - .L_14484)
.L_14484:
        /*0078*/ 	.word	0x00000008
.L_14485:


//--------------------- .nv.info._Z10add_kernelILx470EEvPfS0_S0_i --------------------------
	.section	.nv.info._Z10add_kernelILx470EEvPfS0_S0_i,"",@"SHT_CUDA_INFO"
	.sectionflags	@""
	.align	4


	//----- nvinfo : EIATTR_CUDA_API_VERSION
	.align		4
        /*0000*/ 	.byte	0x04, 0x37
        /*0002*/ 	.short	(.L_14487 - .L_14486)
.L_14486:
        /*0004*/ 	.word	0x00000082


	//----- nvinfo : EIATTR_KPARAM_INFO
	.align		4
.L_14487:
        /*0008*/ 	.byte	0x04, 0x17
        /*000a*/ 	.short	(.L_14489 - .L_14488)
.L_14488:
        /*000c*/ 	.word	0x00000000
        /*0010*/ 	.short	0x0003
        /*0012*/ 	.short	0x0018
        /*0014*/ 	.byte	0x00, 0xf0, 0x11, 0x00


	//----- nvinfo : EIATTR_KPARAM_INFO
	.align		4
.L_14489:
        /*0018*/ 	.byte	0x04, 0x17
        /*001a*/ 	.short	(.L_14491 - .L_14490)
.L_14490:
        /*001c*/ 	.word	0x00000000
        /*0020*/ 	.short	0x0002
        /*0022*/ 	.short	0x0010
        /*0024*/ 	.byte	0x00, 0xf5, 0x21, 0x00


	//----- nvinfo : EIATTR_KPARAM_INFO
	.align		4
.L_14491:
        /*0028*/ 	.byte	0x04, 0x17
        /*002a*/ 	.short	(.L_14493 - .L_14492)
.L_14492:
        /*002c*/ 	.word	0x00000000
        /*0030*/ 	.short	0x0001
        /*0032*/ 	.short	0x0008
        /*0034*/ 	.byte	0x00, 0xf5, 0x21, 0x00


	//----- nvinfo : EIATTR_KPARAM_INFO
	.align		4
.L_14493:
        /*0038*/ 	.byte	0x04, 0x17
        /*003a*/ 	.short	(.L_14495 - .L_14494)
.L_14494:
        /*003c*/ 	.word	0x00000000
        /*0040*/ 	.short	0x0000
        /*0042*/ 	.short	0x0000
        /*0044*/ 	.byte	0x00, 0xf5, 0x21, 0x00


	//----- nvinfo : EIATTR_SPARSE_MMA_MASK
	.align		4
.L_14495:
        /*0048*/ 	.byte	0x03, 0x50
        /*004a*/ 	.short	0x0000


	//----- nvinfo : EIATTR_MAXREG_COUNT
	.align		4
        /*004c*/ 	.byte	0x03, 0x1b
        /*004e*/ 	.short	0x00ff


	//----- nvinfo : EIATTR_MERCURY_ISA_VERSION
	.align		4
        /*0050*/ 	.byte	0x03, 0x5f
        /*0052*/ 	.short	0x0101


	//----- nvinfo : EIATTR_VRC_CTA_INIT_COUNT
	.align		4
        /*0054*/ 	.byte	0x02, 0x4a
	.zero		1
	.zero		1


	//----- nvinfo : EIATTR_EXIT_INSTR_OFFSETS
	.align		4
        /*0058*/ 	.byte	0x04, 0x1c
        /*005a*/ 	.short	(.L_14497 - .L_14496)


	//   ....[0]....
.L_14496:
        /*005c*/ 	.word	0x00000070


	//   ....[1]....
        /*0060*/ 	.word	0x00000130


	//----- nvinfo : EIATTR_CBANK_PARAM_SIZE
	.align		4
.L_14497:
        /*0064*/ 	.byte	0x03, 0x19
        /*0066*/ 	.short	0x001c


	//----- nvinfo : EIATTR_PARAM_CBANK
	.align		4
        /*0068*/ 	.byte	0x04, 0x0a
        /*006a*/ 	.short	(.L_14499 - .L_14498)
	.align		4
.L_14498:
        /*006c*/ 	.word	index@(.nv.constant0._Z10add_kernelILx470EEvPfS0_S0_i)
        /*0070*/ 	.short	0x0380
        /*0072*/ 	.short	0x001c


	//----- nvinfo : EIATTR_SW_WAR
	.align		4
.L_14499:
        /*0074*/ 	.byte	0x04, 0x36
        /*0076*/ 	.short	(.L_14501 - .L_14500)
.L_14500:
        /*0078*/ 	.word	0x00000008
.L_14501:


//--------------------- .nv.info._Z10add_kernelILx469EEvPfS0_S0_i --------------------------
	.section	.nv.info._Z10add_kernelILx469EEvPfS0_S0_i,"",@"SHT_CUDA_INFO"
	.sectionflags	@""
	.align	4


	//----- nvinfo : EIATTR_CUDA_API_VERSION
	.align		4
        /*0000*/ 	.byte	0x04, 0x37
        /*0002*/ 	.short	(.L_14503 - .L_14502)
.L_14502:
        /*0004*/ 	.word	0x00000082


	//----- nvinfo : EIATTR_KPARAM_INFO
	.align		4
.L_14503:
        /*0008*/ 	.byte	0x04, 0x17
        /*000a*/ 	.short	(.L_14505 - .L_14504)
.L_14504:
        /*000c*/ 	.word	0x00000000
        /*0010*/ 	.short	0x0003
        /*0012*/ 	.short	0x0018
        /*0014*/ 	.byte	0x00, 0xf0, 0x11, 0x00


	//----- nvinfo : EIATTR_KPARAM_INFO
	.align		4
.L_14505:
        /*0018*/ 	.byte	0x04, 0x17
        /*001a*/ 	.short	(.L_14507 - .L_14506)
.L_14506:
        /*001c*/ 	.word	0x00000000
        /*0020*/ 	.short	0x0002
        /*0022*/ 	.short	0x0010
        /*0024*/ 	.byte	0x00, 0xf5, 0x21, 0x00


	//----- nvinfo : EIATTR_KPARAM_INFO
	.align		4
.L_14507:
        /*0028*/ 	.byte	0x04, 0x17
        /*002a*/ 	.short	(.L_14509 - .L_14508)
.L_14508:
        /*002c*/ 	.word	0x00000000
        /*0030*/ 	.short	0x0001
        /*0032*/ 	.short	0x0008
        /*0034*/ 	.byte	0x00, 0xf5, 0x21, 0x00


	//----- nvinfo : EIATTR_KPARAM_INFO
	.align		4
.L_14509:
        /*0038*/ 	.byte	0x04, 0x17
        /*003a*/ 	.short	(.L_14511 - .L_14510)
.L_14510:
        /*003c*/ 	.word	0x00000000
        /*0040*/ 	.short	0x0000
        /*0042*/ 	.short	0x0000
        /*0044*/ 	.byte	0x00, 0xf5, 0x21, 0x00


	//----- nvinfo : EIATTR_SPARSE_MMA_MASK
	.align		4
.L_14511:
        /*0048*/ 	.byte	0x03, 0x50
        /*004a*/ 	.short	0x0000


	//----- nvinfo : EIATTR_MAXREG_COUNT
	.align		4
        /*004c*/ 	.byte	0x03, 0x1b
        /*004e*/ 	.short	0x00ff


	//----- nvinfo : EIATTR_MERCURY_ISA_VERSION
	.align		4
        /*0050*/ 	.byte	0x03, 0x5f
        /*0052*/ 	.short	0x0101


	//----- nvinfo : EIATTR_VRC_CTA_INIT_COUNT
	.align		4
        /*0054*/ 	.byte	0x02, 0x4a
	.zero		1
	.zero		1


	//----- nvinfo : EIATTR_EXIT_INSTR_OFFSETS
	.align		4
        /*0058*/ 	.byte	0x04, 0x1c
        /*005a*/ 	.short	(.L_14513 - .L_14512)


	//   ....[0]....
.L_14512:
        /*005c*/ 	.word	0x00000070


	//   ....[1]....
        /*0060*/ 	.word	0x00000130


	//----- nvinfo : EIATTR_CBANK_PARAM_SIZE
	.align		4
.L_14513:
        /*0064*/ 	.byte	0x03, 0x19
        /*0066*/ 	.short	0x001c


	//----- nvinfo : EIATTR_PARAM_CBANK
	.align		4
        /*0068*/ 	.byte	0x04, 0x0a
        /*006a*/ 	.short	(.L_14515 - .L_14514)
	.align		4
.L_14514:
        /*006c*/ 	.word	index@(.nv.constant0._Z10add_kernelILx469EEvPfS0_S0_i)
        /*0070*/ 	.short	0x0380
        /*0072*/ 	.short	0x001c


	//----- nvinfo : EIATTR_SW_WAR
	.align		4
.L_14515:
        /*0074*/ 	.byte	0x04, 0x36
        /*0076*/ 	.short	(.L_14517 - .L_14516)
.L_14516:
        /*0078*/ 	.word	0x00000008
.L_14517:


//--------------------- .nv.info._Z10add_kernelILx468EEvPfS0_S0_i --------------------------
	.section	.nv.info._Z10add_kernelILx468EEvPfS0_S0_i,"",@"SHT_CUDA_INFO"
	.sectionflags	@""
	.align	4


	//----- nvinfo : EIATTR_CUDA_API_VERSION
	.align		4
        /*0000*/ 	.byte	0x04, 0x37
        /*0002*/ 	.short	(.L_14519 - .L_14518)
.L_14518:
        /*0004*/ 	.word	0x00000082


	//----- nvinfo : EIATTR_KPARAM_INFO
	.align		4
.L_14519:
        /*0008*/ 	.byte	0x04, 0x17
        /*000a*/ 	.short	(.L_14521 - .L_14520)
.L_14520:
        /*000c*/ 	.word	0x00000000
        /*0010*/ 	.short	0x0003
        /*0012*/ 	.short	0x0018
        /*0014*/ 	.byte	0x00, 0xf0, 0x11, 0x00


	//----- nvinfo : EIATTR_KPARAM_INFO
	.align		4
.L_14521:
        /*0018*/ 	.byte	0x04, 0x17
        /*001a*/ 	.short	(.L_14523 - .L_14522)
.L_14522:
        /*001c*/ 	.word	0x00000000
        /*0020*/ 	.short	0x0002
        /*0022*/ 	.short	0x0010
        /*0024*/ 	.byte	0x00, 0xf5, 0x21, 0x00


	//----- nvinfo : EIATTR_KPARAM_INFO
	.align		4
.L_14523:
        /*0028*/ 	.byte	0x04, 0x17
        /*002a*/ 	.short	(.L_14525 - .L_14524)
.L_14524:
        /*002c*/ 	.word	0x00000000
        /*0030*/ 	.short	0x0001
        /*0032*/ 	.short	0x0008
        /*0034*/ 	.byte	0x00, 0xf5, 0x21, 0x00


	//----- nvinfo : EIATTR_KPARAM_INFO
	.align		4
.L_14525:
        /*0038*/ 	.byte	0x04, 0x17
        /*003a*/ 	.short	(.L_14527 - .L_14526)
.L_14526:
        /*003c*/ 	.word	0x00000000
        /*0040*/ 	.short	0x0000
        /*0042*/ 	.short	0x0000
        /*0044*/ 	.byte	0x00, 0xf5, 0x21, 0x00


	//----- nvinfo : EIATTR_SPARSE_MMA_MASK
	.align		4
.L_14527:
        /*0048*/ 	.byte	0x03, 0x50
        /*004a*/ 	.short	0x0000


	//----- nvinfo : EIATTR_MAXREG_COUNT
	.align		4
        /*004c*/ 	.byte	0x03, 0x1b
        /*004e*/ 	.short	0x00ff


	//----- nvinfo : EIATTR_MERCURY_ISA_VERSION
	.align		4
        /*0050*/ 	.byte	0x03, 0x5f
        /*0052*/ 	.short	0x0101


	//----- nvinfo : EIATTR_VRC_CTA_INIT_COUNT
	.align		4
        /*0054*/ 	.byte	0x02, 0x4a
	.zero		1
	.zero		1


	//----- nvinfo : EIATTR_EXIT_INSTR_OFFSETS
	.align		4
        /*0058*/ 	.byte	0x04, 0x1c
        /*005a*/ 	.short	(.L_14529 - .L_14528)


	//   ....[0]....
.L_14528:
        /*005c*/ 	.word	0x00000070


	//   ....[1]....
        /*0060*/ 	.word	0x00000130


	//----- nvinfo : EIATTR_CBANK_PARAM_SIZE
	.align		4
.L_14529:
        /*0064*/ 	.byte	0x03, 0x19
        /*0066*/ 	.short	0x001c


	//----- nvinfo : EIATTR_PARAM_CBANK
	.align		4
        /*0068*/ 	.byte	0x04, 0x0a
        /*006a*/ 	.short	(.L_14531 - .L_14530)
	.align		4
.L_14530:
        /*006c*/ 	.word	index@(.nv.constant0._Z10add_kernelILx468EEvPfS0_S0_i)
        /*0070*/ 	.short	0x0380
        /*0072*/ 	.short	0x001c


	//----- nvinfo : EIATTR_SW_WAR
	.align		4
.L_14531:
        /*0074*/ 	.byte	0x04, 0x36
        /*0076*/ 	.short	(.L_14533 - .L_14532)
.L_14532:
        /*0078*/ 	.word	0x00000008
.L_14533:


//--------------------- .nv.info._Z10add_kernelILx467EEvPfS0_S0_i --------------------------
	.section	.nv.info._Z10add_kernelILx467EEvPfS0_S0_i,"",@"SHT_CUDA_INFO"
	.sectionflags	@""
	.align	4


	//----- nvinfo : EIATTR_CUDA_API_VERSION
	.align		4
        /*0000*/ 	.byte	0x04, 0x37
        /*0002*/ 	.short	(.L_14535 - .L_14534)
.L_14534:
        /*0004*/ 	.word	0x00000082


	//----- nvinfo : EIATTR_KPARAM_INFO
	.align		4
.L_14535:
        /*0008*/ 	.byte	0x04, 0x17
        /*000a*/ 	.short	(.L_14537 - .L_14536)
.L_14536:
        /*000c*/ 	.word	0x00000000
        /*0010*/ 	.short	0x0003
        /*0012*/ 	.short	0x0018
        /*0014*/ 	.byte	0x00, 0xf0, 0x11, 0x00


	//----- nvinfo : EIATTR_KPARAM_INFO
	.align		4
.L_14537:
        /*0018*/ 	.byte	0x04, 0x17
        /*001a*/ 	.short	(.L_14539 - .L_14538)
.L_14538:
        /*001c*/ 	.word	0x00000000
        /*0020*/ 	.short	0x0002
        /*0022*/ 	.short	0x0010
        /*0024*/ 	.byte	0x00, 0xf5, 0x21, 0x00


	//----- nvinfo : EIATTR_KPARAM_INFO
	.align		4
.L_14539:
        /*0028*/ 	.byte	0x04, 0x17
        /*002a*/ 	.short	(.L_14541 - .L_14540)
.L_14540:
        /*002c*/ 	.word	0x00000000
        /*0030*/ 	.short	0x0001
        /*0032*/ 	.short	0x0008
        /*0034*/ 	.byte	0x00, 0xf5, 0x21, 0x00


	//----- nvinfo : EIATTR_KPARAM_INFO
	.align		4
.L_14541:
        /*0038*/ 	.byte	0x04, 0x17
        /*003a*/ 	.short	(.L_14543 - .L_14542)
.L_14542:
        /*003c*/ 	.word	0x00000000
        /*0040*/ 	.short	0x0000
        /*0042*/ 	.short	0x0000
        /*0044*/ 	.byte	0x00, 0xf5, 0x21, 0x00


	//----- nvinfo : EIATTR_SPARSE_MMA_MASK
	.align		4
.L_14543:
        /*0048*/ 	.byte	0x03, 0x50
        /*004a*/ 	.short	0x0000


	//----- nvinfo : EIATTR_MAXREG_COUNT
	.align		4
        /*004c*/ 	.byte	0x03, 0x1b
        /*004e*/ 	.short	0x00ff


	//----- nvinfo : EIATTR_MERCURY_ISA_VERSION
	.align		4
        /*0050*/ 	.byte	0x03, 0x5f
        /*0052*/ 	.short	0x0101


	//----- nvinfo : EIATTR_VRC_CTA_INIT_COUNT
	.align		4
        /*0054*/ 	.byte	0x02, 0x4a
	.zero		1
	.zero		1


	//----- nvinfo : EIATTR_EXIT_INSTR_OFFSETS
	.align		4
        /*0058*/ 	.byte	0x04, 0x1c
        /*005a*/ 	.short	(.L_14545 - .L_14544)


	//   ....[0]....
.L_14544:
        /*005c*/ 	.word	0x00000070


	//   ....[1]....
        /*0060*/ 	.word	0x00000130


	//----- nvinfo : EIATTR_CBANK_PARAM_SIZE
	.align		4
.L_14545:
        /*0064*/ 	.byte	0x03, 0x19
        /*0066*/ 	.short	0x001c


	//----- nvinfo : EIATTR_PARAM_CBANK
	.align		4
        /*0068*/ 	.byte	0x04, 0x0a
        /*006a*/ 	.short	(.L_14547 - .L_14546)
	.align		4
.L_14546:
        /*006c*/ 	.word	index@(.nv.constant0._Z10add_kernelILx467EEvPfS0_S0_i)
        /*0070*/ 	.short	0x0380
        /*0072*/ 	.short	0x001c


	//----- nvinfo : EIATTR_SW_WAR
	.align		4
.L_14547:
        /*0074*/ 	.byte	0x04, 0x36
        /*0076*/ 	.short	(.L_14549 - .L_14548)
.L_14548:
        /*0078*/ 	.word	0x00000008
.L_14549:


//--------------------- .nv.info._Z10add_kernelILx466EEvPfS0_S0_i --------------------------
	.section	.nv.info._Z10add_kernelILx466EEvPfS0_S0_i,"",@"SHT_CUDA_INFO"
	.sectionflags	@""
	.align	4


	//----- nvinfo : EIATTR_CUDA_API_VERSION
	.align		4
        /*0000*/ 	.byte	0x04, 0x37
        /*0002*/ 	.short	(.L_14551 - .L_14550)
.L_14550:
        /*0004*/ 	.word	0x00000082


	//----- nvinfo : EIATTR_KPARAM_INFO
	.align		4
.L_14551:
        /*0008*/ 	.byte	0x04, 0x17
        /*000a*/ 	.short	(.L_14553 - .L_14552)
.L_14552:
        /*000c*/ 	.word	0x00000000
        /*0010*/ 	.short	0x0003
        /*0012*/ 	.short	0x0018
        /*0014*/ 	.byte	0x00, 0xf0, 0x11, 0x00


	//----- nvinfo : EIATTR_KPARAM_INFO
	.align		4
.L_14553:
        /*0018*/ 	.byte	0x04, 0x17
        /*001a*/ 	.short	(.L_14555 - .L_14554)
.L_14554:
        /*001c*/ 	.word	0x00000000
        /*0020*/ 	.short	0x0002
        /*0022*/ 	.short	0x0010
        /*0024*/ 	.byte	0x00, 0xf5, 0x21, 0x00


	//----- nvinfo : EIATTR_KPARAM_INFO
	.align		4
.L_14555:
        /*0028*/ 	.byte	0x04, 0x17
        /*002a*/ 	.short	(.L_14557 - .L_14556)
.L_14556:
        /*002c*/ 	.word	0x00000000
        /*0030*/ 	.short	0x0001
        /*0032*/ 	.short	0x0008
        /*0034*/ 	.byte	0x00, 0xf5, 0x21, 0x00


	//----- nvinfo : EIATTR_KPARAM_INFO
	.align		4
.L_14557:
        /*0038*/ 	.byte	0x04, 0x17
        /*003a*/ 	.short	(.L_14559 - .L_14558)
.L_14558:
        /*003c*/ 	.word	0x00000000
        /*0040*/ 	.short	0x0000
        /*0042*/ 	.short	0x0000
        /*0044*/ 	.byte	0x00, 0xf5, 0x21, 0x00


	//----- nvinfo : EIATTR_SPARSE_MMA_MASK
	.align		4
.L_14559:
        /*0048*/ 	.byte	0x03, 0x50
        /*004a*/ 	.short	0x0000


	//----- nvinfo : EIATTR_MAXREG_COUNT
	.align		4
        /*004c*/ 	.byte	0x03, 0x1b
        /*004e*/ 	.short	0x00ff


	//----- nvinfo : EIATTR_MERCURY_ISA_VERSION
	.align		4
        /*0050*/ 	.byte	0x03, 0x5f
        /*0052*/ 	.short	0x0101


	//----- nvinfo : EIATTR_VRC_CTA_INIT_COUNT
	.align		4
        /*0054*/ 	.byte	0x02, 0x4a
	.zero		1
	.zero		1


	//----- nvinfo : EIATTR_EXIT_INSTR_OFFSETS
	.align		4
        /*0058*/ 	.byte	0x04, 0x1c
        /*005a*/ 	.short	(.L_14561 - .L_14560)


	//   ....[0]....
.L_14560:
        /*005c*/ 	.word	0x00000070


	//   ....[1]....
        /*0060*/ 	.word	0x00000130


	//----- nvinfo : EIATTR_CBANK_PARAM_SIZE
	.align		4
.L_14561:
        /*0064*/ 	.byte	0x03, 0x19
        /*0066*/ 	.short	0x001c


	//----- nvinfo : EIATTR_PARAM_CBANK
	.align		4
        /*0068*/ 	.byte	0x04, 0x0a
        /*006a*/ 	.short	(.L_14563 - .L_14562)
	.align		4
.L_14562:
        /*006c*/ 	.word	index@(.nv.constant0._Z10add_kernelILx466EEvPfS0_S0_i)
        /*0070*/ 	.short	0x0380
        /*0072*/ 	.short	0x001c


	//----- nvinfo : EIATTR_SW_WAR
	.align		4
.L_14563:
        /*0074*/ 	.byte	0x04, 0x36
        /*0076*/ 	.short	(.L_14565 - .L_14564)
.L_14564:
        /*0078*/ 	.word	0x00000008
.L_14565:


//--------------------- .nv.info._Z10add_kernelILx465EEvPfS0_S0_i --------------------------
	.section	.nv.info._Z10add_kernelILx465EEvPfS0_S0_i,"",@"SHT_CUDA_INFO"
	.sectionflags	@""
	.align	4


	//----- nvinfo : EIATTR_CUDA_API_VERSION
	.align		4
        /*0000*/ 	.byte	0x04, 0x37
        /*0002*/ 	.short	(.L_14567 - .L_14566)
.L_14566:
        /*0004*/ 	.word	0x00000082


	//----- nvinfo : EIATTR_KPARAM_INFO
	.align		4
.L_14567:
        /*0008*/ 	.byte	0x04, 0x17
        /*000a*/ 	.short	(.L_14569 - .L_14568)
.L_14568:
        /*000c*/ 	.word	0x00000000
        /*0010*/ 	.short	0x0003
        /*0012*/ 	.short	0x0018
        /*0014*/ 	.byte	0x00, 0xf0, 0x11, 0x00


	//----- nvinfo : EIATTR_KPARAM_INFO
	.align		4
.L_14569:
        /*0018*/ 	.byte	0x04, 0x17
        /*001a*/ 	.short	(.L_14571 - .L_14570)
.L_14570:
        /*001c*/ 	.word	0x00000000
        /*0020*/ 	.short	0x0002
        /*0022*/ 	.short	0x0010
        /*0024*/ 	.byte	0x00, 0xf5, 0x21, 0x00


	//----- nvinfo : EIATTR_KPARAM_INFO
	.align		4
.L_14571:
        /*0028*/ 	.byte	0x04, 0x17
        /*002a*/ 	.short	(.L_14573 - .L_14572)
.L_14572:
        /*002c*/ 	.word	0x00000000
        /*0030*/ 	.short	0x0001
        /*0032*/ 	.short	0x0008
        /*0034*/ 	.byte	0x00, 0xf5, 0x21, 0x00


	//----- nvinfo : EIATTR_KPARAM_INFO
	.align		4
.L_14573:
        /*0038*/ 	.byte	0x04, 0x17
        /*003a*/ 	.short	(.L_14575 - .L_14574)
.L_14574:
        /*003c*/ 	.word	0x00000000
        /*0040*/ 	.short	0x0000
        /*0042*/ 	.short	0x0000
        /*0044*/ 	.byte	0x00, 0xf5, 0x21, 0x00


	//----- nvinfo : EIATTR_SPARSE_MMA_MASK
	.align		4
.L_14575:
        /*0048*/ 	.byte	0x03, 0x50
        /*004a*/ 	.short	0x0000


	//----- nvinfo : EIATTR_MAXREG_COUNT
	.align		4
        /*004c*/ 	.byte	0x03, 0x1b
        /*004e*/ 	.short	0x00ff


	//----- nvinfo : EIATTR_MERCURY_ISA_VERSION
	.align		4
        /*0050*/ 	.byte	0x03, 0x5f
        /*0052*/ 	.short	0x0101


	//----- nvinfo : EIATTR_VRC_CTA_INIT_COUNT
	.align		4
        /*0054*/ 	.byte	0x02, 0x4a
	.zero		1
	.zero		1


	//----- nvinfo : EIATTR_EXIT_INSTR_OFFSETS
	.align		4
        /*0058*/ 	.byte	0x04, 0x1c
        /*005a*/ 	.short	(.L_14577 - .L_14576)


	//   ....[0]....
.L_14576:
        /*005c*/ 	.word	0x00000070


	//   ....[1]....
        /*0060*/ 	.word	0x00000130


	//----- nvinfo : EIATTR_CBANK_PARAM_SIZE
	.align		4
.L_14577:
        /*0064*/ 	.byte	0x03, 0x19
        /*0066*/ 	.short	0x001c


	//----- nvinfo : EIATTR_PARAM_CBANK
	.align		4
        /*0068*/ 	.byte	0x04, 0x0a
        /*006a*/ 	.short	(.L_14579 - .L_14578)
	.align		4
.L_14578:
        /*006c*/ 	.word	index@(.nv.constant0._Z10add_kernelILx465EEvPfS0_S0_i)
        /*0070*/ 	.short	0x0380
        /*0072*/ 	.short	0x001c


	//----- nvinfo : EIATTR_SW_WAR
	.align		4
.L_14579:
        /*0074*/ 	.byte	0x04, 0x36
        /*0076*/ 	.short	(.L_14581 - .L_14580)
.L_14580:
        /*0078*/ 	.word	0x00000008
.L_14581:


//--------------------- .nv.info._Z10add_kernelILx464EEvPfS0_S0_i --------------------------
	.section	.nv.info._Z10add_kernelILx464EEvPfS0_S0_i,"",@"SHT_CUDA_INFO"
	.sectionflags	@""
	.align	4


	//----- nvinfo : EIATTR_CUDA_API_VERSION
	.align		4
        /*0000*/ 	.byte	0x04, 0x37
        /*0002*/ 	.short	(.L_14583 - .L_14582)
.L_14582:
        /*0004*/ 	.word	0x00000082


	//----- nvinfo : EIATTR_KPARAM_INFO
	.align		4
.L_14583:
        /*0008*/ 	.byte	0x04, 0x17
        /*000a*/ 	.short	(.L_14585 - .L_14584)
.L_14584:
        /*000c*/ 	.word	0x00000000
        /*0010*/ 	.short	0x0003
        /*0012*/ 	.short	0x0018
        /*0014*/ 	.byte	0x00, 0xf0, 0x11, 0x00


	//----- nvinfo : EIATTR_KPARAM_INFO
	.align		4
.L_14585:
        /*0018*/ 	.byte	0x04, 0x17
        /*001a*/ 	.short	(.L_14587 - .L_14586)
.L_14586:
        /*001c*/ 	.word	0x00000000
        /*0020*/ 	.short	0x0002
        /*0022*/ 	.short	0x0010
        /*0024*/ 	.byte	0x00, 0xf5, 0x21, 0x00


	//----- nvinfo : EIATTR_KPARAM_INFO
	.align		4
.L_14587:
        /*0028*/ 	.byte	0x04, 0x17
        /*002a*/ 	.short	(.L_14589 - .L_14588)
.L_14588:
        /*002c*/ 	.word	0x00000000
        /*0030*/ 	.short	0x0001
        /*0032*/ 	.short	0x0008
        /*0034*/ 	.byte	0x00, 0xf5, 0x21, 0x00


	//----- nvinfo : EIATTR_KPARAM_INFO
	.align		4
.L_14589:
        /*0038*/ 	.byte	0x04, 0x17
        /*003a*/ 	.short	(.L_14591 - .L_14590)
.L_14590:
        /*003c*/ 	.word	0x00000000
        /*0040*/ 	.short	0x0000
        /*0042*/ 	.short	0x0000
        /*0044*/ 	.byte	0x00, 0xf5, 0x21, 0x00


	//----- nvinfo : EIATTR_SPARSE_MMA_MASK
	.align		4
.L_14591:
        /*0048*/ 	.byte	0x03, 0x50
        /*004a*/ 	.short	0x0000


	//----- nvinfo : EIATTR_MAXREG_COUNT
	.align		4
        /*004c*/ 	.byte	0x03, 0x1b
        /*004e*/ 	.short	0x00ff


	//----- nvinfo : EIATTR_MERCURY_ISA_VERSION
	.align		4
        /*0050*/ 	.byte	0x03, 0x5f
        /*0052*/ 	.short	0x0101


	//----- nvinfo : EIATTR_VRC_CTA_INIT_COUNT
	.align		4
        /*0054*/ 	.byte	0x02, 0x4a
	.zero		1
	.zero		1


	//----- nvinfo : EIATTR_EXIT_INSTR_OFFSETS
	.align		4
        /*0058*/ 	.byte	0x04, 0x1c
        /*005a*/ 	.short	(.L_14593 - .L_14592)


	//   ....[0]....
.L_14592:
        /*005c*/ 	.word	0x00000070


	//   ....[1]....
        /*0060*/ 	.word	0x00000130


	//----- nvinfo : EIATTR_CBANK_PARAM_SIZE
	.align		4
.L_14593:
        /*0064*/ 	.byte	0x03, 0x19
        /*0066*/ 	.short	0x001c


	//----- nvinfo : EIATTR_PARAM_CBANK
	.align		4
        /*0068*/ 	.byte	0x04, 0x0a
        /*006a*/ 	.short	(.L_14595 - .L_14594)
	.align		4
.L_14594:
        /*006c*/ 	.word	index@(.nv.constant0._Z10add_kernelILx464EEvPfS0_S0_i)
        /*0070*/ 	.short	0x0380
        /*0072*/ 	.short	0x001c


	//----- nvinfo : EIATTR_SW_WAR
	.align		4
.L_14595:
        /*0074*/ 	.byte	0x04, 0x36
        /*0076*/ 	.short	(.L_14597 - .L_14596)
.L_14596:
        /*0078*/ 	.word	0x00000008
.L_14597:


//--------------------- .nv.info._Z10add_kernelILx463EEvPfS0_S0_i --------------------------
	.section	.nv.info._Z10add_kernelILx463EEvPfS0_S0_i,"",@"SHT_CUDA_INFO"
	.sectionflags	@""
	.align	4


	//----- nvinfo : EIATTR_CUDA_API_VERSION
	.align		4
        /*0000*/ 	.byte	0x04, 0x37
        /*0002*/ 	.short	(.L_14599 - .L_14598)
.L_14598:
        /*0004*/ 	.word	0x00000082


	//----- nvinfo : EIATTR_KPARAM_INFO
	.align		4
.L_14599:
        /*0008*/ 	.byte	0x04, 0x17
        /*000a*/ 	.short	(.L_14601 - .L_14600)
.L_14600:
        /*000c*/ 	.word	0x00000000
        /*0010*/ 	.short	0x0003
        /*0012*/ 	.short	0x0018
        /*0014*/ 	.byte	0x00, 0xf0, 0x11, 0x00


	//----- nvinfo : EIATTR_KPARAM_INFO
	.align		4
.L_14601:
        /*0018*/ 	.byte	0x04, 0x17
        /*001a*/ 	.short	(.L_14603 - .L_14602)
.L_14602:
        /*001c*/ 	.word	0x00000000
        /*0020*/ 	.short	0x0002
        /*0022*/ 	.short	0x0010
        /*0024*/ 	.byte	0x00, 0xf5, 0x21, 0x00


	//----- nvinfo : EIATTR_KPARAM_INFO
	.align		4
.L_14603:
        /*0028*/ 	.byte	0x04, 0x17
        /*002a*/ 	.short	(.L_14605 - .L_14604)
.L_14604:
        /*002c*/ 	.word	0x00000000
        /*0030*/ 	.short	0x0001
        /*0032*/ 	.short	0x0008
        /*0034*/ 	.byte	0x00, 0xf5, 0x21, 0x00


	//----- nvinfo : EIATTR_KPARAM_INFO
	.align		4
.L_14605:
        /*0038*/ 	.byte	0x04, 0x17
        /*003a*/ 	.short	(.L_14607 - .L_14606)
.L_14606:
        /*003c*/ 	.word	0x00000000
        /*0040*/ 	.short	0x0000
        /*0042*/ 	.short	0x0000
        /*0044*/ 	.byte	0x00, 0xf5, 0x21, 0x00


	//----- nvinfo : EIATTR_SPARSE_MMA_MASK
	.align		4
.L_14607:
        /*0048*/ 	.byte	0x03, 0x50
        /*004a*/ 	.short	0x0000


	//----- nvinfo : EIATTR_MAXREG_COUNT
	.align		4
        /*004c*/ 	.byte	0x03, 0x1b
        /*004e*/ 	.short	0x00ff


	//----- nvinfo : EIATTR_MERCURY_ISA_VERSION
	.align		4
        /*0050*/ 	.byte	0x03, 0x5f
        /*0052*/ 	.short	0x0101


	//----- nvinfo : EIATTR_VRC_CTA_INIT_COUNT
	.align		4
        /*0054*/ 	.byte	0x02, 0x4a
	.zero		1
	.zero		1


	//----- nvinfo : EIATTR_EXIT_INSTR_OFFSETS
	.align		4
        /*0058*/ 	.byte	0x04, 0x1c
        /*005a*/ 	.short	(.L_14609 - .L_14608)


	//   ....[0]....
.L_14608:
        /*005c*/ 	.word	0x00000070


	//   ....[1]....
        /*0060*/ 	.word	0x00000130


	//----- nvinfo : EIATTR_CBANK_PARAM_SIZE
	.align		4
.L_14609:
        /*0064*/ 	.byte	0x03, 0x19
        /*0066*/ 	.short	0x001c


	//----- nvinfo : EIATTR_PARAM_CBANK
	.align		4
        /*0068*/ 	.byte	0x04, 0x0a
        /*006a*/ 	.short	(.L_14611 - .L_14610)
	.align		4
.L_14610:
        /*006c*/ 	.word	index@(.nv.constant0._Z10add_kernelILx463EEvPfS0_S0_i)
        /*0070*/ 	.short	0x0380
        /*0072*/ 	.short	0x001c


	//----- nvinfo : EIATTR_SW_WAR
	.align		4
.L_14611:
        /*0074*/ 	.byte	0x04, 0x36
        /*0076*/ 	.short	(.L_14613 - .L_14612)
.L_14612:
        /*0078*/ 	.word	0x00000008
.L_14613:


//--------------------- .nv.info._Z10add_kernelILx462EEvPfS0_S0_i --------------------------
	.section	.nv.info._Z10add_kernelILx462EEvPfS0_S0_i,"",@"SHT_CUDA_INFO"
	.sectionflags	@""
	.align	4


	//----- nvinfo : EIATTR_CUDA_API_VERSION
	.align		4
        /*0000*/ 	.byte	0x04, 0x37
        /*0002*/ 	.short	(.L_14615 - .L_14614)
.L_14614:
        /*0004*/ 	.word	0x00000082


	//----- nvinfo : EIATTR_KPARAM_INFO
	.align		4
.L_14615:
        /*0008*/ 	.byte	0x04, 0x17
        /*000a*/ 	.short	(.L_14617 - .L_14616)
.L_14616:
        /*000c*/ 	.word	0x00000000
        /*0010*/ 	.short	0x0003
        /*0012*/ 	.short	0x0018
        /*0014*/ 	.byte	0x00, 0xf0, 0x11, 0x00


	//----- nvinfo : EIATTR_KPARAM_INFO
	.align		4
.L_14617:
        /*0018*/ 	.byte	0x04, 0x17
        /*001a*/ 	.short	(.L_14619 - .L_14618)
.L_14618:
        /*001c*/ 	.word	0x00000000
        /*0020*/ 	.short	0x0002
        /*0022*/ 	.short	0x0010
        /*0024*/ 	.byte	0x00, 0xf5, 0x21, 0x00


	//----- nvinfo : EIATTR_KPARAM_INFO
	.align		4
.L_14619:
        /*0028*/ 	.byte	0x04, 0x17
        /*002a*/ 	.short	(.L_14621 - .L_14620)
.L_14620:
        /*002c*/ 	.word	0x00000000
        /*0030*/ 	.short	0x0001
        /*0032*/ 	.short	0x0008
        /*0034*/ 	.byte	0x00, 0xf5, 0x21, 0x00


	//----- nvinfo : EIATTR_KPARAM_INFO
	.align		4
.L_14621:
        /*0038*/ 	.byte	0x04, 0x17
        /*003a*/ 	.short	(.L_14623 - .L_14622)
.L_14622:
        /*003c*/ 	.word	0x00000000
        /*0040*/ 	.short	0x0000
        /*0042*/ 	.short	0x0000
        /*0044*/ 	.byte	0x00, 0xf5, 0x21, 0x00


	//----- nvinfo : EIATTR_SPARSE_MMA_MASK
	.align		4
.L_14623:
        /*0048*/ 	.byte	0x03, 0x50
        /*004a*/ 	.short	0x0000


	//----- nvinfo : EIATTR_MAXREG_COUNT
	.align		4
        /*004c*/ 	.byte	0x03, 0x1b
        /*004e*/ 	.short	0x00ff


	//----- nvinfo : EIATTR_MERCURY_ISA_VERSION
	.align		4
        /*0050*/ 	.byte	0x03, 0x5f
        /*0052*/ 	.short	0x0101


	//----- nvinfo : EIATTR_VRC_CTA_INIT_COUNT
	.align		4
        /*0054*/ 	.byte	0x02, 0x4a
	.zero		1
	.zero		1


	//----- nvinfo : EIATTR_EXIT_INSTR_OFFSETS
	.align		4
        /*0058*/ 	.byte	0x04, 0x1c
        /*005a*/ 	.short	(.L_14625 - .L_14624)


	//   ....[0]....
.L_14624:
        /*005c*/ 	.word	0x00000070


	//   ....[1]....
        /*0060*/ 	.word	0x00000130


	//----- nvinfo : EIATTR_CBANK_PARAM_SIZE
	.align		4
.L_14625:
        /*0064*/ 	.byte	0x03, 0x19
        /*0066*/ 	.short	0x001c


	//----- nvinfo : EIATTR_PARAM_CBANK
	.align		4
        /*0068*/ 	.byte	0x04, 0x0a
        /*006a*/ 	.short	(.L_14627 - .L_14626)
	.align		4
.L_14626:
        /*006c*/ 	.word	index@(.nv.constant0._Z10add_kernelILx462EEvPfS0_S0_i)
        /*0070*/ 	.short	0x0380
        /*0072*/ 	.short	0x001c


	//----- nvinfo : EIATTR_SW_WAR
	.align		4
.L_14627:
        /*0074*/ 	.byte	0x04, 0x36
        /*0076*/ 	.short	(.L_14629 - .L_14628)
.L_14628:
        /*0078*/ 	.word	0x00000008
.L_14629:


//--------------------- .nv.info._Z10add_kernelILx461EEvPfS0_S0_i --------------------------
	.section	.nv.info._Z10add_kernelILx461EEvPfS0_S0_i,"",@"SHT_CUDA_INFO"
	.sectionflags	@""
	.align	4


	//----- nvinfo : EIATTR_CUDA_API_VERSION
	.align		4
        /*0000*/ 	.byte	0x04, 0x37
        /*0002*/ 	.short	(.L_14631 - .L_14630)
.L_14630:
        /*0004*/ 	.word	0x00000082


	//----- nvinfo : EIATTR_KPARAM_INFO
	.align		4
.L_14631:
        /*0008*/ 	.byte	0x04, 0x17
        /*000a*/ 	.short	(.L_14633 - .L_14632)
.L_14632:
        /*000c*/ 	.word	0x00000000
        /*0010*/ 	.short	0x0003
        /*0012*/ 	.short	0x0018
        /*0014*/ 	.byte	0x00, 0xf0, 0x11, 0x00


	//----- nvinfo : EIATTR_KPARAM_INFO
	.align		4
.L_14633:
        /*0018*/ 	.byte	0x04, 0x17
        /*001a*/ 	.short	(.L_14635 - .L_14634)
.L_14634:
        /*001c*/ 	.word	0x00000000
        /*0020*/ 	.short	0x0002
        /*0022*/ 	.short	0x0010
        /*0024*/ 	.byte	0x00, 0xf5, 0x21, 0x00


	//----- nvinfo : EIATTR_KPARAM_INFO
	.align		4
.L_14635:
        /*0028*/ 	.byte	0x04, 0x17
        /*002a*/ 	.short	(.L_14637 - .L_14636)
.L_14636:
        /*002c*/ 	.word	0x00000000
        /*0030*/ 	.short	0x0001
        /*0032*/ 	.short	0x0008
        /*0034*/ 	.byte	0x00, 0xf5, 0x21, 0x00


	//----- nvinfo : EIATTR_KPARAM_INFO
	.align		4
.L_14637:
        /*0038*/ 	.byte	0x04, 0x17
        /*003a*/ 	.short	(.L_14639 - .L_14638)
.L_14638:
        /*003c*/ 	.word	0x00000000
        /*0040*/ 	.short	0x0000
        /*0042*/ 	.short	0x0000
        /*0044*/ 	.byte	0x00, 0xf5, 0x21, 0x00


	//----- nvinfo : EIATTR_SPARSE_MMA_MASK
	.align		4
.L_14639:
        /*0048*/ 	.byte	0x03, 0x50
        /*004a*/ 	.short	0x0000


	//----- nvinfo : EIATTR_MAXREG_COUNT
	.align		4
        /*004c*/ 	.byte	0x03, 0x1b
        /*004e*/ 	.short	0x00ff


	//----- nvinfo : EIATTR_MERCURY_ISA_VERSION
	.align		4
        /*0050*/ 	.byte	0x03, 0x5f
        /*0052*/ 	.short	0x0101


	//----- nvinfo : EIATTR_VRC_CTA_INIT_COUNT
	.align		4
        /*0054*/ 	.byte	0x02, 0x4a
	.zero		1
	.zero		1


	//----- nvinfo : EIATTR_EXIT_INSTR_OFFSETS
	.align		4
        /*0058*/ 	.byte	0x04, 0x1c
        /*005a*/ 	.short	(.L_14641 - .L_14640)


	//   ....[0]....
.L_14640:
        /*005c*/ 	.word	0x00000070


	//   ....[1]....
        /*0060*/ 	.word	0x00000130


	//----- nvinfo : EIATTR_CBANK_PARAM_SIZE
	.align		4
.L_14641:
        /*0064*/ 	.byte	0x03, 0x19
        /*0066*/ 	.short	0x001c


	//----- nvinfo : EIATTR_PARAM_CBANK
	.align		4
        /*0068*/ 	.byte	0x04, 0x0a
        /*006a*/ 	.short	(.L_14643 - .L_14642)
	.align		4
.L_14642:
        /*006c*/ 	.word	index@(.nv.constant0._Z10add_kernelILx461EEvPfS0_S0_i)
        /*0070*/ 	.short	0x0380
        /*0072*/ 	.short	0x001c


	//----- nvinfo : EIATTR_SW_WAR
	.align		4
.L_14643:
        /*0074*/ 	.byte	0x04, 0x36
        /*0076*/ 	.short	(.L_14645 - .L_14644)
.L_14644:
        /*0078*/ 	.word	0x00000008
.L_14645:


//--------------------- .nv.info._Z10add_kernelILx460EEvPfS0_S0_i --------------------------
	.section	.nv.info._Z10add_kernelILx460EEvPfS0_S0_i,"",@"SHT_CUDA_INFO"
	.sectionflags	@""
	.align	4


	//----- nvinfo : EIATTR_CUDA_API_VERSION
	.align		4
        /*0000*/ 	.byte	0x04, 0x37
        /*0002*/ 	.short	(.L_14647 - .L_14646)
.L_14646:
        /*0004*/ 	.word	0x00000082


	//----- nvinfo : EIATTR_KPARAM_INFO
	.align		4
.L_14647:
        /*0008*/ 	.byte	0x04, 0x17
        /*000a*/ 	.short	(.L_14649 - .L_14648)
.L_14648:
        /*000c*/ 	.word	0x00000000
        /*0010*/ 	.short	0x0003
        /*0012*/ 	.short	0x0018
        /*0014*/ 	.byte	0x00, 0xf0, 0x11, 0x00


	//----- nvinfo : EIATTR_KPARAM_INFO
	.align		4
.L_14649:
        /*0018*/ 	.byte	0x04, 0x17
        /*001a*/ 	.short	(.L_14651 - .L_14650)
.L_14650:
        /*001c*/ 	.word	0x00000000
        /*0020*/ 	.short	0x0002
        /*0022*/ 	.short	0x0010
        /*0024*/ 	.byte	0x00, 0xf5, 0x21, 0x00


	//----- nvinfo : EIATTR_KPARAM_INFO
	.align		4
.L_14651:
        /*0028*/ 	.byte	0x04, 0x17
        /*002a*/ 	.short	(.L_14653 - .L_14652)
.L_14652:
        /*002c*/ 	.word	0x00000000
        /*0030*/ 	.short	0x0001
        /*0032*/ 	.short	0x0008
        /*0034*/ 	.byte	0x00, 0xf5, 0x21, 0x00


	//----- nvinfo : EIATTR_KPARAM_INFO
	.align		4
.L_14653:
        /*0038*/ 	.byte	0x04, 0x17
        /*003a*/ 	.short	(.L_14655 - .L_14654)
.L_14654:
        /*003c*/ 	.word	0x00000000
        /*0040*/ 	.short	0x0000
        /*0042*/ 	.short	0x0000
        /*0044*/ 	.byte	0x00, 0xf5, 0x21, 0x00


	//----- nvinfo : EIATTR_SPARSE_MMA_MASK
	.align		4
.L_14655:
        /*0048*/ 	.byte	0x03, 0x50
        /*004a*/ 	.short	0x0000


	//----- nvinfo : EIATTR_MAXREG_COUNT
	.align		4
        /*004c*/ 	.byte	0x03, 0x1b
        /*004e*/ 	.short	0x00ff


	//----- nvinfo : EIATTR_MERCURY_ISA_VERSION
	.align		4
        /*0050*/ 	.byte	0x03, 0x5f
        /*0052*/ 	.short	0x0101


	//----- nvinfo : EIATTR_VRC_CTA_INIT_COUNT
	.align		4
        /*0054*/ 	.byte	0x02, 0x4a
	.zero		1
	.zero		1


	//----- nvinfo : EIATTR_EXIT_INSTR_OFFSETS
	.align		4
        /*0058*/ 	.byte	0x04, 0x1c
        /*005a*/ 	.short	(.L_14657 - .L_14656)


	//   ....[0]....
.L_14656:
        /*005c*/ 	.word	0x00000070


	//   ....[1]....
        /*0060*/ 	.word	0x00000130


	//----- nvinfo : EIATTR_CBANK_PARAM_SIZE
	.align		4
.L_14657:
        /*0064*/ 	.byte	0x03, 0x19
        /*0066*/ 	.short	0x001c


	//----- nvinfo : EIATTR_PARAM_CBANK
	.align		4
        /*0068*/ 	.byte	0x04, 0x0a
        /*006a*/ 	.short	(.L_14659 - .L_14658)
	.align		4
.L_14658:
        /*006c*/ 	.word	index@(.nv.constant0._Z10add_kernelILx460EEvPfS0_S0_i)
        /*0070*/ 	.short	0x0380
        /*0072*/ 	.short	0x001c


	//----- nvinfo : EIATTR_SW_WAR
	.align		4
.L_14659:
        /*0074*/ 	.byte	0x04, 0x36
        /*0076*/ 	.short	(.L_14661 - .L_14660)
.L_14660:
        /*0078*/ 	.word	0x00000008
.L_14661:


//--------------------- .nv.info._Z10add_kernelILx459EEvPfS0_S0_i --------------------------
	.section	.nv.info._Z10add_kernelILx459EEvPfS0_S0_i,"",@"SHT_CUDA_INFO"
	.sectionflags	@""
	.align	4


	//----- nvinfo : EIATTR_CUDA_API_VERSION
	.align		4
        /*0000*/ 	.byte	0x04, 0x37
        /*0002*/ 	.short	(.L_14663 - .L_14662)
.L_14662:
        /*0004*/ 	.word	0x00000082


	//----- nvinfo : EIATTR_KPARAM_INFO
	.align		4
.L_14663:
        /*0008*/ 	.byte	0x04, 0x17
        /*000a*/ 	.short	(.L_14665 - .L_14664)
.L_14664:
        /*000c*/ 	.word	0x00000000
        /*0010*/ 	.short	0x0003
        /*0012*/ 	.short	0x0018
        /*0014*/ 	.byte	0x00, 0xf0, 0x11, 0x00


	//----- nvinfo : EIATTR_KPARAM_INFO
	.align		4
.L_14665:
        /*0018*/ 	.byte	0x04, 0x17
        /*001a*/ 	.short	(.L_14667 - .L_14666)
.L_14666:
        /*001c*/ 	.word	0x00000000
        /*0020*/ 	.short	0x0002
        /*0022*/ 	.short	0x0010
        /*0024*/ 	.byte	0x00, 0xf5, 0x21, 0x00


	//----- nvinfo : EIATTR_KPARAM_INFO
	.align		4
.L_14667:
        /*0028*/ 	.byte	0x04, 0x17
        /*002a*/ 	.short	(.L_14669 - .L_14668)
.L_14668:
        /*002c*/ 	.word	0x00000000
        /*0030*/ 	.short	0x0001
        /*0032*/ 	.short	0x0008
        /*0034*/ 	.byte	0x00, 0xf5, 0x21, 0x00


	//----- nvinfo : EIATTR_KPARAM_INFO
	.align		4
.L_14669:
        /*0038*/ 	.byte	0x04, 0x17
        /*003a*/ 	.short	(.L_14671 - .L_14670)
.L_14670:
        /*003c*/ 	.word	0x00000000
        /*0040*/ 	.short	0x0000
        /*0042*/ 	.short	0x0000
        /*0044*/ 	.byte	0x00, 0xf5, 0x21, 0x00


	//----- nvinfo : EIATTR_SPARSE_MMA_MASK
	.align		4
.L_14671:
        /*0048*/ 	.byte	0x03, 0x50
        /*004a*/ 	.short	0x0000


	//----- nvinfo : EIATTR_MAXREG_COUNT
	.align		4
        /*004c*/ 	.byte	0x03, 0x1b
        /*004e*/ 	.short	0x00ff


	//----- nvinfo : EIATTR_MERCURY_ISA_VERSION
	.align		4
        /*0050*/ 	.byte	0x03, 0x5f
        /*0052*/ 	.short	0x0101


	//----- nvinfo : EIATTR_VRC_CTA_INIT_COUNT
	.align		4
        /*0054*/ 	.byte	0x02, 0x4a
	.zero		1
	.zero		1


	//----- nvinfo : EIATTR_EXIT_INSTR_OFFSETS
	.align		4
        /*0058*/ 	.byte	0x04, 0x1c
        /*005a*/ 	.short	(.L_14673 - .L_14672)


	//   ....[0]....
.L_14672:
        /*005c*/ 	.word	0x00000070


	//   ....[1]....
        /*0060*/ 	.word	0x00000130


	//----- nvinfo : EIATTR_CBANK_PARAM_SIZE
	.align		4
.L_14673:
        /*0064*/ 	.byte	0x03, 0x19
        /*0066*/ 	.short	0x001c


	//----- nvinfo : EIATTR_PARAM_CBANK
	.align		4
        /*0068*/ 	.byte	0x04, 0x0a
        /*006a*/ 	.short	(.L_14675 - .L_14674)
	.align		4
.L_14674:
        /*006c*/ 	.word	index@(.nv.constant0._Z10add_kernelILx459EEvPfS0_S0_i)
        /*0070*/ 	.short	0x0380
        /*0072*/ 	.short	0x001c


	//----- nvinfo : EIATTR_SW_WAR
	.align		4
.L_14675:
        /*0074*/ 	.byte	0x04, 0x36
        /*0076*/ 	.short	(.L_14677 - .L_14676)
.L_14676:
        /*0078*/ 	.word	0x00000008
.L_14677:


//--------------------- .nv.info._Z10add_kernelILx458EEvPfS0_S0_i --------------------------
	.section	.nv.info._Z10add_kernelILx458EEvPfS0_S0_i,"",@"SHT_CUDA_INFO"
	.sectionflags	@""
	.align	4


	//----- nvinfo : EIATTR_CUDA_API_VERSION
	.align		4
        /*0000*/ 	.byte	0x04, 0x37
        /*0002*/ 	.short	(.L_14679 - .L_14678)
.L_14678:
        /*0004*/ 	.word	0x00000082


	//----- nvinfo : EIATTR_KPARAM_INFO
	.align		4
.L_14679:
        /*0008*/ 	.byte	0x04, 0x17
        /*000a*/ 	.short	(.L_14681 - .L_14680)
.L_14680:
        /*000c*/ 	.word	0x00000000
        /*0010*/ 	.short	0x0003
        /*0012*/ 	.short	0x0018
        /*0014*/ 	.byte	0x00, 0xf0, 0x11, 0x00


	//----- nvinfo : EIATTR_KPARAM_INFO
	.align		4
.L_14681:
        /*0018*/ 	.byte	0x04, 0x17
        /*001a*/ 	.short	(.L_14683 - .L_14682)
.L_14682:
        /*001c*/ 	.word	0x00000000
        /*0020*/ 	.short	0x0002
        /*0022*/ 	.short	0x0010
        /*0024*/ 	.byte	0x00, 0xf5, 0x21, 0x00


	//----- nvinfo : EIATTR_KPARAM_INFO
	.align		4
.L_14683:
        /*0028*/ 	.byte	0x04, 0x17
        /*002a*/ 	.short	(.L_14685 - .L_14684)
.L_14684:
        /*002c*/ 	.word	0x00000000
        /*0030*/ 	.short	0x0001
        /*0032*/ 	.short	0x0008
        /*0034*/ 	.byte	0x00, 0xf5, 0x21, 0x00


	//----- nvinfo : EIATTR_KPARAM_INFO
	.align		4
.L_14685:
        /*0038*/ 	.byte	0x04, 0x17
        /*003a*/ 	.short	(.L_14687 - .L_14686)
.L_14686:
        /*003c*/ 	.word	0x00000000
        /*0040*/ 	.short	0x0000
        /*0042*/ 	.short	0x0000
        /*0044*/ 	.byte	0x00, 0xf5, 0x21, 0x00


	//----- nvinfo : EIATTR_SPARSE_MMA_MASK
	.align		4
.L_14687:
        /*0048*/ 	.byte	0x03, 0x50
        /*004a*/ 	.short	0x0000


	//----- nvinfo : EIATTR_MAXREG_COUNT
	.align		4
        /*004c*/ 	.byte	0x03, 0x1b
        /*004e*/ 	.short	0x00ff


	//----- nvinfo : EIATTR_MERCURY_ISA_VERSION
	.align		4
        /*0050*/ 	.byte	0x03, 0x5f
        /*0052*/ 	.short	0x0101


	//----- nvinfo : EIATTR_VRC_CTA_INIT_COUNT
	.align		4
        /*0054*/ 	.byte	0x02, 0x4a
	.zero		1
	.zero		1


	//----- nvinfo : EIATTR_EXIT_INSTR_OFFSETS
	.align		4
        /*0058*/ 	.byte	0x04, 0x1c
        /*005a*/ 	.short	(.L_14689 - .L_14688)


	//   ....[0]....
.L_14688:
        /*005c*/ 	.word	0x00000070


	//   ....[1]....
        /*0060*/ 	.word	0x00000130


	//----- nvinfo : EIATTR_CBANK_PARAM_SIZE
	.align		4
.L_14689:
        /*0064*/ 	.byte	0x03, 0x19
        /*0066*/ 	.short	0x001c


	//----- nvinfo : EIATTR_PARAM_CBANK
	.align		4
        /*0068*/ 	.byte	0x04, 0x0a
        /*006a*/ 	.short	(.L_14691 - .L_14690)
	.align		4
.L_14690:
        /*006c*/ 	.word	index@(.nv.constant0._Z10add_kernelILx458EEvPfS0_S0_i)
        /*0070*/ 	.short	0x0380
        /*0072*/ 	.short	0x001c


	//----- nvinfo : EIATTR_SW_WAR
	.align		4
.L_14691:
        /*0074*/ 	.byte	0x04, 0x36
        /*0076*/ 	.short	(.L_14693 - .L_14692)
.L_14692:
        /*0078*/ 	.word	0x00000008
.L_14693:


//--------------------- .nv.info._Z10add_kernelILx457EEvPfS0_S0_i --------------------------
	.section	.nv.info._Z10add_kernelILx457EEvPfS0_S0_i,"",@"SHT_CUDA_INFO"
	.sectionflags	@""
	.align	4


	//----- nvinfo : EIATTR_CUDA_API_VERSION
	.align		4
        /*0000*/ 	.byte	0x04, 0x37
        /*0002*/ 	.short	(.L_14695 - .L_14694)
.L_14694:
        /*0004*/ 	.word	0x00000082


	//----- nvinfo : EIATTR_KPARAM_INFO
	.align		4
.L_14695:
        /*0008*/ 	.byte	0x04, 0x17
        /*000a*/ 	.short	(.L_14697 - .L_14696)
.L_14696:
        /*000c*/ 	.word	0x00000000
        /*0010*/ 	.short	0x0003
        /*0012*/ 	.short	0x0018
        /*0014*/ 	.byte	0x00, 0xf0, 0x11, 0x00


	//----- nvinfo : EIATTR_KPARAM_INFO
	.align		4
.L_14697:
        /*0018*/ 	.byte	0x04, 0x17
        /*001a*/ 	.short	(.L_14699 - .L_14698)
.L_14698:
        /*001c*/ 	.word	0x00000000
        /*0020*/ 	.short	0x0002
        /*0022*/ 	.short	0x0010
        /*0024*/ 	.byte	0x00, 0xf5, 0x21, 0x00


	//----- nvinfo : EIATTR_KPARAM_INFO
	.align		4
.L_14699:
        /*0028*/ 	.byte	0x04, 0x17
        /*002a*/ 	.short	(.L_14701 - .L_14700)
.L_14700:
        /*002c*/ 	.word	0x00000000
        /*0030*/ 	.short	0x0001
        /*0032*/ 	.short	0x0008
        /*0034*/ 	.byte	0x00, 0xf5, 0x21, 0x00


	//----- nvinfo : EIATTR_KPARAM_INFO
	.align		4
.L_14701:
        /*0038*/ 	.byte	0x04, 0x17
        /*003a*/ 	.short	(.L_14703 - .L_14702)
.L_14702:
        /*003c*/ 	.word	0x00000000
        /*0040*/ 	.short	0x0000
        /*0042*/ 	.short	0x0000
        /*0044*/ 	.byte	0x00, 0xf5, 0x21, 0x00


	//----- nvinfo : EIATTR_SPARSE_MMA_MASK
	.align		4
.L_14703:
        /*0048*/ 	.byte	0x03, 0x50
        /*004a*/ 	.short	0x0000


	//----- nvinfo : EIATTR_MAXREG_COUNT
	.align		4
        /*004c*/ 	.byte	0x03, 0x1b
        /*004e*/ 	.short	0x00ff


	//----- nvinfo : EIATTR_MERCURY_ISA_VERSION
	.align		4
        /*0050*/ 	.byte	0x03, 0x5f
        /*0052*/ 	.short	0x0101


	//----- nvinfo : EIATTR_VRC_CTA_INIT_COUNT
	.align		4
        /*0054*/ 	.byte	0x02, 0x4a
	.zero		1
	.zero		1


	//----- nvinfo : EIATTR_EXIT_INSTR_OFFSETS
	.align		4
        /*0058*/ 	.byte	0x04, 0x1c
        /*005a*/ 	.short	(.L_14705 - .L_14704)


	//   ....[0]....
.L_14704:
        /*005c*/ 	.word	0x00000070


	//   ....[1]....
        /*0060*/ 	.word	0x00000130


	//----- nvinfo : EIATTR_CBANK_PARAM_SIZE
	.align		4
.L_14705:
        /*0064*/ 	.byte	0x03, 0x19
        /*0066*/ 	.short	0x001c


	//----- nvinfo : EIATTR_PARAM_CBANK
	.align		4
        /*0068*/ 	.byte	0x04, 0x0a
        /*006a*/ 	.short	(.L_14707 - .L_14706)
	.align		4
.L_14706:
        /*006c*/ 	.word	index@(.nv.constant0._Z10add_kernelILx457EEvPfS0_S0_i)
        /*0070*/ 	.short	0x0380
        /*0072*/ 	.short	0x001c


	//----- nvinfo : EIATTR_SW_WAR
	.align		4
.L_14707:
        /*0074*/ 	.byte	0x04, 0x36
        /*0076*/ 	.short	(.L_14709 - .L_14708)
.L_14708:
        /*0078*/ 	.word	0x00000008
.L_14709:


//--------------------- .nv.info._Z10add_kernelILx456EEvPfS0_S0_i --------------------------
	.section	.nv.info._Z10add_kernelILx456EEvPfS0_S0_i,"",@"SHT_CUDA_INFO"
	.sectionflags	@""
	.align	4


	//----- nvinfo : EIATTR_CUDA_API_VERSION
	.align		4
        /*0000*/ 	.byte	0x04, 0x37
        /*0002*/ 	.short	(.L_14711 - .L_14710)
.L_14710:
        /*0004*/ 	.word	0x00000082


	//----- nvinfo : EIATTR_KPARAM_INFO
	.align		4
.L_14711:
        /*0008*/ 	.byte	0x04, 0x17
        /*000a*/ 	.short	(.L_14713 - .L_14712)
.L_14712:
        /*000c*/ 	.word	0x00000000
        /*0010*/ 	.short	0x0003
        /*0012*/ 	.short	0x0018
        /*0014*/ 	.byte	0x00, 0xf0, 0x11, 0x00


	//----- nvinfo : EIATTR_KPARAM_INFO
	.align		4
.L_14713:
        /*0018*/ 	.byte	0x04, 0x17
        /*001a*/ 	.short	(.L_14715 - .L_14714)
.L_14714:
        /*001c*/ 	.word	0x00000000
        /*0020*/ 	.short	0x0002
        /*0022*/ 	.short	0x0010
        /*0024*/ 	.byte	0x00, 0xf5, 0x21, 0x00


	//----- nvinfo : EIATTR_KPARAM_INFO
	.align		4
.L_14715:
        /*0028*/ 	.byte	0x04, 0x17
        /*002a*/ 	.short	(.L_14717 - .L_14716)
.L_14716:
        /*002c*/ 	.word	0x00000000
        /*0030*/ 	.short	0x0001
        /*0032*/ 	.short	0x0008
        /*0034*/ 	.byte	0x00, 0xf5, 0x21, 0x00


	//----- nvinfo : EIATTR_KPARAM_INFO
	.align		4
.L_14717:
        /*0038*/ 	.byte	0x04, 0x17
        /*003a*/ 	.short	(.L_14719 - .L_14718)
.L_14718:
        /*003c*/ 	.word	0x00000000
        /*0040*/ 	.short	0x0000
        /*0042*/ 	.short	0x0000
        /*0044*/ 	.byte	0x00, 0xf5, 0x21, 0x00


	//----- nvinfo : EIATTR_SPARSE_MMA_MASK
	.align		4
.L_14719:
        /*0048*/ 	.byte	0x03, 0x50
        /*004a*/ 	.short	0x0000


	//----- nvinfo : EIATTR_MAXREG_COUNT
	.align		4
        /*004c*/ 	.byte	0x03, 0x1b
        /*004e*/ 	.short	0x00ff


	//----- nvinfo : EIATTR_MERCURY_ISA_VERSION
	.align		4
        /*0050*/ 	.byte	0x03, 0x5f
        /*0052*/ 	.short	0x0101


	//----- nvinfo : EIATTR_VRC_CTA_INIT_COUNT
	.align		4
        /*0054*/ 	.byte	0x02, 0x4a
	.zero		1
	.zero		1


	//----- nvinfo : EIATTR_EXIT_INSTR_OFFSETS
	.align		4
        /*0058*/ 	.byte	0x04, 0x1c
        /*005a*/ 	.short	(.L_14721 - .L_14720)


	//   ....[0]....
.L_14720:
        /*005c*/ 	.word	0x00000070


	//   ....[1]....
        /*0060*/ 	.word	0x00000130


	//----- nvinfo : EIATTR_CBANK_PARAM_SIZE
	.align		4
.L_14721:
        /*0064*/ 	.byte	0x03, 0x19
        /*0066*/ 	.short	0x001c


	//----- nvinfo : EIATTR_PARAM_CBANK
	.align		4
        /*0068*/ 	.byte	0x04, 0x0a
        /*006a*/ 	.short	(.L_14723 - .L_14722)
	.align		4
.L_14722:
        /*006c*/ 	.word	index@(.nv.constant0._Z10add_kernelILx456EEvPfS0_S0_i)
        /*0070*/ 	.short	0x0380
        /*0072*/ 	.short	0x001c


	//----- nvinfo : EIATTR_SW_WAR
	.align		4
.L_14723:
        /*0074*/ 	.byte	0x04, 0x36
        /*0076*/ 	.short	(.L_14725 - .L_14724)
.L_14724:
        /*0078*/ 	.word	0x00000008
.L_14725:


//--------------------- .nv.info._Z10add_kernelILx455EEvPfS0_S0_i --------------------------
	.section	.nv.info._Z10add_kernelILx455EEvPfS0_S0_i,"",@"SHT_CUDA_INFO"
	.sectionflags	@""
	.align	4


	//----- nvinfo : EIATTR_CUDA_API_VERSION
	.align		4
        /*0000*/ 	.byte	0x04, 0x37
        /*0002*/ 	.short	(.L_14727 - .L_14726)
.L_14726:
        /*0004*/ 	.word	0x00000082


	//----- nvinfo : EIATTR_KPARAM_INFO
	.align		4
.L_14727:
        /*0008*/ 	.byte	0x04, 0x17
        /*000a*/ 	.short	(.L_14729 - .L_14728)
.L_14728:
        /*000c*/ 	.word	0x00000000
        /*0010*/ 	.short	0x0003
        /*0012*/ 	.short	0x0018
        /*0014*/ 	.byte	0x00, 0xf0, 0x11, 0x00


	//----- nvinfo : EIATTR_KPARAM_INFO
	.align		4
.L_14729:
        /*0018*/ 	.byte	0x04, 0x17
        /*001a*/ 	.short	(.L_14731 - .L_14730)
.L_14730:
        /*001c*/ 	.word	0x00000000
        /*0020*/ 	.short	0x0002
        /*0022*/ 	.short	0x0010
        /*0024*/ 	.byte	0x00, 0xf5, 0x21, 0x00


	//----- nvinfo : EIATTR_KPARAM_INFO
	.align		4
.L_14731:
        /*0028*/ 	.byte	0x04, 0x17
        /*002a*/ 	.short	(.L_14733 - .L_14732)
.L_14732:
        /*002c*/ 	.word	0x00000000
        /*0030*/ 	.short	0x0001
        /*0032*/ 	.short	0x0008
        /*0034*/ 	.byte	0x00, 0xf5, 0x21, 0x00


	//----- nvinfo : EIATTR_KPARAM_INFO
	.align		4
.L_14733:
        /*0038*/ 	.byte	0x04, 0x17
        /*003a*/ 	.short	(.L_14735 - .L_14734)
.L_14734:
        /*003c*/ 	.word	0x00000000
        /*0040*/ 	.short	0x0000
        /*0042*/ 	.short	0x0000
        /*0044*/ 	.byte	0x00, 0xf5, 0x21, 0x00


	//----- nvinfo : EIATTR_SPARSE_MMA_MASK
	.align		4
.L_14735:
        /*0048*/ 	.byte	0x03, 0x50
        /*004a*/ 	.short	0x0000


	//----- nvinfo : EIATTR_MAXREG_COUNT
	.align		4
        /*004c*/ 	.byte	0x03, 0x1b
        /*004e*/ 	.short	0x00ff


	//----- nvinfo : EIATTR_MERCURY_ISA_VERSION
	.align		4
        /*0050*/ 	.byte	0x03, 0x5f
        /*0052*/ 	.short	0x0101


	//----- nvinfo : EIATTR_VRC_CTA_INIT_COUNT
	.align		4
        /*0054*/ 	.byte	0x02, 0x4a
	.zero		1
	.zero		1


	//----- nvinfo : EIATTR_EXIT_INSTR_OFFSETS
	.align		4
        /*0058*/ 	.byte	0x04, 0x1c
        /*005a*/ 	.short	(.L_14737 - .L_14736)


	//   ....[0]....
.L_14736:
        /*005c*/ 	.word	0x00000070


	//   ....[1]....
        /*0060*/ 	.word	0x00000130


	//----- nvinfo : EIATTR_CBANK_PARAM_SIZE
	.align		4
.L_14737:
        /*0064*/ 	.byte	0x03, 0x19
        /*0066*/ 	.short	0x001c


	//----- nvinfo : EIATTR_PARAM_CBANK
	.align		4
        /*0068*/ 	.byte	0x04, 0x0a
        /*006a*/ 	.short	(.L_14739 - .L_14738)
	.align		4
.L_14738:
        /*006c*/ 	.word	index@(.nv.constant0._Z10add_kernelILx455EEvPfS0_S0_i)
        /*0070*/ 	.short	0x0380
        /*0072*/ 	.short	0x001c


	//----- nvinfo : EIATTR_SW_WAR
	.align		4
.L_14739:
        /*0074*/ 	.byte	0x04, 0x36
        /*0076*/ 	.short	(.L_14741 - .L_14740)
.L_14740:
        /*0078*/ 	.word	0x00000008
.L_14741:


//--------------------- .nv.info._Z10add_kernelILx454EEvPfS0_S0_i --------------------------
	.section	.nv.info._Z10add_kernelILx454EEvPfS0_S0_i,"",@"SHT_CUDA_INFO"
	.sectionflags	@""
	.align	4


	//----- nvinfo : EIATTR_CUDA_API_VERSION
	.align		4
        /*0000*/ 	.byte	0x04, 0x37
        /*0002*/ 	.short	(.L_14743 - .L_14742)
.L_14742:
        /*0004*/ 	.word	0x00000082


	//----- nvinfo : EIATTR_KPARAM_INFO
	.align		4
.L_14743:
        /*0008*/ 	.byte	0x04, 0x17
        /*000a*/ 	.short	(.L_14745 - .L_14744)
.L_14744:
        /*000c*/ 	.word	0x00000000
        /*0010*/ 	.short	0x0003
        /*0012*/ 	.short	0x0018
        /*0014*/ 	.byte	0x00, 0xf0, 0x11, 0x00


	//----- nvinfo : EIATTR_KPARAM_INFO
	.align		4
.L_14745:
        /*0018*/ 	.byte	0x04, 0x17
        /*001a*/ 	.short	(.L_14747 - .L_14746)
.L_14746:
        /*001c*/ 	.word	0x00000000
        /*0020*/ 	.short	0x0002
        /*0022*/ 	.short	0x0010
        /*0024*/ 	.byte	0x00, 0xf5, 0x21, 0x00


	//----- nvinfo : EIATTR_KPARAM_INFO
	.align		4
.L_14747:
        /*0028*/ 	.byte	0x04, 0x17
        /*002a*/ 	.short	(.L_14749 - .L_14748)
.L_14748:
        /*002c*/ 	.word	0x00000000
        /*0030*/ 	.short	0x0001
        /*0032*/ 	.short	0x0008
        /*0034*/ 	.byte	0x00, 0xf5, 0x21, 0x00


	//----- nvinfo : EIATTR_KPARAM_INFO
	.align		4
.L_14749:
        /*0038*/ 	.byte	0x04, 0x17
        /*003a*/ 	.short	(.L_14751 - .L_14750)
.L_14750:
        /*003c*/ 	.word	0x00000000
        /*0040*/ 	.short	0x0000
        /*0042*/ 	.short	0x0000
        /*0044*/ 	.byte	0x00, 0xf5, 0x21, 0x00


	//----- nvinfo : EIATTR_SPARSE_MMA_MASK
	.align		4
.L_14751:
        /*0048*/ 	.byte	0x03, 0x50
        /*004a*/ 	.short	0x0000


	//----- nvinfo : EIATTR_MAXREG_COUNT
	.align		4
        /*004c*/ 	.byte	0x03, 0x1b
        /*004e*/ 	.short	0x00ff


	//----- nvinfo : EIATTR_MERCURY_ISA_VERSION
	.align		4
        /*0050*/ 	.byte	0x03, 0x5f
        /*0052*/ 	.short	0x0101


	//----- nvinfo : EIATTR_VRC_CTA_INIT_COUNT
	.align		4
        /*0054*/ 	.byte	0x02, 0x4a
	.zero		1
	.zero		1


	//----- nvinfo : EIATTR_EXIT_INSTR_OFFSETS
	.align		4
        /*0058*/ 	.byte	0x04, 0x1c
        /*005a*/ 	.short	(.L_14753 - .L_14752)


	//   ....[0]....
.L_14752:
        /*005c*/ 	.word	0x00000070


	//   ....[1]....
        /*0060*/ 	.word	0x00000130


	//----- nvinfo : EIATTR_CBANK_PARAM_SIZE
	.align		4
.L_14753:
        /*0064*/ 	.byte	0x03, 0x19
        /*0066*/ 	.short	0x001c


	//----- nvinfo : EIATTR_PARAM_CBANK
	.align		4
        /*0068*/ 	.byte	0x04, 0x0a
        /*006a*/ 	.short	(.L_14755 - .L_14754)
	.align		4
.L_14754:
        /*006c*/ 	.word	index@(.nv.constant0._Z10add_kernelILx454EEvPfS0_S0_i)
        /*0070*/ 	.short	0x0380
        /*0072*/ 	.short	0x001c


	//----- nvinfo : EIATTR_SW_WAR
	.align		4
.L_14755:
        /*0074*/ 	.byte	0x04, 0x36
        /*0076*/ 	.short	(.L_14757 - .L_14756)
.L_14756:
        /*0078*/ 	.word	0x00000008
.L_14757:


//--------------------- .nv.info._Z10add_kernelILx453EEvPfS0_S0_i --------------------------
	.section	.nv.info._Z10add_kernelILx453EEvPfS0_S0_i,"",@"SHT_CUDA_INFO"
	.sectionflags	@""
	.align	4


	//----- nvinfo : EIATTR_CUDA_API_VERSION
	.align		4
        /*0000*/ 	.byte	0x04, 0x37
        /*0002*/ 	.short	(.L_14759 - .L_14758)
.L_14758:
        /*0004*/ 	.word	0x00000082


	//----- nvinfo : EIATTR_KPARAM_INFO
	.align		4
.L_14759:
        /*0008*/ 	.byte	0x04, 0x17
        /*000a*/ 	.short	(.L_14761 - .L_14760)
.L_14760:
        /*000c*/ 	.word	0x00000000
        /*0010*/ 	.short	0x0003
        /*0012*/ 	.short	0x0018
        /*0014*/ 	.byte	0x00, 0xf0, 0x11, 0x00


	//----- nvinfo : EIATTR_KPARAM_INFO
	.align		4
.L_14761:
        /*0018*/ 	.byte	0x04, 0x17
        /*001a*/ 	.short	(.L_14763 - .L_14762)
.L_14762:
        /*001c*/ 	.word	0x00000000
        /*0020*/ 	.short	0x0002
        /*0022*/ 	.short	0x0010
        /*0024*/ 	.byte	0x00, 0xf5, 0x21, 0x00


	//----- nvinfo : EIATTR_KPARAM_INFO
	.align		4
.L_14763:
        /*0028*/ 	.byte	0x04, 0x17
        /*002a*/ 	.short	(.L_14765 - .L_14764)
.L_14764:
        /*002c*/ 	.word	0x00000000
        /*0030*/ 	.short	0x0001
        /*0032*/ 	.short	0x0008
        /*0034*/ 	.byte	0x00, 0xf5, 0x21, 0x00


	//----- nvinfo : EIATTR_KPARAM_INFO
	.align		4
.L_14765:
        /*0038*/ 	.byte	0x04, 0x17
        /*003a*/ 	.short	(.L_14767 - .L_14766)
.L_14766:
        /*003c*/ 	.word	0x00000000
        /*0040*/ 	.short	0x0000
        /*0042*/ 	.short	0x0000
        /*0044*/ 	.byte	0x00, 0xf5, 0x21, 0x00


	//----- nvinfo : EIATTR_SPARSE_MMA_MASK
	.align		4
.L_14767:
        /*0048*/ 	.byte	0x03, 0x50
        /*004a*/ 	.short	0x0000


	//----- nvinfo : EIATTR_MAXREG_COUNT
	.align		4
        /*004c*/ 	.byte	0x03, 0x1b
        /*004e*/ 	.short	0x00ff


	//----- nvinfo : EIATTR_MERCURY_ISA_VERSION
	.align		4
        /*0050*/ 	.byte	0x03, 0x5f
        /*0052*/ 	.short	0x0101


	//----- nvinfo : EIATTR_VRC_CTA_INIT_COUNT
	.align		4
        /*0054*/ 	.byte	0x02, 0x4a
	.zero		1
	.zero		1


	//----- nvinfo : EIATTR_EXIT_INSTR_OFFSETS
	.align		4
        /*0058*/ 	.byte	0x04, 0x1c
        /*005a*/ 	.short	(.L_14769 - .L_14768)


	//   ....[0]....
.L_14768:
        /*005c*/ 	.word	0x00000070


	//   ....[1]....
        /*0060*/ 	.word	0x00000130


	//----- nvinfo : EIATTR_CBANK_PARAM_SIZE
	.align		4
.L_14769:
        /*0064*/ 	.byte	0x03, 0x19
        /*0066*/ 	.short	0x001c


	//----- nvinfo : EIATTR_PARAM_CBANK
	.align		4
        /*0068*/ 	.byte	0x04, 0x0a
        /*006a*/ 	.short	(.L_14771 - .L_14770)
	.align		4
.L_14770:
        /*006c*/ 	.word	index@(.nv.constant0._Z10add_kernelILx453EEvPfS0_S0_i)
        /*0070*/ 	.short	0x0380
        /*0072*/ 	.short	0x001c


	//----- nvinfo : EIATTR_SW_WAR
	.align		4
.L_14771:
        /*0074*/ 	.byte	0x04, 0x36
        /*0076*/ 	.short	(.L_14773 - .L_14772)
.L_14772:
        /*0078*/ 	.word	0x00000008
.L_14773:


//--------------------- .nv.info._Z10add_kernelILx452EEvPfS0_S0_i --------------------------
	.section	.nv.info._Z10add_kernelILx452EEvPfS0_S0_i,"",@"SHT_CUDA_INFO"
	.sectionflags	@""
	.align	4


	//----- nvinfo : EIATTR_CUDA_API_VERSION
	.align		4
        /*0000*/ 	.byte	0x04, 0x37
        /*0002*/ 	.short	(.L_14775 - .L_14774)
.L_14774:
        /*0004*/ 	.word	0x00000082


	//----- nvinfo : EIATTR_KPARAM_INFO
	.align		4
.L_14775:
        /*0008*/ 	.byte	0x04, 0x17
        /*000a*/ 	.short	(.L_14777 - .L_14776)
.L_14776:
        /*000c*/ 	.word	0x00000000
        /*0010*/ 	.short	0x0003
        /*0012*/ 	.short	0x0018
        /*0014*/ 	.byte	0x00, 0xf0, 0x11, 0x00


	//----- nvinfo : EIATTR_KPARAM_INFO
	.align		4
.L_14777:
        /*0018*/ 	.byte	0x04, 0x17
        /*001a*/ 	.short	(.L_14779 - .L_14778)
.L_14778:
        /*001c*/ 	.word	0x00000000
        /*0020*/ 	.short	0x0002
        /*0022*/ 	.short	0x0010
        /*0024*/ 	.byte	0x00, 0xf5, 0x21, 0x00


	//----- nvinfo : EIATTR_KPARAM_INFO
	.align		4
.L_14779:
        /*0028*/ 	.byte	0x04, 0x17
        /*002a*/ 	.short	(.L_14781 - .L_14780)
.L_14780:
        /*002c*/ 	.word	0x00000000
        /*0030*/ 	.short	0x0001
        /*0032*/ 	.short	0x0008
        /*0034*/ 	.byte	0x00, 0xf5, 0x21, 0x00


	//----- nvinfo : EIATTR_KPARAM_INFO
	.align		4
.L_14781:
        /*0038*/ 	.byte	0x04, 0x17
        /*003a*/ 	.short	(.L_14783 - .L_14782)
.L_14782:
        /*003c*/ 	.word	0x00000000
        /*0040*/ 	.short	0x0000
        /*0042*/ 	.short	0x0000
        /*0044*/ 	.byte	0x00, 0xf5, 0x21, 0x00


	//----- nvinfo : EIATTR_SPARSE_MMA_MASK
	.align		4
.L_14783:
        /*0048*/ 	.byte	0x03, 0x50
        /*004a*/ 	.short	0x0000


	//----- nvinfo : EIATTR_MAXREG_COUNT
	.align		4
        /*004c*/ 	.byte	0x03, 0x1b
        /*004e*/ 	.short	0x00ff


	//----- nvinfo : EIATTR_MERCURY_ISA_VERSION
	.align		4
        /*0050*/ 	.byte	0x03, 0x5f
        /*0052*/ 	.short	0x0101


	//----- nvinfo : EIATTR_VRC_CTA_INIT_COUNT
	.align		4
        /*0054*/ 	.byte	0x02, 0x4a
	.zero		1
	.zero		1


	//----- nvinfo : EIATTR_EXIT_INSTR_OFFSETS
	.align		4
        /*0058*/ 	.byte	0x04, 0x1c
        /*005a*/ 	.short	(.L_14785 - .L_14784)


	//   ....[0]....
.L_14784:
        /*005c*/ 	.word	0x00000070


	//   ....[1]....
        /*0060*/ 	.word	0x00000130


	//----- nvinfo : EIATTR_CBANK_PARAM_SIZE
	.align		4
.L_14785:
        /*0064*/ 	.byte	0x03, 0x19
        /*0066*/ 	.short	0x001c


	//----- nvinfo : EIATTR_PARAM_CBANK
	.align		4
        /*0068*/ 	.byte	0x04, 0x0a
        /*006a*/ 	.short	(.L_14787 - .L_14786)
	.align		4
.L_14786:
        /*006c*/ 	.word	index@(.nv.constant0._Z10add_kernelILx452EEvPfS0_S0_i)
        /*0070*/ 	.short	0x0380
        /*0072*/ 	.short	0x001c


	//----- nvinfo : EIATTR_SW_WAR
	.align		4
.L_14787:
        /*0074*/ 	.byte	0x04, 0x36
        /*0076*/ 	.short	(.L_14789 - .L_14788)
.L_14788:
        /*0078*/ 	.word	0x00000008
.L_14789:


//--------------------- .nv.info._Z10add_kernelILx451EEvPfS0_S0_i --------------------------
	.section	.nv.info._Z10add_kernelILx451EEvPfS0_S0_i,"",@"SHT_CUDA_INFO"
	.sectionflags	@""
	.align	4


	//----- nvinfo : EIATTR_CUDA_API_VERSION
	.align		4
        /*0000*/ 	.byte	0x04, 0x37
        /*0002*/ 	.short	(.L_14791 - .L_14790)
.L_14790:
        /*0004*/ 	.word	0x00000082


	//----- nvinfo : EIATTR_KPARAM_INFO
	.align		4
.L_14791:
        /*0008*/ 	.byte	0x04, 0x17
        /*000a*/ 	.short	(.L_14793 - .L_14792)
.L_14792:
        /*000c*/ 	.word	0x00000000
        /*0010*/ 	.short	0x0003
        /*0012*/ 	.short	0x0018
        /*0014*/ 	.byte	0x00, 0xf0, 0x11, 0x00


	//----- nvinfo : EIATTR_KPARAM_INFO
	.align		4
.L_14793:
        /*0018*/ 	.byte	0x04, 0x17
        /*001a*/ 	.short	(.L_14795 - .L_14794)
.L_14794:
        /*001c*/ 	.word	0x00000000
        /*0020*/ 	.short	0x0002
        /*0022*/ 	.short	0x0010
        /*0024*/ 	.byte	0x00, 0xf5, 0x21, 0x00


	//----- nvinfo : EIATTR_KPARAM_INFO
	.align		4
.L_14795:
        /*0028*/ 	.byte	0x04, 0x17
        /*002a*/ 	.short	(.L_14797 - .L_14796)
.L_14796:
        /*002c*/ 	.word	0x00000000
        /*0030*/ 	.short	0x0001
        /*0032*/ 	.short	0x0008
        /*0034*/ 	.byte	0x00, 0xf5, 0x21, 0x00


	//----- nvinfo : EIATTR_KPARAM_INFO
	.align		4
.L_14797:
        /*0038*/ 	.byte	0x04, 0x17
        /*003a*/ 	.short	(.L_14799 - .L_14798)
.L_14798:
        /*003c*/ 	.word	0x00000000
        /*0040*/ 	.short	0x0000
        /*0042*/ 	.short	0x0000
        /*0044*/ 	.byte	0x00, 0xf5, 0x21, 0x00


	//----- nvinfo : EIATTR_SPARSE_MMA_MASK
	.align		4
.L_14799:
        /*0048*/ 	.byte	0x03, 0x50
        /*004a*/ 	.short	0x0000


	//----- nvinfo : EIATTR_MAXREG_COUNT
	.align		4
        /*004c*/ 	.byte	0x03, 0x1b
        /*004e*/ 	.short	0x00ff


	//----- nvinfo : EIATTR_MERCURY_ISA_VERSION
	.align		4
        /*0050*/ 	.byte	0x03, 0x5f
        /*0052*/ 	.short	0x0101


	//----- nvinfo : EIATTR_VRC_CTA_INIT_COUNT
	.align		4
        /*0054*/ 	.byte	0x02, 0x4a
	.zero		1
	.zero		1


	//----- nvinfo : EIATTR_EXIT_INSTR_OFFSETS
	.align		4
        /*0058*/ 	.byte	0x04, 0x1c
        /*005a*/ 	.short	(.L_14801 - .L_14800)


	//   ....[0]....
.L_14800:
        /*005c*/ 	.word	0x00000070


	//   ....[1]....
        /*0060*/ 	.word	0x00000130


	//----- nvinfo : EIATTR_CBANK_PARAM_SIZE
	.align		4
.L_14801:
        /*0064*/ 	.byte	0x03, 0x19
        /*0066*/ 	.short	0x001c


	//----- nvinfo : EIATTR_PARAM_CBANK
	.align		4
        /*0068*/ 	.byte	0x04, 0x0a
        /*006a*/ 	.short	(.L_14803 - .L_14802)
	.align		4
.L_14802:
        /*006c*/ 	.word	index@(.nv.constant0._Z10add_kernelILx451EEvPfS0_S0_i)
        /*0070*/ 	.short	0x0380
        /*0072*/ 	.short	0x001c


	//----- nvinfo : EIATTR_SW_WAR
	.align		4
.L_14803:
        /*0074*/ 	.byte	0x04, 0x36
        /*0076*/ 	.short	(.L_14805 - .L_14804)
.L_14804:
        /*0078*/ 	.word	0x00000008
.L_14805:


//--------------------- .nv.info._Z10add_kernelILx450EEvPfS0_S0_i --------------------------
	.section	.nv.info._Z10add_kernelILx450EEvPfS0_S0_i,"",@"SHT_CUDA_INFO"
	.sectionflags	@""
	.align	4


	//----- nvinfo : EIATTR_CUDA_API_VERSION
	.align		4
        /*0000*/ 	.byte	0x04, 0x37
        /*0002*/ 	.short	(.L_14807 - .L_14806)
.L_14806:
        /*0004*/ 	.word	0x00000082


	//----- nvinfo : EIATTR_KPARAM_INFO
	.align		4
.L_14807:
        /*0008*/ 	.byte	0x04, 0x17
        /*000a*/ 	.short	(.L_14809 - .L_14808)
.L_14808:
        /*000c*/ 	.word	0x00000000
        /*0010*/ 	.short	0x0003
        /*0012*/ 	.short	0x0018
        /*0014*/ 	.byte	0x00, 0xf0, 0x11, 0x00


	//----- nvinfo : EIATTR_KPARAM_INFO
	.align		4
.L_14809:
        /*0018*/ 	.byte	0x04, 0x17
        /*001a*/ 	.short	(.L_14811 - .L_14810)
.L_14810:
        /*001c*/ 	.word	0x00000000
        /*0020*/ 	.short	0x0002
        /*0022*/ 	.short	0x0010
        /*0024*/ 	.byte	0x00, 0xf5, 0x21, 0x00


	//----- nvinfo : EIATTR_KPARAM_INFO
	.align		4
.L_14811:
        /*0028*/ 	.byte	0x04, 0x17
        /*002a*/ 	.short	(.L_14813 - .L_14812)
.L_14812:
        /*002c*/ 	.word	0x00000000
        /*0030*/ 	.short	0x0001
        /*0032*/ 	.short	0x0008
        /*0034*/ 	.byte	0x00, 0xf5, 0x21, 0x00


	//----- nvinfo : EIATTR_KPARAM_INFO
	.align		4
.L_14813:
        /*0038*/ 	.byte	0x04, 0x17
        /*003a*/ 	.short	(.L_14815 - .L_14814)
.L_14814:
        /*003c*/ 	.word	0x00000000
        /*0040*/ 	.short	0x0000
        /*0042*/ 	.short	0x0000
        /*0044*/ 	.byte	0x00, 0xf5, 0x21, 0x00


	//----- nvinfo : EIATTR_SPARSE_MMA_MASK
	.align		4
.L_14815:
        /*0048*/ 	.byte	0x03, 0x50
        /*004a*/ 	.short	0x0000


	//----- nvinfo : EIATTR_MAXREG_COUNT
	.align		4
        /*004c*/ 	.byte	0x03, 0x1b
        /*004e*/ 	.short	0x00ff


	//----- nvinfo : EIATTR_MERCURY_ISA_VERSION
	.align		4
        /*0050*/ 	.byte	0x03, 0x5f
        /*0052*/ 	.short	0x0101


	//----- nvinfo : EIATTR_VRC_CTA_INIT_COUNT
	.align		4
        /*0054*/ 	.byte	0x02, 0x4a
	.zero		1
	.zero		1


	//----- nvinfo : EIATTR_EXIT_INSTR_OFFSETS
	.align		4
        /*0058*/ 	.byte	0x04, 0x1c
        /*005a*/ 	.short	(.L_14817 - .L_14816)


	//   ....[0]....
.L_14816:
        /*005c*/ 	.word	0x00000070


	//   ....[1]....
        /*0060*/ 	.word	0x00000130


	//----- nvinfo : EIATTR_CBANK_PARAM_SIZE
	.align		4
.L_14817:
        /*0064*/ 	.byte	0x03, 0x19
        /*0066*/ 	.short	0x001c


	//----- nvinfo : EIATTR_PARAM_CBANK
	.align		4
        /*0068*/ 	.byte	0x04, 0x0a
        /*006a*/ 	.short	(.L_14819 - .L_14818)
	.align		4
.L_14818:
        /*006c*/ 	.word	index@(.nv.constant0._Z10add_kernelILx450EEvPfS0_S0_i)
        /*0070*/ 	.short	0x0380
        /*0072*/ 	.short	0x001c


	//----- nvinfo : EIATTR_SW_WAR
	.align		4
.L_14819:
        /*0074*/ 	.byte	0x04, 0x36
        /*0076*/ 	.short	(.L_14821 - .L_14820)
.L_14820:
        /*0078*/ 	.word	0x00000008
.L_14821:


//--------------------- .nv.info._Z10add_kernelILx449EEvPfS0_S0_i --------------------------
	.section	.nv.info._Z10add_kernelILx449EEvPfS0_S0_i,"",@"SHT_CUDA_INFO"
	.sectionflags	@""
	.align	4


	//----- nvinfo : EIATTR_CUDA_API_VERSION
	.align		4
        /*0000*/ 	.byte	0x04, 0x37
        /*0002*/ 	.short	(.L_14823 - .L_14822)
.L_14822:
        /*0004*/ 	.word	0x00000082


	//----- nvinfo : EIATTR_KPARAM_INFO
	.align		4
.L_14823:
        /*0008*/ 	.byte	0x04, 0x17
        /*000a*/ 	.short	(.L_14825 - .L_14824)
.L_14824:
        /*000c*/ 	.word	0x00000000
        /*0010*/ 	.short	0x0003
        /*0012*/ 	.short	0x0018
        /*0014*/ 	.byte	0x00, 0xf0, 0x11, 0x00


	//----- nvinfo : EIATTR_KPARAM_INFO
	.align		4
.L_14825:
        /*0018*/ 	.byte	0x04, 0x17
        /*001a*/ 	.short	(.L_14827 - .L_14826)
.L_14826:
        /*001c*/ 	.word	0x00000000
        /*0020*/ 	.short	0x0002
        /*0022*/ 	.short	0x0010
        /*0024*/ 	.byte	0x00, 0xf5, 0x21, 0x00


	//----- nvinfo : EIATTR_KPARAM_INFO
	.align		4
.L_14827:
        /*0028*/ 	.byte	0x04, 0x17
        /*002a*/ 	.short	(.L_14829 - .L_14828)
.L_14828:
        /*002c*/ 	.word	0x00000000
        /*0030*/ 	.short	0x0001
        /*0032*/ 	.short	0x0008
        /*0034*/ 	.byte	0x00, 0xf5, 0x21, 0x00


	//----- nvinfo : EIATTR_KPARAM_INFO
	.align		4
.L_14829:
        /*0038*/ 	.byte	0x04, 0x17
        /*003a*/ 	.short	(.L_14831 - .L_14830)
.L_14830:
        /*003c*/ 	.word	0x00000000
        /*0040*/ 	.short	0x0000
        /*0042*/ 	.short	0x0000
        /*0044*/ 	.byte	0x00, 0xf5, 0x21, 0x00


	//----- nvinfo : EIATTR_SPARSE_MMA_MASK
	.align		4
.L_14831:
        /*0048*/ 	.byte	0x03, 0x50
        /*004a*/ 	.short	0x0000


	//----- nvinfo : EIATTR_MAXREG_COUNT
	.align		4
        /*004c*/ 	.byte	0x03, 0x1b
        /*004e*/ 	.short	0x00ff


	//----- nvinfo : EIATTR_MERCURY_ISA_VERSION
	.align		4
        /*0050*/ 	.byte	0x03, 0x5f
        /*0052*/ 	.short	0x0101


	//----- nvinfo : EIATTR_VRC_CTA_INIT_COUNT
	.align		4
        /*0054*/ 	.byte	0x02, 0x4a
	.zero		1
	.zero		1


	//----- nvinfo : EIATTR_EXIT_INSTR_OFFSETS
	.align		4
        /*0058*/ 	.byte	0x04, 0x1c
        /*005a*/ 	.short	(.L_14833 - .L_14832)


	//   ....[0]....
.L_14832:
        /*005c*/ 	.word	0x00000070


	//   ....[1]....
        /*0060*/ 	.word	0x00000130


	//----- nvinfo : EIATTR_CBANK_PARAM_SIZE
	.align		4
.L_14833:
        /*0064*/ 	.byte	0x03, 0x19
        /*0066*/ 	.short	0x001c


	//----- nvinfo : EIATTR_PARAM_CBANK
	.align		4
        /*0068*/ 	.byte	0x04, 0x0a
        /*006a*/ 	.short	(.L_14835 - .L_14834)
	.align		4
.L_14834:
        /*006c*/ 	.word	index@(.nv.constant0._Z10add_kernelILx449EEvPfS0_S0_i)
        /*0070*/ 	.short	0x0380
        /*0072*/ 	.short	0x001c


	//----- nvinfo : EIATTR_SW_WAR
	.align		4
.L_14835:
        /*0074*/ 	.byte	0x04, 0x36
        /*0076*/ 	.short	(.L_14837 - .L_14836)
.L_14836:
        /*0078*/ 	.word	0x00000008
.L_14837:


//--------------------- .nv.info._Z10add_kernelILx448EEvPfS0_S0_i --------------------------
	.section	.nv.info._Z10add_kernelILx448EEvPfS0_S0_i,"",@"SHT_CUDA_INFO"
	.sectionflags	@""
	.align	4


	//----- nvinfo : EIATTR_CUDA_API_VERSION
	.align		4
        /*0000*/ 	.byte	0x04, 0x37
        /*0002*/ 	.short	(.L_14839 - .L_14838)
.L_14838:
        /*0004*/ 	.word	0x00000082


	//----- nvinfo : EIATTR_KPARAM_INFO
	.align		4
.L_14839:
        /*0008*/ 	.byte	0x04, 0x17
        /*000a*/ 	.short	(.L_14841 - .L_14840)
.L_14840:
        /*000c*/ 	.word	0x00000000
        /*0010*/ 	.short	0x0003
        /*0012*/ 	.short	0x0018
        /*0014*/ 	.byte	0x00, 0xf0, 0x11, 0x00


	//----- nvinfo : EIATTR_KPARAM_INFO
	.align		4
.L_14841:
        /*0018*/ 	.byte	0x04, 0x17
        /*001a*/ 	.short	(.L_14843 - .L_14842)
.L_14842:
        /*001c*/ 	.word	0x00000000
        /*0020*/ 	.short	0x0002
        /*0022*/ 	.short	0x0010
        /*0024*/ 	.byte	0x00, 0xf5, 0x21, 0x00


	//----- nvinfo : EIATTR_KPARAM_INFO
	.align		4
.L_14843:
        /*0028*/ 	.byte	0x04, 0x17
        /*002a*/ 	.short	(.L_14845 - .L_14844)
.L_14844:
        /*002c*/ 	.word	0x00000000
        /*0030*/ 	.short	0x0001
        /*0032*/ 	.short	0x0008
        /*0034*/ 	.byte	0x00, 0xf5, 0x21, 0x00


	//----- nvinfo : EIATTR_KPARAM_INFO
	.align		4
.L_14845:
        /*0038*/ 	.byte	0x04, 0x17
        /*003a*/ 	.short	(.L_14847 - .L_14846)
.L_14846:
        /*003c*/ 	.word	0x00000000
        /*0040*/ 	.short	0x0000
        /*0042*/ 	.short	0x0000
        /*0044*/ 	.byte	0x00, 0xf5, 0x21, 0x00


	//----- nvinfo : EIATTR_SPARSE_MMA_MASK
	.align		4
.L_14847:
        /*0048*/ 	.byte	0x03, 0x50
        /*004a*/ 	.short	0x0000


	//----- nvinfo : EIATTR_MAXREG_COUNT
	.align		4
        /*004c*/ 	.byte	0x03, 0x1b
        /*004e*/ 	.short	0x00ff


	//----- nvinfo : EIATTR_MERCURY_ISA_VERSION
	.align		4
        /*0050*/ 	.byte	0x03, 0x5f
        /*0052*/ 	.short	0x0101


	//----- nvinfo : EIATTR_VRC_CTA_INIT_COUNT
	.align		4
        /*0054*/ 	.byte	0x02, 0x4a
	.zero		1
	.zero		1


	//----- nvinfo : EIATTR_EXIT_INSTR_OFFSETS
	.align		4
        /*0058*/ 	.byte	0x04, 0x1c
        /*005a*/ 	.short	(.L_14849 - .L_14848)


	//   ....[0]....
.L_14848:
        /*005c*/ 	.word	0x00000070


	//   ....[1]....
        /*0060*/ 	.word	0x00000130


	//----- nvinfo : EIATTR_CBANK_PARAM_SIZE
	.align		4
.L_14849:
        /*0064*/ 	.byte	0x03, 0x19
        /*0066*/ 	.short	0x001c


	//----- nvinfo : EIATTR_PARAM_CBANK
	.align		4
        /*0068*/ 	.byte	0x04, 0x0a
        /*006a*/ 	.short	(.L_14851 - .L_14850)
	.align		4
.L_14850:
        /*006c*/ 	.word	index@(.nv.constant0._Z10add_kernelILx448EEvPfS0_S0_i)
        /*0070*/ 	.short	0x0380
        /*0072*/ 	.short	0x001c


	//----- nvinfo : EIATTR_SW_WAR
	.align		4
.L_14851:
        /*0074*/ 	.byte	0x04, 0x36
        /*0076*/ 	.short	(.L_14853 - .L_14852)
.L_14852:
        /*0078*/ 	.word	0x00000008
.L_14853:


//--------------------- .nv.info._Z10add_kernelILx447EEvPfS0_S0_i --------------------------
	.section	.nv.info._Z10add_kernelILx447EEvPfS0_S0_i,"",@"SHT_CUDA_INFO"
	.sectionflags	@""
	.align	4


	//----- nvinfo : EIATTR_CUDA_API_VERSION
	.align		4
        /*0000*/ 	.byte	0x04, 0x37
        /*0002*/ 	.short	(.L_14855 - .L_14854)
.L_14854:
        /*0004*/ 	.word	0x00000082


	//----- nvinfo : EIATTR_KPARAM_INFO
	.align		4
.L_14855:
        /*0008*/ 	.byte	0x04, 0x17
        /*000a*/ 	.short	(.L_14857 - .L_14856)
.L_14856:
        /*000c*/ 	.word	0x00000000
        /*0010*/ 	.short	0x0003
        /*0012*/ 	.short	0x0018
        /*0014*/ 	.byte	0x00, 0xf0, 0x11, 0x00


	//----- nvinfo : EIATTR_KPARAM_INFO
	.align		4
.L_14857:
        /*0018*/ 	.byte	0x04, 0x17
        /*001a*/ 	.short	(.L_14859 - .L_14858)
.L_14858:
        /*001c*/ 	.word	0x00000000
        /*0020*/ 	.short	0x0002
        /*0022*/ 	.short	0x0010
        /*0024*/ 	.byte	0x00, 0xf5, 0x21, 0x00


	//----- nvinfo : EIATTR_KPARAM_INFO
	.align		4
.L_14859:
        /*0028*/ 	.byte	0x04, 0x17
        /*002a*/ 	.short	(.L_14861 - .L_14860)
.L_14860:
        /*002c*/ 	.word	0x00000000
        /*0030*/ 	.short	0x0001
        /*0032*/ 	.short	0x0008
        /*0034*/ 	.byte	0x00, 0xf5, 0x21, 0x00


	//----- nvinfo : EIATTR_KPARAM_INFO
	.align		4
.L_14861:
        /*0038*/ 	.byte	0x04, 0x17
        /*003a*/ 	.short	(.L_14863 - .L_14862)
.L_14862:
        /*003c*/ 	.word	0x00000000
        /*0040*/ 	.short	0x0000
        /*0042*/ 	.short	0x0000
        /*0044*/ 	.byte	0x00, 0xf5, 0x21, 0x00


	//----- nvinfo : EIATTR_SPARSE_MMA_MASK
	.align		4
.L_14863:
        /*0048*/ 	.byte	0x03, 0x50
        /*004a*/ 	.short	0x0000


	//----- nvinfo : EIATTR_MAXREG_COUNT
	.align		4
        /*004c*/ 	.byte	0x03, 0x1b
        /*004e*/ 	.short	0x00ff


	//----- nvinfo : EIATTR_MERCURY_ISA_VERSION
	.align		4
        /*0050*/ 	.byte	0x03, 0x5f
        /*0052*/ 	.short	0x0101


	//----- nvinfo : EIATTR_VRC_CTA_INIT_COUNT
	.align		4
        /*0054*/ 	.byte	0x02, 0x4a
	.zero		1
	.zero		1


	//----- nvinfo : EIATTR_EXIT_INSTR_OFFSETS
	.align		4
        /*0058*/ 	.byte	0x04, 0x1c
        /*005a*/ 	.short	(.L_14865 - .L_14864)


	//   ....[0]....
.L_14864:
        /*005c*/ 	.word	0x00000070


	//   ....[1]....
        /*0060*/ 	.word	0x00000130


	//----- nvinfo : EIATTR_CBANK_PARAM_SIZE
	.align		4
.L_14865:
        /*0064*/ 	.byte	0x03, 0x19
        /*0066*/ 	.short	0x001c


	//----- nvinfo : EIATTR_PARAM_CBANK
	.align		4
        /*0068*/ 	.byte	0x04, 0x0a
        /*006a*/ 	.short	(.L_14867 - .L_14866)
	.align		4
.L_14866:
        /*006c*/ 	.word	index@(.nv.constant0._Z10add_kernelILx447EEvPfS0_S0_i)
        /*0070*/ 	.short	0x0380
        /*0072*/ 	.short	0x001c


	//----- nvinfo : EIATTR_SW_WAR
	.align		4
.L_14867:
        /*0074*/ 	.byte	0x04, 0x36
        /*0076*/ 	.short	(.L_14869 - .L_14868)
.L_14868:
        /*0078*/ 	.word	0x00000008
.L_14869:


//--------------------- .nv.info._Z10add_kernelILx446EEvPfS0_S0_i --------------------------
	.section	.nv.info._Z10add_kernelILx446EEvPfS0_S0_i,"",@"SHT_CUDA_INFO"
	.sectionflags	@""
	.align	4


	//----- nvinfo : EIATTR_CUDA_API_VERSION
	.align		4
        /*0000*/ 	.byte	0x04, 0x37
        /*0002*/ 	.short	(.L_14871 - .L_14870)
.L_14870:
        /*0004*/ 	.word	0x00000082


	//----- nvinfo : EIATTR_KPARAM_INFO
	.align		4
.L_14871:
        /*0008*/ 	.byte	0x04, 0x17
        /*000a*/ 	.short	(.L_14873 - .L_14872)
.L_14872:
        /*000c*/ 	.word	0x00000000
        /*0010*/ 	.short	0x0003
        /*0012*/ 	.short	0x0018
        /*0014*/ 	.byte	0x00, 0xf0, 0x11, 0x00


	//----- nvinfo : EIATTR_KPARAM_INFO
	.align		4
.L_14873:
        /*0018*/ 	.byte	0x04, 0x17
        /*001a*/ 	.short	(.L_14875 - .L_14874)
.L_14874:
        /*001c*/ 	.word	0x00000000
        /*0020*/ 	.short	0x0002
        /*0022*/ 	.short	0x0010
        /*0024*/ 	.byte	0x00, 0xf5, 0x21, 0x00


	//----- nvinfo : EIATTR_KPARAM_INFO
	.align		4
.L_14875:
        /*0028*/ 	.byte	0x04, 0x17
        /*002a*/ 	.short	(.L_14877 - .L_14876)
.L_14876:
        /*002c*/ 	.word	0x00000000
        /*0030*/ 	.short	0x0001
        /*0032*/ 	.short	0x0008
        /*0034*/ 	.byte	0x00, 0xf5, 0x21, 0x00


	//----- nvinfo : EIATTR_KPARAM_INFO
	.align		4
.L_14877:
        /*0038*/ 	.byte	0x04, 0x17
        /*003a*/ 	.short	(.L_14879 - .L_14878)
.L_14878:
        /*003c*/ 	.word	0x00000000
        /*0040*/ 	.short	0x0000
        /*0042*/ 	.short	0x0000
        /*0044*/ 	.byte	0x00, 0xf5, 0x21, 0x00


	//----- nvinfo : EIATTR_SPARSE_MMA_MASK
	.align		4
.L_14879:
        /*0048*/ 	.byte	0x03, 0x50
        /*004a*/ 	.short	0x0000


	//----- nvinfo : EIATTR_MAXREG_COUNT
	.align		4
        /*004c*/ 	.byte	0x03, 0x1b
        /*004e*/ 	.short	0x00ff


	//----- nvinfo : EIATTR_MERCURY_ISA_VERSION
	.align		4
        /*0050*/ 	.byte	0x03, 0x5f
        /*0052*/ 	.short	0x0101


	//----- nvinfo : EIATTR_VRC_CTA_INIT_COUNT
	.align		4
        /*0054*/ 	.byte	0x02, 0x4a
	.zero		1
	.zero		1


	//----- nvinfo : EIATTR_EXIT_INSTR_OFFSETS
	.align		4
        /*0058*/ 	.byte	0x04, 0x1c
        /*005a*/ 	.short	(.L_14881 - .L_14880)


	//   ....[0]....
.L_14880:
        /*005c*/ 	.word	0x00000070


	//   ....[1]....
        /*0060*/ 	.word	0x00000130


	//----- nvinfo : EIATTR_CBANK_PARAM_SIZE
	.align		4
.L_14881:
        /*0064*/ 	.byte	0x03, 0x19
        /*0066*/ 	.short	0x001c


	//----- nvinfo : EIATTR_PARAM_CBANK
	.align		4
        /*0068*/ 	.byte	0x04, 0x0a
        /*006a*/ 	.short	(.L_14883 - .L_14882)
	.align		4
.L_14882:
        /*006c*/ 	.word	index@(.nv.constant0._Z10add_kernelILx446EEvPfS0_S0_i)
        /*0070*/ 	.short	0x0380
        /*0072*/ 	.short	0x001c


	//----- nvinfo : EIATTR_SW_WAR
	.align		4
.L_14883:
        /*0074*/ 	.byte	0x04, 0x36
        /*0076*/ 	.short	(.L_14885 - .L_14884)
.L_14884:
        /*0078*/ 	.word	0x00000008
.L_14885:


//--------------------- .nv.info._Z10add_kernelILx445EEvPfS0_S0_i --------------------------
	.section	.nv.info._Z10add_kernelILx445EEvPfS0_S0_i,"",@"SHT_CUDA_INFO"
	.sectionflags	@""
	.align	4


	//----- nvinfo : EIATTR_CUDA_API_VERSION
	.align		4
        /*0000*/ 	.byte	0x04, 0x37
        /*0002*/ 	.short	(.L_14887 - .L_14886)
.L_14886:
        /*0004*/ 	.word	0x00000082


	//----- nvinfo : EIATTR_KPARAM_INFO
	.align		4
.L_14887:
        /*0008*/ 	.byte	0x04, 0x17
        /*000a*/ 	.short	(.L_14889 - .L_14888)
.L_14888:
        /*000c*/ 	.word	0x00000000
        /*0010*/ 	.short	0x0003
        /*0012*/ 	.short	0x0018
        /*0014*/ 	.byte	0x00, 0xf0, 0x11, 0x00


	//----- nvinfo : EIATTR_KPARAM_INFO
	.align		4
.L_14889:
        /*0018*/ 	.byte	0x04, 0x17
        /*001a*/ 	.short	(.L_14891 - .L_14890)
.L_14890:
        /*001c*/ 	.word	0x00000000
        /*0020*/ 	.short	0x0002
        /*0022*/ 	.short	0x0010
        /*0024*/ 	.byte	0x00, 0xf5, 0x21, 0x00


	//----- nvinfo : EIATTR_KPARAM_INFO
	.align		4
.L_14891:
        /*0028*/ 	.byte	0x04, 0x17
        /*002a*/ 	.short	(.L_14893 - .L_14892)
.L_14892:
        /*002c*/ 	.word	0x00000000
        /*0030*/ 	.short	0x0001
        /*0032*/ 	.short	0x0008
        /*0034*/ 	.byte	0x00, 0xf5, 0x21, 0x00


	//----- nvinfo : EIATTR_KPARAM_INFO
	.align		4
.L_14893:
        /*0038*/ 	.byte	0x04, 0x17
        /*003a*/ 	.short	(.L_14895 - .L_14894)
.L_14894:
        /*003c*/ 	.word	0x00000000
        /*0040*/ 	.short	0x0000
        /*0042*/ 	.short	0x0000
        /*0044*/ 	.byte	0x00, 0xf5, 0x21, 0x00


	//----- nvinfo : EIATTR_SPARSE_MMA_MASK
	.align		4
.L_14895:
        /*0048*/ 	.byte	0x03, 0x50
        /*004a*/ 	.short	0x0000


	//----- nvinfo : EIATTR_MAXREG_COUNT
	.align		4
        /*004c*/ 	.byte	0x03, 0x1b
        /*004e*/ 	.short	0x00ff


	//----- nvinfo : EIATTR_MERCURY_ISA_VERSION
	.align		4
        /*0050*/ 	.byte	0x03, 0x5f
        /*0052*/ 	.short	0x0101


	//----- nvinfo : EIATTR_VRC_CTA_INIT_COUNT
	.align		4
        /*0054*/ 	.byte	0x02, 0x4a
	.zero		1
	.zero		1


	//----- nvinfo : EIATTR_EXIT_INSTR_OFFSETS
	.align		4
        /*0058*/ 	.byte	0x04, 0x1c
        /*005a*/ 	.short	(.L_14897 - .L_14896)


	//   ....[0]....
.L_14896:
        /*005c*/ 	.word	0x00000070


	//   ....[1]....
        /*0060*/ 	.word	0x00000130


	//----- nvinfo : EIATTR_CBANK_PARAM_SIZE
	.align		4
.L_14897:
        /*0064*/ 	.byte	0x03, 0x19
        /*0066*/ 	.short	0x001c


	//----- nvinfo : EIATTR_PARAM_CBANK
	.align		4
        /*0068*/ 	.byte	0x04, 0x0a
        /*006a*/ 	.short	(.L_14899 - .L_14898)
	.align		4
.L_14898:
        /*006c*/ 	.word	index@(.nv.constant0._Z10add_kernelILx445EEvPfS0_S0_i)
        /*0070*/ 	.short	0x0380
        /*0072*/ 	.short	0x001c


	//----- nvinfo : EIATTR_SW_WAR
	.align		4
.L_14899:
        /*0074*/ 	.byte	0x04, 0x36
        /*0076*/ 	.short	(.L_14901 - .L_14900)
.L_14900:
        /*0078*/ 	.word	0x00000008
.L_14901:


//--------------------- .nv.info._Z10add_kernelILx444EEvPfS0_S0_i --------------------------
	.section	.nv.info._Z10add_kernelILx444EEvPfS0_S0_i,"",@"SHT_CUDA_INFO"
	.sectionflags	@""
	.align	4


	//----- nvinfo : EIATTR_CUDA_API_VERSION
	.align		4
        /*0000*/ 	.byte	0x04, 0x37
        /*0002*/ 	.short	(.L_14903 - .L_14902)
.L_14902:
        /*0004*/ 	.word	0x00000082


	//----- nvinfo : EIATTR_KPARAM_INFO
	.align		4
.L_14903:
        /*0008*/ 	.byte	0x04, 0x17
        /*000a*/ 	.short	(.L_14905 - .L_14904)
.L_14904:
        /*000c*/ 	.word	0x00000000
        /*0010*/ 	.short	0x0003
        /*0012*/ 	.short	0x0018
        /*0014*/ 	.byte	0x00, 0xf0, 0x11, 0x00


	//----- nvinfo : EIATTR_KPARAM_INFO
	.align		4
.L_14905:
        /*0018*/ 	.byte	0x04, 0x17
        /*001a*/ 	.short	(.L_14907 - .L_14906)
.L_14906:
        /*001c*/ 	.word	0x00000000
        /*0020*/ 	.short	0x0002
        /*0022*/ 	.short	0x0010
        /*0024*/ 	.byte	0x00, 0xf5, 0x21, 0x00


	//----- nvinfo : EIATTR_KPARAM_INFO
	.align		4
.L_14907:
        /*0028*/ 	.byte	0x04, 0x17
        /*002a*/ 	.short	(.L_14909 - .L_14908)
.L_14908:
        /*002c*/ 	.word	0x00000000
        /*0030*/ 	.short	0x0001
        /*0032*/ 	.short	0x0008
        /*0034*/ 	.byte	0x00, 0xf5, 0x21, 0x00


	//----- nvinfo : EIATTR_KPARAM_INFO
	.align		4
.L_14909:
        /*0038*/ 	.byte	0x04, 0x17
        /*003a*/ 	.short	(.L_14911 - .L_14910)
.L_14910:
        /*003c*/ 	.word	0x00000000
        /*0040*/ 	.short	0x0000
        /*0042*/ 	.short	0x0000
        /*0044*/ 	.byte	0x00, 0xf5, 0x21, 0x00


	//----- nvinfo : EIATTR_SPARSE_MMA_MASK
	.align		4
.L_14911:
        /*0048*/ 	.byte	0x03, 0x50
        /*004a*/ 	.short	0x0000


	//----- nvinfo : EIATTR_MAXREG_COUNT
	.align		4
        /*004c*/ 	.byte	0x03, 0x1b
        /*004e*/ 	.short	0x00ff


	//----- nvinfo : EIATTR_MERCURY_ISA_VERSION
	.align		4
        /*0050*/ 	.byte	0x03, 0x5f
        /*0052*/ 	.short	0x0101


	//----- nvinfo : EIATTR_VRC_CTA_INIT_COUNT
	.align		4
        /*0054*/ 	.byte	0x02, 0x4a
	.zero		1
	.zero		1


	//----- nvinfo : EIATTR_EXIT_INSTR_OFFSETS
	.align		4
        /*0058*/ 	.byte	0x04, 0x1c
        /*005a*/ 	.short	(.L_14913 - .L_14912)


	//   ....[0]....
.L_14912:
        /*005c*/ 	.word	0x00000070


	//   ....[1]....
        /*0060*/ 	.word	0x00000130


	//----- nvinfo : EIATTR_CBANK_PARAM_SIZE
	.align		4
.L_14913:
        /*0064*/ 	.byte	0x03, 0x19
        /*0066*/ 	.short	0x001c


	//----- nvinfo : EIATTR_PARAM_CBANK
	.align		4
        /*0068*/ 	.byte	0x04, 0x0a
        /*006a*/ 	.short	(.L_14915 - .L_14914)
	.align		4
.L_14914:
        /*006c*/ 	.word	index@(.nv.constant0._Z10add_kernelILx444EEvPfS0_S0_i)
        /*0070*/ 	.short	0x0380
        /*0072*/ 	.short	0x001c


	//----- nvinfo : EIATTR_SW_WAR
	.align		4
.L_14915:
        /*0074*/ 	.byte	0x04, 0x36
        /*0076*/ 	.short	(.L_14917 - .L_14916)
.L_14916:
        /*0078*/ 	.word	0x00000008
.L_14917:


//--------------------- .nv.info._Z10add_kernelILx443EEvPfS0_S0_i --------------------------
	.section	.nv.info._Z10add_kernelILx443EEvPfS0_S0_i,"",@"SHT_CUDA_INFO"
	.sectionflags	@""
	.align	4


	//----- nvinfo : EIATTR_CUDA_API_VERSION
	.align		4
        /*0000*/ 	.byte	0x04, 0x37
        /*0002*/ 	.short	(.L_14919 - .L_14918)
.L_14918:
        /*0004*/ 	.word	0x00000082


	//----- nvinfo : EIATTR_KPARAM_INFO
	.align		4
.L_14919:
        /*0008*/ 	.byte	0x04, 0x17
        /*000a*/ 	.short	(.L_14921 - .L_14920)
.L_14920:
        /*000c*/ 	.word	0x00000000
        /*0010*/ 	.short	0x0003
        /*0012*/ 	.short	0x0018
        /*0014*/ 	.byte	0x00, 0xf0, 0x11, 0x00


	//----- nvinfo : EIATTR_KPARAM_INFO
	.align		4
.L_14921:
        /*0018*/ 	.byte	0x04, 0x17
        /*001a*/ 	.short	(.L_14923 - .L_14922)
.L_14922:
        /*001c*/ 	.word	0x00000000
        /*0020*/ 	.short	0x0002
        /*0022*/ 	.short	0x0010
        /*0024*/ 	.byte	0x00, 0xf5, 0x21, 0x00


	//----- nvinfo : EIATTR_KPARAM_INFO
	.align		4
.L_14923:
        /*0028*/ 	.byte	0x04, 0x17
        /*002a*/ 	.short	(.L_14925 - .L_14924)
.L_14924:
        /*002c*/ 	.word	0x00000000
        /*0030*/ 	.short	0x0001
        /*0032*/ 	.short	0x0008
        /*0034*/ 	.byte	0x00, 0xf5, 0x21, 0x00


	//----- nvinfo : EIATTR_KPARAM_INFO
	.align		4
.L_14925:
        /*0038*/ 	.byte	0x04, 0x17
        /*003a*/ 	.short	(.L_14927 - .L_14926)
.L_14926:
        /*003c*/ 	.word	0x00000000
        /*0040*/ 	.short	0x0000
        /*0042*/ 	.short	0x0000
        /*0044*/ 	.byte	0x00, 0xf5, 0x21, 0x00


	//----- nvinfo : EIATTR_SPARSE_MMA_MASK
	.align		4
.L_14927:
        /*0048*/ 	.byte	0x03, 0x50
        /*004a*/ 	.short	0x0000


	//----- nvinfo : EIATTR_MAXREG_COUNT
	.align		4
        /*004c*/ 	.byte	0x03, 0x1b
        /*004e*/ 	.short	0x00ff


	//----- nvinfo : EIATTR_MERCURY_ISA_VERSION
	.align		4
        /*0050*/ 	.byte	0x03, 0x5f
        /*0052*/ 	.short	0x0101


	//----- nvinfo : EIATTR_VRC_CTA_INIT_COUNT
	.align		4
        /*0054*/ 	.byte	0x02, 0x4a
	.zero		1
	.zero		1


	//----- nvinfo : EIATTR_EXIT_INSTR_OFFSETS
	.align		4
        /*0058*/ 	.byte	0x04, 0x1c
        /*005a*/ 	.short	(.L_14929 - .L_14928)


	//   ....[0]....
.L_14928:
        /*005c*/ 	.word	0x00000070


	//   ....[1]....
        /*0060*/ 	.word	0x00000130


	//----- nvinfo : EIATTR_CBANK_PARAM_SIZE
	.align		4
.L_14929:
        /*0064*/ 	.byte	0x03, 0x19
        /*0066*/ 	.short	0x001c


	//----- nvinfo : EIATTR_PARAM_CBANK
	.align		4
        /*0068*/ 	.byte	0x04, 0x0a
        /*006a*/ 	.short	(.L_14931 - .L_14930)
	.align		4
.L_14930:
        /*006c*/ 	.word	index@(.nv.constant0._Z10add_kernelILx443EEvPfS0_S0_i)
        /*0070*/ 	.short	0x0380
        /*0072*/ 	.short	0x001c


	//----- nvinfo : EIATTR_SW_WAR
	.align		4
.L_14931:
        /*0074*/ 	.byte	0x04, 0x36
        /*0076*/ 	.short	(.L_14933 - .L_14932)
.L_14932:
        /*0078*/ 	.word	0x00000008
.L_14933:


//--------------------- .nv.info._Z10add_kernelILx442EEvPfS0_S0_i --------------------------
	.section	.nv.info._Z10add_kernelILx442EEvPfS0_S0_i,"",@"SHT_CUDA_INFO"
	.sectionflags	@""
	.align	4


	//----- nvinfo : EIATTR_CUDA_API_VERSION
	.align		4
        /*0000*/ 	.byte	0x04, 0x37
        /*0002*/ 	.short	(.L_14935 - .L_14934)
.L_14934:
        /*0004*/ 	.word	0x00000082


	//----- nvinfo : EIATTR_KPARAM_INFO
	.align		4
.L_14935:
        /*0008*/ 	.byte	0x04, 0x17
        /*000a*/ 	.short	(.L_14937 - .L_14936)
.L_14936:
        /*000c*/ 	.word	0x00000000
        /*0010*/ 	.short	0x0003
        /*0012*/ 	.short	0x0018
        /*0014*/ 	.byte	0x00, 0xf0, 0x11, 0x00


	//----- nvinfo : EIATTR_KPARAM_INFO
	.align		4
.L_14937:
        /*0018*/ 	.byte	0x04, 0x17
        /*001a*/ 	.short	(.L_14939 - .L_14938)
.L_14938:
        /*001c*/ 	.word	0x00000000
        /*0020*/ 	.short	0x0002
        /*0022*/ 	.short	0x0010
        /*0024*/ 	.byte	0x00, 0xf5, 0x21, 0x00


	//----- nvinfo : EIATTR_KPARAM_INFO
	.align		4
.L_14939:
        /*0028*/ 	.byte	0x04, 0x17
        /*002a*/ 	.short	(.L_14941 - .L_14940)
.L_14940:
        /*002c*/ 	.word	0x00000000
        /*0030*/ 	.short	0x0001
        /*0032*/ 	.short	0x0008
        /*0034*/ 	.byte	0x00, 0xf5, 0x21, 0x00


	//----- nvinfo : EIATTR_KPARAM_INFO
	.align		4
.L_14941:
        /*0038*/ 	.byte	0x04, 0x17
        /*003a*/ 	.short	(.L_14943 - .L_14942)
.L_14942:
        /*003c*/ 	.word	0x00000000
        /*0040*/ 	.short	0x0000
        /*0042*/ 	.short	0x0000
        /*0044*/ 	.byte	0x00, 0xf5, 0x21, 0x00


	//----- nvinfo : EIATTR_SPARSE_MMA_MASK
	.align		4
.L_14943:
        /*0048*/ 	.byte	0x03, 0x50
        /*004a*/ 	.short	0x0000


	//----- nvinfo : EIATTR_MAXREG_COUNT
	.align		4
        /*004c*/ 	.byte	0x03, 0x1b
        /*004e*/ 	.short	0x00ff


	//----- nvinfo : EIATTR_MERCURY_ISA_VERSION
	.align		4
        /*0050*/ 	.byte	0x03, 0x5f
        /*0052*/ 	.short	0x0101


	//----- nvinfo : EIATTR_VRC_CTA_INIT_COUNT
	.align		4
        /*0054*/ 	.byte	0x02, 0x4a
	.zero		1
	.zero		1


	//----- nvinfo : EIATTR_EXIT_INSTR_OFFSETS
	.align		4
        /*0058*/ 	.byte	0x04, 0x1c
        /*005a*/ 	.short	(.L_14945 - .L_14944)


	//   ....[0]....
.L_14944:
        /*005c*/ 	.word	0x00000070


	//   ....[1]....
        /*0060*/ 	.word	0x00000130


	//----- nvinfo : EIATTR_CBANK_PARAM_SIZE
	.align		4
.L_14945:
        /*0064*/ 	.byte	0x03, 0x19
        /*0066*/ 	.short	0x001c


	//----- nvinfo : EIATTR_PARAM_CBANK
	.align		4
        /*0068*/ 	.byte	0x04, 0x0a
        /*006a*/ 	.short	(.L_14947 - .L_14946)
	.align		4
.L_14946:
        /*006c*/ 	.word	index@(.nv.constant0._Z10add_kernelILx442EEvPfS0_S0_i)
        /*0070*/ 	.short	0x0380
        /*0072*/ 	.short	0x001c


	//----- nvinfo : EIATTR_SW_WAR
	.align		4
.L_14947:
        /*0074*/ 	.byte	0x04, 0x36
        /*0076*/ 	.short	(.L_14949 - .L_14948)
.L_14948:
        /*0078*/ 	.word	0x00000008
.L_14949:


//--------------------- .nv.info._Z10add_kernelILx441EEvPfS0_S0_i --------------------------
	.section	.nv.info._Z10add_kernelILx441EEvPfS0_S0_i,"",@"SHT_CUDA_INFO"
	.sectionflags	@""
	.align	4


	//----- nvinfo : EIATTR_CUDA_API_VERSION
	.align		4
        /*0000*/ 	.byte	0x04, 0x37
        /*0002*/ 	.short	(.L_14951 - .L_14950)
.L_14950:
        /*0004*/ 	.word	0x00000082


	//----- nvinfo : EIATTR_KPARAM_INFO
	.align		4
.L_14951:
        /*0008*/ 	.byte	0x04, 0x17
        /*000a*/ 	.short	(.L_14953 - .L_14952)
.L_14952:
        /*000c*/ 	.word	0x00000000
        /*0010*/ 	.short	0x0003
        /*0012*/ 	.short	0x0018
        /*0014*/ 	.byte	0x00, 0xf0, 0x11, 0x00


	//----- nvinfo : EIATTR_KPARAM_INFO
	.align		4
.L_14953:
        /*0018*/ 	.byte	0x04, 0x17
        /*001a*/ 	.short	(.L_14955 - .L_14954)
.L_14954:
        /*001c*/ 	.word	0x00000000
        /*0020*/ 	.short	0x0002
        /*0022*/ 	.short	0x0010
        /*0024*/ 	.byte	0x00, 0xf5, 0x21, 0x00


	//----- nvinfo : EIATTR_KPARAM_INFO
	.align		4
.L_14955:
        /*0028*/ 	.byte	0x04, 0x17
        /*002a*/ 	.short	(.L_14957 - .L_14956)
.L_14956:
        /*002c*/ 	.word	0x00000000
        /*0030*/ 	.short	0x0001
        /*0032*/ 	.short	0x0008
        /*0034*/ 	.byte	0x00, 0xf5, 0x21, 0x00


	//----- nvinfo : EIATTR_KPARAM_INFO
	.align		4
.L_14957:
        /*0038*/ 	.byte	0x04, 0x17
        /*003a*/ 	.short	(.L_14959 - .L_14958)
.L_14958:
        /*003c*/ 	.word	0x00000000
        /*0040*/ 	.short	0x0000
        /*0042*/ 	.short	0x0000
        /*0044*/ 	.byte	0x00, 0xf5, 0x21, 0x00


	//----- nvinfo : EIATTR_SPARSE_MMA_MASK
	.align		4
.L_14959:
        /*0048*/ 	.byte	0x03, 0x50
        /*004a*/ 	.short	0x0000


	//----- nvinfo : EIATTR_MAXREG_COUNT
	.align		4
        /*004c*/ 	.byte	0x03, 0x1b
        /*004e*/ 	.short	0x00ff


	//----- nvinfo : EIATTR_MERCURY_ISA_VERSION
	.align		4
        /*0050*/ 	.byte	0x03, 0x5f
        /*0052*/ 	.short	0x0101


	//----- nvinfo : EIATTR_VRC_CTA_INIT_COUNT
	.align		4
        /*0054*/ 	.byte	0x02, 0x4a
	.zero		1
	.zero		1


	//----- nvinfo : EIATTR_EXIT_INSTR_OFFSETS
	.align		4
        /*0058*/ 	.byte	0x04, 0x1c
        /*005a*/ 	.short	(.L_14961 - .L_14960)


	//   ....[0]....
.L_14960:
        /*005c*/ 	.word	0x00000070


	//   ....[1]....
        /*0060*/ 	.word	0x00000130


	//----- nvinfo : EIATTR_CBANK_PARAM_SIZE
	.align		4
.L_14961:
        /*0064*/ 	.byte	0x03, 0x19
        /*0066*/ 	.short	0x001c


	//----- nvinfo : EIATTR_PARAM_CBANK
	.align		4
        /*0068*/ 	.byte	0x04, 0x0a
        /*006a*/ 	.short	(.L_14963 - .L_14962)
	.align		4
.L_14962:
        /*006c*/ 	.word	index@(.nv.constant0._Z10add_kernelILx441EEvPfS0_S0_i)
        /*0070*/ 	.short	0x0380
        /*0072*/ 	.short	0x001c


	//----- nvinfo : EIATTR_SW_WAR
	.align		4
.L_14963:
        /*0074*/ 	.byte	0x04, 0x36
        /*0076*/ 	.short	(.L_14965 - .L_14964)
.L_14964:
        /*0078*/ 	.word	0x00000008
.L_14965:


//--------------------- .nv.info._Z10add_kernelILx440EEvPfS0_S0_i --------------------------
	.section	.nv.info._Z10add_kernelILx440EEvPfS0_S0_i,"",@"SHT_CUDA_INFO"
	.sectionflags	@""
	.align	4


	//----- nvinfo : EIATTR_CUDA_API_VERSION
	.align		4
        /*0000*/ 	.byte	0x04, 0x37
        /*0002*/ 	.short	(.L_14967 - .L_14966)
.L_14966:
        /*0004*/ 	.word	0x00000082


	//----- nvinfo : EIATTR_KPARAM_INFO
	.align		4
.L_14967:
        /*0008*/ 	.byte	0x04, 0x17
        /*000a*/ 	.short	(.L_14969 - .L_14968)
.L_14968:
        /*000c*/ 	.word	0x00000000
        /*0010*/ 	.short	0x0003
        /*0012*/ 	.short	0x0018
        /*0014*/ 	.byte	0x00, 0xf0, 0x11, 0x00


	//----- nvinfo : EIATTR_KPARAM_INFO
	.align		4
.L_14969:
        /*0018*/ 	.byte	0x04, 0x17
        /*001a*/ 	.short	(.L_14971 - .L_14970)
.L_14970:
        /*001c*/ 	.word	0x00000000
        /*0020*/ 	.short	0x0002
        /*0022*/ 	.short	0x0010
        /*0024*/ 	.byte	0x00, 0xf5, 0x21, 0x00


	//----- nvinfo : EIATTR_KPARAM_INFO
	.align		4
.L_14971:
        /*0028*/ 	.byte	0x04, 0x17
        /*002a*/ 	.short	(.L_14973 - .L_14972)
.L_14972:
        /*002c*/ 	.word	0x00000000
        /*0030*/ 	.short	0x0001
        /*0032*/ 	.short	0x0008
        /*0034*/ 	.byte	0x00, 0xf5, 0x21, 0x00


	//----- nvinfo : EIATTR_KPARAM_INFO
	.align		4
.L_14973:
        /*0038*/ 	.byte	0x04, 0x17
        /*003a*/ 	.short	(.L_14975 - .L_14974)
.L_14974:
        /*003c*/ 	.word	0x00000000
        /*0040*/ 	.short	0x0000
        /*0042*/ 	.short	0x0000
        /*0044*/ 	.byte	0x00, 0xf5, 0x21, 0x00


	//----- nvinfo : EIATTR_SPARSE_MMA_MASK
	.align		4
.L_14975:
        /*0048*/ 	.byte	0x03, 0x50
        /*004a*/ 	.short	0x0000


	//----- nvinfo : EIATTR_MAXREG_COUNT
	.align		4
        /*004c*/ 	.byte	0x03, 0x1b
        /*004e*/ 	.short	0x00ff


	//----- nvinfo : EIATTR_MERCURY_ISA_VERSION
	.align		4
        /*0050*/ 	.byte	0x03, 0x5f
        /*0052*/ 	.short	0x0101


	//----- nvinfo : EIATTR_VRC_CTA_INIT_COUNT
	.align		4
        /*0054*/ 	.byte	0x02, 0x4a
	.zero		1
	.zero		1


	//----- nvinfo : EIATTR_EXIT_INSTR_OFFSETS
	.align		4
        /*0058*/ 	.byte	0x04, 0x1c
        /*005a*/ 	.short	(.L_14977 - .L_14976)


	//   ....[0]....
.L_14976:
        /*005c*/ 	.word	0x00000070


	//   ....[1]....
        /*0060*/ 	.word	0x00000130


	//----- nvinfo : EIATTR_CBANK_PARAM_SIZE
	.align		4
.L_14977:
        /*0064*/ 	.byte	0x03, 0x19
        /*0066*/ 	.short	0x001c


	//----- nvinfo : EIATTR_PARAM_CBANK
	.align		4
        /*0068*/ 	.byte	0x04, 0x0a
        /*006a*/ 	.short	(.L_14979 - .L_14978)
	.align		4
.L_14978:
        /*006c*/ 	.word	index@(.nv.constant0._Z10add_kernelILx440EEvPfS0_S0_i)
        /*0070*/ 	.short	0x0380
        /*0072*/ 	.short	0x001c


	//----- nvinfo : EIATTR_SW_WAR
	.align		4
.L_14979:
        /*0074*/ 	.byte	0x04, 0x36
        /*0076*/ 	.short	(.L_14981 - .L_14980)
.L_14980:
        /*0078*/ 	.word	0x00000008
.L_14981:


//--------------------- .nv.info._Z10add_kernelILx439EEvPfS0_S0_i --------------------------
	.section	.nv.info._Z10add_kernelILx439EEvPfS0_S0_i,"",@"SHT_CUDA_INFO"
	.sectionflags	@""
	.align	4


	//----- nvinfo : EIATTR_CUDA_API_VERSION
	.align		4
        /*0000*/ 	.byte	0x04, 0x37
        /*0002*/ 	.short	(.L_14983 - .L_14982)
.L_14982:
        /*0004*/ 	.word	0x00000082


	//----- nvinfo : EIATTR_KPARAM_INFO
	.align		4
.L_14983:
        /*0008*/ 	.byte	0x04, 0x17
        /*000a*/ 	.short	(.L_14985 - .L_14984)
.L_14984:
        /*000c*/ 	.word	0x00000000
        /*0010*/ 	.short	0x0003
        /*0012*/ 	.short	0x0018
        /*0014*/ 	.byte	0x00, 0xf0, 0x11, 0x00


	//----- nvinfo : EIATTR_KPARAM_INFO
	.align		4
.L_14985:
        /*0018*/ 	.byte	0x04, 0x17
        /*001a*/ 	.short	(.L_14987 - .L_14986)
.L_14986:
        /*001c*/ 	.word	0x00000000
        /*0020*/ 	.short	0x0002
        /*0022*/ 	.short	0x0010
        /*0024*/ 	.byte	0x00, 0xf5, 0x21, 0x00


	//----- nvinfo : EIATTR_KPARAM_INFO
	.align		4
.L_14987:
        /*0028*/ 	.byte	0x04, 0x17
        /*002a*/ 	.short	(.L_14989 - .L_14988)
.L_14988:
        /*002c*/ 	.word	0x00000000
        /*0030*/ 	.short	0x0001
        /*0032*/ 	.short	0x0008
        /*0034*/ 	.byte	0x00, 0xf5, 0x21, 0x00


	//----- nvinfo : EIATTR_KPARAM_INFO
	.align		4
.L_14989:
        /*0038*/ 	.byte	0x04, 0x17
        /*003a*/ 	.short	(.L_14991 - .L_14990)
.L_14990:
        /*003c*/ 	.word	0x00000000
        /*0040*/ 	.short	0x0000
        /*0042*/ 	.short	0x0000
        /*0044*/ 	.byte	0x00, 0xf5, 0x21, 0x00


	//----- nvinfo : EIATTR_SPARSE_MMA_MASK
	.align		4
.L_14991:
        /*0048*/ 	.byte	0x03, 0x50
        /*004a*/ 	.short	0x0000


	//----- nvinfo : EIATTR_MAXREG_COUNT
	.align		4
        /*004c*/ 	.byte	0x03, 0x1b
        /*004e*/ 	.short	0x00ff


	//----- nvinfo : EIATTR_MERCURY_ISA_VERSION
	.align		4
        /*0050*/ 	.byte	0x03, 0x5f
        /*0052*/ 	.short	0x0101


	//----- nvinfo : EIATTR_VRC_CTA_INIT_COUNT
	.align		4
        /*0054*/ 	.byte	0x02, 0x4a
	.zero		1
	.zero		1


	//----- nvinfo : EIATTR_EXIT_INSTR_OFFSETS
	.align		4
        /*0058*/ 	.byte	0x04, 0x1c
        /*005a*/ 	.short	(.L_14993 - .L_14992)


	//   ....[0]....
.L_14992:
        /*005c*/ 	.word	0x00000070


	//   ....[1]....
        /*0060*/ 	.word	0x00000130


	//----- nvinfo : EIATTR_CBANK_PARAM_SIZE
	.align		4
.L_14993:
        /*0064*/ 	.byte	0x03, 0x19
        /*0066*/ 	.short	0x001c


	//----- nvinfo : EIATTR_PARAM_CBANK
	.align		4
        /*0068*/ 	.byte	0x04, 0x0a
        /*006a*/ 	.short	(.L_14995 - .L_14994)
	.align		4
.L_14994:
        /*006c*/ 	.word	index@(.nv.constant0._Z10add_kernelILx439EEvPfS0_S0_i)
        /*0070*/ 	.short	0x0380
        /*0072*/ 	.short	0x001c


	//----- nvinfo : EIATTR_SW_WAR
	.align		4
.L_14995:
        /*0074*/ 	.byte	0x04, 0x36
        /*0076*/ 	.short	(.L_14997 - .L_14996)
.L_14996:
        /*0078*/ 	.word	0x00000008
.L_14997:


//--------------------- .nv.info._Z10add_kernelILx438EEvPfS0_S0_i --------------------------
	.section	.nv.info._Z10add_kernelILx438EEvPfS0_S0_i,"",@"SHT_CUDA_INFO"
	.sectionflags	@""
	.align	4


	//----- nvinfo : EIATTR_CUDA_API_VERSION
	.align		4
        /*0000*/ 	.byte	0x04, 0x37
        /*0002*/ 	.short	(.L_14999 - .L_14998)
.L_14998:
        /*0004*/ 	.word	0x00000082


	//----- nvinfo : EIATTR_KPARAM_INFO
	.align		4
.L_14999:
        /*0008*/ 	.byte	0x04, 0x17
        /*000a*/ 	.short	(.L_15001 - .L_15000)
.L_15000:
        /*000c*/ 	.word	0x00000000
        /*0010*/ 	.short	0x0003
        /*0012*/ 	.short	0x0018
        /*0014*/ 	.byte	0x00, 0xf0, 0x11, 0x00


	//----- nvinfo : EIATTR_KPARAM_INFO
	.align		4
.L_15001:
        /*0018*/ 	.byte	0x04, 0x17
        /*001a*/ 	.short	(.L_15003 - .L_15002)
.L_15002:
        /*001c*/ 	.word	0x00000000
        /*0020*/ 	.short	0x0002
        /*0022*/ 	.short	0x0010
        /*0024*/ 	.byte	0x00, 0xf5, 0x21, 0x00


	//----- nvinfo : EIATTR_KPARAM_INFO
	.align		4
.L_15003:
        /*0028*/ 	.byte	0x04, 0x17
        /*002a*/ 	.short	(.L_15005 - .L_15004)
.L_15004:
        /*002c*/ 	.word	0x00000000
        /*0030*/ 	.short	0x0001
        /*0032*/ 	.short	0x0008
        /*0034*/ 	.byte	0x00, 0xf5, 0x21, 0x00


	//----- nvinfo : EIATTR_KPARAM_INFO
	.align		4
.L_15005:
        /*0038*/ 	.byte	0x04, 0x17
        /*003a*/ 	.short	(.L_15007 - .L_15006)
.L_15006:
        /*003c*/ 	.word	0x00000000
        /*0040*/ 	.short	0x0000
        /*0042*/ 	.short	0x0000
        /*0044*/ 	.byte	0x00, 0xf5, 0x21, 0x00


	//----- nvinfo : EIATTR_SPARSE_MMA_MASK
	.align		4
.L_15007:
        /*0048*/ 	.byte	0x03, 0x50
        /*004a*/ 	.short	0x0000


	//----- nvinfo : EIATTR_MAXREG_COUNT
	.align		4
        /*004c*/ 	.byte	0x03, 0x1b
        /*004e*/ 	.short	0x00ff


	//----- nvinfo : EIATTR_MERCURY_ISA_VERSION
	.align		4
        /*0050*/ 	.byte	0x03, 0x5f
        /*0052*/ 	.short	0x0101


	//----- nvinfo : EIATTR_VRC_CTA_INIT_COUNT
	.align		4
        /*0054*/ 	.byte	0x02, 0x4a
	.zero		1
	.zero		1


	//----- nvinfo : EIATTR_EXIT_INSTR_OFFSETS
	.align		4
        /*0058*/ 	.byte	0x04, 0x1c
        /*005a*/ 	.short	(.L_15009 - .L_15008)


	//   ....[0]....
.L_15008:
        /*005c*/ 	.word	0x00000070


	//   ....[1]....
        /*0060*/ 	.word	0x00000130


	//----- nvinfo : EIATTR_CBANK_PARAM_SIZE
	.align		4
.L_15009:
        /*0064*/ 	.byte	0x03, 0x19
        /*0066*/ 	.short	0x001c


	//----- nvinfo : EIATTR_PARAM_CBANK
	.align		4
        /*0068*/ 	.byte	0x04, 0x0a
        /*006a*/ 	.short	(.L_15011 - .L_15010)
	.align		4
.L_15010:
        /*006c*/ 	.word	index@(.nv.constant0._Z10add_kernelILx438EEvPfS0_S0_i)
        /*0070*/ 	.short	0x0380
        /*0072*/ 	.short	0x001c


	//----- nvinfo : EIATTR_SW_WAR
	.align		4
.L_15011:
        /*0074*/ 	.byte	0x04, 0x36
        /*0076*/ 	.short	(.L_15013 - .L_15012)
.L_15012:
        /*0078*/ 	.word	0x00000008
.L_15013:


//--------------------- .nv.info._Z10add_kernelILx437EEvPfS0_S0_i --------------------------
	.section	.nv.info._Z10add_kernelILx437EEvPfS0_S0_i,"",@"SHT_CUDA_INFO"
	.sectionflags	@""
	.align	4


	//----- nvinfo : EIATTR_CUDA_API_VERSION
	.align		4
        /*0000*/ 	.byte	0x04, 0x37
        /*0002*/ 	.short	(.L_15015 - .L_15014)
.L_15014:
        /*0004*/ 	.word	0x00000082


	//----- nvinfo : EIATTR_KPARAM_INFO
	.align		4
.L_15015:
        /*0008*/ 	.byte	0x04, 0x17
        /*000a*/ 	.short	(.L_15017 - .L_15016)
.L_15016:
        /*000c*/ 	.word	0x00000000
        /*0010*/ 	.short	0x0003
        /*0012*/ 	.short	0x0018
        /*0014*/ 	.byte	0x00, 0xf0, 0x11, 0x00


	//----- nvinfo : EIATTR_KPARAM_INFO
	.align		4
.L_15017:
        /*0018*/ 	.byte	0x04, 0x17
        /*001a*/ 	.short	(.L_15019 - .L_15018)
.L_15018:
        /*001c*/ 	.word	0x00000000
        /*0020*/ 	.short	0x0002
        /*0022*/ 	.short	0x0010
        /*0024*/ 	.byte	0x00, 0xf5, 0x21, 0x00


	//----- nvinfo : EIATTR_KPARAM_INFO
	.align		4
.L_15019:
        /*0028*/ 	.byte	0x04, 0x17
        /*002a*/ 	.short	(.L_15021 - .L_15020)
.L_15020:
        /*002c*/ 	.word	0x00000000
        /*0030*/ 	.short	0x0001
        /*0032*/ 	.short	0x0008
        /*0034*/ 	.byte	0x00, 0xf5, 0x21, 0x00


	//----- nvinfo : EIATTR_KPARAM_INFO
	.align		4
.L_15021:
        /*0038*/ 	.byte	0x04, 0x17
        /*003a*/ 	.short	(.L_15023 - .L_15022)
.L_15022:
        /*003c*/ 	.word	0x00000000
        /*0040*/ 	.short	0x0000
        /*0042*/ 	.short	0x0000
        /*0044*/ 	.byte	0x00, 0xf5, 0x21, 0x00


	//----- nvinfo : EIATTR_SPARSE_MMA_MASK
	.align		4
.L_15023:
        /*0048*/ 	.byte	0x03, 0x50
        /*004a*/ 	.short	0x0000


	//----- nvinfo : EIATTR_MAXREG_COUNT
	.align		4
        /*004c*/ 	.byte	0x03, 0x1b
        /*004e*/ 	.short	0x00ff


	//----- nvinfo : EIATTR_MERCURY_ISA_VERSION
	.align		4
        /*0050*/ 	.byte	0x03, 0x5f
        /*0052*/ 	.short	0x0101


	//----- nvinfo : EIATTR_VRC_CTA_INIT_COUNT
	.align		4
        /*0054*/ 	.byte	0x02, 0x4a
	.zero		1
	.zero		1


	//----- nvinfo : EIATTR_EXIT_INSTR_OFFSETS
	.align		4
        /*0058*/ 	.byte	0x04, 0x1c
        /*005a*/ 	.short	(.L_15025 - .L_15024)


	//   ....[0]....
.L_15024:
        /*005c*/ 	.word	0x00000070


	//   ....[1]....
        /*0060*/ 	.word	0x00000130


	//----- nvinfo : EIATTR_CBANK_PARAM_SIZE
	.align		4
.L_15025:
        /*0064*/ 	.byte	0x03, 0x19
        /*0066*/ 	.short	0x001c


	//----- nvinfo : EIATTR_PARAM_CBANK
	.align		4
        /*0068*/ 	.byte	0x04, 0x0a
        /*006a*/ 	.short	(.L_15027 - .L_15026)
	.align		4
.L_15026:
        /*006c*/ 	.word	index@(.nv.constant0._Z10add_kernelILx437EEvPfS0_S0_i)
        /*0070*/ 	.short	0x0380
        /*0072*/ 	.short	0x001c


	//----- nvinfo : EIATTR_SW_WAR
	.align		4
.L_15027:
        /*0074*/ 	.byte	0x04, 0x36
        /*0076*/ 	.short	(.L_15029 - .L_15028)
.L_15028:
        /*0078*/ 	.word	0x00000008
.L_15029:


//--------------------- .nv.info._Z10add_kernelILx436EEvPfS0_S0_i --------------------------
	.section	.nv.info._Z10add_kernelILx436EEvPfS0_S0_i,"",@"SHT_CUDA_INFO"
	.sectionflags	@""
	.align	4


	//----- nvinfo : EIATTR_CUDA_API_VERSION
	.align		4
        /*0000*/ 	.byte	0x04, 0x37
        /*0002*/ 	.short	(.L_15031 - .L_15030)
.L_15030:
        /*0004*/ 	.word	0x00000082


	//----- nvinfo : EIATTR_KPARAM_INFO
	.align		4
.L_15031:
        /*0008*/ 	.byte	0x04, 0x17
        /*000a*/ 	.short	(.L_15033 - .L_15032)
.L_15032:
        /*000c*/ 	.word	0x00000000
        /*0010*/ 	.short	0x0003
        /*0012*/ 	.short	0x0018
        /*0014*/ 	.byte	0x00, 0xf0, 0x11, 0x00


	//----- nvinfo : EIATTR_KPARAM_INFO
	.align		4
.L_15033:
        /*0018*/ 	.byte	0x04, 0x17
        /*001a*/ 	.short	(.L_15035 - .L_15034)
.L_15034:
        /*001c*/ 	.word	0x00000000
        /*0020*/ 	.short	0x0002
        /*0022*/ 	.short	0x0010
        /*0024*/ 	.byte	0x00, 0xf5, 0x21, 0x00


	//----- nvinfo : EIATTR_KPARAM_INFO
	.align		4
.L_15035:
        /*0028*/ 	.byte	0x04, 0x17
        /*002a*/ 	.short	(.L_15037 - .L_15036)
.L_15036:
        /*002c*/ 	.word	0x00000000
        /*0030*/ 	.short	0x0001
        /*0032*/ 	.short	0x0008
        /*0034*/ 	.byte	0x00, 0xf5, 0x21, 0x00


	//----- nvinfo : EIATTR_KPARAM_INFO
	.align		4
.L_15037:
        /*0038*/ 	.byte	0x04, 0x17
        /*003a*/ 	.short	(.L_15039 - .L_15038)
.L_15038:
        /*003c*/ 	.word	0x00000000
        /*0040*/ 	.short	0x0000
        /*0042*/ 	.short	0x0000
        /*0044*/ 	.byte	0x00, 0xf5, 0x21, 0x00


	//----- nvinfo : EIATTR_SPARSE_MMA_MASK
	.align		4
.L_15039:
        /*0048*/ 	.byte	0x03, 0x50
        /*004a*/ 	.short	0x0000


	//----- nvinfo : EIATTR_MAXREG_COUNT
	.align		4
        /*004c*/ 	.byte	0x03, 0x1b
        /*004e*/ 	.short	0x00ff


	//----- nvinfo : EIATTR_MERCURY_ISA_VERSION
	.align		4
        /*0050*/ 	.byte	0x03, 0x5f
        /*0052*/ 	.short	0x0101


	//----- nvinfo : EIATTR_VRC_CTA_INIT_COUNT
	.align		4
        /*0054*/ 	.byte	0x02, 0x4a
	.zero		1
	.zero		1


	//----- nvinfo : EIATTR_EXIT_INSTR_OFFSETS
	.align		4
        /*0058*/ 	.byte	0x04, 0x1c
        /*005a*/ 	.short	(.L_15041 - .L_15040)


	//   ....[0]....
.L_15040:
        /*005c*/ 	.word	0x00000070


	//   ....[1]....
        /*0060*/ 	.word	0x00000130


	//----- nvinfo : EIATTR_CBANK_PARAM_SIZE
	.align		4
.L_15041:
        /*0064*/ 	.byte	0x03, 0x19
        /*0066*/ 	.short	0x001c


	//----- nvinfo : EIATTR_PARAM_CBANK
	.align		4
        /*0068*/ 	.byte	0x04, 0x0a
        /*006a*/ 	.short	(.L_15043 - .L_15042)
	.align		4
.L_15042:
        /*006c*/ 	.word	index@(.nv.constant0._Z10add_kernelILx436EEvPfS0_S0_i)
        /*0070*/ 	.short	0x0380
        /*0072*/ 	.short	0x001c


	//----- nvinfo : EIATTR_SW_WAR
	.align		4
.L_15043:
        /*0074*/ 	.byte	0x04, 0x36
        /*0076*/ 	.short	(.L_15045 - .L_15044)
.L_15044:
        /*0078*/ 	.word	0x00000008
.L_15045:


//--------------------- .nv.info._Z10add_kernelILx435EEvPfS0_S0_i --------------------------
	.section	.nv.info._Z10add_kernelILx435EEvPfS0_S0_i,"",@"SHT_CUDA_INFO"
	.sectionflags	@""
	.align	4


	//----- nvinfo : EIATTR_CUDA_API_VERSION
	.align		4
        /*0000*/ 	.byte	0x04, 0x37
        /*0002*/ 	.short	(.L_15047 - .L_15046)
.L_15046:
        /*0004*/ 	.word	0x00000082


	//----- nvinfo : EIATTR_KPARAM_INFO
	.align		4
.L_15047:
        /*0008*/ 	.byte	0x04, 0x17
        /*000a*/ 	.short	(.L_15049 - .L_15048)
.L_15048:
        /*000c*/ 	.word	0x00000000
        /*0010*/ 	.short	0x0003
        /*0012*/ 	.short	0x0018
        /*0014*/ 	.byte	0x00, 0xf0, 0x11, 0x00


	//----- nvinfo : EIATTR_KPARAM_INFO
	.align		4
.L_15049:
        /*0018*/ 	.byte	0x04, 0x17
        /*001a*/ 	.short	(.L_15051 - .L_15050)
.L_15050:
        /*001c*/ 	.word	0x00000000
        /*0020*/ 	.short	0x0002
        /*0022*/ 	.short	0x0010
        /*0024*/ 	.byte	0x00, 0xf5, 0x21, 0x00


	//----- nvinfo : EIATTR_KPARAM_INFO
	.align		4
.L_15051:
        /*0028*/ 	.byte	0x04, 0x17
        /*002a*/ 	.short	(.L_15053 - .L_15052)
.L_15052:
        /*002c*/ 	.word	0x00000000
        /*0030*/ 	.short	0x0001
        /*0032*/ 	.short	0x0008
        /*0034*/ 	.byte	0x00, 0xf5, 0x21, 0x00


	//----- nvinfo : EIATTR_KPARAM_INFO
	.align		4
.L_15053:
        /*0038*/ 	.byte	0x04, 0x17
        /*003a*/ 	.short	(.L_15055 - .L_15054)
.L_15054:
        /*003c*/ 	.word	0x00000000
        /*0040*/ 	.short	0x0000
        /*0042*/ 	.short	0x0000
        /*0044*/ 	.byte	0x00, 0xf5, 0x21, 0x00


	//----- nvinfo : EIATTR_SPARSE_MMA_MASK
	.align		4
.L_15055:
        /*0048*/ 	.byte	0x03, 0x50
        /*004a*/ 	.short	0x0000


	//----- nvinfo : EIATTR_MAXREG_COUNT
	.align		4
        /*004c*/ 	.byte	0x03, 0x1b
        /*004e*/ 	.short	0x00ff


	//----- nvinfo : EIATTR_MERCURY_ISA_VERSION
	.align		4
        /*0050*/ 	.byte	0x03, 0x5f
        /*0052*/ 	.short	0x0101


	//----- nvinfo : EIATTR_VRC_CTA_INIT_COUNT
	.align		4
        /*0054*/ 	.byte	0x02, 0x4a
	.zero		1
	.zero		1


	//----- nvinfo : EIATTR_EXIT_INSTR_OFFSETS
	.align		4
        /*0058*/ 	.byte	0x04, 0x1c
        /*005a*/ 	.short	(.L_15057 - .L_15056)


	//   ....[0]....
.L_15056:
        /*005c*/ 	.word	0x00000070


	//   ....[1]....
        /*0060*/ 	.word	0x00000130


	//----- nvinfo : EIATTR_CBANK_PARAM_SIZE
	.align		4
.L_15057:
        /*0064*/ 	.byte	0x03, 0x19
        /*0066*/ 	.short	0x001c


	//----- nvinfo : EIATTR_PARAM_CBANK
	.align		4
        /*0068*/ 	.byte	0x04, 0x0a
        /*006a*/ 	.short	(.L_15059 - .L_15058)
	.align		4
.L_15058:
        /*006c*/ 	.word	index@(.nv.constant0._Z10add_kernelILx435EEvPfS0_S0_i)
        /*0070*/ 	.short	0x0380
        /*0072*/ 	.short	0x001c


	//----- nvinfo : EIATTR_SW_WAR
	.align		4
.L_15059:
        /*0074*/ 	.byte	0x04, 0x36
        /*0076*/ 	.short	(.L_15061 - .L_15060)
.L_15060:
        /*0078*/ 	.word	0x00000008
.L_15061:


//--------------------- .nv.info._Z10add_kernelILx434EEvPfS0_S0_i --------------------------
	.section	.nv.info._Z10add_kernelILx434EEvPfS0_S0_i,"",@"SHT_CUDA_INFO"
	.sectionflags	@""
	.align	4


	//----- nvinfo : EIATTR_CUDA_API_VERSION
	.align		4
        /*0000*/ 	.byte	0x04, 0x37
        /*0002*/ 	.short	(.L_15063 - .L_15062)
.L_15062:
        /*0004*/ 	.word	0x00000082


	//----- nvinfo : EIATTR_KPARAM_INFO
	.align		4
.L_15063:
        /*0008*/ 	.byte	0x04, 0x17
        /*000a*/ 	.short	(.L_15065 - .L_15064)
.L_15064:
        /*000c*/ 	.word	0x00000000
        /*0010*/ 	.short	0x0003
        /*0012*/ 	.short	0x0018
        /*0014*/ 	.byte	0x00, 0xf0, 0x11, 0x00


	//----- nvinfo : EIATTR_KPARAM_INFO
	.align		4
.L_15065:
        /*0018*/ 	.byte	0x04, 0x17
        /*001a*/ 	.short	(.L_15067 - .L_15066)
.L_15066:
        /*001c*/ 	.word	0x00000000
        /*0020*/ 	.short	0x0002
        /*0022*/ 	.short	0x0010
        /*0024*/ 	.byte	0x00, 0xf5, 0x21, 0x00


	//----- nvinfo : EIATTR_KPARAM_INFO
	.align		4
.L_15067:
        /*0028*/ 	.byte	0x04, 0x17
        /*002a*/ 	.short	(.L_15069 - .L_15068)
.L_15068:
        /*002c*/ 	.word	0x00000000
        /*0030*/ 	.short	0x0001
        /*0032*/ 	.short	0x0008
        /*0034*/ 	.byte	0x00, 0xf5, 0x21, 0x00


	//----- nvinfo : EIATTR_KPARAM_INFO
	.align		4
.L_15069:
        /*0038*/ 	.byte	0x04, 0x17
        /*003a*/ 	.short	(.L_15071 - .L_15070)
.L_15070:
        /*003c*/ 	.word	0x00000000
        /*0040*/ 	.short	0x0000
        /*0042*/ 	.short	0x0000
        /*0044*/ 	.byte	0x00, 0xf5, 0x21, 0x00


	//----- nvinfo : EIATTR_SPARSE_MMA_MASK
	.align		4
.L_15071:
        /*0048*/ 	.byte	0x03, 0x50
        /*004a*/ 	.short	0x0000


	//----- nvinfo : EIATTR_MAXREG_COUNT
	.align		4
        /*004c*/ 	.byte	0x03, 0x1b
        /*004e*/ 	.short	0x00ff


	//----- nvinfo : EIATTR_MERCURY_ISA_VERSION
	.align		4
        /*0050*/ 	.byte	0x03, 0x5f
        /*0052*/ 	.short	0x0101


	//----- nvinfo : EIATTR_VRC_CTA_INIT_COUNT
	.align		4
        /*0054*/ 	.byte	0x02, 0x4a
	.zero		1
	.zero		1


	//----- nvinfo : EIATTR_EXIT_INSTR_OFFSETS
	.align		4
        /*0058*/ 	.byte	0x04, 0x1c
        /*005a*/ 	.short	(.L_15073 - .L_15072)


	//   ....[0]....
.L_15072:
        /*005c*/ 	.word	0x00000070


	//   ....[1]....
        /*0060*/ 	.word	0x00000130


	//----- nvinfo : EIATTR_CBANK_PARAM_SIZE
	.align		4
.L_15073:
        /*0064*/ 	.byte	0x03, 0x19
        /*0066*/ 	.short	0x001c


	//----- nvinfo : EIATTR_PARAM_CBANK
	.align		4
        /*0068*/ 	.byte	0x04, 0x0a
        /*006a*/ 	.short	(.L_15075 - .L_15074)
	.align		4
.L_15074:
        /*006c*/ 	.word	index@(.nv.constant0._Z10add_kernelILx434EEvPfS0_S0_i)
        /*0070*/ 	.short	0x0380
        /*0072*/ 	.short	0x001c


	//----- nvinfo : EIATTR_SW_WAR
	.align		4
.L_15075:
        /*0074*/ 	.byte	0x04, 0x36
        /*0076*/ 	.short	(.L_15077 - .L_15076)
.L_15076:
        /*0078*/ 	.word	0x00000008
.L_15077:


//--------------------- .nv.info._Z10add_kernelILx433EEvPfS0_S0_i --------------------------
	.section	.nv.info._Z10add_kernelILx433EEvPfS0_S0_i,"",@"SHT_CUDA_INFO"
	.sectionflags	@""
	.align	4


	//----- nvinfo : EIATTR_CUDA_API_VERSION
	.align		4
        /*0000*/ 	.byte	0x04, 0x37
        /*0002*/ 	.short	(.L_15079 - .L_15078)
.L_15078:
        /*0004*/ 	.word	0x00000082


	//----- nvinfo : EIATTR_KPARAM_INFO
	.align		4
.L_15079:
        /*0008*/ 	.byte	0x04, 0x17
        /*000a*/ 	.short	(.L_15081 - .L_15080)
.L_15080:
        /*000c*/ 	.word	0x00000000
        /*0010*/ 	.short	0x0003
        /*0012*/ 	.short	0x0018
        /*0014*/ 	.byte	0x00, 0xf0, 0x11, 0x00


	//----- nvinfo : EIATTR_KPARAM_INFO
	.align		4
.L_15081:
        /*0018*/ 	.byte	0x04, 0x17
        /*001a*/ 	.short	(.L_15083 - .L_15082)
.L_15082:
        /*001c*/ 	.word	0x00000000
        /*0020*/ 	.short	0x0002
        /*0022*/ 	.short	0x0010
        /*0024*/ 	.byte	0x00, 0xf5, 0x21, 0x00


	//----- nvinfo : EIATTR_KPARAM_INFO
	.align		4
.L_15083:
        /*0028*/ 	.byte	0x04, 0x17
        /*002a*/ 	.short	(.L_15085 - .L_15084)
.L_15084:
        /*002c*/ 	.word	0x00000000
        /*0030*/ 	.short	0x0001
        /*0032*/ 	.short	0x0008
        /*0034*/ 	.byte	0x00, 0xf5, 0x21, 0x00


	//----- nvinfo : EIATTR_KPARAM_INFO
	.align		4
.L_15085:
        /*0038*/ 	.byte	0x04, 0x17
        /*003a*/ 	.short	(.L_15087 - .L_15086)
.L_15086:
        /*003c*/ 	.word	0x00000000
        /*0040*/ 	.short	0x0000
        /*0042*/ 	.short	0x0000
        /*0044*/ 	.byte	0x00, 0xf5, 0x21, 0x00


	//----- nvinfo : EIATTR_SPARSE_MMA_MASK
	.align		4
.L_15087:
        /*0048*/ 	.byte	0x03, 0x50
        /*004a*/ 	.short	0x0000


	//----- nvinfo : EIATTR_MAXREG_COUNT
	.align		4
        /*004c*/ 	.byte	0x03, 0x1b
        /*004e*/ 	.short	0x00ff


	//----- nvinfo : EIATTR_MERCURY_ISA_VERSION
	.align		4
        /*0050*/ 	.byte	0x03, 0x5f
        /*0052*/ 	.short	0x0101


	//----- nvinfo : EIATTR_VRC_CTA_INIT_COUNT
	.align		4
        /*0054*/ 	.byte	0x02, 0x4a
	.zero		1
	.zero		1


	//----- nvinfo : EIATTR_EXIT_INSTR_OFFSETS
	.align		4
        /*0058*/ 	.byte	0x04, 0x1c
        /*005a*/ 	.short	(.L_15089 - .L_15088)


	//   ....[0]....
.L_15088:
        /*005c*/ 	.word	0x00000070


	//   ....[1]....
        /*0060*/ 	.word	0x00000130


	//----- nvinfo : EIATTR_CBANK_PARAM_SIZE
	.align		4
.L_15089:
        /*0064*/ 	.byte	0x03, 0x19
        /*0066*/ 	.short	0x001c


	//----- nvinfo : EIATTR_PARAM_CBANK
	.align		4
        /*0068*/ 	.byte	0x04, 0x0a
        /*006a*/ 	.short	(.L_15091 - .L_15090)
	.align		4
.L_15090:
        /*006c*/ 	.word	index@(.nv.constant0._Z10add_kernelILx433EEvPfS0_S0_i)
        /*0070*/ 	.short	0x0380
        /*0072*/ 	.short	0x001c


	//----- nvinfo : EIATTR_SW_WAR
	.align		4
.L_15091:
        /*0074*/ 	.byte	0x04, 0x36
        /*0076*/ 	.short	(.L_15093 - .L_15092)
.L_15092:
        /*0078*/ 	.word	0x00000008
.L_15093:


//--------------------- .nv.info._Z10add_kernelILx432EEvPfS0_S0_i --------------------------
	.section	.nv.info._Z10add_kernelILx432EEvPfS0_S0_i,"",@"SHT_CUDA_INFO"
	.sectionflags	@""
	.align	4


	//----- nvinfo : EIATTR_CUDA_API_VERSION
	.align		4
        /*0000*/ 	.byte	0x04, 0x37
        /*0002*/ 	.short	(.L_15095 - .L_15094)
.L_15094:
        /*0004*/ 	.word	0x00000082


	//----- nvinfo : EIATTR_KPARAM_INFO
	.align		4
.L_15095:
        /*0008*/ 	.byte	0x04, 0x17
        /*000a*/ 	.short	(.L_15097 - .L_15096)
.L_15096:
        /*000c*/ 	.word	0x00000000
        /*0010*/ 	.short	0x0003
        /*0012*/ 	.short	0x0018
        /*0014*/ 	.byte	0x00, 0xf0, 0x11, 0x00


	//----- nvinfo : EIATTR_KPARAM_INFO
	.align		4
.L_15097:
        /*0018*/ 	.byte	0x04, 0x17
        /*001a*/ 	.short	(.L_15099 - .L_15098)
.L_15098:
        /*001c*/ 	.word	0x00000000
        /*0020*/ 	.short	0x0002
        /*0022*/ 	.short	0x0010
        /*0024*/ 	.byte	0x00, 0xf5, 0x21, 0x00


	//----- nvinfo : EIATTR_KPARAM_INFO
	.align		4
.L_15099:
        /*0028*/ 	.byte	0x04, 0x17
        /*002a*/ 	.short	(.L_15101 - .L_15100)
.L_15100:
        /*002c*/ 	.word	0x00000000
        /*0030*/ 	.short	0x0001
        /*0032*/ 	.short	0x0008
        /*0034*/ 	.byte	0x00, 0xf5, 0x21, 0x00


	//----- nvinfo : EIATTR_KPARAM_INFO
	.align		4
.L_15101:
        /*0038*/ 	.byte	0x04, 0x17
        /*003a*/ 	.short	(.L_15103 - .L_15102)
.L_15102:
        /*003c*/ 	.word	0x00000000
        /*0040*/ 	.short	0x0000
        /*0042*/ 	.short	0x0000
        /*0044*/ 	.byte	0x00, 0xf5, 0x21, 0x00


	//----- nvinfo : EIATTR_SPARSE_MMA_MASK
	.align		4
.L_15103:
        /*0048*/ 	.byte	0x03, 0x50
        /*004a*/ 	.short	0x0000


	//----- nvinfo : EIATTR_MAXREG_COUNT
	.align		4
        /*004c*/ 	.byte	0x03, 0x1b
        /*004e*/ 	.short	0x00ff


	//----- nvinfo : EIATTR_MERCURY_ISA_VERSION
	.align		4
        /*0050*/ 	.byte	0x03, 0x5f
        /*0052*/ 	.short	0x0101


	//----- nvinfo : EIATTR_VRC_CTA_INIT_COUNT
	.align		4
        /*0054*/ 	.byte	0x02, 0x4a
	.zero		1
	.zero		1


	//----- nvinfo : EIATTR_EXIT_INSTR_OFFSETS
	.align		4
        /*0058*/ 	.byte	0x04, 0x1c
        /*005a*/ 	.short	(.L_15105 - .L_15104)


	//   ....[0]....
.L_15104:
        /*005c*/ 	.word	0x00000070


	//   ....[1]....
        /*0060*/ 	.word	0x00000130


	//----- nvinfo : EIATTR_CBANK_PARAM_SIZE
	.align		4
.L_15105:
        /*0064*/ 	.byte	0x03, 0x19
        /*0066*/ 	.short	0x001c


	//----- nvinfo : EIATTR_PARAM_CBANK
	.align		4
        /*0068*/ 	.byte	0x04, 0x0a
        /*006a*/ 	.short	(.L_15107 - .L_15106)
	.align		4
.L_15106:
        /*006c*/ 	.word	index@(.nv.constant0._Z10add_kernelILx432EEvPfS0_S0_i)
        /*0070*/ 	.short	0x0380
        /*0072*/ 	.short	0x001c


	//----- nvinfo : EIATTR_SW_WAR
	.align		4
.L_15107:
        /*0074*/ 	.byte	0x04, 0x36
        /*0076*/ 	.short	(.L_15109 - .L_15108)
.L_15108:
        /*0078*/ 	.word	0x00000008
.L_15109:


//--------------------- .nv.info._Z10add_kernelILx431EEvPfS0_S0_i --------------------------
	.section	.nv.info._Z10add_kernelILx431EEvPfS0_S0_i,"",@"SHT_CUDA_INFO"
	.sectionflags	@""
	.align	4


	//----- nvinfo : EIATTR_CUDA_API_VERSION
	.align		4
        /*0000*/ 	.byte	0x04, 0x37
        /*0002*/ 	.short	(.L_15111 - .L_15110)
.L_15110:
        /*0004*/ 	.word	0x00000082


	//----- nvinfo : EIATTR_KPARAM_INFO
	.align		4
.L_15111:
        /*0008*/ 	.byte	0x04, 0x17
        /*000a*/ 	.short	(.L_15113 - .L_15112)
.L_15112:
        /*000c*/ 	.word	0x00000000
        /*0010*/ 	.short	0x0003
        /*0012*/ 	.short	0x0018
        /*0014*/ 	.byte	0x00, 0xf0, 0x11, 0x00


	//----- nvinfo : EIATTR_KPARAM_INFO
	.align		4
.L_15113:
        /*0018*/ 	.byte	0x04, 0x17
        /*001a*/ 	.short	(.L_15115 - .L_15114)
.L_15114:
        /*001c*/ 	.word	0x00000000
        /*0020*/ 	.short	0x0002
        /*0022*/ 	.short	0x0010
        /*0024*/ 	.byte	0x00, 0xf5, 0x21, 0x00


	//----- nvinfo : EIATTR_KPARAM_INFO
	.align		4
.L_15115:
        /*0028*/ 	.byte	0x04, 0x17
        /*002a*/ 	.short	(.L_15117 - .L_15116)
.L_15116:
        /*002c*/ 	.word	0x00000000
        /*0030*/ 	.short	0x0001
        /*0032*/ 	.short	0x0008
        /*0034*/ 	.byte	0x00, 0xf5, 0x21, 0x00


	//----- nvinfo : EIATTR_KPARAM_INFO
	.align		4
.L_15117:
        /*0038*/ 	.byte	0x04, 0x17
        /*003a*/ 	.short	(.L_15119 - .L_15118)
.L_15118:
        /*003c*/ 	.word	0x00000000
        /*0040*/ 	.short	0x0000
        /*0042*/ 	.short	0x0000
        /*0044*/ 	.byte	0x00, 0xf5, 0x21, 0x00


	//----- nvinfo : EIATTR_SPARSE_MMA_MASK
	.align		4
.L_15119:
        /*0048*/ 	.byte	0x03, 0x50
        /*004a*/ 	.short	0x0000


	//----- nvinfo : EIATTR_MAXREG_COUNT
	.align		4
        /*004c*/ 	.byte	0x03, 0x1b
        /*004e*/ 	.short	0x00ff


	//----- nvinfo : EIATTR_MERCURY_ISA_VERSION
	.align		4
        /*0050*/ 	.byte	0x03, 0x5f
        /*0052*/ 	.short	0x0101


	//----- nvinfo : EIATTR_VRC_CTA_INIT_COUNT
	.align		4
        /*0054*/ 	.byte	0x02, 0x4a
	.zero		1
	.zero		1


	//----- nvinfo : EIATTR_EXIT_INSTR_OFFSETS
	.align		4
        /*0058*/ 	.byte	0x04, 0x1c
        /*005a*/ 	.short	(.L_15121 - .L_15120)


	//   ....[0]....
.L_15120:
        /*005c*/ 	.word	0x00000070


	//   ....[1]....
        /*0060*/ 	.word	0x00000130


	//----- nvinfo : EIATTR_CBANK_PARAM_SIZE
	.align		4
.L_15121:
        /*0064*/ 	.byte	0x03, 0x19
        /*0066*/ 	.short	0x001c


	//----- nvinfo : EIATTR_PARAM_CBANK
	.align		4
        /*0068*/ 	.byte	0x04, 0x0a
        /*006a*/ 	.short	(.L_15123 - .L_15122)
	.align		4
.L_15122:
        /*006c*/ 	.word	index@(.nv.constant0._Z10add_kernelILx431EEvPfS0_S0_i)
        /*0070*/ 	.short	0x0380
        /*0072*/ 	.short	0x001c


	//----- nvinfo : EIATTR_SW_WAR
	.align		4
.L_15123:
        /*0074*/ 	.byte	0x04, 0x36
        /*0076*/ 	.short	(.L_15125 - .L_15124)
.L_15124:
        /*0078*/ 	.word	0x00000008
.L_15125:


//--------------------- .nv.info._Z10add_kernelILx430EEvPfS0_S0_i --------------------------
	.section	.nv.info._Z10add_kernelILx430EEvPfS0_S0_i,"",@"SHT_CUDA_INFO"
	.sectionflags	@""
	.align	4


	//----- nvinfo : EIATTR_CUDA_API_VERSION
	.align		4
        /*0000*/ 	.byte	0x04, 0x37
        /*0002*/ 	.short	(.L_15127 - .L_15126)
.L_15126:
        /*0004*/ 	.word	0x00000082


	//----- nvinfo : EIATTR_KPARAM_INFO
	.align		4
.L_15127:
        /*0008*/ 	.byte	0x04, 0x17
        /*000a*/ 	.short	(.L_15129 - .L_15128)
.L_15128:
        /*000c*/ 	.word	0x00000000
        /*0010*/ 	.short	0x0003
        /*0012*/ 	.short	0x0018
        /*0014*/ 	.byte	0x00, 0xf0, 0x11, 0x00


	//----- nvinfo : EIATTR_KPARAM_INFO
	.align		4
.L_15129:
        /*0018*/ 	.byte	0x04, 0x17
        /*001a*/ 	.short	(.L_15131 - .L_15130)
.L_15130:
        /*001c*/ 	.word	0x00000000
        /*0020*/ 	.short	0x0002
        /*0022*/ 	.short	0x0010
        /*0024*/ 	.byte	0x00, 0xf5, 0x21, 0x00


	//----- nvinfo : EIATTR_KPARAM_INFO
	.align		4
.L_15131:
        /*0028*/ 	.byte	0x04, 0x17
        /*002a*/ 	.short	(.L_15133 - .L_15132)
.L_15132:
        /*002c*/ 	.word	0x00000000
        /*0030*/ 	.short	0x0001
        /*0032*/ 	.short	0x0008
        /*0034*/ 	.byte	0x00, 0xf5, 0x21, 0x00


	//----- nvinfo : EIATTR_KPARAM_INFO
	.align		4
.L_15133:
        /*0038*/ 	.byte	0x04, 0x17
        /*003a*/ 	.short	(.L_15135 - .L_15134)
.L_15134:
        /*003c*/ 	.word	0x00000000
        /*0040*/ 	.short	0x0000
        /*0042*/ 	.short	0x0000
        /*0044*/ 	.byte	0x00, 0xf5, 0x21, 0x00


	//----- nvinfo : EIATTR_SPARSE_MMA_MASK
	.align		4
.L_15135:
        /*0048*/ 	.byte	0x03, 0x50
        /*004a*/ 	.short	0x0000


	//----- nvinfo : EIATTR_MAXREG_COUNT
	.align		4
        /*004c*/ 	.byte	0x03, 0x1b
        /*004e*/ 	.short	0x00ff


	//----- nvinfo : EIATTR_MERCURY_ISA_VERSION
	.align		4
        /*0050*/ 	.byte	0x03, 0x5f
        /*0052*/ 	.short	0x0101


	//----- nvinfo : EIATTR_VRC_CTA_INIT_COUNT
	.align		4
        /*0054*/ 	.byte	0x02, 0x4a
	.zero		1
	.zero		1


	//----- nvinfo : EIATTR_EXIT_INSTR_OFFSETS
	.align		4
        /*0058*/ 	.byte	0x04, 0x1c
        /*005a*/ 	.short	(.L_15137 - .L_15136)


	//   ....[0]....
.L_15136:
        /*005c*/ 	.word	0x00000070


	//   ....[1]....
        /*0060*/ 	.word	0x00000130


	//----- nvinfo : EIATTR_CBANK_PARAM_SIZE
	.align		4
.L_15137:
        /*0064*/ 	.byte	0x03, 0x19
        /*0066*/ 	.short	0x001c


	//----- nvinfo : EIATTR_PARAM_CBANK
	.align		4
        /*0068*/ 	.byte	0x04, 0x0a
        /*006a*/ 	.short	(.L_15139 - .L_15138)
	.align		4
.L_15138:
        /*006c*/ 	.word	index@(.nv.constant0._Z10add_kernelILx430EEvPfS0_S0_i)
        /*0070*/ 	.short	0x0380
        /*0072*/ 	.short	0x001c


	//----- nvinfo : EIATTR_SW_WAR
	.align		4
.L_15139:
        /*0074*/ 	.byte	0x04, 0x36
        /*0076*/ 	.short	(.L_15141 - .L_15140)
.L_15140:
        /*0078*/ 	.word	0x00000008
.L_15141:


//--------------------- .nv.info._Z10add_kernelILx429EEvPfS0_S0_i --------------------------
	.section	.nv.info._Z10add_kernelILx429EEvPfS0_S0_i,"",@"SHT_CUDA_INFO"
	.sectionflags	@""
	.align	4


	//----- nvinfo : EIATTR_CUDA_API_VERSION
	.align		4
        /*0000*/ 	.byte	0x04, 0x37
        /*0002*/ 	.short	(.L_15143 - .L_15142)
.L_15142:
        /*0004*/ 	.word	0x00000082


	//----- nvinfo : EIATTR_KPARAM_INFO
	.align		4
.L_15143:
        /*0008*/ 	.byte	0x04, 0x17
        /*000a*/ 	.short	(.L_15145 - .L_15144)
.L_15144:
        /*000c*/ 	.word	0x00000000
        /*0010*/ 	.short	0x0003
        /*0012*/ 	.short	0x0018
        /*0014*/ 	.byte	0x00, 0xf0, 0x11, 0x00


	//----- nvinfo : EIATTR_KPARAM_INFO
	.align		4
.L_15145:
        /*0018*/ 	.byte	0x04, 0x17
        /*001a*/ 	.short	(.L_15147 - .L_15146)
.L_15146:
        /*001c*/ 	.word	0x00000000
        /*0020*/ 	.short	0x0002
        /*0022*/ 	.short	0x0010
        /*0024*/ 	.byte	0x00, 0xf5, 0x21, 0x00


	//----- nvinfo : EIATTR_KPARAM_INFO
	.align		4
.L_15147:
        /*0028*/ 	.byte	0x04, 0x17
        /*002a*/ 	.short	(.L_15149 - .L_15148)
.L_15148:
        /*002c*/ 	.word	0x00000000
        /*0030*/ 	.short	0x0001
        /*0032*/ 	.short	0x0008
        /*0034*/ 	.byte	0x00, 0xf5, 0x21, 0x00


	//----- nvinfo : EIATTR_KPARAM_INFO
	.align		4
.L_15149:
        /*0038*/ 	.byte	0x04, 0x17
        /*003a*/ 	.short	(.L_15151 - .L_15150)
.L_15150:
        /*003c*/ 	.word	0x00000000
        /*0040*/ 	.short	0x0000
        /*0042*/ 	.short	0x0000
        /*0044*/ 	.byte	0x00, 0xf5, 0x21, 0x00


	//----- nvinfo : EIATTR_SPARSE_MMA_MASK
	.align		4
.L_15151:
        /*0048*/ 	.byte	0x03, 0x50
        /*004a*/ 	.short	0x0000


	//----- nvinfo : EIATTR_MAXREG_COUNT
	.align		4
        /*004c*/ 	.byte	0x03, 0x1b
        /*004e*/ 	.short	0x00ff


	//----- nvinfo : EIATTR_MERCURY_ISA_VERSION
	.align		4
        /*0050*/ 	.byte	0x03, 0x5f
        /*0052*/ 	.short	0x0101


	//----- nvinfo : EIATTR_VRC_CTA_INIT_COUNT
	.align		4
        /*0054*/ 	.byte	0x02, 0x4a
	.zero		1
	.zero		1


	//----- nvinfo : EIATTR_EXIT_INSTR_OFFSETS
	.align		4
        /*0058*/ 	.byte	0x04, 0x1c
        /*005a*/ 	.short	(.L_15153 - .L_15152)


	//   ....[0]....
.L_15152:
        /*005c*/ 	.word	0x00000070


	//   ....[1]....
        /*0060*/ 	.word	0x00000130


	//----- nvinfo : EIATTR_CBANK_PARAM_SIZE
	.align		4
.L_15153:
        /*0064*/ 	.byte	0x03, 0x19
        /*0066*/ 	.short	0x001c


	//----- nvinfo : EIATTR_PARAM_CBANK
	.align		4
        /*0068*/ 	.byte	0x04, 0x0a
        /*006a*/ 	.short	(.L_15155 - .L_15154)
	.align		4
.L_15154:
        /*006c*/ 	.word	index@(.nv.constant0._Z10add_kernelILx429EEvPfS0_S0_i)
        /*0070*/ 	.short	0x0380
        /*0072*/ 	.short	0x001c


	//----- nvinfo : EIATTR_SW_WAR
	.align		4
.L_15155:
        /*0074*/ 	.byte	0x04, 0x36
        /*0076*/ 	.short	(.L_15157 - .L_15156)
.L_15156:
        /*0078*/ 	.word	0x00000008
.L_15157:


//--------------------- .nv.info._Z10add_kernelILx428EEvPfS0_S0_i --------------------------
	.section	.nv.info._Z10add_kernelILx428EEvPfS0_S0_i,"",@"SHT_CUDA_INFO"
	.sectionflags	@""
	.align	4


	//----- nvinfo : EIATTR_CUDA_API_VERSION
	.align		4
        /*0000*/ 	.byte	0x04, 0x37
        /*0002*/ 	.short	(.L_15159 - .L_15158)
.L_15158:
        /*0004*/ 	.word	0x00000082


	//----- nvinfo : EIATTR_KPARAM_INFO
	.align		4
.L_15159:
        /*0008*/ 	.byte	0x04, 0x17
        /*000a*/ 	.short	(.L_15161 - .L_15160)
.L_15160:
        /*000c*/ 	.word	0x00000000
        /*0010*/ 	.short	0x0003
        /*0012*/ 	.short	0x0018
        /*0014*/ 	.byte	0x00, 0xf0, 0x11, 0x00


	//----- nvinfo : EIATTR_KPARAM_INFO
	.align		4
.L_15161:
        /*0018*/ 	.byte	0x04, 0x17
        /*001a*/ 	.short	(.L_15163 - .L_15162)
.L_15162:
        /*001c*/ 	.word	0x00000000
        /*0020*/ 	.short	0x0002
        /*0022*/ 	.short	0x0010
        /*0024*/ 	.byte	0x00, 0xf5, 0x21, 0x00


	//----- nvinfo : EIATTR_KPARAM_INFO
	.align		4
.L_15163:
        /*0028*/ 	.byte	0x04, 0x17
        /*002a*/ 	.short	(.L_15165 - .L_15164)
.L_15164:
        /*002c*/ 	.word	0x00000000
        /*0030*/ 	.short	0x0001
        /*0032*/ 	.short	0x0008
        /*0034*/ 	.byte	0x00, 0xf5, 0x21, 0x00


	//----- nvinfo : EIATTR_KPARAM_INFO
	.align		4
.L_15165:
        /*0038*/ 	.byte	0x04, 0x17
        /*003a*/ 	.short	(.L_15167 - .L_15166)
.L_15166:
        /*003c*/ 	.word	0x00000000
        /*0040*/ 	.short	0x0000
        /*0042*/ 	.short	0x0000
        /*0044*/ 	.byte	0x00, 0xf5, 0x21, 0x00


	//----- nvinfo : EIATTR_SPARSE_MMA_MASK
	.align		4
.L_15167:
        /*0048*/ 	.byte	0x03, 0x50
        /*004a*/ 	.short	0x0000


	//----- nvinfo : EIATTR_MAXREG_COUNT
	.align		4
        /*004c*/ 	.byte	0x03, 0x1b
        /*004e*/ 	.short	0x00ff


	//----- nvinfo : EIATTR_MERCURY_ISA_VERSION
	.align		4
        /*0050*/ 	.byte	0x03, 0x5f
        /*0052*/ 	.short	0x0101


	//----- nvinfo : EIATTR_VRC_CTA_INIT_COUNT
	.align		4
        /*0054*/ 	.byte	0x02, 0x4a
	.zero		1
	.zero		1


	//----- nvinfo : EIATTR_EXIT_INSTR_OFFSETS
	.align		4
        /*0058*/ 	.byte	0x04, 0x1c
        /*005a*/ 	.short	(.L_15169 - .L_15168)


	//   ....[0]....
.L_15168:
        /*005c*/ 	.word	0x00000070


	//   ....[1]....
        /*0060*/ 	.word	0x00000130


	//----- nvinfo : EIATTR_CBANK_PARAM_SIZE
	.align		4
.L_15169:
        /*0064*/ 	.byte	0x03, 0x19
        /*0066*/ 	.short	0x001c


	//----- nvinfo : EIATTR_PARAM_CBANK
	.align		4
        /*0068*/ 	.byte	0x04, 0x0a
        /*006a*/ 	.short	(.L_15171 - .L_15170)
	.align		4
.L_15170:
        /*006c*/ 	.word	index@(.nv.constant0._Z10add_kernelILx428EEvPfS0_S0_i)
        /*0070*/ 	.short	0x0380
        /*0072*/ 	.short	0x001c


	//----- nvinfo : EIATTR_SW_WAR
	.align		4
.L_15171:
        /*0074*/ 	.byte	0x04, 0x36
        /*0076*/ 	.short	(.L_15173 - .L_15172)
.L_15172:
        /*0078*/ 	.word	0x00000008
.L_15173:


//--------------------- .nv.info._Z10add_kernelILx427EEvPfS0_S0_i --------------------------
	.section	.nv.info._Z10add_kernelILx427EEvPfS0_S0_i,"",@"SHT_CUDA_INFO"
	.sectionflags	@""
	.align	4


	//----- nvinfo : EIATTR_CUDA_API_VERSION
	.align		4
        /*0000*/ 	.byte	0x04, 0x37
        /*0002*/ 	.short	(.L_15175 - .L_15174)
.L_15174:
        /*0004*/ 	.word	0x00000082


	//----- nvinfo : EIATTR_KPARAM_INFO
	.align		4
.L_15175:
        /*0008*/ 	.byte	0x04, 0x17
        /*000a*/ 	.short	(.L_15177 - .L_15176)
.L_15176:
        /*000c*/ 	.word	0x00000000
        /*0010*/ 	.short	0x0003
        /*0012*/ 	.short	0x0018
        /*0014*/ 	.byte	0x00, 0xf0, 0x11, 0x00


	//----- nvinfo : EIATTR_KPARAM_INFO
	.align		4
.L_15177:
        /*0018*/ 	.byte	0x04, 0x17
        /*001a*/ 	.short	(.L_15179 - .L_15178)
.L_15178:
        /*001c*/ 	.word	0x00000000
        /*0020*/ 	.short	0x0002
        /*0022*/ 	.short	0x0010
        /*0024*/ 	.byte	0x00, 0xf5, 0x21, 0x00


	//----- nvinfo : EIATTR_KPARAM_INFO
	.align		4
.L_15179:
        /*0028*/ 	.byte	0x04, 0x17
        /*002a*/ 	.short	(.L_15181 - .L_15180)
.L_15180:
        /*002c*/ 	.word	0x00000000
        /*0030*/ 	.short	0x0001
        /*0032*/ 	.short	0x0008
        /*0034*/ 	.byte	0x00, 0xf5, 0x21, 0x00


	//----- nvinfo : EIATTR_KPARAM_INFO
	.align		4
.L_15181:
        /*0038*/ 	.byte	0x04, 0x17
        /*003a*/ 	.short	(.L_15183 - .L_15182)
.L_15182:
        /*003c*/ 	.word	0x00000000
        /*0040*/ 	.short	0x0000
        /*0042*/ 	.short	0x0000
        /*0044*/ 	.byte	0x00, 0xf5, 0x21, 0x00


	//----- nvinfo : EIATTR_SPARSE_MMA_MASK
	.align		4
.L_15183:
        /*0048*/ 	.byte	0x03, 0x50
        /*004a*/ 	.short	0x0000


	//----- nvinfo : EIATTR_MAXREG_COUNT
	.align		4
        /*004c*/ 	.byte	0x03, 0x1b
        /*004e*/ 	.short	0x00ff


	//----- nvinfo : EIATTR_MERCURY_ISA_VERSION
	.align		4
        /*0050*/ 	.byte	0x03, 0x5f
        /*0052*/ 	.short	0x0101


	//----- nvinfo : EIATTR_VRC_CTA_INIT_COUNT
	.align		4
        /*0054*/ 	.byte	0x02, 0x4a
	.zero		1
	.zero		1


	//----- nvinfo : EIATTR_EXIT_INSTR_OFFSETS
	.align		4
        /*0058*/ 	.byte	0x04, 0x1c
        /*005a*/ 	.short	(.L_15185 - .L_15184)


	//   ....[0]....
.L_15184:
        /*005c*/ 	.word	0x00000070


	//   ....[1]....
        /*0060*/ 	.word	0x00000130


	//----- nvinfo : EIATTR_CBANK_PARAM_SIZE
	.align		4
.L_15185:
        /*0064*/ 	.byte	0x03, 0x19
        /*0066*/ 	.short	0x001c


	//----- nvinfo : EIATTR_PARAM_CBANK
	.align		4
        /*0068*/ 	.byte	0x04, 0x0a
        /*006a*/ 	.short	(.L_15187 - .L_15186)
	.align		4
.L_15186:
        /*006c*/ 	.word	index@(.nv.constant0._Z10add_kernelILx427EEvPfS0_S0_i)
        /*0070*/ 	.short	0x0380
        /*0072*/ 	.short	0x001c


	//----- nvinfo : EIATTR_SW_WAR
	.align		4
.L_15187:
        /*0074*/ 	.byte	0x04, 0x36
        /*0076*/ 	.short	(.L_15189 - .L_15188)
.L_15188:
        /*0078*/ 	.word	0x00000008
.L_15189:


//--------------------- .nv.info._Z10add_kernelILx426EEvPfS0_S0_i --------------------------
	.section	.nv.info._Z10add_kernelILx426EEvPfS0_S0_i,"",@"SHT_CUDA_INFO"
	.sectionflags	@""
	.align	4


	//----- nvinfo : EIATTR_CUDA_API_VERSION
	.align		4
        /*0000*/ 	.byte	0x04, 0x37
        /*0002*/ 	.short	(.L_15191 - .L_15190)
.L_15190:
        /*0004*/ 	.word	0x00000082


	//----- nvinfo : EIATTR_KPARAM_INFO
	.align		4
.L_15191:
        /*0008*/ 	.byte	0x04, 0x17
        /*000a*/ 	.short	(.L_15193 - .L_15192)
.L_15192:
        /*000c*/ 	.word	0x00000000
        /*0010*/ 	.short	0x0003
        /*0012*/ 	.short	0x0018
        /*0014*/ 	.byte	0x00, 0xf0, 0x11, 0x00


	//----- nvinfo : EIATTR_KPARAM_INFO
	.align		4
.L_15193:
        /*0018*/ 	.byte	0x04, 0x17
        /*001a*/ 	.short	(.L_15195 - .L_15194)
.L_15194:
        /*001c*/ 	.word	0x00000000
        /*0020*/ 	.short	0x0002
        /*0022*/ 	.short	0x0010
        /*0024*/ 	.byte	0x00, 0xf5, 0x21, 0x00


	//----- nvinfo : EIATTR_KPARAM_INFO
	.align		4
.L_15195:
        /*0028*/ 	.byte	0x04, 0x17
        /*002a*/ 	.short	(.L_15197 - .L_15196)
.L_15196:
        /*002c*/ 	.word	0x00000000
        /*0030*/ 	.short	0x0001
        /*0032*/ 	.short	0x0008
        /*0034*/ 	.byte	0x00, 0xf5, 0x21, 0x00


	//----- nvinfo : EIATTR_KPARAM_INFO
	.align		4
.L_15197:
        /*0038*/ 	.byte	0x04, 0x17
        /*003a*/ 	.short	(.L_15199 - .L_15198)
.L_15198:
        /*003c*/ 	.word	0x00000000
        /*0040*/ 	.short	0x0000
        /*0042*/ 	.short	0x0000
        /*0044*/ 	.byte	0x00, 0xf5, 0x21, 0x00


	//----- nvinfo : EIATTR_SPARSE_MMA_MASK
	.align		4
.L_15199:
        /*0048*/ 	.byte	0x03, 0x50
        /*004a*/ 	.short	0x0000


	//----- nvinfo : EIATTR_MAXREG_COUNT
	.align		4
        /*004c*/ 	.byte	0x03, 0x1b
        /*004e*/ 	.short	0x00ff


	//----- nvinfo : EIATTR_MERCURY_ISA_VERSION
	.align		4
        /*0050*/ 	.byte	0x03, 0x5f
        /*0052*/ 	.short	0x0101


	//----- nvinfo : EIATTR_VRC_CTA_INIT_COUNT
	.align		4
        /*0054*/ 	.byte	0x02, 0x4a
	.zero		1
	.zero		1


	//----- nvinfo : EIATTR_EXIT_INSTR_OFFSETS
	.align		4
        /*0058*/ 	.byte	0x04, 0x1c
        /*005a*/ 	.short	(.L_15201 - .L_15200)


	//   ....[0]....
.L_15200:
        /*005c*/ 	.word	0x00000070


	//   ....[1]....
        /*0060*/ 	.word	0x00000130


	//----- nvinfo : EIATTR_CBANK_PARAM_SIZE
	.align		4
.L_15201:
        /*0064*/ 	.byte	0x03, 0x19
        /*0066*/ 	.short	0x001c


	//----- nvinfo : EIATTR_PARAM_CBANK
	.align		4
        /*0068*/ 	.byte	0x04, 0x0a
        /*006a*/ 	.short	(.L_15203 - .L_15202)
	.align		4
.L_15202:
        /*006c*/ 	.word	index@(.nv.constant0._Z10add_kernelILx426EEvPfS0_S0_i)
        /*0070*/ 	.short	0x0380
        /*0072*/ 	.short	0x001c


	//----- nvinfo : EIATTR_SW_WAR
	.align		4
.L_15203:
        /*0074*/ 	.byte	0x04, 0x36
        /*0076*/ 	.short	(.L_15205 - .L_15204)
.L_15204:
        /*0078*/ 	.word	0x00000008
.L_15205:


//--------------------- .nv.info._Z10add_kernelILx425EEvPfS0_S0_i --------------------------
	.section	.nv.info._Z10add_kernelILx425EEvPfS0_S0_i,"",@"SHT_CUDA_INFO"
	.sectionflags	@""
	.align	4


	//----- nvinfo : EIATTR_CUDA_API_VERSION
	.align		4
        /*0000*/ 	.byte	0x04, 0x37
        /*0002*/ 	.short	(.L_15207 - .L_15206)
.L_15206:
        /*0004*/ 	.word	0x00000082


	//----- nvinfo : EIATTR_KPARAM_INFO
	.align		4
.L_15207:
        /*0008*/ 	.byte	0x04, 0x17
        /*000a*/ 	.short	(.L_15209 - .L_15208)
.L_15208:
        /*000c*/ 	.word	0x00000000
        /*0010*/ 	.short	0x0003
        /*0012*/ 	.short	0x0018
        /*0014*/ 	.byte	0x00, 0xf0, 0x11, 0x00


	//----- nvinfo : EIATTR_KPARAM_INFO
	.align		4
.L_15209:
        /*0018*/ 	.byte	0x04, 0x17
        /*001a*/ 	.short	(.L_15211 - .L_15210)
.L_15210:
        /*001c*/ 	.word	0x00000000
        /*0020*/ 	.short	0x0002
        /*0022*/ 	.short	0x0010
        /*0024*/ 	.byte	0x00, 0xf5, 0x21, 0x00


	//----- nvinfo : EIATTR_KPARAM_INFO
	.align		4
.L_15211:
        /*0028*/ 	.byte	0x04, 0x17
        /*002a*/ 	.short	(.L_15213 - .L_15212)
.L_15212:
        /*002c*/ 	.word	0x00000000
        /*0030*/ 	.short	0x0001
        /*0032*/ 	.short	0x0008
        /*0034*/ 	.byte	0x00, 0xf5, 0x21, 0x00


	//----- nvinfo : EIATTR_KPARAM_INFO
	.align		4
.L_15213:
        /*0038*/ 	.byte	0x04, 0x17
        /*003a*/ 	.short	(.L_15215 - .L_15214)
.L_15214:
        /*003c*/ 	.word	0x00000000
        /*0040*/ 	.short	0x0000
        /*0042*/ 	.short	0x0000
        /*0044*/ 	.byte	0x00, 0xf5, 0x21, 0x00


	//----- nvinfo : EIATTR_SPARSE_MMA_MASK
	.align		4
.L_15215:
        /*0048*/ 	.byte	0x03, 0x50
        /*004a*/ 	.short	0x0000


	//----- nvinfo : EIATTR_MAXREG_COUNT
	.align		4
        /*004c*/ 	.byte	0x03, 0x1b
        /*004e*/ 	.short	0x00ff


	//----- nvinfo : EIATTR_MERCURY_ISA_VERSION
	.align		4
        /*0050*/ 	.byte	0x03, 0x5f
        /*0052*/ 	.short	0x0101


	//----- nvinfo : EIATTR_VRC_CTA_INIT_COUNT
	.align		4
        /*0054*/ 	.byte	0x02, 0x4a
	.zero		1
	.zero		1


	//----- nvinfo : EIATTR_EXIT_INSTR_OFFSETS
	.align		4
        /*0058*/ 	.byte	0x04, 0x1c
        /*005a*/ 	.short	(.L_15217 - .L_15216)


	//   ....[0]....
.L_15216:
        /*005c*/ 	.word	0x00000070


	//   ....[1]....
        /*0060*/ 	.word	0x00000130


	//----- nvinfo : EIATTR_CBANK_PARAM_SIZE
	.align		4
.L_15217:
        /*0064*/ 	.byte	0x03, 0x19
        /*0066*/ 	.short	0x001c


	//----- nvinfo : EIATTR_PARAM_CBANK
	.align		4
        /*0068*/ 	.byte	0x04, 0x0a
        /*006a*/ 	.short	(.L_15219 - .L_15218)
	.align		4
.L_15218:
        /*006c*/ 	.word	index@(.nv.constant0._Z10add_kernelILx425EEvPfS0_S0_i)
        /*0070*/ 	.short	0x0380
        /*0072*/ 	.short	0x001c


	//----- nvinfo : EIATTR_SW_WAR
	.align		4
.L_15219:
        /*0074*/ 	.byte	0x04, 0x36
        /*0076*/ 	.short	(.L_15221 - .L_15220)
.L_15220:
        /*0078*/ 	.word	0x00000008
.L_15221:


//--------------------- .nv.info._Z10add_kernelILx424EEvPfS0_S0_i --------------------------
	.section	.nv.info._Z10add_kernelILx424EEvPfS0_S0_i,"",@"SHT_CUDA_INFO"
	.sectionflags	@""
	.align	4


	//----- nvinfo : EIATTR_CUDA_API_VERSION
	.align		4
        /*0000*/ 	.byte	0x04, 0x37
        /*0002*/ 	.short	(.L_15223 - .L_15222)
.L_15222:
        /*0004*/ 	.word	0x00000082


	//----- nvinfo : EIATTR_KPARAM_INFO
	.align		4
.L_15223:
        /*0008*/ 	.byte	0x04, 0x17
        /*000a*/ 	.short	(.L_15225 - .L_15224)
.L_15224:
        /*000c*/ 	.word	0x00000000
        /*0010*/ 	.short	0x0003
        /*0012*/ 	.short	0x0018
        /*0014*/ 	.byte	0x00, 0xf0, 0x11, 0x00


	//----- nvinfo : EIATTR_KPARAM_INFO
	.align		4
.L_15225:
        /*0018*/ 	.byte	0x04, 0x17
        /*001a*/ 	.short	(.L_15227 - .L_15226)
.L_15226:
        /*001c*/ 	.word	0x00000000
        /*0020*/ 	.short	0x0002
        /*0022*/ 	.short	0x0010
        /*0024*/ 	.byte	0x00, 0xf5, 0x21, 0x00


	//----- nvinfo : EIATTR_KPARAM_INFO
	.align		4
.L_15227:
        /*0028*/ 	.byte	0x04, 0x17
        /*002a*/ 	.short	(.L_15229 - .L_15228)
.L_15228:
        /*002c*/ 	.word	0x00000000
        /*0030*/ 	.short	0x0001
        /*0032*/ 	.short	0x0008
        /*0034*/ 	.byte	0x00, 0xf5, 0x21, 0x00


	//----- nvinfo : EIATTR_KPARAM_INFO
	.align		4
.L_15229:
        /*0038*/ 	.byte	0x04, 0x17
        /*003a*/ 	.short	(.L_15231 - .L_15230)
.L_15230:
        /*003c*/ 	.word	0x00000000
        /*0040*/ 	.short	0x0000
        /*0042*/ 	.short	0x0000
        /*0044*/ 	.byte	0x00, 0xf5, 0x21, 0x00


	//----- nvinfo : EIATTR_SPARSE_MMA_MASK
	.align		4
.L_15231:
        /*0048*/ 	.byte	0x03, 0x50
        /*004a*/ 	.short	0x0000


	//----- nvinfo : EIATTR_MAXREG_COUNT
	.align		4
        /*004c*/ 	.byte	0x03, 0x1b
        /*004e*/ 	.short	0x00ff


	//----- nvinfo : EIATTR_MERCURY_ISA_VERSION
	.align		4
        /*0050*/ 	.byte	0x03, 0x5f
        /*0052*/ 	.short	0x0101


	//----- nvinfo : EIATTR_VRC_CTA_INIT_COUNT
	.align		4
        /*0054*/ 	.byte	0x02, 0x4a
	.zero		1
	.zero		1


	//----- nvinfo : EIATTR_EXIT_INSTR_OFFSETS
	.align		4
        /*0058*/ 	.byte	0x04, 0x1c
        /*005a*/ 	.short	(.L_15233 - .L_15232)


	//   ....[0]....
.L_15232:
        /*005c*/ 	.word	0x00000070


	//   ....[1]....
        /*0060*/ 	.word	0x00000130


	//----- nvinfo : EIATTR_CBANK_PARAM_SIZE
	.align		4
.L_15233:
        /*0064*/ 	.byte	0x03, 0x19
        /*0066*/ 	.short	0x001c


	//----- nvinfo : EIATTR_PARAM_CBANK
	.align		4
        /*0068*/ 	.byte	0x04, 0x0a
        /*006a*/ 	.short	(.L_15235 - .L_15234)
	.align		4
.L_15234:
        /*006c*/ 	.word	index@(.nv.constant0._Z10add_kernelILx424EEvPfS0_S0_i)
        /*0070*/ 	.short	0x0380
        /*0072*/ 	.short	0x001c


	//----- nvinfo : EIATTR_SW_WAR
	.align		4
.L_15235:
        /*0074*/ 	.byte	0x04, 0x36
        /*0076*/ 	.short	(.L_15237 - .L_15236)
.L_15236:
        /*0078*/ 	.word	0x00000008
.L_15237:


//--------------------- .nv.info._Z10add_kernelILx423EEvPfS0_S0_i --------------------------
	.section	.nv.info._Z10add_kernelILx423EEvPfS0_S0_i,"",@"SHT_CUDA_INFO"
	.sectionflags	@""
	.align	4


	//----- nvinfo : EIATTR_CUDA_API_VERSION
	.align		4
        /*0000*/ 	.byte	0x04, 0x37
        /*0002*/ 	.short	(.L_15239 - .L_15238)
.L_15238:
        /*0004*/ 	.word	0x00000082


	//----- nvinfo : EIATTR_KPARAM_INFO
	.align		4
.L_15239:
        /*0008*/ 	.byte	0x04, 0x17
        /*000a*/ 	.short	(.L_15241 - .L_15240)
.L_15240:
        /*000c*/ 	.word	0x00000000
        /*0010*/ 	.short	0x0003
        /*0012*/ 	.short	0x0018
        /*0014*/ 	.byte	0x00, 0xf0, 0x11, 0x00


	//----- nvinfo : EIATTR_KPARAM_INFO
	.align		4
.L_15241:
        /*0018*/ 	.byte	0x04, 0x17
        /*001a*/ 	.short	(.L_15243 - .L_15242)
.L_15242:
        /*001c*/ 	.word	0x00000000
        /*0020*/ 	.short	0x0002
        /*0022*/ 	.short	0x0010
        /*0024*/ 	.byte	0x00, 0xf5, 0x21, 0x00


	//----- nvinfo : EIATTR_KPARAM_INFO
	.align		4
.L_15243:
        /*0028*/ 	.byte	0x04, 0x17
        /*002a*/ 	.short	(.L_15245 - .L_15244)
.L_15244:
        /*002c*/ 	.word	0x00000000
        /*0030*/ 	.short	0x0001
        /*0032*/ 	.short	0x0008
        /*0034*/ 	.byte	0x00, 0xf5, 0x21, 0x00


	//----- nvinfo : EIATTR_KPARAM_INFO
	.align		4
.L_15245:
        /*0038*/ 	.byte	0x04, 0x17
        /*003a*/ 	.short	(.L_15247 - .L_15246)
.L_15246:
        /*003c*/ 	.word	0x00000000
        /*0040*/ 	.short	0x0000
        /*0042*/ 	.short	0x0000
        /*0044*/ 	.byte	0x00, 0xf5, 0x21, 0x00


	//----- nvinfo : EIATTR_SPARSE_MMA_MASK
	.align		4
.L_15247:
        /*0048*/ 	.byte	0x03, 0x50
        /*004a*/ 	.short	0x0000


	//----- nvinfo : EIATTR_MAXREG_COUNT
	.align		4
        /*004c*/ 	.byte	0x03, 0x1b
        /*004e*/ 	.short	0x00ff


	//----- nvinfo : EIATTR_MERCURY_ISA_VERSION
	.align		4
        /*0050*/ 	.byte	0x03, 0x5f
        /*0052*/ 	.short	0x0101


	//----- nvinfo : EIATTR_VRC_CTA_INIT_COUNT
	.align		4
        /*0054*/ 	.byte	0x02, 0x4a
	.zero		1
	.zero		1


	//----- nvinfo : EIATTR_EXIT_INSTR_OFFSETS
	.align		4
        /*0058*/ 	.byte	0x04, 0x1c
        /*005a*/ 	.short	(.L_15249 - .L_15248)


	//   ....[0]....
.L_15248:
        /*005c*/ 	.word	0x00000070


	//   ....[1]....
        /*0060*/ 	.word	0x00000130


	//----- nvinfo : EIATTR_CBANK_PARAM_SIZE
	.align		4
.L_15249:
        /*0064*/ 	.byte	0x03, 0x19
        /*0066*/ 	.short	0x001c


	//----- nvinfo : EIATTR_PARAM_CBANK
	.align		4
        /*0068*/ 	.byte	0x04, 0x0a
        /*006a*/ 	.short	(.L_15251 - .L_15250)
	.align		4
.L_15250:
        /*006c*/ 	.word	index@(.nv.constant0._Z10add_kernelILx423EEvPfS0_S0_i)
        /*0070*/ 	.short	0x0380
        /*0072*/ 	.short	0x001c


	//----- nvinfo : EIATTR_SW_WAR
	.align		4
.L_15251:
        /*0074*/ 	.byte	0x04, 0x36
        /*0076*/ 	.short	(.L_15253 - .L_15252)
.L_15252:
        /*0078*/ 	.word	0x00000008
.L_15253:


//--------------------- .nv.info._Z10add_kernelILx422EEvPfS0_S0_i --------------------------
	.section	.nv.info._Z10add_kernelILx422EEvPfS0_S0_i,"",@"SHT_CUDA_INFO"
	.sectionflags	@""
	.align	4


	//----- nvinfo : EIATTR_CUDA_API_VERSION
	.align		4
        /*0000*/ 	.byte	0x04, 0x37
        /*0002*/ 	.short	(.L_15255 - .L_15254)
.L_15254:
        /*0004*/ 	.word	0x00000082


	//----- nvinfo : EIATTR_KPARAM_INFO
	.align		4
.L_15255:
        /*0008*/ 	.byte	0x04, 0x17
        /*000a*/ 	.short	(.L_15257 - .L_15256)
.L_15256:
        /*000c*/ 	.word	0x00000000
        /*0010*/ 	.short	0x0003
        /*0012*/ 	.short	0x0018
        /*0014*/ 	.byte	0x00, 0xf0, 0x11, 0x00


	//----- nvinfo : EIATTR_KPARAM_INFO
	.align		4
.L_15257:
        /*0018*/ 	.byte	0x04, 0x17
        /*001a*/ 	.short	(.L_15259 - .L_15258)
.L_15258:
        /*001c*/ 	.word	0x00000000
        /*0020*/ 	.short	0x0002
        /*0022*/ 	.short	0x0010
        /*0024*/ 	.byte	0x00, 0xf5, 0x21, 0x00


	//----- nvinfo : EIATTR_KPARAM_INFO
	.align		4
.L_15259:
        /*0028*/ 	.byte	0x04, 0x17
        /*002a*/ 	.short	(.L_15261 - .L_15260)
.L_15260:
        /*002c*/ 	.word	0x00000000
        /*0030*/ 	.short	0x0001
        /*0032*/ 	.short	0x0008
        /*0034*/ 	.byte	0x00, 0xf5, 0x21, 0x00


	//----- nvinfo : EIATTR_KPARAM_INFO
	.align		4
.L_15261:
        /*0038*/ 	.byte	0x04, 0x17
        /*003a*/ 	.short	(.L_15263 - .L_15262)
.L_15262:
        /*003c*/ 	.word	0x00000000
        /*0040*/ 	.short	0x0000
        /*0042*/ 	.short	0x0000
        /*0044*/ 	.byte	0x00, 0xf5, 0x21, 0x00


	//----- nvinfo : EIATTR_SPARSE_MMA_MASK
	.align		4
.L_15263:
        /*0048*/ 	.byte	0x03, 0x50
        /*004a*/ 	.short	0x0000


	//----- nvinfo : EIATTR_MAXREG_COUNT
	.align		4
        /*004c*/ 	.byte	0x03, 0x1b
        /*004e*/ 	.short	0x00ff


	//----- nvinfo : EIATTR_MERCURY_ISA_VERSION
	.align		4
        /*0050*/ 	.byte	0x03, 0x5f
        /*0052*/ 	.short	0x0101


	//----- nvinfo : EIATTR_VRC_CTA_INIT_COUNT
	.align		4
        /*0054*/ 	.byte	0x02, 0x4a
	.zero		1
	.zero		1


	//----- nvinfo : EIATTR_EXIT_INSTR_OFFSETS
	.align		4
        /*0058*/ 	.byte	0x04, 0x1c
        /*005a*/ 	.short	(.L_15265 - .L_15264)


	//   ....[0]....
.L_15264:
        /*005c*/ 	.word	0x00000070


	//   ....[1]....
        /*0060*/ 	.word	0x00000130


	//----- nvinfo : EIATTR_CBANK_PARAM_SIZE
	.align		4
.L_15265:
        /*0064*/ 	.byte	0x03, 0x19
        /*0066*/ 	.short	0x001c


	//----- nvinfo : EIATTR_PARAM_CBANK
	.align		4
        /*0068*/ 	.byte	0x04, 0x0a
        /*006a*/ 	.short	(.L_15267 - .L_15266)
	.align		4
.L_15266:
        /*006c*/ 	.word	index@(.nv.constant0._Z10add_kernelILx422EEvPfS0_S0_i)
        /*0070*/ 	.short	0x0380
        /*0072*/ 	.short	0x001c


	//----- nvinfo : EIATTR_SW_WAR
	.align		4
.L_15267:
        /*0074*/ 	.byte	0x04, 0x36
        /*0076*/ 	.short	(.L_15269 - .L_15268)
.L_15268:
        /*0078*/ 	.word	0x00000008
.L_15269:


//--------------------- .nv.info._Z10add_kernelILx421EEvPfS0_S0_i --------------------------
	.section	.nv.info._Z10add_kernelILx421EEvPfS0_S0_i,"",@"SHT_CUDA_INFO"
	.sectionflags	@""
	.align	4


	//----- nvinfo : EIATTR_CUDA_API_VERSION
	.align		4
        /*0000*/ 	.byte	0x04, 0x37
        /*0002*/ 	.short	(.L_15271 - .L_15270)
.L_15270:
        /*0004*/ 	.word	0x00000082


	//----- nvinfo : EIATTR_KPARAM_INFO
	.align		4
.L_15271:
        /*0008*/ 	.byte	0x04, 0x17
        /*000a*/ 	.short	(.L_15273 - .L_15272)
.L_15272:
        /*000c*/ 	.word	0x00000000
        /*0010*/ 	.short	0x0003
        /*0012*/ 	.short	0x0018
        /*0014*/ 	.byte	0x00, 0xf0, 0x11, 0x00


	//----- nvinfo : EIATTR_KPARAM_INFO
	.align		4
.L_15273:
        /*0018*/ 	.byte	0x04, 0x17
        /*001a*/ 	.short	(.L_15275 - .L_15274)
.L_15274:
        /*001c*/ 	.word	0x00000000
        /*0020*/ 	.short	0x0002
        /*0022*/ 	.short	0x0010
        /*0024*/ 	.byte	0x00, 0xf5, 0x21, 0x00


	//----- nvinfo : EIATTR_KPARAM_INFO
	.align		4
.L_15275:
        /*0028*/ 	.byte	0x04, 0x17
        /*002a*/ 	.short	(.L_15277 - .L_15276)
.L_15276:
        /*002c*/ 	.word	0x00000000
        /*0030*/ 	.short	0x0001
        /*0032*/ 	.short	0x0008
        /*0034*/ 	.byte	0x00, 0xf5, 0x21, 0x00


	//----- nvinfo : EIATTR_KPARAM_INFO
	.align		4
.L_15277:
        /*0038*/ 	.byte	0x04, 0x17
        /*003a*/ 	.short	(.L_15279 - .L_15278)
.L_15278:
        /*003c*/ 	.word	0x00000000
        /*0040*/ 	.short	0x0000
        /*0042*/ 	.short	0x0000
        /*0044*/ 	.byte	0x00, 0xf5, 0x21, 0x00


	//----- nvinfo : EIATTR_SPARSE_MMA_MASK
	.align		4
.L_15279:
        /*0048*/ 	.byte	0x03, 0x50
        /*004a*/ 	.short	0x0000


	//----- nvinfo : EIATTR_MAXREG_COUNT
	.align		4
        /*004c*/ 	.byte	0x03, 0x1b
        /*004e*/ 	.short	0x00ff


	//----- nvinfo : EIATTR_MERCURY_ISA_VERSION
	.align		4
        /*0050*/ 	.byte	0x03, 0x5f
        /*0052*/ 	.short	0x0101


	//----- nvinfo : EIATTR_VRC_CTA_INIT_COUNT
	.align		4
        /*0054*/ 	.byte	0x02, 0x4a
	.zero		1
	.zero		1


	//----- nvinfo : EIATTR_EXIT_INSTR_OFFSETS
	.align		4
        /*0058*/ 	.byte	0x04, 0x1c
        /*005a*/ 	.short	(.L_15281 - .L_15280)


	//   ....[0]....
.L_15280:
        /*005c*/ 	.word	0x00000070


	//   ....[1]....
        /*0060*/ 	.word	0x00000130


	//----- nvinfo : EIATTR_CBANK_PARAM_SIZE
	.align		4
.L_15281:
        /*0064*/ 	.byte	0x03, 0x19
        /*0066*/ 	.short	0x001c


	//----- nvinfo : EIATTR_PARAM_CBANK
	.align		4
        /*0068*/ 	.byte	0x04, 0x0a
        /*006a*/ 	.short	(.L_15283 - .L_15282)
	.align		4
.L_15282:
        /*006c*/ 	.word	index@(.nv.constant0._Z10add_kernelILx421EEvPfS0_S0_i)
        /*0070*/ 	.short	0x0380
        /*0072*/ 	.short	0x001c


	//----- nvinfo : EIATTR_SW_WAR
	.align		4
.L_15283:
        /*0074*/ 	.byte	0x04, 0x36
        /*0076*/ 	.short	(.L_15285 - .L_15284)
.L_15284:
        /*0078*/ 	.word	0x00000008
.L_15285:


//--------------------- .nv.info._Z10add_kernelILx420EEvPfS0_S0_i --------------------------
	.section	.nv.info._Z10add_kernelILx420EEvPfS0_S0_i,"",@"SHT_CUDA_INFO"
	.sectionflags	@""
	.align	4


	//----- nvinfo : EIATTR_CUDA_API_VERSION
	.align		4
        /*0000*/ 	.byte	0x04, 0x37
        /*0002*/ 	.short	(.L_15287 - .L_15286)
.L_15286:
        /*0004*/ 	.word	0x00000082


	//----- nvinfo : EIATTR_KPARAM_INFO
	.align		4
.L_15287:
        /*0008*/ 	.byte	0x04, 0x17
        /*000a*/ 	.short	(.L_15289 - .L_15288)
.L_15288:
        /*000c*/ 	.word	0x00000000
        /*0010*/ 	.short	0x0003
        /*0012*/ 	.short	0x0018
        /*0014*/ 	.byte	0x00, 0xf0, 0x11, 0x00


	//----- nvinfo : EIATTR_KPARAM_INFO
	.align		4
.L_15289:
        /*0018*/ 	.byte	0x04, 0x17
        /*001a*/ 	.short	(.L_15291 - .L_15290)
.L_15290:
        /*001c*/ 	.word	0x00000000
        /*0020*/ 	.short	0x0002
        /*0022*/ 	.short	0x0010
        /*0024*/ 	.byte	0x00, 0xf5, 0x21, 0x00


	//----- nvinfo : EIATTR_KPARAM_INFO
	.align		4
.L_15291:
        /*0028*/ 	.byte	0x04, 0x17
        /*002a*/ 	.short	(.L_15293 - .L_15292)
.L_15292:
        /*002c*/ 	.word	0x00000000
        /*0030*/ 	.short	0x0001
        /*0032*/ 	.short	0x0008
        /*0034*/ 	.byte	0x00, 0xf5, 0x21, 0x00


	//----- nvinfo : EIATTR_KPARAM_INFO
	.align		4
.L_15293:
        /*0038*/ 	.byte	0x04, 0x17
        /*003a*/ 	.short	(.L_15295 - .L_15294)
.L_15294:
        /*003c*/ 	.word	0x00000000
        /*0040*/ 	.short	0x0000
        /*0042*/ 	.short	0x0000
        /*0044*/ 	.byte	0x00, 0xf5, 0x21, 0x00


	//----- nvinfo : EIATTR_SPARSE_MMA_MASK
	.align		4
.L_15295:
        /*0048*/ 	.byte	0x03, 0x50
        /*004a*/ 	.short	0x0000


	//----- nvinfo : EIATTR_MAXREG_COUNT
	.align		4
        /*004c*/ 	.byte	0x03, 0x1b
        /*004e*/ 	.short	0x00ff


	//----- nvinfo : EIATTR_MERCURY_ISA_VERSION
	.align		4
        /*0050*/ 	.byte	0x03, 0x5f
        /*0052*/ 	.short	0x0101


	//----- nvinfo : EIATTR_VRC_CTA_INIT_COUNT
	.align		4
        /*0054*/ 	.byte	0x02, 0x4a
	.zero		1
	.zero		1


	//----- nvinfo : EIATTR_EXIT_INSTR_OFFSETS
	.align		4
        /*0058*/ 	.byte	0x04, 0x1c
        /*005a*/ 	.short	(.L_15297 - .L_15296)


	//   ....[0]....
.L_15296:
        /*005c*/ 	.word	0x00000070


	//   ....[1]....
        /*0060*/ 	.word	0x00000130


	//----- nvinfo : EIATTR_CBANK_PARAM_SIZE
	.align		4
.L_15297:
        /*0064*/ 	.byte	0x03, 0x19
        /*0066*/ 	.short	0x001c


	//----- nvinfo : EIATTR_PARAM_CBANK
	.align		4
        /*0068*/ 	.byte	0x04, 0x0a
        /*006a*/ 	.short	(.L_15299 - .L_15298)
	.align		4
.L_15298:
        /*006c*/ 	.word	index@(.nv.constant0._Z10add_kernelILx420EEvPfS0_S0_i)
        /*0070*/ 	.short	0x0380
        /*0072*/ 	.short	0x001c


	//----- nvinfo : EIATTR_SW_WAR
	.align		4
.L_15299:
        /*0074*/ 	.byte	0x04, 0x36
        /*0076*/ 	.short	(.L_15301 - .L_15300)
.L_15300:
        /*0078*/ 	.word	0x00000008
.L_15301:


//--------------------- .nv.info._Z10add_kernelILx419EEvPfS0_S0_i --------------------------
	.section	.nv.info._Z10add_kernelILx419EEvPfS0_S0_i,"",@"SHT_CUDA_INFO"
	.sectionflags	@""
	.align	4


	//----- nvinfo : EIATTR_CUDA_API_VERSION
	.align		4
        /*0000*/ 	.byte	0x04, 0x37
        /*0002*/ 	.short	(.L_15303 - .L_15302)
.L_15302:
        /*0004*/ 	.word	0x00000082


	//----- nvinfo : EIATTR_KPARAM_INFO
	.align		4
.L_15303:
        /*0008*/ 	.byte	0x04, 0x17
        /*000a*/ 	.short	(.L_15305 - .L_15304)
.L_15304:
        /*000c*/ 	.word	0x00000000
        /*0010*/ 	.short	0x0003
        /*0012*/ 	.short	0x0018
        /*0014*/ 	.byte	0x00, 0xf0, 0x11, 0x00


	//----- nvinfo : EIATTR_KPARAM_INFO
	.align		4
.L_15305:
        /*0018*/ 	.byte	0x04, 0x17
        /*001a*/ 	.short	(.L_15307 - .L_15306)
.L_15306:
        /*001c*/ 	.word	0x00000000
        /*0020*/ 	.short	0x0002
        /*0022*/ 	.short	0x0010
        /*0024*/ 	.byte	0x00, 0xf5, 0x21, 0x00


	//----- nvinfo : EIATTR_KPARAM_INFO
	.align		4
.L_15307:
        /*0028*/ 	.byte	0x04, 0x17
        /*002a*/ 	.short	(.L_15309 - .L_15308)
.L_15308:
        /*002c*/ 	.word	0x00000000
        /*0030*/ 	.short	0x0001
        /*0032*/ 	.short	0x0008
        /*0034*/ 	.byte	0x00, 0xf5, 0x21, 0x00


	//----- nvinfo : EIATTR_KPARAM_INFO
	.align		4
.L_15309:
        /*0038*/ 	.byte	0x04, 0x17
        /*003a*/ 	.short	(.L_15311 - .L_15310)
.L_15310:
        /*003c*/ 	.word	0x00000000
        /*0040*/ 	.short	0x0000
        /*0042*/ 	.short	0x0000
        /*0044*/ 	.byte	0x00, 0xf5, 0x21, 0x00


	//----- nvinfo : EIATTR_SPARSE_MMA_MASK
	.align		4
.L_15311:
        /*0048*/ 	.byte	0x03, 0x50
        /*004a*/ 	.short	0x0000


	//----- nvinfo : EIATTR_MAXREG_COUNT
	.align		4
        /*004c*/ 	.byte	0x03, 0x1b
        /*004e*/ 	.short	0x00ff


	//----- nvinfo : EIATTR_MERCURY_ISA_VERSION
	.align		4
        /*0050*/ 	.byte	0x03, 0x5f
        /*0052*/ 	.short	0x0101


	//----- nvinfo : EIATTR_VRC_CTA_INIT_COUNT
	.align		4
        /*0054*/ 	.byte	0x02, 0x4a
	.zero		1
	.zero		1


	//----- nvinfo : EIATTR_EXIT_INSTR_OFFSETS
	.align		4
        /*0058*/ 	.byte	0x04, 0x1c
        /*005a*/ 	.short	(.L_15313 - .L_15312)


	//   ....[0]....
.L_15312:
        /*005c*/ 	.word	0x00000070


	//   ....[1]....
        /*0060*/ 	.word	0x00000130


	//----- nvinfo : EIATTR_CBANK_PARAM_SIZE
	.align		4
.L_15313:
        /*0064*/ 	.byte	0x03, 0x19
        /*0066*/ 	.short	0x001c


	//----- nvinfo : EIATTR_PARAM_CBANK
	.align		4
        /*0068*/ 	.byte	0x04, 0x0a
        /*006a*/ 	.short	(.L_15315 - .L_15314)
	.align		4
.L_15314:
        /*006c*/ 	.word	index@(.nv.constant0._Z10add_kernelILx419EEvPfS0_S0_i)
        /*0070*/ 	.short	0x0380
        /*0072*/ 	.short	0x001c


	//----- nvinfo : EIATTR_SW_WAR
	.align		4
.L_15315:
        /*0074*/ 	.byte	0x04, 0x36
        /*0076*/ 	.short	(.L_15317 - .L_15316)
.L_15316:
        /*0078*/ 	.word	0x00000008
.L_15317:


//--------------------- .nv.info._Z10add_kernelILx418EEvPfS0_S0_i --------------------------
	.section	.nv.info._Z10add_kernelILx418EEvPfS0_S0_i,"",@"SHT_CUDA_INFO"
	.sectionflags	@""
	.align	4


	//----- nvinfo : EIATTR_CUDA_API_VERSION
	.align		4
        /*0000*/ 	.byte	0x04, 0x37
        /*0002*/ 	.short	(.L_15319 - .L_15318)
.L_15318:
        /*0004*/ 	.word	0x00000082


	//----- nvinfo : EIATTR_KPARAM_INFO
	.align		4
.L_15319:
        /*0008*/ 	.byte	0x04, 0x17
        /*000a*/ 	.short	(.L_15321 - .L_15320)
.L_15320:
        /*000c*/ 	.word	0x00000000
        /*0010*/ 	.short	0x0003
        /*0012*/ 	.short	0x0018
        /*0014*/ 	.byte	0x00, 0xf0, 0x11, 0x00


	//----- nvinfo : EIATTR_KPARAM_INFO
	.align		4
.L_15321:
        /*0018*/ 	.byte	0x04, 0x17
        /*001a*/ 	.short	(.L_15323 - .L_15322)
.L_15322:
        /*001c*/ 	.word	0x00000000
        /*0020*/ 	.short	0x0002
        /*0022*/ 	.short	0x0010
        /*0024*/ 	.byte	0x00, 0xf5, 0x21, 0x00


	//----- nvinfo : EIATTR_KPARAM_INFO
	.align		4
.L_15323:
        /*0028*/ 	.byte	0x04, 0x17
        /*002a*/ 	.short	(.L_15325 - .L_15324)
.L_15324:
        /*002c*/ 	.word	0x00000000
        /*0030*/ 	.short	0x0001
        /*0032*/ 	.short	0x0008
        /*0034*/ 	.byte	0x00, 0xf5, 0x21, 0x00


	//----- nvinfo : EIATTR_KPARAM_INFO
	.align		4
.L_15325:
        /*0038*/ 	.byte	0x04, 0x17
        /*003a*/ 	.short	(.L_15327 - .L_15326)
.L_15326:
        /*003c*/ 	.word	0x00000000
        /*0040*/ 	.short	0x0000
        /*0042*/ 	.short	0x0000
        /*0044*/ 	.byte	0x00, 0xf5, 0x21, 0x00


	//----- nvinfo : EIATTR_SPARSE_MMA_MASK
	.align		4
.L_15327:
        /*0048*/ 	.byte	0x03, 0x50
        /*004a*/ 	.short	0x0000


	//----- nvinfo : EIATTR_MAXREG_COUNT
	.align		4
        /*004c*/ 	.byte	0x03, 0x1b
        /*004e*/ 	.short	0x00ff


	//----- nvinfo : EIATTR_MERCURY_ISA_VERSION
	.align		4
        /*0050*/ 	.byte	0x03, 0x5f
        /*0052*/ 	.short	0x0101


	//----- nvinfo : EIATTR_VRC_CTA_INIT_COUNT
	.align		4
        /*0054*/ 	.byte	0x02, 0x4a
	.zero		1
	.zero		1


	//----- nvinfo : EIATTR_EXIT_INSTR_OFFSETS
	.align		4
        /*0058*/ 	.byte	0x04, 0x1c
        /*005a*/ 	.short	(.L_15329 - .L_15328)


	//   ....[0]....
.L_15328:
        /*005c*/ 	.word	0x00000070


	//   ....[1]....
        /*0060*/ 	.word	0x00000130


	//----- nvinfo : EIATTR_CBANK_PARAM_SIZE
	.align		4
.L_15329:
        /*0064*/ 	.byte	0x03, 0x19
        /*0066*/ 	.short	0x001c


	//----- nvinfo : EIATTR_PARAM_CBANK
	.align		4
        /*0068*/ 	.byte	0x04, 0x0a
        /*006a*/ 	.short	(.L_15331 - .L_15330)
	.align		4
.L_15330:
        /*006c*/ 	.word	index@(.nv.constant0._Z10add_kernelILx418EEvPfS0_S0_i)
        /*0070*/ 	.short	0x0380
        /*0072*/ 	.short	0x001c


	//----- nvinfo : EIATTR_SW_WAR
	.align		4
.L_15331:
        /*0074*/ 	.byte	0x04, 0x36
        /*0076*/ 	.short	(.L_15333 - .L_15332)
.L_15332:
        /*0078*/ 	.word	0x00000008
.L_15333:


//--------------------- .nv.info._Z10add_kernelILx417EEvPfS0_S0_i --------------------------
	.section	.nv.info._Z10add_kernelILx417EEvPfS0_S0_i,"",@"SHT_CUDA_INFO"
	.sectionflags	@""
	.align	4


	//----- nvinfo : EIATTR_CUDA_API_VERSION
	.align		4
        /*0000*/ 	.byte	0x04, 0x37
        /*0002*/ 	.short	(.L_15335 - .L_15334)
.L_15334:
        /*0004*/ 	.word	0x00000082


	//----- nvinfo : EIATTR_KPARAM_INFO
	.align		4
.L_15335:
        /*0008*/ 	.byte	0x04, 0x17
        /*000a*/ 	.short	(.L_15337 - .L_15336)
.L_15336:
        /*000c*/ 	.word	0x00000000
        /*0010*/ 	.short	0x0003
        /*0012*/ 	.short	0x0018
        /*0014*/ 	.byte	0x00, 0xf0, 0x11, 0x00


	//----- nvinfo : EIATTR_KPARAM_INFO
	.align		4
.L_15337:
        /*0018*/ 	.byte	0x04, 0x17
        /*001a*/ 	.short	(.L_15339 - .L_15338)
.L_15338:
        /*001c*/ 	.word	0x00000000
        /*0020*/ 	.short	0x0002
        /*0022*/ 	.short	0x0010
        /*0024*/ 	.byte	0x00, 0xf5, 0x21, 0x00


	//----- nvinfo : EIATTR_KPARAM_INFO
	.align		4
.L_15339:
        /*0028*/ 	.byte	0x04, 0x17
        /*002a*/ 	.short	(.L_15341 - .L_15340)
.L_15340:
        /*002c*/ 	.word	0x00000000
        /*0030*/ 	.short	0x0001
        /*0032*/ 	.short	0x0008
        /*0034*/ 	.byte	0x00, 0xf5, 0x21, 0x00


	//----- nvinfo : EIATTR_KPARAM_INFO
	.align		4
.L_15341:
        /*0038*/ 	.byte	0x04, 0x17
        /*003a*/ 	.short	(.L_15343 - .L_15342)
.L_15342:
        /*003c*/ 	.word	0x00000000
        /*0040*/ 	.short	0x0000
        /*0042*/ 	.short	0x0000
        /*0044*/ 	.byte	0x00, 0xf5, 0x21, 0x00


	//----- nvinfo : EIATTR_SPARSE_MMA_MASK
	.align		4
.L_15343:
        /*0048*/ 	.byte	0x03, 0x50
        /*004a*/ 	.short	0x0000


	//----- nvinfo : EIATTR_MAXREG_COUNT
	.align		4
        /*004c*/ 	.byte	0x03, 0x1b
        /*004e*/ 	.short	0x00ff


	//----- nvinfo : EIATTR_MERCURY_ISA_VERSION
	.align		4
        /*0050*/ 	.byte	0x03, 0x5f
        /*0052*/ 	.short	0x0101


	//----- nvinfo : EIATTR_VRC_CTA_INIT_COUNT
	.align		4
        /*0054*/ 	.byte	0x02, 0x4a
	.zero		1
	.zero		1


	//----- nvinfo : EIATTR_EXIT_INSTR_OFFSETS
	.align		4
        /*0058*/ 	.byte	0x04, 0x1c
        /*005a*/ 	.short	(.L_15345 - .L_15344)


	//   ....[0]....
.L_15344:
        /*005c*/ 	.word	0x00000070


	//   ....[1]....
        /*0060*/ 	.word	0x00000130


	//----- nvinfo : EIATTR_CBANK_PARAM_SIZE
	.align		4
.L_15345:
        /*0064*/ 	.byte	0x03, 0x19
        /*0066*/ 	.short	0x001c


	//----- nvinfo : EIATTR_PARAM_CBANK
	.align		4
        /*0068*/ 	.byte	0x04, 0x0a
        /*006a*/ 	.short	(.L_15347 - .L_15346)
	.align		4
.L_15346:
        /*006c*/ 	.word	index@(.nv.constant0._Z10add_kernelILx417EEvPfS0_S0_i)
        /*0070*/ 	.short	0x0380
        /*0072*/ 	.short	0x001c


	//----- nvinfo : EIATTR_SW_WAR
	.align		4
.L_15347:
        /*0074*/ 	.byte	0x04, 0x36
        /*0076*/ 	.short	(.L_15349 - .L_15348)
.L_15348:
        /*0078*/ 	.word	0x00000008
.L_15349:


//--------------------- .nv.info._Z10add_kernelILx416EEvPfS0_S0_i --------------------------
	.section	.nv.info._Z10add_kernelILx416EEvPfS0_S0_i,"",@"SHT_CUDA_INFO"
	.sectionflags	@""
	.align	4


	//----- nvinfo : EIATTR_CUDA_API_VERSION
	.align		4
        /*0000*/ 	.byte	0x04, 0x37
        /*0002*/ 	.short	(.L_15351 - .L_15350)
.L_15350:
        /*0004*/ 	.word	0x00000082


	//----- nvinfo : EIATTR_KPARAM_INFO
	.align		4
.L_15351:
        /*0008*/ 	.byte	0x04, 0x17
        /*000a*/ 	.short	(.L_15353 - .L_15352)
.L_15352:
        /*000c*/ 	.word	0x00000000
        /*0010*/ 	.short	0x0003
        /*0012*/ 	.short	0x0018
        /*0014*/ 	.byte	0x00, 0xf0, 0x11, 0x00


	//----- nvinfo : EIATTR_KPARAM_INFO
	.align		4
.L_15353:
        /*0018*/ 	.byte	0x04, 0x17
        /*001a*/ 	.short	(.L_15355 - .L_15354)
.L_15354:
        /*001c*/ 	.word	0x00000000
        /*0020*/ 	.short	0x0002
        /*0022*/ 	.short	0x0010
        /*0024*/ 	.byte	0x00, 0xf5, 0x21, 0x00


	//----- nvinfo : EIATTR_KPARAM_INFO
	.align		4
.L_15355:
        /*0028*/ 	.byte	0x04, 0x17
        /*002a*/ 	.short	(.L_15357 - .L_15356)
.L_15356:
        /*002c*/ 	.word	0x00000000
        /*0030*/ 	.short	0x0001
        /*0032*/ 	.short	0x0008
        /*0034*/ 	.byte	0x00, 0xf5, 0x21, 0x00


	//----- nvinfo : EIATTR_KPARAM_INFO
	.align		4
.L_15357:
        /*0038*/ 	.byte	0x04, 0x17
        /*003a*/ 	.short	(.L_15359 - .L_15358)
.L_15358:
        /*003c*/ 	.word	0x00000000
        /*0040*/ 	.short	0x0000
        /*0042*/ 	.short	0x0000
        /*0044*/ 	.byte	0x00, 0xf5, 0x21, 0x00


	//----- nvinfo : EIATTR_SPARSE_MMA_MASK
	.align		4
.L_15359:
        /*0048*/ 	.byte	0x03, 0x50
        /*004a*/ 	.short	0x0000


	//----- nvinfo : EIATTR_MAXREG_COUNT
	.align		4
        /*004c*/ 	.byte	0x03, 0x1b
        /*004e*/ 	.short	0x00ff


	//----- nvinfo : EIATTR_MERCURY_ISA_VERSION
	.align		4
        /*0050*/ 	.byte	0x03, 0x5f
        /*0052*/ 	.short	0x0101


	//----- nvinfo : EIATTR_VRC_CTA_INIT_COUNT
	.align		4
        /*0054*/ 	.byte	0x02, 0x4a
	.zero		1
	.zero		1


	//----- nvinfo : EIATTR_EXIT_INSTR_OFFSETS
	.align		4
        /*0058*/ 	.byte	0x04, 0x1c
        /*005a*/ 	.short	(.L_15361 - .L_15360)


	//   ....[0]....
.L_15360:
        /*005c*/ 	.word	0x00000070


	//   ....[1]....
        /*0060*/ 	.word	0x00000130


	//----- nvinfo : EIATTR_CBANK_PARAM_SIZE
	.align		4
.L_15361:
        /*0064*/ 	.byte	0x03, 0x19
        /*0066*/ 	.short	0x001c


	//----- nvinfo : EIATTR_PARAM_CBANK
	.align		4
        /*0068*/ 	.byte	0x04, 0x0a
        /*006a*/ 	.short	(.L_15363 - .L_15362)
	.align		4
.L_15362:
        /*006c*/ 	.word	index@(.nv.constant0._Z10add_kernelILx416EEvPfS0_S0_i)
        /*0070*/ 	.short	0x0380
        /*0072*/ 	.short	0x001c


	//----- nvinfo : EIATTR_SW_WAR
	.align		4
.L_15363:
        /*0074*/ 	.byte	0x04, 0x36
        /*0076*/ 	.short	(.L_15365 - .L_15364)
.L_15364:
        /*0078*/ 	.word	0x00000008
.L_15365:


//--------------------- .nv.info._Z10add_kernelILx415EEvPfS0_S0_i --------------------------
	.section	.nv.info._Z10add_kernelILx415EEvPfS0_S0_i,"",@"SHT_CUDA_INFO"
	.sectionflags	@""
	.align	4


	//----- nvinfo : EIATTR_CUDA_API_VERSION
	.align		4
        /*0000*/ 	.byte	0x04, 0x37
        /*0002*/ 	.short	(.L_15367 - .L_15366)
.L_15366:
        /*0004*/ 	.word	0x00000082


	//----- nvinfo : EIATTR_KPARAM_INFO
	.align		4
.L_15367:
        /*0008*/ 	.byte	0x04, 0x17
        /*000a*/ 	.short	(.L_15369 - .L_15368)
.L_15368:
        /*000c*/ 	.word	0x00000000
        /*0010*/ 	.short	0x0003
        /*0012*/ 	.short	0x0018
        /*0014*/ 	.byte	0x00, 0xf0, 0x11, 0x00


	//----- nvinfo : EIATTR_KPARAM_INFO
	.align		4
.L_15369:
        /*0018*/ 	.byte	0x04, 0x17
        /*001a*/ 	.short	(.L_15371 - .L_15370)
.L_15370:
        /*001c*/ 	.word	0x00000000
        /*0020*/ 	.short	0x0002
        /*0022*/ 	.short	0x0010
        /*0024*/ 	.byte	0x00, 0xf5, 0x21, 0x00


	//----- nvinfo : EIATTR_KPARAM_INFO
	.align		4
.L_15371:
        /*0028*/ 	.byte	0x04, 0x17
        /*002a*/ 	.short	(.L_15373 - .L_15372)
.L_15372:
        /*002c*/ 	.word	0x00000000
        /*0030*/ 	.short	0x0001
        /*0032*/ 	.short	0x0008
        /*0034*/ 	.byte	0x00, 0xf5, 0x21, 0x00


	//----- nvinfo : EIATTR_KPARAM_INFO
	.align		4
.L_15373:
        /*0038*/ 	.byte	0x04, 0x17
        /*003a*/ 	.short	(.L_15375 - .L_15374)
.L_15374:
        /*003c*/ 	.word	0x00000000
        /*0040*/ 	.short	0x0000
        /*0042*/ 	.short	0x0000
        /*0044*/ 	.byte	0x00, 0xf5, 0x21, 0x00


	//----- nvinfo : EIATTR_SPARSE_MMA_MASK
	.align		4
.L_15375:
        /*0048*/ 	.byte	0x03, 0x50
        /*004a*/ 	.short	0x0000


	//----- nvinfo : EIATTR_MAXREG_COUNT
	.align		4
        /*004c*/ 	.byte	0x03, 0x1b
        /*004e*/ 	.short	0x00ff


	//----- nvinfo : EIATTR_MERCURY_ISA_VERSION
	.align		4
        /*0050*/ 	.byte	0x03, 0x5f
        /*0052*/ 	.short	0x0101


	//----- nvinfo : EIATTR_VRC_CTA_INIT_COUNT
	.align		4
        /*0054*/ 	.byte	0x02, 0x4a
	.zero		1
	.zero		1


	//----- nvinfo : EIATTR_EXIT_INSTR_OFFSETS
	.align		4
        /*0058*/ 	.byte	0x04, 0x1c
        /*005a*/ 	.short	(.L_15377 - .L_15376)


	//   ....[0]....
.L_15376:
        /*005c*/ 	.word	0x00000070


	//   ....[1]....
        /*0060*/ 	.word	0x00000130


	//----- nvinfo : EIATTR_CBANK_PARAM_SIZE
	.align		4
.L_15377:
        /*0064*/ 	.byte	0x03, 0x19
        /*0066*/ 	.short	0x001c


	//----- nvinfo : EIATTR_PARAM_CBANK
	.align		4
        /*0068*/ 	.byte	0x04, 0x0a
        /*006a*/ 	.short	(.L_15379 - .L_15378)
	.align		4
.L_15378:
        /*006c*/ 	.word	index@(.nv.constant0._Z10add_kernelILx415EEvPfS0_S0_i)
        /*0070*/ 	.short	0x0380
        /*0072*/ 	.short	0x001c


	//----- nvinfo : EIATTR_SW_WAR
	.align		4
.L_15379:
        /*0074*/ 	.byte	0x04, 0x36
        /*0076*/ 	.short	(.L_15381 - .L_15380)
.L_15380:
        /*0078*/ 	.word	0x00000008
.L_15381:


//--------------------- .nv.info._Z10add_kernelILx414EEvPfS0_S0_i --------------------------
	.section	.nv.info._Z10add_kernelILx414EEvPfS0_S0_i,"",@"SHT_CUDA_INFO"
	.sectionflags	@""
	.align	4


	//----- nvinfo : EIATTR_CUDA_API_VERSION
	.align		4
        /*0000*/ 	.byte	0x04, 0x37
        /*0002*/ 	.short	(.L_15383 - .L_15382)
.L_15382:
        /*0004*/ 	.word	0x00000082


	//----- nvinfo : EIATTR_KPARAM_INFO
	.align		4
.L_15383:
        /*0008*/ 	.byte	0x04, 0x17
        /*000a*/ 	.short	(.L_15385 - .L_15384)
.L_15384:
        /*000c*/ 	.word	0x00000000
        /*0010*/ 	.short	0x0003
        /*0012*/ 	.short	0x0018
        /*0014*/ 	.byte	0x00, 0xf0, 0x11, 0x00


	//----- nvinfo : EIATTR_KPARAM_INFO
	.align		4
.L_15385:
        /*0018*/ 	.byte	0x04, 0x17
        /*001a*/ 	.short	(.L_15387 - .L_15386)
.L_15386:
        /*001c*/ 	.word	0x00000000
        /*0020*/ 	.short	0x0002
        /*0022*/ 	.short	0x0010
        /*0024*/ 	.byte	0x00, 0xf5, 0x21, 0x00


	//----- nvinfo : EIATTR_KPARAM_INFO
	.align		4
.L_15387:
        /*0028*/ 	.byte	0x04, 0x17
        /*002a*/ 	.short	(.L_15389 - .L_15388)
.L_15388:
        /*002c*/ 	.word	0x00000000
        /*0030*/ 	.short	0x0001
        /*0032*/ 	.short	0x0008
        /*0034*/ 	.byte	0x00, 0xf5, 0x21, 0x00


	//----- nvinfo : EIATTR_KPARAM_INFO
	.align		4
.L_15389:
        /*0038*/ 	.byte	0x04, 0x17
        /*003a*/ 	.short	(.L_15391 - .L_15390)
.L_15390:
        /*003c*/ 	.word	0x00000000
        /*0040*/ 	.short	0x0000
        /*0042*/ 	.short	0x0000
        /*0044*/ 	.byte	0x00, 0xf5, 0x21, 0x00


	//----- nvinfo : EIATTR_SPARSE_MMA_MASK
	.align		4
.L_15391:
        /*0048*/ 	.byte	0x03, 0x50
        /*004a*/ 	.short	0x0000


	//----- nvinfo : EIATTR_MAXREG_COUNT
	.align		4
        /*004c*/ 	.byte	0x03, 0x1b
        /*004e*/ 	.short	0x00ff


	//----- nvinfo : EIATTR_MERCURY_ISA_VERSION
	.align		4
        /*0050*/ 	.byte	0x03, 0x5f
        /*0052*/ 	.short	0x0101


	//----- nvinfo : EIATTR_VRC_CTA_INIT_COUNT
	.align		4
        /*0054*/ 	.byte	0x02, 0x4a
	.zero		1
	.zero		1


	//----- nvinfo : EIATTR_EXIT_INSTR_OFFSETS
	.align		4
        /*0058*/ 	.byte	0x04, 0x1c
        /*005a*/ 	.short	(.L_15393 - .L_15392)


	//   ....[0]....
.L_15392:
        /*005c*/ 	.word	0x00000070


	//   ....[1]....
        /*0060*/ 	.word	0x00000130


	//----- nvinfo : EIATTR_CBANK_PARAM_SIZE
	.align		4
.L_15393:
        /*0064*/ 	.byte	0x03, 0x19
        /*0066*/ 	.short	0x001c


	//----- nvinfo : EIATTR_PARAM_CBANK
	.align		4
        /*0068*/ 	.byte	0x04, 0x0a
        /*006a*/ 	.short	(.L_15395 - .L_15394)
	.align		4
.L_15394:
        /*006c*/ 	.word	index@(.nv.constant0._Z10add_kernelILx414EEvPfS0_S0_i)
        /*0070*/ 	.short	0x0380
        /*0072*/ 	.short	0x001c


	//----- nvinfo : EIATTR_SW_WAR
	.align		4
.L_15395:
        /*0074*/ 	.byte	0x04, 0x36
        /*0076*/ 	.short	(.L_15397 - .L_15396)
.L_15396:
        /*0078*/ 	.word	0x00000008
.L_15397:


//--------------------- .nv.info._Z10add_kernelILx413EEvPfS0_S0_i --------------------------
	.section	.nv.info._Z10add_kernelILx413EEvPfS0_S0_i,"",@"SHT_CUDA_INFO"
	.sectionflags	@""
	.align	4


	//----- nvinfo : EIATTR_CUDA_API_VERSION
	.align		4
        /*0000*/ 	.byte	0x04, 0x37
        /*0002*/ 	.short	(.L_15399 - .L_15398)
.L_15398:
        /*0004*/ 	.word	0x00000082


	//----- nvinfo : EIATTR_KPARAM_INFO
	.align		4
.L_15399:
        /*0008*/ 	.byte	0x04, 0x17
        /*000a*/ 	.short	(.L_15401 - .L_15400)
.L_15400:
        /*000c*/ 	.word	0x00000000
        /*0010*/ 	.short	0x0003
        /*0012*/ 	.short	0x0018
        /*0014*/ 	.byte	0x00, 0xf0, 0x11, 0x00


	//----- nvinfo : EIATTR_KPARAM_INFO
	.align		4
.L_15401:
        /*0018*/ 	.byte	0x04, 0x17
        /*001a*/ 	.short	(.L_15403 - .L_15402)
.L_15402:
        /*001c*/ 	.word	0x00000000
        /*0020*/ 	.short	0x0002
        /*0022*/ 	.short	0x0010
        /*0024*/ 	.byte	0x00, 0xf5, 0x21, 0x00


	//----- nvinfo : EIATTR_KPARAM_INFO
	.align		4
.L_15403:
        /*0028*/ 	.byte	0x04, 0x17
        /*002a*/ 	.short	(.L_15405 - .L_15404)
.L_15404:
        /*002c*/ 	.word	0x00000000
        /*0030*/ 	.short	0x0001
        /*0032*/ 	.short	0x0008
        /*0034*/ 	.byte	0x00, 0xf5, 0x21, 0x00


	//----- nvinfo : EIATTR_KPARAM_INFO
	.align		4
.L_15405:
        /*0038*/ 	.byte	0x04, 0x17
        /*003a*/ 	.short	(.L_15407 - .L_15406)
.L_15406:
        /*003c*/ 	.word	0x00000000
        /*0040*/ 	.short	0x0000
        /*0042*/ 	.short	0x0000
        /*0044*/ 	.byte	0x00, 0xf5, 0x21, 0x00


	//----- nvinfo : EIATTR_SPARSE_MMA_MASK
	.align		4
.L_15407:
        /*0048*/ 	.byte	0x03, 0x50
        /*004a*/ 	.short	0x0000


	//----- nvinfo : EIATTR_MAXREG_COUNT
	.align		4
        /*004c*/ 	.byte	0x03, 0x1b
        /*004e*/ 	.short	0x00ff


	//----- nvinfo : EIATTR_MERCURY_ISA_VERSION
	.align		4
        /*0050*/ 	.byte	0x03, 0x5f
        /*0052*/ 	.short	0x0101


	//----- nvinfo : EIATTR_VRC_CTA_INIT_COUNT
	.align		4
        /*0054*/ 	.byte	0x02, 0x4a
	.zero		1
	.zero		1


	//----- nvinfo : EIATTR_EXIT_INSTR_OFFSETS
	.align		4
        /*0058*/ 	.byte	0x04, 0x1c
        /*005a*/ 	.short	(.L_15409 - .L_15408)


	//   ....[0]....
.L_15408:
        /*005c*/ 	.word	0x00000070


	//   ....[1]....
        /*0060*/ 	.word	0x00000130


	//----- nvinfo : EIATTR_CBANK_PARAM_SIZE
	.align		4
.L_15409:
        /*0064*/ 	.byte	0x03, 0x19
        /*0066*/ 	.short	0x001c


	//----- nvinfo : EIATTR_PARAM_CBANK
	.align		4
        /*0068*/ 	.byte	0x04, 0x0a
        /*006a*/ 	.short	(.L_15411 - .L_15410)
	.align		4
.L_15410:
        /*006c*/ 	.word	index@(.nv.constant0._Z10add_kernelILx413EEvPfS0_S0_i)
        /*0070*/ 	.short	0x0380
        /*0072*/ 	.short	0x001c


	//----- nvinfo : EIATTR_SW_WAR
	.align		4
.L_15411:
        /*0074*/ 	.byte	0x04, 0x36
        /*0076*/ 	.short	(.L_15413 - .L_15412)
.L_15412:
        /*0078*/ 	.word	0x00000008
.L_15413:


//--------------------- .nv.info._Z10add_kernelILx412EEvPfS0_S0_i --------------------------
	.section	.nv.info._Z10add_kernelILx412EEvPfS0_S0_i,"",@"SHT_CUDA_INFO"
	.sectionflags	@""
	.align	4


	//----- nvinfo : EIATTR_CUDA_API_VERSION
	.align		4
        /*0000*/ 	.byte	0x04, 0x37
        /*0002*/ 	.short	(.L_15415 - .L_15414)
.L_15414:
        /*0004*/ 	.word	0x00000082


	//----- nvinfo : EIATTR_KPARAM_INFO
	.align		4
.L_15415:
        /*0008*/ 	.byte	0x04, 0x17
        /*000a*/ 	.short	(.L_15417 - .L_15416)
.L_15416:
        /*000c*/ 	.word	0x00000000
        /*0010*/ 	.short	0x0003
        /*0012*/ 	.short	0x0018
        /*0014*/ 	.byte	0x00, 0xf0, 0x11, 0x00


	//----- nvinfo : EIATTR_KPARAM_INFO
	.align		4
.L_15417:
        /*0018*/ 	.byte	0x04, 0x17
        /*001a*/ 	.short	(.L_15419 - .L_15418)
.L_15418:
        /*001c*/ 	.word	0x00000000
        /*0020*/ 	.short	0x0002
        /*0022*/ 	.short	0x0010
        /*0024*/ 	.byte	0x00, 0xf5, 0x21, 0x00


	//----- nvinfo : EIATTR_KPARAM_INFO
	.align		4
.L_15419:
        /*0028*/ 	.byte	0x04, 0x17
        /*002a*/ 	.short	(.L_15421 - .L_15420)
.L_15420:
        /*002c*/ 	.word	0x00000000
        /*0030*/ 	.short	0x0001
        /*0032*/ 	.short	0x0008
        /*0034*/ 	.byte	0x00, 0xf5, 0x21, 0x00


	//----- nvinfo : EIATTR_KPARAM_INFO
	.align		4
.L_15421:
        /*0038*/ 	.byte	0x04, 0x17
        /*003a*/ 	.short	(.L_15423 - .L_15422)
.L_15422:
        /*003c*/ 	.word	0x00000000
        /*0040*/ 	.short	0x0000
        /*0042*/ 	.short	0x0000
        /*0044*/ 	.byte	0x00, 0xf5, 0x21, 0x00


	//----- nvinfo : EIATTR_SPARSE_MMA_MASK
	.align		4
.L_15423:
        /*0048*/ 	.byte	0x03, 0x50
        /*004a*/ 	.short	0x0000


	//----- nvinfo : EIATTR_MAXREG_COUNT
	.align		4
        /*004c*/ 	.byte	0x03, 0x1b
        /*004e*/ 	.short	0x00ff


	//----- nvinfo : EIATTR_MERCURY_ISA_VERSION
	.align		4
        /*0050*/ 	.byte	0x03, 0x5f
        /*0052*/ 	.short	0x0101


	//----- nvinfo : EIATTR_VRC_CTA_INIT_COUNT
	.align		4
        /*0054*/ 	.byte	0x02, 0x4a
	.zero		1
	.zero		1


	//----- nvinfo : EIATTR_EXIT_INSTR_OFFSETS
	.align		4
        /*0058*/ 	.byte	0x04, 0x1c
        /*005a*/ 	.short	(.L_15425 - .L_15424)


	//   ....[0]....
.L_15424:
        /*005c*/ 	.word	0x00000070


	//   ....[1]....
        /*0060*/ 	.word	0x00000130


	//----- nvinfo : EIATTR_CBANK_PARAM_SIZE
	.align		4
.L_15425:
        /*0064*/ 	.byte	0x03, 0x19
        /*0066*/ 	.short	0x001c


	//----- nvinfo : EIATTR_PARAM_CBANK
	.align		4
        /*0068*/ 	.byte	0x04, 0x0a
        /*006a*/ 	.short	(.L_15427 - .L_15426)
	.align		4
.L_15426:
        /*006c*/ 	.word	index@(.nv.constant0._Z10add_kernelILx412EEvPfS0_S0_i)
        /*0070*/ 	.short	0x0380
        /*0072*/ 	.short	0x001c


	//----- nvinfo : EIATTR_SW_WAR
	.align		4
.L_15427:
        /*0074*/ 	.byte	0x04, 0x36
        /*0076*/ 	.short	(.L_15429 - .L_15428)
.L_15428:
        /*0078*/ 	.word	0x00000008
.L_15429:


//--------------------- .nv.info._Z10add_kernelILx411EEvPfS0_S0_i --------------------------
	.section	.nv.info._Z10add_kernelILx411EEvPfS0_S0_i,"",@"SHT_CUDA_INFO"
	.sectionflags	@""
	.align	4


	//----- nvinfo : EIATTR_CUDA_API_VERSION
	.align		4
        /*0000*/ 	.byte	0x04, 0x37
        /*0002*/ 	.short	(.L_15431 - .L_15430)
.L_15430:
        /*0004*/ 	.word	0x00000082


	//----- nvinfo : EIATTR_KPARAM_INFO
	.align		4
.L_15431:
        /*0008*/ 	.byte	0x04, 0x17
        /*000a*/ 	.short	(.L_15433 - .L_15432)
.L_15432:
        /*000c*/ 	.word	0x00000000
        /*0010*/ 	.short	0x0003
        /*0012*/ 	.short	0x0018
        /*0014*/ 	.byte	0x00, 0xf0, 0x11, 0x00


	//----- nvinfo : EIATTR_KPARAM_INFO
	.align		4
.L_15433:
        /*0018*/ 	.byte	0x04, 0x17
        /*001a*/ 	.short	(.L_15435 - .L_15434)
.L_15434:
        /*001c*/ 	.word	0x00000000
        /*0020*/ 	.short	0x0002
        /*0022*/ 	.short	0x0010
        /*0024*/ 	.byte	0x00, 0xf5, 0x21, 0x00


	//----- nvinfo : EIATTR_KPARAM_INFO
	.align		4
.L_15435:
        /*0028*/ 	.byte	0x04, 0x17
        /*002a*/ 	.short	(.L_15437 - .L_15436)
.L_15436:
        /*002c*/ 	.word	0x00000000
        /*0030*/ 	.short	0x0001
        /*0032*/ 	.short	0x0008
        /*0034*/ 	.byte	0x00, 0xf5, 0x21, 0x00


	//----- nvinfo : EIATTR_KPARAM_INFO
	.align		4
.L_15437:
        /*0038*/ 	.byte	0x04, 0x17
        /*003a*/ 	.short	(.L_15439 - .L_15438)
.L_15438:
        /*003c*/ 	.word	0x00000000
        /*0040*/ 	.short	0x0000
        /*0042*/ 	.short	0x0000
        /*0044*/ 	.byte	0x00, 0xf5, 0x21, 0x00


	//----- nvinfo : EIATTR_SPARSE_MMA_MASK
	.align		4
.L_15439:
        /*0048*/ 	.byte	0x03, 0x50
        /*004a*/ 	.short	0x0000


	//----- nvinfo : EIATTR_MAXREG_COUNT
	.align		4
        /*004c*/ 	.byte	0x03, 0x1b
        /*004e*/ 	.short	0x00ff


	//----- nvinfo : EIATTR_MERCURY_ISA_VERSION
	.align		4
        /*0050*/ 	.byte	0x03, 0x5f
        /*0052*/ 	.short	0x0101


	//----- nvinfo : EIATTR_VRC_CTA_INIT_COUNT
	.align		4
        /*0054*/ 	.byte	0x02, 0x4a
	.zero		1
	.zero		1


	//----- nvinfo : EIATTR_EXIT_INSTR_OFFSETS
	.align		4
        /*0058*/ 	.byte	0x04, 0x1c
        /*005a*/ 	.short	(.L_15441 - .L_15440)


	//   ....[0]....
.L_15440:
        /*005c*/ 	.word	0x00000070


	//   ....[1]....
        /*0060*/ 	.word	0x00000130


	//----- nvinfo : EIATTR_CBANK_PARAM_SIZE
	.align		4
.L_15441:
        /*0064*/ 	.byte	0x03, 0x19
        /*0066*/ 	.short	0x001c


	//----- nvinfo : EIATTR_PARAM_CBANK
	.align		4
        /*0068*/ 	.byte	0x04, 0x0a
        /*006a*/ 	.short	(.L_15443 - .L_15442)
	.align		4
.L_15442:
        /*006c*/ 	.word	index@(.nv.constant0._Z10add_kernelILx411EEvPfS0_S0_i)
        /*0070*/ 	.short	0x0380
        /*0072*/ 	.short	0x001c


	//----- nvinfo : EIATTR_SW_WAR
	.align		4
.L_15443:
        /*0074*/ 	.byte	0x04, 0x36
        /*0076*/ 	.short	(.L_15445 - .L_15444)
.L_15444:
        /*0078*/ 	.word	0x00000008
.L_15445:


//--------------------- .nv.info._Z10add_kernelILx410EEvPfS0_S0_i --------------------------
	.section	.nv.info._Z10add_kernelILx410EEvPfS0_S0_i,"",@"SHT_CUDA_INFO"
	.sectionflags	@""
	.align	4


	//----- nvinfo : EIATTR_CUDA_API_VERSION
	.align		4
        /*0000*/ 	.byte	0x04, 0x37
        /*0002*/ 	.short	(.L_15447 - .L_15446)
.L_15446:
        /*0004*/ 	.word	0x00000082


	//----- nvinfo : EIATTR_KPARAM_INFO
	.align		4
.L_15447:
        /*0008*/ 	.byte	0x04, 0x17
        /*000a*/ 	.short	(.L_15449 - .L_15448)
.L_15448:
        /*000c*/ 	.word	0x00000000
        /*0010*/ 	.short	0x0003
        /*0012*/ 	.short	0x0018
        /*0014*/ 	.byte	0x00, 0xf0, 0x11, 0x00


	//----- nvinfo : EIATTR_KPARAM_INFO
	.align		4
.L_15449:
        /*0018*/ 	.byte	0x04, 0x17
        /*001a*/ 	.short	(.L_15451 - .L_15450)
.L_15450:
        /*001c*/ 	.word	0x00000000
        /*0020*/ 	.short	0x0002
        /*0022*/ 	.short	0x0010
        /*0024*/ 	.byte	0x00, 0xf5, 0x21, 0x00


	//----- nvinfo : EIATTR_KPARAM_INFO
	.align		4
.L_15451:
        /*0028*/ 	.byte	0x04, 0x17
        /*002a*/ 	.short	(.L_15453 - .L_15452)
.L_15452:
        /*002c*/ 	.word	0x00000000
        /*0030*/ 	.short	0x0001
        /*0032*/ 	.short	0x0008
        /*0034*/ 	.byte	0x00, 0xf5, 0x21, 0x00


	//----- nvinfo : EIATTR_KPARAM_INFO
	.align		4
.L_15453:
        /*0038*/ 	.byte	0x04, 0x17
        /*003a*/ 	.short	(.L_15455 - .L_15454)
.L_15454:
        /*003c*/ 	.word	0x00000000
        /*0040*/ 	.short	0x0000
        /*0042*/ 	.short	0x0000
        /*0044*/ 	.byte	0x00, 0xf5, 0x21, 0x00


	//----- nvinfo : EIATTR_SPARSE_MMA_MASK
	.align		4
.L_15455:
        /*0048*/ 	.byte	0x03, 0x50
        /*004a*/ 	.short	0x0000


	//----- nvinfo : EIATTR_MAXREG_COUNT
	.align		4
        /*004c*/ 	.byte	0x03, 0x1b
        /*004e*/ 	.short	0x00ff


	//----- nvinfo : EIATTR_MERCURY_ISA_VERSION
	.align		4
        /*0050*/ 	.byte	0x03, 0x5f
        /*0052*/ 	.short	0x0101


	//----- nvinfo : EIATTR_VRC_CTA_INIT_COUNT
	.align		4
        /*0054*/ 	.byte	0x02, 0x4a
	.zero		1
	.zero		1


	//----- nvinfo : EIATTR_EXIT_INSTR_OFFSETS
	.align		4
        /*0058*/ 	.byte	0x04, 0x1c
        /*005a*/ 	.short	(.L_15457 - .L_15456)


	//   ....[0]....
.L_15456:
        /*005c*/ 	.word	0x00000070


	//   ....[1]....
        /*0060*/ 	.word	0x00000130


	//----- nvinfo : EIATTR_CBANK_PARAM_SIZE
	.align		4
.L_15457:
        /*0064*/ 	.byte	0x03, 0x19
        /*0066*/ 	.short	0x001c


	//----- nvinfo : EIATTR_PARAM_CBANK
	.align		4
        /*0068*/ 	.byte	0x04, 0x0a
        /*006a*/ 	.short	(.L_15459 - .L_15458)
	.align		4
.L_15458:
        /*006c*/ 	.word	index@(.nv.constant0._Z10add_kernelILx410EEvPfS0_S0_i)
        /*0070*/ 	.short	0x0380
        /*0072*/ 	.short	0x001c


	//----- nvinfo : EIATTR_SW_WAR
	.align		4
.L_15459:
        /*0074*/ 	.byte	0x04, 0x36
        /*0076*/ 	.short	(.L_15461 - .L_15460)
.L_15460:
        /*0078*/ 	.word	0x00000008
.L_15461:


//--------------------- .nv.info._Z10add_kernelILx409EEvPfS0_S0_i --------------------------
	.section	.nv.info._Z10add_kernelILx409EEvPfS0_S0_i,"",@"SHT_CUDA_INFO"
	.sectionflags	@""
	.align	4


	//----- nvinfo : EIATTR_CUDA_API_VERSION
	.align		4
        /*0000*/ 	.byte	0x04, 0x37
        /*0002*/ 	.short	(.L_15463 - .L_15462)
.L_15462:
        /*0004*/ 	.word	0x00000082


	//----- nvinfo : EIATTR_KPARAM_INFO
	.align		4
.L_15463:
        /*0008*/ 	.byte	0x04, 0x17
        /*000a*/ 	.short	(.L_15465 - .L_15464)
.L_15464:
        /*000c*/ 	.word	0x00000000
        /*0010*/ 	.short	0x0003
        /*0012*/ 	.short	0x0018
        /*0014*/ 	.byte	0x00, 0xf0, 0x11, 0x00


	//----- nvinfo : EIATTR_KPARAM_INFO
	.align		4
.L_15465:
        /*0018*/ 	.byte	0x04, 0x17
        /*001a*/ 	.short	(.L_15467 - .L_15466)
.L_15466:
        /*001c*/ 	.word	0x00000000
        /*0020*/ 	.short	0x0002
        /*0022*/ 	.short	0x0010
        /*0024*/ 	.byte	0x00, 0xf5, 0x21, 0x00


	//----- nvinfo : EIATTR_KPARAM_INFO
	.align		4
.L_15467:
        /*0028*/ 	.byte	0x04, 0x17
        /*002a*/ 	.short	(.L_15469 - .L_15468)
.L_15468:
        /*002c*/ 	.word	0x00000000
        /*0030*/ 	.short	0x0001
        /*0032*/ 	.short	0x0008
        /*0034*/ 	.byte	0x00, 0xf5, 0x21, 0x00


	//----- nvinfo : EIATTR_KPARAM_INFO
	.align		4
.L_15469:
        /*0038*/ 	.byte	0x04, 0x17
        /*003a*/ 	.short	(.L_15471 - .L_15470)
.L_15470:
        /*003c*/ 	.word	0x00000000
        /*0040*/ 	.short	0x0000
        /*0042*/ 	.short	0x0000
        /*0044*/ 	.byte	0x00, 0xf5, 0x21, 0x00


	//----- nvinfo : EIATTR_SPARSE_MMA_MASK
	.align		4
.L_15471:
        /*0048*/ 	.byte	0x03, 0x50
        /*004a*/ 	.short	0x0000


	//----- nvinfo : EIATTR_MAXREG_COUNT
	.align		4
        /*004c*/ 	.byte	0x03, 0x1b
        /*004e*/ 	.short	0x00ff


	//----- nvinfo : EIATTR_MERCURY_ISA_VERSION
	.align		4
        /*0050*/ 	.byte	0x03, 0x5f
        /*0052*/ 	.short	0x0101


	//----- nvinfo : EIATTR_VRC_CTA_INIT_COUNT
	.align		4
        /*0054*/ 	.byte	0x02, 0x4a
	.zero		1
	.zero		1


	//----- nvinfo : EIATTR_EXIT_INSTR_OFFSETS
	.align		4
        /*0058*/ 	.byte	0x04, 0x1c
        /*005a*/ 	.short	(.L_15473 - .L_15472)


	//   ....[0]....
.L_15472:
        /*005c*/ 	.word	0x00000070


	//   ....[1]....
        /*0060*/ 	.word	0x00000130


	//----- nvinfo : EIATTR_CBANK_PARAM_SIZE
	.align		4
.L_15473:
        /*0064*/ 	.byte	0x03, 0x19
        /*0066*/ 	.short	0x001c


	//----- nvinfo : EIATTR_PARAM_CBANK
	.align		4
        /*0068*/ 	.byte	0x04, 0x0a
        /*006a*/ 	.short	(.L_15475 - .L_15474)
	.align		4
.L_15474:
        /*006c*/ 	.word	index@(.nv.constant0._Z10add_kernelILx409EEvPfS0_S0_i)
        /*0070*/ 	.short	0x0380
        /*0072*/ 	.short	0x001c


	//----- nvinfo : EIATTR_SW_WAR
	.align		4
.L_15475:
        /*0074*/ 	.byte	0x04, 0x36
        /*0076*/ 	.short	(.L_15477 - .L_15476)
.L_15476:
        /*0078*/ 	.word	0x00000008
.L_15477:


//--------------------- .nv.info._Z10add_kernelILx408EEvPfS0_S0_i --------------------------
	.section	.nv.info._Z10add_kernelILx408EEvPfS0_S0_i,"",@"SHT_CUDA_INFO"
	.sectionflags	@""
	.align	4


	//----- nvinfo : EIATTR_CUDA_API_VERSION
	.align		4
        /*0000*/ 	.byte	0x04, 0x37
        /*0002*/ 	.short	(.L_15479 - .L_15478)
.L_15478:
        /*0004*/ 	.word	0x00000082


	//----- nvinfo : EIATTR_KPARAM_INFO
	.align		4
.L_15479:
        /*0008*/ 	.byte	0x04, 0x17
        /*000a*/ 	.short	(.L_15481 - .L_15480)
.L_15480:
        /*000c*/ 	.word	0x00000000
        /*0010*/ 	.short	0x0003
        /*0012*/ 	.short	0x0018
        /*0014*/ 	.byte	0x00, 0xf0, 0x11, 0x00


	//----- nvinfo : EIATTR_KPARAM_INFO
	.align		4
.L_15481:
        /*0018*/ 	.byte	0x04, 0x17
        /*001a*/ 	.short	(.L_15483 - .L_15482)
.L_15482:
        /*001c*/ 	.word	0x00000000
        /*0020*/ 	.short	0x0002
        /*0022*/ 	.short	0x0010
        /*0024*/ 	.byte	0x00, 0xf5, 0x21, 0x00


	//----- nvinfo : EIATTR_KPARAM_INFO
	.align		4
.L_15483:
        /*0028*/ 	.byte	0x04, 0x17
        /*002a*/ 	.short	(.L_15485 - .L_15484)
.L_15484:
        /*002c*/ 	.word	0x00000000
        /*0030*/ 	.short	0x0001
        /*0032*/ 	.short	0x0008
        /*0034*/ 	.byte	0x00, 0xf5, 0x21, 0x00


	//----- nvinfo : EIATTR_KPARAM_INFO
	.align		4
.L_15485:
        /*0038*/ 	.byte	0x04, 0x17
        /*003a*/ 	.short	(.L_15487 - .L_15486)
.L_15486:
        /*003c*/ 	.word	0x00000000
        /*0040*/ 	.short	0x0000
        /*0042*/ 	.short	0x0000
        /*0044*/ 	.byte	0x00, 0xf5, 0x21, 0x00


	//----- nvinfo : EIATTR_SPARSE_MMA_MASK
	.align		4
.L_15487:
        /*0048*/ 	.byte	0x03, 0x50
        /*004a*/ 	.short	0x0000


	//----- nvinfo : EIATTR_MAXREG_COUNT
	.align		4
        /*004c*/ 	.byte	0x03, 0x1b
        /*004e*/ 	.short	0x00ff


	//----- nvinfo : EIATTR_MERCURY_ISA_VERSION
	.align		4
        /*0050*/ 	.byte	0x03, 0x5f
        /*0052*/ 	.short	0x0101


	//----- nvinfo : EIATTR_VRC_CTA_INIT_COUNT
	.align		4
        /*0054*/ 	.byte	0x02, 0x4a
	.zero		1
	.zero		1


	//----- nvinfo : EIATTR_EXIT_INSTR_OFFSETS
	.align		4
        /*0058*/ 	.byte	0x04, 0x1c
        /*005a*/ 	.short	(.L_15489 - .L_15488)


	//   ....[0]....
.L_15488:
        /*005c*/ 	.word	0x00000070


	//   ....[1]....
        /*0060*/ 	.word	0x00000130


	//----- nvinfo : EIATTR_CBANK_PARAM_SIZE
	.align		4
.L_15489:
        /*0064*/ 	.byte	0x03, 0x19
        /*0066*/ 	.short	0x001c


	//----- nvinfo : EIATTR_PARAM_CBANK
	.align		4
        /*0068*/ 	.byte	0x04, 0x0a
        /*006a*/ 	.short	(.L_15491 - .L_15490)
	.align		4
.L_15490:
        /*006c*/ 	.word	index@(.nv.constant0._Z10add_kernelILx408EEvPfS0_S0_i)
        /*0070*/ 	.short	0x0380
        /*0072*/ 	.short	0x001c


	//----- nvinfo : EIATTR_SW_WAR
	.align		4
.L_15491:
        /*0074*/ 	.byte	0x04, 0x36
        /*0076*/ 	.short	(.L_15493 - .L_15492)
.L_15492:
        /*0078*/ 	.word	0x00000008
.L_15493:


//--------------------- .nv.info._Z10add_kernelILx407EEvPfS0_S0_i --------------------------
	.section	.nv.info._Z10add_kernelILx407EEvPfS0_S0_i,"",@"SHT_CUDA_INFO"
	.sectionflags	@""
	.align	4


	//----- nvinfo : EIATTR_CUDA_API_VERSION
	.align		4
        /*0000*/ 	.byte	0x04, 0x37
        /*0002*/ 	.short	(.L_15495 - .L_15494)
.L_15494:
        /*0004*/ 	.word	0x00000082


	//----- nvinfo : EIATTR_KPARAM_INFO
	.align		4
.L_15495:
        /*0008*/ 	.byte	0x04, 0x17
        /*000a*/ 	.short	(.L_15497 - .L_15496)
.L_15496:
        /*000c*/ 	.word	0x00000000
        /*0010*/ 	.short	0x0003
        /*0012*/ 	.short	0x0018
        /*0014*/ 	.byte	0x00, 0xf0, 0x11, 0x00


	//----- nvinfo : EIATTR_KPARAM_INFO
	.align		4
.L_15497:
        /*0018*/ 	.byte	0x04, 0x17
        /*001a*/ 	.short	(.L_15499 - .L_15498)
.L_15498:
        /*001c*/ 	.word	0x00000000
        /*0020*/ 	.short	0x0002
        /*0022*/ 	.short	0x0010
        /*0024*/ 	.byte	0x00, 0xf5, 0x21, 0x00


	//----- nvinfo : EIATTR_KPARAM_INFO
	.align		4
.L_15499:
        /*0028*/ 	.byte	0x04, 0x17
        /*002a*/ 	.short	(.L_15501 - .L_15500)
.L_15500:
        /*002c*/ 	.word	0x00000000
        /*0030*/ 	.short	0x0001
        /*0032*/ 	.short	0x0008
        /*0034*/ 	.byte	0x00, 0xf5, 0x21, 0x00


	//----- nvinfo : EIATTR_KPARAM_INFO
	.align		4
.L_15501:
        /*0038*/ 	.byte	0x04, 0x17
        /*003a*/ 	.short	(.L_15503 - .L_15502)
.L_15502:
        /*003c*/ 	.word	0x00000000
        /*0040*/ 	.short	0x0000
        /*0042*/ 	.short	0x0000
        /*0044*/ 	.byte	0x00, 0xf5, 0x21, 0x00


	//----- nvinfo : EIATTR_SPARSE_MMA_MASK
	.align		4
.L_15503:
        /*0048*/ 	.byte	0x03, 0x50
        /*004a*/ 	.short	0x0000


	//----- nvinfo : EIATTR_MAXREG_COUNT
	.align		4
        /*004c*/ 	.byte	0x03, 0x1b
        /*004e*/ 	.short	0x00ff


	//----- nvinfo : EIATTR_MERCURY_ISA_VERSION
	.align		4
        /*0050*/ 	.byte	0x03, 0x5f
        /*0052*/ 	.short	0x0101


	//----- nvinfo : EIATTR_VRC_CTA_INIT_COUNT
	.align		4
        /*0054*/ 	.byte	0x02, 0x4a
	.zero		1
	.zero		1


	//----- nvinfo : EIATTR_EXIT_INSTR_OFFSETS
	.align		4
        /*0058*/ 	.byte	0x04, 0x1c
        /*005a*/ 	.short	(.L_15505 - .L_15504)


	//   ....[0]....
.L_15504:
        /*005c*/ 	.word	0x00000070


	//   ....[1]....
        /*0060*/ 	.word	0x00000130


	//----- nvinfo : EIATTR_CBANK_PARAM_SIZE
	.align		4
.L_15505:
        /*0064*/ 	.byte	0x03, 0x19
        /*0066*/ 	.short	0x001c


	//----- nvinfo : EIATTR_PARAM_CBANK
	.align		4
        /*0068*/ 	.byte	0x04, 0x0a
        /*006a*/ 	.short	(.L_15507 - .L_15506)
	.align		4
.L_15506:
        /*006c*/ 	.word	index@(.nv.constant0._Z10add_kernelILx407EEvPfS0_S0_i)
        /*0070*/ 	.short	0x0380
        /*0072*/ 	.short	0x001c


	//----- nvinfo : EIATTR_SW_WAR
	.align		4
.L_15507:
        /*0074*/ 	.byte	0x04, 0x36
        /*0076*/ 	.short	(.L_15509 - .L_15508)
.L_15508:
        /*0078*/ 	.word	0x00000008
.L_15509:


//--------------------- .nv.info._Z10add_kernelILx406EEvPfS0_S0_i --------------------------
	.section	.nv.info._Z10add_kernelILx406EEvPfS0_S0_i,"",@"SHT_CUDA_INFO"
	.sectionflags	@""
	.align	4


	//----- nvinfo : EIATTR_CUDA_API_VERSION
	.align		4
        /*0000*/ 	.byte	0x04, 0x37
        /*0002*/ 	.short	(.L_15511 - .L_15510)
.L_15510:
        /*0004*/ 	.word	0x00000082


	//----- nvinfo : EIATTR_KPARAM_INFO
	.align		4
.L_15511:
        /*0008*/ 	.byte	0x04, 0x17
        /*000a*/ 	.short	(.L_15513 - .L_15512)
.L_15512:
        /*000c*/ 	.word	0x00000000
        /*0010*/ 	.short	0x0003
        /*0012*/ 	.short	0x0018
        /*0014*/ 	.byte	0x00, 0xf0, 0x11, 0x00


	//----- nvinfo : EIATTR_KPARAM_INFO
	.align		4
.L_15513:
        /*0018*/ 	.byte	0x04, 0x17
        /*001a*/ 	.short	(.L_15515 - .L_15514)
.L_15514:
        /*001c*/ 	.word	0x00000000
        /*0020*/ 	.short	0x0002
        /*0022*/ 	.short	0x0010
        /*0024*/ 	.byte	0x00, 0xf5, 0x21, 0x00


	//----- nvinfo : EIATTR_KPARAM_INFO
	.align		4
.L_15515:
        /*0028*/ 	.byte	0x04, 0x17
        /*002a*/ 	.short	(.L_15517 - .L_15516)
.L_15516:
        /*002c*/ 	.word	0x00000000
        /*0030*/ 	.short	0x0001
        /*0032*/ 	.short	0x0008
        /*0034*/ 	.byte	0x00, 0xf5, 0x21, 0x00


	//----- nvinfo : EIATTR_KPARAM_INFO
	.align		4
.L_15517:
        /*0038*/ 	.byte	0x04, 0x17
        /*003a*/ 	.short	(.L_15519 - .L_15518)
.L_15518:
        /*003c*/ 	.word	0x00000000
        /*0040*/ 	.short	0x0000
        /*0042*/ 	.short	0x0000
        /*0044*/ 	.byte	0x00, 0xf5, 0x21, 0x00


	//----- nvinfo : EIATTR_SPARSE_MMA_MASK
	.align		4
.L_15519:
        /*0048*/ 	.byte	0x03, 0x50
        /*004a*/ 	.short	0x0000


	//----- nvinfo : EIATTR_MAXREG_COUNT
	.align		4
        /*004c*/ 	.byte	0x03, 0x1b
        /*004e*/ 	.short	0x00ff


	//----- nvinfo : EIATTR_MERCURY_ISA_VERSION
	.align		4
        /*0050*/ 	.byte	0x03, 0x5f
        /*0052*/ 	.short	0x0101


	//----- nvinfo : EIATTR_VRC_CTA_INIT_COUNT
	.align		4
        /*0054*/ 	.byte	0x02, 0x4a
	.zero		1
	.zero		1


	//----- nvinfo : EIATTR_EXIT_INSTR_OFFSETS
	.align		4
        /*0058*/ 	.byte	0x04, 0x1c
        /*005a*/ 	.short	(.L_15521 - .L_15520)


	//   ....[0]....
.L_15520:
        /*005c*/ 	.word	0x00000070


	//   ....[1]....
        /*0060*/ 	.word	0x00000130


	//----- nvinfo : EIATTR_CBANK_PARAM_SIZE
	.align		4
.L_15521:
        /*0064*/ 	.byte	0x03, 0x19
        /*0066*/ 	.short	0x001c


	//----- nvinfo : EIATTR_PARAM_CBANK
	.align		4
        /*0068*/ 	.byte	0x04, 0x0a
        /*006a*/ 	.short	(.L_15523 - .L_15522)
	.align		4
.L_15522:
        /*006c*/ 	.word	index@(.nv.constant0._Z10add_kernelILx406EEvPfS0_S0_i)
        /*0070*/ 	.short	0x0380
        /*0072*/ 	.short	0x001c


	//----- nvinfo : EIATTR_SW_WAR
	.align		4
.L_15523:
        /*0074*/ 	.byte	0x04, 0x36
        /*0076*/ 	.short	(.L_15525 - .L_15524)
.L_15524:
        /*0078*/ 	.word	0x00000008
.L_15525:


//--------------------- .nv.info._Z10add_kernelILx405EEvPfS0_S0_i --------------------------
	.section	.nv.info._Z10add_kernelILx405EEvPfS0_S0_i,"",@"SHT_CUDA_INFO"
	.sectionflags	@""
	.align	4


	//----- nvinfo : EIATTR_CUDA_API_VERSION
	.align		4
        /*0000*/ 	.byte	0x04, 0x37
        /*0002*/ 	.short	(.L_15527 - .L_15526)
.L_15526:
        /*0004*/ 	.word	0x00000082


	//----- nvinfo : EIATTR_KPARAM_INFO
	.align		4
.L_15527:
        /*0008*/ 	.byte	0x04, 0x17
        /*000a*/ 	.short	(.L_15529 - .L_15528)
.L_15528:
        /*000c*/ 	.word	0x00000000
        /*0010*/ 	.short	0x0003
        /*0012*/ 	.short	0x0018
        /*0014*/ 	.byte	0x00, 0xf0, 0x11, 0x00


	//----- nvinfo : EIATTR_KPARAM_INFO
	.align		4
.L_15529:
        /*0018*/ 	.byte	0x04, 0x17
        /*001a*/ 	.short	(.L_15531 - .L_15530)
.L_15530:
        /*001c*/ 	.word	0x00000000
        /*0020*/ 	.short	0x0002
        /*0022*/ 	.short	0x0010
        /*0024*/ 	.byte	0x00, 0xf5, 0x21, 0x00


	//----- nvinfo : EIATTR_KPARAM_INFO
	.align		4
.L_15531:
        /*0028*/ 	.byte	0x04, 0x17
        /*002a*/ 	.short	(.L_15533 - .L_15532)
.L_15532:
        /*002c*/ 	.word	0x00000000
        /*0030*/ 	.short	0x0001
        /*0032*/ 	.short	0x0008
        /*0034*/ 	.byte	0x00, 0xf5, 0x21, 0x00


	//----- nvinfo : EIATTR_KPARAM_INFO
	.align		4
.L_15533:
        /*0038*/ 	.byte	0x04, 0x17
        /*003a*/ 	.short	(.L_15535 - .L_15534)
.L_15534:
        /*003c*/ 	.word	0x00000000
        /*0040*/ 	.short	0x0000
        /*0042*/ 	.short	0x0000
        /*0044*/ 	.byte	0x00, 0xf5, 0x21, 0x00


	//----- nvinfo : EIATTR_SPARSE_MMA_MASK
	.align		4
.L_15535:
        /*0048*/ 	.byte	0x03, 0x50
        /*004a*/ 	.short	0x0000


	//----- nvinfo : EIATTR_MAXREG_COUNT
	.align		4
        /*004c*/ 	.byte	0x03, 0x1b
        /*004e*/ 	.short	0x00ff


	//----- nvinfo : EIATTR_MERCURY_ISA_VERSION
	.align		4
        /*0050*/ 	.byte	0x03, 0x5f
        /*0052*/ 	.short	0x0101


	//----- nvinfo : EIATTR_VRC_CTA_INIT_COUNT
	.align		4
        /*0054*/ 	.byte	0x02, 0x4a
	.zero		1
	.zero		1


	//----- nvinfo : EIATTR_EXIT_INSTR_OFFSETS
	.align		4
        /*0058*/ 	.byte	0x04, 0x1c
        /*005a*/ 	.short	(.L_15537 - .L_15536)


	//   ....[0]....
.L_15536:
        /*005c*/ 	.word	0x00000070


	//   ....[1]....
        /*0060*/ 	.word	0x00000130


	//----- nvinfo : EIATTR_CBANK_PARAM_SIZE
	.align		4
.L_15537:
        /*0064*/ 	.byte	0x03, 0x19
        /*0066*/ 	.short	0x001c


	//----- nvinfo : EIATTR_PARAM_CBANK
	.align		4
        /*0068*/ 	.byte	0x04, 0x0a
        /*006a*/ 	.short	(.L_15539 - .L_15538)
	.align		4
.L_15538:
        /*006c*/ 	.word	index@(.nv.constant0._Z10add_kernelILx405EEvPfS0_S0_i)
        /*0070*/ 	.short	0x0380
        /*0072*/ 	.short	0x001c


	//----- nvinfo : EIATTR_SW_WAR
	.align		4
.L_15539:
        /*0074*/ 	.byte	0x04, 0x36
        /*0076*/ 	.short	(.L_15541 - .L_15540)
.L_15540:
        /*0078*/ 	.word	0x00000008
.L_15541:


//--------------------- .nv.info._Z10add_kernelILx404EEvPfS0_S0_i --------------------------
	.section	.nv.info._Z10add_kernelILx404EEvPfS0_S0_i,"",@"SHT_CUDA_INFO"
	.sectionflags	@""
	.align	4


	//----- nvinfo : EIATTR_CUDA_API_VERSION
	.align		4
        /*0000*/ 	.byte	0x04, 0x37
        /*0002*/ 	.short	(.L_15543 - .L_15542)
.L_15542:
        /*0004*/ 	.word	0x00000082


	//----- nvinfo : EIATTR_KPARAM_INFO
	.align		4
.L_15543:
        /*0008*/ 	.byte	0x04, 0x17
        /*000a*/ 	.short	(.L_15545 - .L_15544)
.L_15544:
        /*000c*/ 	.word	0x00000000
        /*0010*/ 	.short	0x0003
        /*0012*/ 	.short	0x0018
        /*0014*/ 	.byte	0x00, 0xf0, 0x11, 0x00


	//----- nvinfo : EIATTR_KPARAM_INFO
	.align		4
.L_15545:
        /*0018*/ 	.byte	0x04, 0x17
        /*001a*/ 	.short	(.L_15547 - .L_15546)
.L_15546:
        /*001c*/ 	.word	0x00000000
        /*0020*/ 	.short	0x0002
        /*0022*/ 	.short	0x0010
        /*0024*/ 	.byte	0x00, 0xf5, 0x21, 0x00


	//----- nvinfo : EIATTR_KPARAM_INFO
	.align		4
.L_15547:
        /*0028*/ 	.byte	0x04, 0x17
        /*002a*/ 	.short	(.L_15549 - .L_15548)
.L_15548:
        /*002c*/ 	.word	0x00000000
        /*0030*/ 	.short	0x0001
        /*0032*/ 	.short	0x0008
        /*0034*/ 	.byte	0x00, 0xf5, 0x21, 0x00


	//----- nvinfo : EIATTR_KPARAM_INFO
	.align		4
.L_15549:
        /*0038*/ 	.byte	0x04, 0x17
        /*003a*/ 	.short	(.L_15551 - .L_15550)
.L_15550:
        /*003c*/ 	.word	0x00000000
        /*0040*/ 	.short	0x0000
        /*0042*/ 	.short	0x0000
        /*0044*/ 	.byte	0x00, 0xf5, 0x21, 0x00


	//----- nvinfo : EIATTR_SPARSE_MMA_MASK
	.align		4
.L_15551:
        /*0048*/ 	.byte	0x03, 0x50
        /*004a*/ 	.short	0x0000


	//----- nvinfo : EIATTR_MAXREG_COUNT
	.align		4
        /*004c*/ 	.byte	0x03, 0x1b
        /*004e*/ 	.short	0x00ff


	//----- nvinfo : EIATTR_MERCURY_ISA_VERSION
	.align		4
        /*0050*/ 	.byte	0x03, 0x5f
        /*0052*/ 	.short	0x0101


	//----- nvinfo : EIATTR_VRC_CTA_INIT_COUNT
	.align		4
        /*0054*/ 	.byte	0x02, 0x4a
	.zero		1
	.zero		1


	//----- nvinfo : EIATTR_EXIT_INSTR_OFFSETS
	.align		4
        /*0058*/ 	.byte	0x04, 0x1c
        /*005a*/ 	.short	(.L_15553 - .L_15552)


	//   ....[0]....
.L_15552:
        /*005c*/ 	.word	0x00000070


	//   ....[1]....
        /*0060*/ 	.word	0x00000130


	//----- nvinfo : EIATTR_CBANK_PARAM_SIZE
	.align		4
.L_15553:
        /*0064*/ 	.byte	0x03, 0x19
        /*0066*/ 	.short	0x001c


	//----- nvinfo : EIATTR_PARAM_CBANK
	.align		4
        /*0068*/ 	.byte	0x04, 0x0a
        /*006a*/ 	.short	(.L_15555 - .L_15554)
	.align		4
.L_15554:
        /*006c*/ 	.word	index@(.nv.constant0._Z10add_kernelILx404EEvPfS0_S0_i)
        /*0070*/ 	.short	0x0380
        /*0072*/ 	.short	0x001c


	//----- nvinfo : EIATTR_SW_WAR
	.align		4
.L_15555:
        /*0074*/ 	.byte	0x04, 0x36
        /*0076*/ 	.short	(.L_15557 - .L_15556)
.L_15556:
        /*0078*/ 	.word	0x00000008
.L_15557:


//--------------------- .nv.info._Z10add_kernelILx403EEvPfS0_S0_i --------------------------
	.section	.nv.info._Z10add_kernelILx403EEvPfS0_S0_i,"",@"SHT_CUDA_INFO"
	.sectionflags	@""
	.align	4


	//----- nvinfo : EIATTR_CUDA_API_VERSION
	.align		4
        /*0000*/ 	.byte	0x04, 0x37
        /*0002*/ 	.short	(.L_15559 - .L_15558)
.L_15558:
        /*0004*/ 	.word	0x00000082


	//----- nvinfo : EIATTR_KPARAM_INFO
	.align		4
.L_15559:
        /*0008*/ 	.byte	0x04, 0x17
        /*000a*/ 	.short	(.L_15561 - .L_15560)
.L_15560:
        /*000c*/ 	.word	0x00000000
        /*0010*/ 	.short	0x0003
        /*0012*/ 	.short	0x0018
        /*0014*/ 	.byte	0x00, 0xf0, 0x11, 0x00


	//----- nvinfo : EIATTR_KPARAM_INFO
	.align		4
.L_15561:
        /*0018*/ 	.byte	0x04, 0x17
        /*001a*/ 	.short	(.L_15563 - .L_15562)
.L_15562:
        /*001c*/ 	.word	0x00000000
        /*0020*/ 	.short	0x0002
        /*0022*/ 	.short	0x0010
        /*0024*/ 	.byte	0x00, 0xf5, 0x21, 0x00


	//----- nvinfo : EIATTR_KPARAM_INFO
	.align		4
.L_15563:
        /*0028*/ 	.byte	0x04, 0x17
        /*002a*/ 	.short	(.L_15565 - .L_15564)
.L_15564:
        /*002c*/ 	.word	0x00000000
        /*0030*/ 	.short	0x0001
        /*0032*/ 	.short	0x0008
        /*0034*/ 	.byte	0x00, 0xf5, 0x21, 0x00


	//----- nvinfo : EIATTR_KPARAM_INFO
	.align		4
.L_15565:
        /*0038*/ 	.byte	0x04, 0x17
        /*003a*/ 	.short	(.L_15567 - .L_15566)
.L_15566:
        /*003c*/ 	.word	0x00000000
        /*0040*/ 	.short	0x0000
        /*0042*/ 	.short	0x0000
        /*0044*/ 	.byte	0x00, 0xf5, 0x21, 0x00


	//----- nvinfo : EIATTR_SPARSE_MMA_MASK
	.align		4
.L_15567:
        /*0048*/ 	.byte	0x03, 0x50
        /*004a*/ 	.short	0x0000


	//----- nvinfo : EIATTR_MAXREG_COUNT
	.align		4
        /*004c*/ 	.byte	0x03, 0x1b
        /*004e*/ 	.short	0x00ff


	//----- nvinfo : EIATTR_MERCURY_ISA_VERSION
	.align		4
        /*0050*/ 	.byte	0x03, 0x5f
        /*0052*/ 	.short	0x0101


	//----- nvinfo : EIATTR_VRC_CTA_INIT_COUNT
	.align		4
        /*0054*/ 	.byte	0x02, 0x4a
	.zero		1
	.zero		1


	//----- nvinfo : EIATTR_EXIT_INSTR_OFFSETS
	.align		4
        /*0058*/ 	.byte	0x04, 0x1c
        /*005a*/ 	.short	(.L_15569 - .L_15568)


	//   ....[0]....
.L_15568:
        /*005c*/ 	.word	0x00000070


	//   ....[1]....
        /*0060*/ 	.word	0x00000130


	//----- nvinfo : EIATTR_CBANK_PARAM_SIZE
	.align		4
.L_15569:
        /*0064*/ 	.byte	0x03, 0x19
        /*0066*/ 	.short	0x001c


	//----- nvinfo : EIATTR_PARAM_CBANK
	.align		4
        /*0068*/ 	.byte	0x04, 0x0a
        /*006a*/ 	.short	(.L_15571 - .L_15570)
	.align		4
.L_15570:
        /*006c*/ 	.word	index@(.nv.constant0._Z10add_kernelILx403EEvPfS0_S0_i)
        /*0070*/ 	.short	0x0380
        /*0072*/ 	.short	0x001c


	//----- nvinfo : EIATTR_SW_WAR
	.align		4
.L_15571:
        /*0074*/ 	.byte	0x04, 0x36
        /*0076*/ 	.short	(.L_15573 - .L_15572)
.L_15572:
        /*0078*/ 	.word	0x00000008
.L_15573:


//--------------------- .nv.info._Z10add_kernelILx402EEvPfS0_S0_i --------------------------
	.section	.nv.info._Z10add_kernelILx402EEvPfS0_S0_i,"",@"SHT_CUDA_INFO"
	.sectionflags	@""
	.align	4


	//----- nvinfo : EIATTR_CUDA_API_VERSION
	.align		4
        /*0000*/ 	.byte	0x04, 0x37
        /*0002*/ 	.short	(.L_15575 - .L_15574)
.L_15574:
        /*0004*/ 	.word	0x00000082


	//----- nvinfo : EIATTR_KPARAM_INFO
	.align		4
.L_15575:
        /*0008*/ 	.byte	0x04, 0x17
        /*000a*/ 	.short	(.L_15577 - .L_15576)
.L_15576:
        /*000c*/ 	.word	0x00000000
        /*0010*/ 	.short	0x0003
        /*0012*/ 	.short	0x0018
        /*0014*/ 	.byte	0x00, 0xf0, 0x11, 0x00


	//----- nvinfo : EIATTR_KPARAM_INFO
	.align		4
.L_15577:
        /*0018*/ 	.byte	0x04, 0x17
        /*001a*/ 	.short	(.L_15579 - .L_15578)
.L_15578:
        /*001c*/ 	.word	0x00000000
        /*0020*/ 	.short	0x0002
        /*0022*/ 	.short	0x0010
        /*0024*/ 	.byte	0x00, 0xf5, 0x21, 0x00


	//----- nvinfo : EIATTR_KPARAM_INFO
	.align		4
.L_15579:
        /*0028*/ 	.byte	0x04, 0x17
        /*002a*/ 	.short	(.L_15581 - .L_15580)
.L_15580:
        /*002c*/ 	.word	0x00000000
        /*0030*/ 	.short	0x0001
        /*0032*/ 	.short	0x0008
        /*0034*/ 	.byte	0x00, 0xf5, 0x21, 0x00


	//----- nvinfo : EIATTR_KPARAM_INFO
	.align		4
.L_15581:
        /*0038*/ 	.byte	0x04, 0x17
        /*003a*/ 	.short	(.L_15583 - .L_15582)
.L_15582:
        /*003c*/ 	.word	0x00000000
        /*0040*/ 	.short	0x0000
        /*0042*/ 	.short	0x0000
        /*0044*/ 	.byte	0x00, 0xf5, 0x21, 0x00


	//----- nvinfo : EIATTR_SPARSE_MMA_MASK
	.align		4
.L_15583:
        /*0048*/ 	.byte	0x03, 0x50
        /*004a*/ 	.short	0x0000


	//----- nvinfo : EIATTR_MAXREG_COUNT
	.align		4
        /*004c*/ 	.byte	0x03, 0x1b
        /*004e*/ 	.short	0x00ff


	//----- nvinfo : EIATTR_MERCURY_ISA_VERSION
	.align		4
        /*0050*/ 	.byte	0x03, 0x5f
        /*0052*/ 	.short	0x0101


	//----- nvinfo : EIATTR_VRC_CTA_INIT_COUNT
	.align		4
        /*0054*/ 	.byte	0x02, 0x4a
	.zero		1
	.zero		1


	//----- nvinfo : EIATTR_EXIT_INSTR_OFFSETS
	.align		4
        /*0058*/ 	.byte	0x04, 0x1c
        /*005a*/ 	.short	(.L_15585 - .L_15584)


	//   ....[0]....
.L_15584:
        /*005c*/ 	.word	0x00000070


	//   ....[1]....
        /*0060*/ 	.word	0x00000130


	//----- nvinfo : EIATTR_CBANK_PARAM_SIZE
	.align		4
.L_15585:
        /*0064*/ 	.byte	0x03, 0x19
        /*0066*/ 	.short	0x001c


	//----- nvinfo : EIATTR_PARAM_CBANK
	.align		4
        /*0068*/ 	.byte	0x04, 0x0a
        /*006a*/ 	.short	(.L_15587 - .L_15586)
	.align		4
.L_15586:
        /*006c*/ 	.word	index@(.nv.constant0._Z10add_kernelILx402EEvPfS0_S0_i)
        /*0070*/ 	.short	0x0380
        /*0072*/ 	.short	0x001c


	//----- nvinfo : EIATTR_SW_WAR
	.align		4
.L_15587:
        /*0074*/ 	.byte	0x04, 0x36
        /*0076*/ 	.short	(.L_15589 - .L_15588)
.L_15588:
        /*0078*/ 	.word	0x00000008
.L_15589:


//--------------------- .nv.info._Z10add_kernelILx401EEvPfS0_S0_i --------------------------
	.section	.nv.info._Z10add_kernelILx401EEvPfS0_S0_i,"",@"SHT_CUDA_INFO"
	.sectionflags	@""
	.align	4


	//----- nvinfo : EIATTR_CUDA_API_VERSION
	.align		4
        /*0000*/ 	.byte	0x04, 0x37
        /*0002*/ 	.short	(.L_15591 - .L_15590)
.L_15590:
        /*0004*/ 	.word	0x00000082


	//----- nvinfo : EIATTR_KPARAM_INFO
	.align		4
.L_15591:
        /*0008*/ 	.byte	0x04, 0x17
        /*000a*/ 	.short	(.L_15593 - .L_15592)
.L_15592:
        /*000c*/ 	.word	0x00000000
        /*0010*/ 	.short	0x0003
        /*0012*/ 	.short	0x0018
        /*0014*/ 	.byte	0x00, 0xf0, 0x11, 0x00


	//----- nvinfo : EIATTR_KPARAM_INFO
	.align		4
.L_15593:
        /*0018*/ 	.byte	0x04, 0x17
        /*001a*/ 	.short	(.L_15595 - .L_15594)
.L_15594:
        /*001c*/ 	.word	0x00000000
        /*0020*/ 	.short	0x0002
        /*0022*/ 	.short	0x0010
        /*0024*/ 	.byte	0x00, 0xf5, 0x21, 0x00


	//----- nvinfo : EIATTR_KPARAM_INFO
	.align		4
.L_15595:
        /*0028*/ 	.byte	0x04, 0x17
        /*002a*/ 	.short	(.L_15597 - .L_15596)
.L_15596:
        /*002c*/ 	.word	0x00000000
        /*0030*/ 	.short	0x0001
        /*0032*/ 	.short	0x0008
        /*0034*/ 	.byte	0x00, 0xf5, 0x21, 0x00


	//----- nvinfo : EIATTR_KPARAM_INFO
	.align		4
.L_15597:
        /*0038*/ 	.byte	0x04, 0x17
        /*003a*/ 	.short	(.L_15599 - .L_15598)
.L_15598:
        /*003c*/ 	.word	0x00000000
        /*0040*/ 	.short	0x0000
        /*0042*/ 	.short	0x0000
        /*0044*/ 	.byte	0x00, 0xf5, 0x21, 0x00


	//----- nvinfo : EIATTR_SPARSE_MMA_MASK
	.align		4
.L_15599:
        /*0048*/ 	.byte	0x03, 0x50
        /*004a*/ 	.short	0x0000


	//----- nvinfo : EIATTR_MAXREG_COUNT
	.align		4
        /*004c*/ 	.byte	0x03, 0x1b
        /*004e*/ 	.short	0x00ff


	//----- nvinfo : EIATTR_MERCURY_ISA_VERSION
	.align		4
        /*0050*/ 	.byte	0x03, 0x5f
        /*0052*/ 	.short	0x0101


	//----- nvinfo : EIATTR_VRC_CTA_INIT_COUNT
	.align		4
        /*0054*/ 	.byte	0x02, 0x4a
	.zero		1
	.zero		1


	//----- nvinfo : EIATTR_EXIT_INSTR_OFFSETS
	.align		4
        /*0058*/ 	.byte	0x04, 0x1c
        /*005a*/ 	.short	(.L_15601 - .L_15600)


	//   ....[0]....
.L_15600:
        /*005c*/ 	.word	0x00000070


	//   ....[1]....
        /*0060*/ 	.word	0x00000130


	//----- nvinfo : EIATTR_CBANK_PARAM_SIZE
	.align		4
.L_15601:
        /*0064*/ 	.byte	0x03, 0x19
        /*0066*/ 	.short	0x001c


	//----- nvinfo : EIATTR_PARAM_CBANK
	.align		4
        /*0068*/ 	.byte	0x04, 0x0a
        /*006a*/ 	.short	(.L_15603 - .L_15602)
	.align		4
.L_15602:
        /*006c*/ 	.word	index@(.nv.constant0._Z10add_kernelILx401EEvPfS0_S0_i)
        /*0070*/ 	.short	0x0380
        /*0072*/ 	.short	0x001c


	//----- nvinfo : EIATTR_SW_WAR
	.align		4
.L_15603:
        /*0074*/ 	.byte	0x04, 0x36
        /*0076*/ 	.short	(.L_15605 - .L_15604)
.L_15604:
        /*0078*/ 	.word	0x00000008
.L_15605:


//--------------------- .nv.info._Z10add_kernelILx400EEvPfS0_S0_i --------------------------
	.section	.nv.info._Z10add_kernelILx400EEvPfS0_S0_i,"",@"SHT_CUDA_INFO"
	.sectionflags	@""
	.align	4


	//----- nvinfo : EIATTR_CUDA_API_VERSION
	.align		4
        /*0000*/ 	.byte	0x04, 0x37
        /*0002*/ 	.short	(.L_15607 - .L_15606)
.L_15606:
        /*0004*/ 	.word	0x00000082


	//----- nvinfo : EIATTR_KPARAM_INFO
	.align		4
.L_15607:
        /*0008*/ 	.byte	0x04, 0x17
        /*000a*/ 	.short	(.L_15609 - .L_15608)
.L_15608:
        /*000c*/ 	.word	0x00000000
        /*0010*/ 	.short	0x0003
        /*0012*/ 	.short	0x0018
        /*0014*/ 	.byte	0x00, 0xf0, 0x11, 0x00


	//----- nvinfo : EIATTR_KPARAM_INFO
	.align		4
.L_15609:
        /*0018*/ 	.byte	0x04, 0x17
        /*001a*/ 	.short	(.L_15611 - .L_15610)
.L_15610:
        /*001c*/ 	.word	0x00000000
        /*0020*/ 	.short	0x0002
        /*0022*/ 	.short	0x0010
        /*0024*/ 	.byte	0x00, 0xf5, 0x21, 0x00


	//----- nvinfo : EIATTR_KPARAM_INFO
	.align		4
.L_15611:
        /*0028*/ 	.byte	0x04, 0x17
        /*002a*/ 	.short	(.L_15613 - .L_15612)
.L_15612:
        /*002c*/ 	.word	0x00000000
        /*0030*/ 	.short	0x0001
        /*0032*/ 	.short	0x0008
        /*0034*/ 	.byte	0x00, 0xf5, 0x21, 0x00


	//----- nvinfo : EIATTR_KPARAM_INFO
	.align		4
.L_15613:
        /*0038*/ 	.byte	0x04, 0x17
        /*003a*/ 	.short	(.L_15615 - .L_15614)
.L_15614:
        /*003c*/ 	.word	0x00000000
        /*0040*/ 	.short	0x0000
        /*0042*/ 	.short	0x0000
        /*0044*/ 	.byte	0x00, 0xf5, 0x21, 0x00


	//----- nvinfo : EIATTR_SPARSE_MMA_MASK
	.align		4
.L_15615:
        /*0048*/ 	.byte	0x03, 0x50
        /*004a*/ 	.short	0x0000


	//----- nvinfo : EIATTR_MAXREG_COUNT
	.align		4
        /*004c*/ 	.byte	0x03, 0x1b
        /*004e*/ 	.short	0x00ff


	//----- nvinfo : EIATTR_MERCURY_ISA_VERSION
	.align		4
        /*0050*/ 	.byte	0x03, 0x5f
        /*0052*/ 	.short	0x0101


	//----- nvinfo : EIATTR_VRC_CTA_INIT_COUNT
	.align		4
        /*0054*/ 	.byte	0x02, 0x4a
	.zero		1
	.zero		1


	//----- nvinfo : EIATTR_EXIT_INSTR_OFFSETS
	.align		4
        /*0058*/ 	.byte	0x04, 0x1c
        /*005a*/ 	.short	(.L_15617 - .L_15616)


	//   ....[0]....
.L_15616:
        /*005c*/ 	.word	0x00000070


	//   ....[1]....
        /*0060*/ 	.word	0x00000130


	//----- nvinfo : EIATTR_CBANK_PARAM_SIZE
	.align		4
.L_15617:
        /*0064*/ 	.byte	0x03, 0x19
        /*0066*/ 	.short	0x001c


	//----- nvinfo : EIATTR_PARAM_CBANK
	.align		4
        /*0068*/ 	.byte	0x04, 0x0a
        /*006a*/ 	.short	(.L_15619 - .L_15618)
	.align		4
.L_15618:
        /*006c*/ 	.word	index@(.nv.constant0._Z10add_kernelILx400EEvPfS0_S0_i)
        /*0070*/ 	.short	0x0380
        /*0072*/ 	.short	0x001c


	//----- nvinfo : EIATTR_SW_WAR
	.align		4
.L_15619:
        /*0074*/ 	.byte	0x04, 0x36
        /*0076*/ 	.short	(.L_15621 - .L_15620)
.L_15620:
        /*0078*/ 	.word	0x00000008
.L_15621:


//--------------------- .nv.info._Z10add_kernelILx399EEvPfS0_S0_i --------------------------
	.section	.nv.info._Z10add_kernelILx399EEvPfS0_S0_i,"",@"SHT_CUDA_INFO"
	.sectionflags	@""
	.align	4


	//----- nvinfo : EIATTR_CUDA_API_VERSION
	.align		4
        /*0000*/ 	.byte	0x04, 0x37
        /*0002*/ 	.short	(.L_15623 - .L_15622)
.L_15622:
        /*0004*/ 	.word	0x00000082


	//----- nvinfo : EIATTR_KPARAM_INFO
	.align		4
.L_15623:
        /*0008*/ 	.byte	0x04, 0x17
        /*000a*/ 	.short	(.L_15625 - .L_15624)
.L_15624:
        /*000c*/ 	.word	0x00000000
        /*0010*/ 	.short	0x0003
        /*0012*/ 	.short	0x0018
        /*0014*/ 	.byte	0x00, 0xf0, 0x11, 0x00


	//----- nvinfo : EIATTR_KPARAM_INFO
	.align		4
.L_15625:
        /*0018*/ 	.byte	0x04, 0x17
        /*001a*/ 	.short	(.L_15627 - .L_15626)
.L_15626:
        /*001c*/ 	.word	0x00000000
        /*0020*/ 	.short	0x0002
        /*0022*/ 	.short	0x0010
        /*0024*/ 	.byte	0x00, 0xf5, 0x21, 0x00


	//----- nvinfo : EIATTR_KPARAM_INFO
	.align		4
.L_15627:
        /*0028*/ 	.byte	0x04, 0x17
        /*002a*/ 	.short	(.L_15629 - .L_15628)
.L_15628:
        /*002c*/ 	.word	0x00000000
        /*0030*/ 	.short	0x0001
        /*0032*/ 	.short	0x0008
        /*0034*/ 	.byte	0x00, 0xf5, 0x21, 0x00


	//----- nvinfo : EIATTR_KPARAM_INFO
	.align		4
.L_15629:
        /*0038*/ 	.byte	0x04, 0x17
        /*003a*/ 	.short	(.L_15631 - .L_15630)
.L_15630:
        /*003c*/ 	.word	0x00000000
        /*0040*/ 	.short	0x0000
        /*0042*/ 	.short	0x0000
        /*0044*/ 	.byte	0x00, 0xf5, 0x21, 0x00


	//----- nvinfo : EIATTR_SPARSE_MMA_MASK
	.align		4
.L_15631:
        /*0048*/ 	.byte	0x03, 0x50
        /*004a*/ 	.short	0x0000


	//----- nvinfo : EIATTR_MAXREG_COUNT
	.align		4
        /*004c*/ 	.byte	0x03, 0x1b
        /*004e*/ 	.short	0x00ff


	//----- nvinfo : EIATTR_MERCURY_ISA_VERSION
	.align		4
        /*0050*/ 	.byte	0x03, 0x5f
        /*0052*/ 	.short	0x0101


	//----- nvinfo : EIATTR_VRC_CTA_INIT_COUNT
	.align		4
        /*0054*/ 	.byte	0x02, 0x4a
	.zero		1
	.zero		1


	//----- nvinfo : EIATTR_EXIT_INSTR_OFFSETS
	.align		4
        /*0058*/ 	.byte	0x04, 0x1c
        /*005a*/ 	.short	(.L_15633 - .L_15632)


	//   ....[0]....
.L_15632:
        /*005c*/ 	.word	0x00000070


	//   ....[1]....
        /*0060*/ 	.word	0x00000130


	//----- nvinfo : EIATTR_CBANK_PARAM_SIZE
	.align		4
.L_15633:
        /*0064*/ 	.byte	0x03, 0x19
        /*0066*/ 	.short	0x001c


	//----- nvinfo : EIATTR_PARAM_CBANK
	.align		4
        /*0068*/ 	.byte	0x04, 0x0a
        /*006a*/ 	.short	(.L_15635 - .L_15634)
	.align		4
.L_15634:
        /*006c*/ 	.word	index@(.nv.constant0._Z10add_kernelILx399EEvPfS0_S0_i)
        /*0070*/ 	.short	0x0380
        /*0072*/ 	.short	0x001c


	//----- nvinfo : EIATTR_SW_WAR
	.align		4
.L_15635:
        /*0074*/ 	.byte	0x04, 0x36
        /*0076*/ 	.short	(.L_15637 - .L_15636)
.L_15636:
        /*0078*/ 	.word	0x00000008
.L_15637:


//--------------------- .nv.info._Z10add_kernelILx398EEvPfS0_S0_i --------------------------
	.section	.nv.info._Z10add_kernelILx398EEvPfS0_S0_i,"",@"SHT_CUDA_INFO"
	.sectionflags	@""
	.align	4


	//----- nvinfo : EIATTR_CUDA_API_VERSION
	.align		4
        /*0000*/ 	.byte	0x04, 0x37
        /*0002*/ 	.short	(.L_15639 - .L_15638)
.L_15638:
        /*0004*/ 	.word	0x00000082


	//----- nvinfo : EIATTR_KPARAM_INFO
	.align		4
.L_15639:
        /*0008*/ 	.byte	0x04, 0x17
        /*000a*/ 	.short	(.L_15641 - .L_15640)
.L_15640:
        /*000c*/ 	.word	0x00000000
        /*0010*/ 	.short	0x0003
        /*0012*/ 	.short	0x0018
        /*0014*/ 	.byte	0x00, 0xf0, 0x11, 0x00


	//----- nvinfo : EIATTR_KPARAM_INFO
	.align		4
.L_15641:
        /*0018*/ 	.byte	0x04, 0x17
        /*001a*/ 	.short	(.L_15643 - .L_15642)
.L_15642:
        /*001c*/ 	.word	0x00000000
        /*0020*/ 	.short	0x0002
        /*0022*/ 	.short	0x0010
        /*0024*/ 	.byte	0x00, 0xf5, 0x21, 0x00


	//----- nvinfo : EIATTR_KPARAM_INFO
	.align		4
.L_15643:
        /*0028*/ 	.byte	0x04, 0x17
        /*002a*/ 	.short	(.L_15645 - .L_15644)
.L_15644:
        /*002c*/ 	.word	0x00000000
        /*0030*/ 	.short	0x0001
        /*0032*/ 	.short	0x0008
        /*0034*/ 	.byte	0x00, 0xf5, 0x21, 0x00


	//----- nvinfo : EIATTR_KPARAM_INFO
	.align		4
.L_15645:
        /*0038*/ 	.byte	0x04, 0x17
        /*003a*/ 	.short	(.L_15647 - .L_15646)
.L_15646:
        /*003c*/ 	.word	0x00000000
        /*0040*/ 	.short	0x0000
        /*0042*/ 	.short	0x0000
        /*0044*/ 	.byte	0x00, 0xf5, 0x21, 0x00


	//----- nvinfo : EIATTR_SPARSE_MMA_MASK
	.align		4
.L_15647:
        /*0048*/ 	.byte	0x03, 0x50
        /*004a*/ 	.short	0x0000


	//----- nvinfo : EIATTR_MAXREG_COUNT
	.align		4
        /*004c*/ 	.byte	0x03, 0x1b
        /*004e*/ 	.short	0x00ff


	//----- nvinfo : EIATTR_MERCURY_ISA_VERSION
	.align		4
        /*0050*/ 	.byte	0x03, 0x5f
        /*0052*/ 	.short	0x0101


	//----- nvinfo : EIATTR_VRC_CTA_INIT_COUNT
	.align		4
        /*0054*/ 	.byte	0x02, 0x4a
	.zero		1
	.zero		1


	//----- nvinfo : EIATTR_EXIT_INSTR_OFFSETS
	.align		4
        /*0058*/ 	.byte	0x04, 0x1c
        /*005a*/ 	.short	(.L_15649 - .L_15648)


	//   ....[0]....
.L_15648:
        /*005c*/ 	.word	0x00000070


	//   ....[1]....
        /*0060*/ 	.word	0x00000130


	//----- nvinfo : EIATTR_CBANK_PARAM_SIZE
	.align		4
.L_15649:
        /*0064*/ 	.byte	0x03, 0x19
        /*0066*/ 	.short	0x001c


	//----- nvinfo : EIATTR_PARAM_CBANK
	.align		4
        /*0068*/ 	.byte	0x04, 0x0a
        /*006a*/ 	.short	(.L_15651 - .L_15650)
	.align		4
.L_15650:
        /*006c*/ 	.word	index@(.nv.constant0._Z10add_kernelILx398EEvPfS0_S0_i)
        /*0070*/ 	.short	0x0380
        /*0072*/ 	.short	0x001c


	//----- nvinfo : EIATTR_SW_WAR
	.align		4
.L_15651:
        /*0074*/ 	.byte	0x04, 0x36
        /*0076*/ 	.short	(.L_15653 - .L_15652)
.L_15652:
        /*0078*/ 	.word	0x00000008
.L_15653:


//--------------------- .nv.info._Z10add_kernelILx397EEvPfS0_S0_i --------------------------
	.section	.nv.info._Z10add_kernelILx397EEvPfS0_S0_i,"",@"SHT_CUDA_INFO"
	.sectionflags	@""
	.align	4


	//----- nvinfo : EIATTR_CUDA_API_VERSION
	.align		4
        /*0000*/ 	.byte	0x04, 0x37
        /*0002*/ 	.short	(.L_15655 - .L_15654)
.L_15654:
        /*0004*/ 	.word	0x00000082


	//----- nvinfo : EIATTR_KPARAM_INFO
	.align		4
.L_15655:
        /*0008*/ 	.byte	0x04, 0x17
        /*000a*/ 	.short	(.L_15657 - .L_15656)
.L_15656:
        /*000c*/ 	.word	0x00000000
        /*0010*/ 	.short	0x0003
        /*0012*/ 	.short	0x0018
        /*0014*/ 	.byte	0x00, 0xf0, 0x11, 0x00


	//----- nvinfo : EIATTR_KPARAM_INFO
	.align		4
.L_15657:
        /*0018*/ 	.byte	0x04, 0x17
        /*001a*/ 	.short	(.L_15659 - .L_15658)
.L_15658:
        /*001c*/ 	.word	0x00000000
        /*0020*/ 	.short	0x0002
        /*0022*/ 	.short	0x0010
        /*0024*/ 	.byte	0x00, 0xf5, 0x21, 0x00


	//----- nvinfo : EIATTR_KPARAM_INFO
	.align		4
.L_15659:
        /*0028*/ 	.byte	0x04, 0x17
        /*002a*/ 	.short	(.L_15661 - .L_15660)
.L_15660:
        /*002c*/ 	.word	0x00000000
        /*0030*/ 	.short	0x0001
        /*0032*/ 	.short	0x0008
        /*0034*/ 	.byte	0x00, 0xf5, 0x21, 0x00


	//----- nvinfo : EIATTR_KPARAM_INFO
	.align		4
.L_15661:
        /*0038*/ 	.byte	0x04, 0x17
        /*003a*/ 	.short	(.L_15663 - .L_15662)
.L_15662:
        /*003c*/ 	.word	0x00000000
        /*0040*/ 	.short	0x0000
        /*0042*/ 	.short	0x0000
        /*0044*/ 	.byte	0x00, 0xf5, 0x21, 0x00


	//----- nvinfo : EIATTR_SPARSE_MMA_MASK
	.align		4
.L_15663:
        /*0048*/ 	.byte	0x03, 0x50
        /*004a*/ 	.short	0x0000


	//----- nvinfo : EIATTR_MAXREG_COUNT
	.align		4
        /*004c*/ 	.byte	0x03, 0x1b
        /*004e*/ 	.short	0x00ff


	//----- nvinfo : EIATTR_MERCURY_ISA_VERSION
	.align		4
        /*0050*/ 	.byte	0x03, 0x5f
        /*0052*/ 	.short	0x0101


	//----- nvinfo : EIATTR_VRC_CTA_INIT_COUNT
	.align		4
        /*0054*/ 	.byte	0x02, 0x4a
	.zero		1
	.zero		1


	//----- nvinfo : EIATTR_EXIT_INSTR_OFFSETS
	.align		4
        /*0058*/ 	.byte	0x04, 0x1c
        /*005a*/ 	.short	(.L_15665 - .L_15664)


	//   ....[0]....
.L_15664:
        /*005c*/ 	.word	0x00000070


	//   ....[1]....
        /*0060*/ 	.word	0x00000130


	//----- nvinfo : EIATTR_CBANK_PARAM_SIZE
	.align		4
.L_15665:
        /*0064*/ 	.byte	0x03, 0x19
        /*0066*/ 	.short	0x001c


	//----- nvinfo : EIATTR_PARAM_CBANK
	.align		4
        /*0068*/ 	.byte	0x04, 0x0a
        /*006a*/ 	.short	(.L_15667 - .L_15666)
	.align		4
.L_15666:
        /*006c*/ 	.word	index@(.nv.constant0._Z10add_kernelILx397EEvPfS0_S0_i)
        /*0070*/ 	.short	0x0380
        /*0072*/ 	.short	0x001c


	//----- nvinfo : EIATTR_SW_WAR
	.align		4
.L_15667:
        /*0074*/ 	.byte	0x04, 0x36
        /*0076*/ 	.short	(.L_15669 - .L_15668)
.L_15668:
        /*0078*/ 	.word	0x00000008
.L_15669:


//--------------------- .nv.info._Z10add_kernelILx396EEvPfS0_S0_i --------------------------
	.section	.nv.info._Z10add_kernelILx396EEvPfS0_S0_i,"",@"SHT_CUDA_INFO"
	.sectionflags	@""
	.align	4


	//----- nvinfo : EIATTR_CUDA_API_VERSION
	.align		4
        /*0000*/ 	.byte	0x04, 0x37
        /*0002*/ 	.short	(.L_15671 - .L_15670)
.L_15670:
        /*0004*/ 	.word	0x00000082


	//----- nvinfo : EIATTR_KPARAM_INFO
	.align		4
.L_15671:
        /*0008*/ 	.byte	0x04, 0x17
        /*000a*/ 	.short	(.L_15673 - .L_15672)
.L_15672:
        /*000c*/ 	.word	0x00000000
        /*0010*/ 	.short	0x0003
        /*0012*/ 	.short	0x0018
        /*0014*/ 	.byte	0x00, 0xf0, 0x11, 0x00


	//----- nvinfo : EIATTR_KPARAM_INFO
	.align		4
.L_15673:
        /*0018*/ 	.byte	0x04, 0x17
        /*001a*/ 	.short	(.L_15675 - .L_15674)
.L_15674:
        /*001c*/ 	.word	0x00000000
        /*0020*/ 	.short	0x0002
        /*0022*/ 	.short	0x0010
        /*0024*/ 	.byte	0x00, 0xf5, 0x21, 0x00


	//----- nvinfo : EIATTR_KPARAM_INFO
	.align		4
.L_15675:
        /*0028*/ 	.byte	0x04, 0x17
        /*002a*/ 	.short	(.L_15677 - .L_15676)
.L_15676:
        /*002c*/ 	.word	0x00000000
        /*0030*/ 	.short	0x0001
        /*0032*/ 	.short	0x0008
        /*0034*/ 	.byte	0x00, 0xf5, 0x21, 0x00


	//----- nvinfo : EIATTR_KPARAM_INFO
	.align		4
.L_15677:
        /*0038*/ 	.byte	0x04, 0x17
        /*003a*/ 	.short	(.L_15679 - .L_15678)
.L_15678:
        /*003c*/ 	.word	0x00000000
        /*0040*/ 	.short	0x0000
        /*0042*/ 	.short	0x0000
        /*0044*/ 	.byte	0x00, 0xf5, 0x21, 0x00


	//----- nvinfo : EIATTR_SPARSE_MMA_MASK
	.align		4
.L_15679:
        /*0048*/ 	.byte	0x03, 0x50
        /*004a*/ 	.short	0x0000


	//----- nvinfo : EIATTR_MAXREG_COUNT
	.align		4
        /*004c*/ 	.byte	0x03, 0x1b
        /*004e*/ 	.short	0x00ff


	//----- nvinfo : EIATTR_MERCURY_ISA_VERSION
	.align		4
        /*0050*/ 	.byte	0x03, 0x5f
        /*0052*/ 	.short	0x0101


	//----- nvinfo : EIATTR_VRC_CTA_INIT_COUNT
	.align		4
        /*0054*/ 	.byte	0x02, 0x4a
	.zero		1
	.zero		1


	//----- nvinfo : EIATTR_EXIT_INSTR_OFFSETS
	.align		4
        /*0058*/ 	.byte	0x04, 0x1c
        /*005a*/ 	.short	(.L_15681 - .L_15680)


	//   ....[0]....
.L_15680:
        /*005c*/ 	.word	0x00000070


	//   ....[1]....
        /*0060*/ 	.word	0x00000130


	//----- nvinfo : EIATTR_CBANK_PARAM_SIZE
	.align		4
.L_15681:
        /*0064*/ 	.byte	0x03, 0x19
        /*0066*/ 	.short	0x001c


	//----- nvinfo : EIATTR_PARAM_CBANK
	.align		4
        /*0068*/ 	.byte	0x04, 0x0a
        /*006a*/ 	.short	(.L_15683 - .L_15682)
	.align		4
.L_15682:
        /*006c*/ 	.word	index@(.nv.constant0._Z10add_kernelILx396EEvPfS0_S0_i)
        /*0070*/ 	.short	0x0380
        /*0072*/ 	.short	0x001c


	//----- nvinfo : EIATTR_SW_WAR
	.align		4
.L_15683:
        /*0074*/ 	.byte	0x04, 0x36
        /*0076*/ 	.short	(.L_15685 - .L_15684)
.L_15684:
        /*0078*/ 	.word	0x00000008
.L_15685:


//--------------------- .nv.info._Z10add_kernelILx395EEvPfS0_S0_i --------------------------
	.section	.nv.info._Z10add_kernelILx395EEvPfS0_S0_i,"",@"SHT_CUDA_INFO"
	.sectionflags	@""
	.align	4


	//----- nvinfo : EIATTR_CUDA_API_VERSION
	.align		4
        /*0000*/ 	.byte	0x04, 0x37
        /*0002*/ 	.short	(.L_15687 - .L_15686)
.L_15686:
        /*0004*/ 	.word	0x00000082


	//----- nvinfo : EIATTR_KPARAM_INFO
	.align		4
.L_15687:
        /*0008*/ 	.byte	0x04, 0x17
        /*000a*/ 	.short	(.L_15689 - .L_15688)
.L_15688:
        /*000c*/ 	.word	0x00000000
        /*0010*/ 	.short	0x0003
        /*0012*/ 	.short	0x0018
        /*0014*/ 	.byte	0x00, 0xf0, 0x11, 0x00


	//----- nvinfo : EIATTR_KPARAM_INFO
	.align		4
.L_15689:
        /*0018*/ 	.byte	0x04, 0x17
        /*001a*/ 	.short	(.L_15691 - .L_15690)
.L_15690:
        /*001c*/ 	.word	0x00000000
        /*0020*/ 	.short	0x0002
        /*0022*/ 	.short	0x0010
        /*0024*/ 	.byte	0x00, 0xf5, 0x21, 0x00


	//----- nvinfo : EIATTR_KPARAM_INFO
	.align		4
.L_15691:
        /*0028*/ 	.byte	0x04, 0x17
        /*002a*/ 	.short	(.L_15693 - .L_15692)
.L_15692:
        /*002c*/ 	.word	0x00000000
        /*0030*/ 	.short	0x0001
        /*0032*/ 	.short	0x0008
        /*0034*/ 	.byte	0x00, 0xf5, 0x21, 0x00


	//----- nvinfo : EIATTR_KPARAM_INFO
	.align		4
.L_15693:
        /*0038*/ 	.byte	0x04, 0x17
        /*003a*/ 	.short	(.L_15695 - .L_15694)
.L_15694:
        /*003c*/ 	.word	0x00000000
        /*0040*/ 	.short	0x0000
        /*0042*/ 	.short	0x0000
        /*0044*/ 	.byte	0x00, 0xf5, 0x21, 0x00


	//----- nvinfo : EIATTR_SPARSE_MMA_MASK
	.align		4
.L_15695:
        /*0048*/ 	.byte	0x03, 0x50
        /*004a*/ 	.short	0x0000


	//----- nvinfo : EIATTR_MAXREG_COUNT
	.align		4
        /*004c*/ 	.byte	0x03, 0x1b
        /*004e*/ 	.short	0x00ff


	//----- nvinfo : EIATTR_MERCURY_ISA_VERSION
	.align		4
        /*0050*/ 	.byte	0x03, 0x5f
        /*0052*/ 	.short	0x0101


	//----- nvinfo : EIATTR_VRC_CTA_INIT_COUNT
	.align		4
        /*0054*/ 	.byte	0x02, 0x4a
	.zero		1
	.zero		1


	//----- nvinfo : EIATTR_EXIT_INSTR_OFFSETS
	.align		4
        /*0058*/ 	.byte	0x04, 0x1c
        /*005a*/ 	.short	(.L_15697 - .L_15696)


	//   ....[0]....
.L_15696:
        /*005c*/ 	.word	0x00000070


	//   ....[1]....
        /*0060*/ 	.word	0x00000130


	//----- nvinfo : EIATTR_CBANK_PARAM_SIZE
	.align		4
.L_15697:
        /*0064*/ 	.byte	0x03, 0x19
        /*0066*/ 	.short	0x001c


	//----- nvinfo : EIATTR_PARAM_CBANK
	.align		4
        /*0068*/ 	.byte	0x04, 0x0a
        /*006a*/ 	.short	(.L_15699 - .L_15698)
	.align		4
.L_15698:
        /*006c*/ 	.word	index@(.nv.constant0._Z10add_kernelILx395EEvPfS0_S0_i)
        /*0070*/ 	.short	0x0380
        /*0072*/ 	.short	0x001c


	//----- nvinfo : EIATTR_SW_WAR
	.align		4
.L_15699:
        /*0074*/ 	.byte	0x04, 0x36
        /*0076*/ 	.short	(.L_15701 - .L_15700)
.L_15700:
        /*0078*/ 	.word	0x00000008
.L_15701:


//--------------------- .nv.info._Z10add_kernelILx394EEvPfS0_S0_i --------------------------
	.section	.nv.info._Z10add_kernelILx394EEvPfS0_S0_i,"",@"SHT_CUDA_INFO"
	.sectionflags	@""
	.align	4


	//----- nvinfo : EIATTR_CUDA_API_VERSION
	.align		4
        /*0000*/ 	.byte	0x04, 0x37
        /*0002*/ 	.short	(.L_15703 - .L_15702)
.L_15702:
        /*0004*/ 	.word	0x00000082


	//----- nvinfo : EIATTR_KPARAM_INFO
	.align		4
.L_15703:
        /*0008*/ 	.byte	0x04, 0x17
        /*000a*/ 	.short	(.L_15705 - .L_15704)
.L_15704:
        /*000c*/ 	.word	0x00000000
        /*0010*/ 	.short	0x0003
        /*0012*/ 	.short	0x0018
        /*0014*/ 	.byte	0x00, 0xf0, 0x11, 0x00


	//----- nvinfo : EIATTR_KPARAM_INFO
	.align		4
.L_15705:
        /*0018*/ 	.byte	0x04, 0x17
        /*001a*/ 	.short	(.L_15707 - .L_15706)
.L_15706:
        /*001c*/ 	.word	0x00000000
        /*0020*/ 	.short	0x0002
        /*0022*/ 	.short	0x0010
        /*0024*/ 	.byte	0x00, 0xf5, 0x21, 0x00


	//----- nvinfo : EIATTR_KPARAM_INFO
	.align		4
.L_15707:
        /*0028*/ 	.byte	0x04, 0x17
        /*002a*/ 	.short	(.L_15709 - .L_15708)
.L_15708:
        /*002c*/ 	.word	0x00000000
        /*0030*/ 	.short	0x0001
        /*0032*/ 	.short	0x0008
        /*0034*/ 	.byte	0x00, 0xf5, 0x21, 0x00


	//----- nvinfo : EIATTR_KPARAM_INFO
	.align		4
.L_15709:
        /*0038*/ 	.byte	0x04, 0x17
        /*003a*/ 	.short	(.L_15711 - .L_15710)
.L_15710:
        /*003c*/ 	.word	0x00000000
        /*0040*/ 	.short	0x0000
        /*0042*/ 	.short	0x0000
        /*0044*/ 	.byte	0x00, 0xf5, 0x21, 0x00


	//----- nvinfo : EIATTR_SPARSE_MMA_MASK
	.align		4
.L_15711:
        /*0048*/ 	.byte	0x03, 0x50
        /*004a*/ 	.short	0x0000


	//----- nvinfo : EIATTR_MAXREG_COUNT
	.align		4
        /*004c*/ 	.byte	0x03, 0x1b
        /*004e*/ 	.short	0x00ff


	//----- nvinfo : EIATTR_MERCURY_ISA_VERSION
	.align		4
        /*0050*/ 	.byte	0x03, 0x5f
        /*0052*/ 	.short	0x0101


	//----- nvinfo : EIATTR_VRC_CTA_INIT_COUNT
	.align		4
        /*0054*/ 	.byte	0x02, 0x4a
	.zero		1
	.zero		1


	//----- nvinfo : EIATTR_EXIT_INSTR_OFFSETS
	.align		4
        /*0058*/ 	.byte	0x04, 0x1c
        /*005a*/ 	.short	(.L_15713 - .L_15712)


	//   ....[0]....
.L_15712:
        /*005c*/ 	.word	0x00000070


	//   ....[1]....
        /*0060*/ 	.word	0x00000130


	//----- nvinfo : EIATTR_CBANK_PARAM_SIZE
	.align		4
.L_15713:
        /*0064*/ 	.byte	0x03, 0x19
        /*0066*/ 	.short	0x001c


	//----- nvinfo : EIATTR_PARAM_CBANK
	.align		4
        /*0068*/ 	.byte	0x04, 0x0a
        /*006a*/ 	.short	(.L_15715 - .L_15714)
	.align		4
.L_15714:
        /*006c*/ 	.word	index@(.nv.constant0._Z10add_kernelILx394EEvPfS0_S0_i)
        /*0070*/ 	.short	0x0380
        /*0072*/ 	.short	0x001c


	//----- nvinfo : EIATTR_SW_WAR
	.align		4
.L_15715:
        /*0074*/ 	.byte	0x04, 0x36
        /*0076*/ 	.short	(.L_15717 - .L_15716)
.L_15716:
        /*0078*/ 	.word	0x00000008
.L_15717:


//--------------------- .nv.info._Z10add_kernelILx393EEvPfS0_S0_i --------------------------
	.section	.nv.info._Z10add_kernelILx393EEvPfS0_S0_i,"",@"SHT_CUDA_INFO"
	.sectionflags	@""
	.align	4


	//----- nvinfo : EIATTR_CUDA_API_VERSION
	.align		4
        /*0000*/ 	.byte	0x04, 0x37
        /*0002*/ 	.short	(.L_15719 - .L_15718)
.L_15718:
        /*0004*/ 	.word	0x00000082


	//----- nvinfo : EIATTR_KPARAM_INFO
	.align		4
.L_15719:
        /*0008*/ 	.byte	0x04, 0x17
        /*000a*/ 	.short	(.L_15721 - .L_15720)
.L_15720:
        /*000c*/ 	.word	0x00000000
        /*0010*/ 	.short	0x0003
        /*0012*/ 	.short	0x0018
        /*0014*/ 	.byte	0x00, 0xf0, 0x11, 0x00


	//----- nvinfo : EIATTR_KPARAM_INFO
	.align		4
.L_15721:
        /*0018*/ 	.byte	0x04, 0x17
        /*001a*/ 	.short	(.L_15723 - .L_15722)
.L_15722:
        /*001c*/ 	.word	0x00000000
        /*0020*/ 	.short	0x0002
        /*0022*/ 	.short	0x0010
        /*0024*/ 	.byte	0x00, 0xf5, 0x21, 0x00


	//----- nvinfo : EIATTR_KPARAM_INFO
	.align		4
.L_15723:
        /*0028*/ 	.byte	0x04, 0x17
        /*002a*/ 	.short	(.L_15725 - .L_15724)
.L_15724:
        /*002c*/ 	.word	0x00000000
        /*0030*/ 	.short	0x0001
        /*0032*/ 	.short	0x0008
        /*0034*/ 	.byte	0x00, 0xf5, 0x21, 0x00


	//----- nvinfo : EIATTR_KPARAM_INFO
	.align		4
.L_15725:
        /*0038*/ 	.byte	0x04, 0x17
        /*003a*/ 	.short	(.L_15727 - .L_15726)
.L_15726:
        /*003c*/ 	.word	0x00000000
        /*0040*/ 	.short	0x0000
        /*0042*/ 	.short	0x0000
        /*0044*/ 	.byte	0x00, 0xf5, 0x21, 0x00


	//----- nvinfo : EIATTR_SPARSE_MMA_MASK
	.align		4
.L_15727:
        /*0048*/ 	.byte	0x03, 0x50
        /*004a*/ 	.short	0x0000


	//----- nvinfo : EIATTR_MAXREG_COUNT
	.align		4
        /*004c*/ 	.byte	0x03, 0x1b
        /*004e*/ 	.short	0x00ff


	//----- nvinfo : EIATTR_MERCURY_ISA_VERSION
	.align		4
        /*0050*/ 	.byte	0x03, 0x5f
        /*0052*/ 	.short	0x0101


	//----- nvinfo : EIATTR_VRC_CTA_INIT_COUNT
	.align		4
        /*0054*/ 	.byte	0x02, 0x4a
	.zero		1
	.zero		1


	//----- nvinfo : EIATTR_EXIT_INSTR_OFFSETS
	.align		4
        /*0058*/ 	.byte	0x04, 0x1c
        /*005a*/ 	.short	(.L_15729 - .L_15728)


	//   ....[0]....
.L_15728:
        /*005c*/ 	.word	0x00000070


	//   ....[1]....
        /*0060*/ 	.word	0x00000130


	//----- nvinfo : EIATTR_CBANK_PARAM_SIZE
	.align		4
.L_15729:
        /*0064*/ 	.byte	0x03, 0x19
        /*0066*/ 	.short	0x001c


	//----- nvinfo : EIATTR_PARAM_CBANK
	.align		4
        /*0068*/ 	.byte	0x04, 0x0a
        /*006a*/ 	.short	(.L_15731 - .L_15730)
	.align		4
.L_15730:
        /*006c*/ 	.word	index@(.nv.constant0._Z10add_kernelILx393EEvPfS0_S0_i)
        /*0070*/ 	.short	0x0380
        /*0072*/ 	.short	0x001c


	//----- nvinfo : EIATTR_SW_WAR
	.align		4
.L_15731:
        /*0074*/ 	.byte	0x04, 0x36
        /*0076*/ 	.short	(.L_15733 - .L_15732)
.L_15732:
        /*0078*/ 	.word	0x00000008
.L_15733:


//--------------------- .nv.info._Z10add_kernelILx392EEvPfS0_S0_i --------------------------
	.section	.nv.info._Z10add_kernelILx392EEvPfS0_S0_i,"",@"SHT_CUDA_INFO"
	.sectionflags	@""
	.align	4


	//----- nvinfo : EIATTR_CUDA_API_VERSION
	.align		4
        /*0000*/ 	.byte	0x04, 0x37
        /*0002*/ 	.short	(.L_15735 - .L_15734)
.L_15734:
        /*0004*/ 	.word	0x00000082


	//----- nvinfo : EIATTR_KPARAM_INFO
	.align		4
.L_15735:
        /*0008*/ 	.byte	0x04, 0x17
        /*000a*/ 	.short	(.L_15737 - .L_15736)
.L_15736:
        /*000c*/ 	.word	0x00000000
        /*0010*/ 	.short	0x0003
        /*0012*/ 	.short	0x0018
        /*0014*/ 	.byte	0x00, 0xf0, 0x11, 0x00


	//----- nvinfo : EIATTR_KPARAM_INFO
	.align		4
.L_15737:
        /*0018*/ 	.byte	0x04, 0x17
        /*001a*/ 	.short	(.L_15739 - .L_15738)
.L_15738:
        /*001c*/ 	.word	0x00000000
        /*0020*/ 	.short	0x0002
        /*0022*/ 	.short	0x0010
        /*0024*/ 	.byte	0x00, 0xf5, 0x21, 0x00


	//----- nvinfo : EIATTR_KPARAM_INFO
	.align		4
.L_15739:
        /*0028*/ 	.byte	0x04, 0x17
        /*002a*/ 	.short	(.L_15741 - .L_15740)
.L_15740:
        /*002c*/ 	.word	0x00000000
        /*0030*/ 	.short	0x0001
        /*0032*/ 	.short	0x0008
        /*0034*/ 	.byte	0x00, 0xf5, 0x21, 0x00


	//----- nvinfo : EIATTR_KPARAM_INFO
	.align		4
.L_15741:
        /*0038*/ 	.byte	0x04, 0x17
        /*003a*/ 	.short	(.L_15743 - .L_15742)
.L_15742:
        /*003c*/ 	.word	0x00000000
        /*0040*/ 	.short	0x0000
        /*0042*/ 	.short	0x0000
        /*0044*/ 	.byte	0x00, 0xf5, 0x21, 0x00


	//----- nvinfo : EIATTR_SPARSE_MMA_MASK
	.align		4
.L_15743:
        /*0048*/ 	.byte	0x03, 0x50
        /*004a*/ 	.short	0x0000


	//----- nvinfo : EIATTR_MAXREG_COUNT
	.align		4
        /*004c*/ 	.byte	0x03, 0x1b
        /*004e*/ 	.short	0x00ff


	//----- nvinfo : EIATTR_MERCURY_ISA_VERSION
	.align		4
        /*0050*/ 	.byte	0x03, 0x5f
        /*0052*/ 	.short	0x0101


	//----- nvinfo : EIATTR_VRC_CTA_INIT_COUNT
	.align		4
        /*0054*/ 	.byte	0x02, 0x4a
	.zero		1
	.zero		1


	//----- nvinfo : EIATTR_EXIT_INSTR_OFFSETS
	.align		4
        /*0058*/ 	.byte	0x04, 0x1c
        /*005a*/ 	.short	(.L_15745 - .L_15744)


	//   ....[0]....
.L_15744:
        /*005c*/ 	.word	0x00000070


	//   ....[1]....
        /*0060*/ 	.word	0x00000130


	//----- nvinfo : EIATTR_CBANK_PARAM_SIZE
	.align		4
.L_15745:
        /*0064*/ 	.byte	0x03, 0x19
        /*0066*/ 	.short	0x001c


	//----- nvinfo : EIATTR_PARAM_CBANK
	.align		4
        /*0068*/ 	.byte	0x04, 0x0a
        /*006a*/ 	.short	(.L_15747 - .L_15746)
	.align		4
.L_15746:
        /*006c*/ 	.word	index@(.nv.constant0._Z10add_kernelILx392EEvPfS0_S0_i)
        /*0070*/ 	.short	0x0380
        /*0072*/ 	.short	0x001c


	//----- nvinfo : EIATTR_SW_WAR
	.align		4
.L_15747:
        /*0074*/ 	.byte	0x04, 0x36
        /*0076*/ 	.short	(.L_15749 - .L_15748)
.L_15748:
        /*0078*/ 	.word	0x00000008
.L_15749:


//--------------------- .nv.info._Z10add_kernelILx391EEvPfS0_S0_i --------------------------
	.section	.nv.info._Z10add_kernelILx391EEvPfS0_S0_i,"",@"SHT_CUDA_INFO"
	.sectionflags	@""
	.align	4


	//----- nvinfo : EIATTR_CUDA_API_VERSION
	.align		4
        /*0000*/ 	.byte	0x04, 0x37
        /*0002*/ 	.short	(.L_15751 - .L_15750)
.L_15750:
        /*0004*/ 	.word	0x00000082


	//----- nvinfo : EIATTR_KPARAM_INFO
	.align		4
.L_15751:
        /*0008*/ 	.byte	0x04, 0x17
        /*000a*/ 	.short	(.L_15753 - .L_15752)
.L_15752:
        /*000c*/ 	.word	0x00000000
        /*0010*/ 	.short	0x0003
        /*0012*/ 	.short	0x0018
        /*0014*/ 	.byte	0x00, 0xf0, 0x11, 0x00


	//----- nvinfo : EIATTR_KPARAM_INFO
	.align		4
.L_15753:
        /*0018*/ 	.byte	0x04, 0x17
        /*001a*/ 	.short	(.L_15755 - .L_15754)
.L_15754:
        /*001c*/ 	.word	0x00000000
        /*0020*/ 	.short	0x0002
        /*0022*/ 	.short	0x0010
        /*0024*/ 	.byte	0x00, 0xf5, 0x21, 0x00


	//----- nvinfo : EIATTR_KPARAM_INFO
	.align		4
.L_15755:
        /*0028*/ 	.byte	0x04, 0x17
        /*002a*/ 	.short	(.L_15757 - .L_15756)
.L_15756:
        /*002c*/ 	.word	0x00000000
        /*0030*/ 	.short	0x0001
        /*0032*/ 	.short	0x0008
        /*0034*/ 	.byte	0x00, 0xf5, 0x21, 0x00


	//----- nvinfo : EIATTR_KPARAM_INFO
	.align		4
.L_15757:
        /*0038*/ 	.byte	0x04, 0x17
        /*003a*/ 	.short	(.L_15759 - .L_15758)
.L_15758:
        /*003c*/ 	.word	0x00000000
        /*0040*/ 	.short	0x0000
        /*0042*/ 	.short	0x0000
        /*0044*/ 	.byte	0x00, 0xf5, 0x21, 0x00


	//----- nvinfo : EIATTR_SPARSE_MMA_MASK
	.align		4
.L_15759:
        /*0048*/ 	.byte	0x03, 0x50
        /*004a*/ 	.short	0x0000


	//----- nvinfo : EIATTR_MAXREG_COUNT
	.align		4
        /*004c*/ 	.byte	0x03, 0x1b
        /*004e*/ 	.short	0x00ff


	//----- nvinfo : EIATTR_MERCURY_ISA_VERSION
	.align		4
        /*0050*/ 	.byte	0x03, 0x5f
        /*0052*/ 	.short	0x0101


	//----- nvinfo : EIATTR_VRC_CTA_INIT_COUNT
	.align		4
        /*0054*/ 	.byte	0x02, 0x4a
	.zero		1
	.zero		1


	//----- nvinfo : EIATTR_EXIT_INSTR_OFFSETS
	.align		4
        /*0058*/ 	.byte	0x04, 0x1c
        /*005a*/ 	.short	(.L_15761 - .L_15760)


	//   ....[0]....
.L_15760:
        /*005c*/ 	.word	0x00000070


	//   ....[1]....
        /*0060*/ 	.word	0x00000130


	//----- nvinfo : EIATTR_CBANK_PARAM_SIZE
	.align		4
.L_15761:
        /*0064*/ 	.byte	0x03, 0x19
        /*0066*/ 	.short	0x001c


	//----- nvinfo : EIATTR_PARAM_CBANK
	.align		4
        /*0068*/ 	.byte	0x04, 0x0a
        /*006a*/ 	.short	(.L_15763 - .L_15762)
	.align		4
.L_15762:
        /*006c*/ 	.word	index@(.nv.constant0._Z10add_kernelILx391EEvPfS0_S0_i)
        /*0070*/ 	.short	0x0380
        /*0072*/ 	.short	0x001c


	//----- nvinfo : EIATTR_SW_WAR
	.align		4
.L_15763:
        /*0074*/ 	.byte	0x04, 0x36
        /*0076*/ 	.short	(.L_15765 - .L_15764)
.L_15764:
        /*0078*/ 	.word	0x00000008
.L_15765:


//--------------------- .nv.info._Z10add_kernelILx390EEvPfS0_S0_i --------------------------
	.section	.nv.info._Z10add_kernelILx390EEvPfS0_S0_i,"",@"SHT_CUDA_INFO"
	.sectionflags	@""
	.align	4


	//----- nvinfo : EIATTR_CUDA_API_VERSION
	.align		4
        /*0000*/ 	.byte	0x04, 0x37
        /*0002*/ 	.short	(.L_15767 - .L_15766)
.L_15766:
        /*0004*/ 	.word	0x00000082


	//----- nvinfo : EIATTR_KPARAM_INFO
	.align		4
.L_15767:
        /*0008*/ 	.byte	0x04, 0x17
        /*000a*/ 	.short	(.L_15769 - .L_15768)
.L_15768:
        /*000c*/ 	.word	0x00000000
        /*0010*/ 	.short	0x0003
        /*0012*/ 	.short	0x0018
        /*0014*/ 	.byte	0x00, 0xf0, 0x11, 0x00


	//----- nvinfo : EIATTR_KPARAM_INFO
	.align		4
.L_15769:
        /*0018*/ 	.byte	0x04, 0x17
        /*001a*/ 	.short	(.L_15771 - .L_15770)
.L_15770:
        /*001c*/ 	.word	0x00000000
        /*0020*/ 	.short	0x0002
        /*0022*/ 	.short	0x0010
        /*0024*/ 	.byte	0x00, 0xf5, 0x21, 0x00


	//----- nvinfo : EIATTR_KPARAM_INFO
	.align		4
.L_15771:
        /*0028*/ 	.byte	0x04, 0x17
        /*002a*/ 	.short	(.L_15773 - .L_15772)
.L_15772:
        /*002c*/ 	.word	0x00000000
        /*0030*/ 	.short	0x0001
        /*0032*/ 	.short	0x0008
        /*0034*/ 	.byte	0x00, 0xf5, 0x21, 0x00


	//----- nvinfo : EIATTR_KPARAM_INFO
	.align		4
.L_15773:
        /*0038*/ 	.byte	0x04, 0x17
        /*003a*/ 	.short	(.L_15775 - .L_15774)
.L_15774:
        /*003c*/ 	.word	0x00000000
        /*0040*/ 	.short	0x0000
        /*0042*/ 	.short	0x0000
        /*0044*/ 	.byte	0x00, 0xf5, 0x21, 0x00


	//----- nvinfo : EIATTR_SPARSE_MMA_MASK
	.align		4
.L_15775:
        /*0048*/ 	.byte	0x03, 0x50
        /*004a*/ 	.short	0x0000


	//----- nvinfo : EIATTR_MAXREG_COUNT
	.align		4
        /*004c*/ 	.byte	0x03, 0x1b
        /*004e*/ 	.short	0x00ff


	//----- nvinfo : EIATTR_MERCURY_ISA_VERSION
	.align		4
        /*0050*/ 	.byte	0x03, 0x5f
        /*0052*/ 	.short	0x0101


	//----- nvinfo : EIATTR_VRC_CTA_INIT_COUNT
	.align		4
        /*0054*/ 	.byte	0x02, 0x4a
	.zero		1
	.zero		1


	//----- nvinfo : EIATTR_EXIT_INSTR_OFFSETS
	.align		4
        /*0058*/ 	.byte	0x04, 0x1c
        /*005a*/ 	.short	(.L_15777 - .L_15776)


	//   ....[0]....
.L_15776:
        /*005c*/ 	.word	0x00000070


	//   ....[1]....
        /*0060*/ 	.word	0x00000130


	//----- nvinfo : EIATTR_CBANK_PARAM_SIZE
	.align		4
.L_15777:
        /*0064*/ 	.byte	0x03, 0x19
        /*0066*/ 	.short	0x001c


	//----- nvinfo : EIATTR_PARAM_CBANK
	.align		4
        /*0068*/ 	.byte	0x04, 0x0a
        /*006a*/ 	.short	(.L_15779 - .L_15778)
	.align		4
.L_15778:
        /*006c*/ 	.word	index@(.nv.constant0._Z10add_kernelILx390EEvPfS0_S0_i)
        /*0070*/ 	.short	0x0380
        /*0072*/ 	.short	0x001c


	//----- nvinfo : EIATTR_SW_WAR
	.align		4
.L_15779:
        /*0074*/ 	.byte	0x04, 0x36
        /*0076*/ 	.short	(.L_15781 - .L_15780)
.L_15780:
        /*0078*/ 	.word	0x00000008
.L_15781:


//--------------------- .nv.info._Z10add_kernelILx389EEvPfS0_S0_i --------------------------
	.section	.nv.info._Z10add_kernelILx389EEvPfS0_S0_i,"",@"SHT_CUDA_INFO"
	.sectionflags	@""
	.align	4


	//----- nvinfo : EIATTR_CUDA_API_VERSION
	.align		4
        /*0000*/ 	.byte	0x04, 0x37
        /*0002*/ 	.short	(.L_15783 - .L_15782)
.L_15782:
        /*0004*/ 	.word	0x00000082


	//----- nvinfo : EIATTR_KPARAM_INFO
	.align		4
.L_15783:
        /*0008*/ 	.byte	0x04, 0x17
        /*000a*/ 	.short	(.L_15785 - .L_15784)
.L_15784:
        /*000c*/ 	.word	0x00000000
        /*0010*/ 	.short	0x0003
        /*0012*/ 	.short	0x0018
        /*0014*/ 	.byte	0x00, 0xf0, 0x11, 0x00


	//----- nvinfo : EIATTR_KPARAM_INFO
	.align		4
.L_15785:
        /*0018*/ 	.byte	0x04, 0x17
        /*001a*/ 	.short	(.L_15787 - .L_15786)
.L_15786:
        /*001c*/ 	.word	0x00000000
        /*0020*/ 	.short	0x0002
        /*0022*/ 	.short	0x0010
        /*0024*/ 	.byte	0x00, 0xf5, 0x21, 0x00


	//----- nvinfo : EIATTR_KPARAM_INFO
	.align		4
.L_15787:
        /*0028*/ 	.byte	0x04, 0x17
        /*002a*/ 	.short	(.L_15789 - .L_15788)
.L_15788:
        /*002c*/ 	.word	0x00000000
        /*0030*/ 	.short	0x0001
        /*0032*/ 	.short	0x0008
        /*0034*/ 	.byte	0x00, 0xf5, 0x21, 0x00


	//----- nvinfo : EIATTR_KPARAM_INFO
	.align		4
.L_15789:
        /*0038*/ 	.byte	0x04, 0x17
        /*003a*/ 	.short	(.L_15791 - .L_15790)
.L_15790:
        /*003c*/ 	.word	0x00000000
        /*0040*/ 	.short	0x0000
        /*0042*/ 	.short	0x0000
        /*0044*/ 	.byte	0x00, 0xf5, 0x21, 0x00


	//----- nvinfo : EIATTR_SPARSE_MMA_MASK
	.align		4
.L_15791:
        /*0048*/ 	.byte	0x03, 0x50
        /*004a*/ 	.short	0x0000


	//----- nvinfo : EIATTR_MAXREG_COUNT
	.align		4
        /*004c*/ 	.byte	0x03, 0x1b
        /*004e*/ 	.short	0x00ff


	//----- nvinfo : EIATTR_MERCURY_ISA_VERSION
	.align		4
        /*0050*/ 	.byte	0x03, 0x5f
        /*0052*/ 	.short	0x0101


	//----- nvinfo : EIATTR_VRC_CTA_INIT_COUNT
	.align		4
        /*0054*/ 	.byte	0x02, 0x4a
	.zero		1
	.zero		1


	//----- nvinfo : EIATTR_EXIT_INSTR_OFFSETS
	.align		4
        /*0058*/ 	.byte	0x04, 0x1c
        /*005a*/ 	.short	(.L_15793 - .L_15792)


	//   ....[0]....
.L_15792:
        /*005c*/ 	.word	0x00000070


	//   ....[1]....
        /*0060*/ 	.word	0x00000130


	//----- nvinfo : EIATTR_CBANK_PARAM_SIZE
	.align		4
.L_15793:
        /*0064*/ 	.byte	0x03, 0x19
        /*0066*/ 	.short	0x001c


	//----- nvinfo : EIATTR_PARAM_CBANK
	.align		4
        /*0068*/ 	.byte	0x04, 0x0a
        /*006a*/ 	.short	(.L_15795 - .L_15794)
	.align		4
.L_15794:
        /*006c*/ 	.word	index@(.nv.constant0._Z10add_kernelILx389EEvPfS0_S0_i)
        /*0070*/ 	.short	0x0380
        /*0072*/ 	.short	0x001c


	//----- nvinfo : EIATTR_SW_WAR
	.align		4
.L_15795:
        /*0074*/ 	.byte	0x04, 0x36
        /*0076*/ 	.short	(.L_15797 - .L_15796)
.L_15796:
        /*0078*/ 	.word	0x00000008
.L_15797:


//--------------------- .nv.info._Z10add_kernelILx388EEvPfS0_S0_i --------------------------
	.section	.nv.info._Z10add_kernelILx388EEvPfS0_S0_i,"",@"SHT_CUDA_INFO"
	.sectionflags	@""
	.align	4


	//----- nvinfo : EIATTR_CUDA_API_VERSION
	.align		4
        /*0000*/ 	.byte	0x04, 0x37
        /*0002*/ 	.short	(.L_15799 - .L_15798)
.L_15798:
        /*0004*/ 	.word	0x00000082


	//----- nvinfo : EIATTR_KPARAM_INFO
	.align		4
.L_15799:
        /*0008*/ 	.byte	0x04, 0x17
        /*000a*/ 	.short	(.L_15801 - .L_15800)
.L_15800:
        /*000c*/ 	.word	0x00000000
        /*0010*/ 	.short	0x0003
        /*0012*/ 	.short	0x0018
        /*0014*/ 	.byte	0x00, 0xf0, 0x11, 0x00


	//----- nvinfo : EIATTR_KPARAM_INFO
	.align		4
.L_15801:
        /*0018*/ 	.byte	0x04, 0x17
        /*001a*/ 	.short	(.L_15803 - .L_15802)
.L_15802:
        /*001c*/ 	.word	0x00000000
        /*0020*/ 	.short	0x0002
        /*0022*/ 	.short	0x0010
        /*0024*/ 	.byte	0x00, 0xf5, 0x21, 0x00


	//----- nvinfo : EIATTR_KPARAM_INFO
	.align		4
.L_15803:
        /*0028*/ 	.byte	0x04, 0x17
        /*002a*/ 	.short	(.L_15805 - .L_15804)
.L_15804:
        /*002c*/ 	.word	0x00000000
        /*0030*/ 	.short	0x0001
        /*0032*/ 	.short	0x0008
        /*0034*/ 	.byte	0x00, 0xf5, 0x21, 0x00


	//----- nvinfo : EIATTR_KPARAM_INFO
	.align		4
.L_15805:
        /*0038*/ 	.byte	0x04, 0x17
        /*003a*/ 	.short	(.L_15807 - .L_15806)
.L_15806:
        /*003c*/ 	.word	0x00000000
        /*0040*/ 	.short	0x0000
        /*0042*/ 	.short	0x0000
        /*0044*/ 	.byte	0x00, 0xf5, 0x21, 0x00


	//----- nvinfo : EIATTR_SPARSE_MMA_MASK
	.align		4
.L_15807:
        /*0048*/ 	.byte	0x03, 0x50
        /*004a*/ 	.short	0x0000


	//----- nvinfo : EIATTR_MAXREG_COUNT
	.align		4
        /*004c*/ 	.byte	0x03, 0x1b
        /*004e*/ 	.short	0x00ff


	//----- nvinfo : EIATTR_MERCURY_ISA_VERSION
	.align		4
        /*0050*/ 	.byte	0x03, 0x5f
        /*0052*/ 	.short	0x0101


	//----- nvinfo : EIATTR_VRC_CTA_INIT_COUNT
	.align		4
        /*0054*/ 	.byte	0x02, 0x4a
	.zero		1
	.zero		1


	//----- nvinfo : EIATTR_EXIT_INSTR_OFFSETS
	.align		4
        /*0058*/ 	.byte	0x04, 0x1c
        /*005a*/ 	.short	(.L_15809 - .L_15808)


	//   ....[0]....
.L_15808:
        /*005c*/ 	.word	0x00000070


	//   ....[1]....
        /*0060*/ 	.word	0x00000130


	//----- nvinfo : EIATTR_CBANK_PARAM_SIZE
	.align		4
.L_15809:
        /*0064*/ 	.byte	0x03, 0x19
        /*0066*/ 	.short	0x001c


	//----- nvinfo : EIATTR_PARAM_CBANK
	.align		4
        /*0068*/ 	.byte	0x04, 0x0a
        /*006a*/ 	.short	(.L_15811 - .L_15810)
	.align		4
.L_15810:
        /*006c*/ 	.word	index@(.nv.constant0._Z10add_kernelILx388EEvPfS0_S0_i)
        /*0070*/ 	.short	0x0380
        /*0072*/ 	.short	0x001c


	//----- nvinfo : EIATTR_SW_WAR
	.align		4
.L_15811:
        /*0074*/ 	.byte	0x04, 0x36
        /*0076*/ 	.short	(.L_15813 - .L_15812)
.L_15812:
        /*0078*/ 	.word	0x00000008
.L_15813:


//--------------------- .nv.info._Z10add_kernelILx387EEvPfS0_S0_i --------------------------
	.section	.nv.info._Z10add_kernelILx387EEvPfS0_S0_i,"",@"SHT_CUDA_INFO"
	.sectionflags	@""
	.align	4


	//----- nvinfo : EIATTR_CUDA_API_VERSION
	.align		4
        /*0000*/ 	.byte	0x04, 0x37
        /*0002*/ 	.short	(.L_15815 - .L_15814)
.L_15814:
        /*0004*/ 	.word	0x00000082


	//----- nvinfo : EIATTR_KPARAM_INFO
	.align		4
.L_15815:
        /*0008*/ 	.byte	0x04, 0x17
        /*000a*/ 	.short	(.L_15817 - .L_15816)
.L_15816:
        /*000c*/ 	.word	0x00000000
        /*0010*/ 	.short	0x0003
        /*0012*/ 	.short	0x0018
        /*0014*/ 	.byte	0x00, 0xf0, 0x11, 0x00


	//----- nvinfo : EIATTR_KPARAM_INFO
	.align		4
.L_15817:
        /*0018*/ 	.byte	0x04, 0x17
        /*001a*/ 	.short	(.L_15819 - .L_15818)
.L_15818:
        /*001c*/ 	.word	0x00000000
        /*0020*/ 	.short	0x0002
        /*0022*/ 	.short	0x0010
        /*0024*/ 	.byte	0x00, 0xf5, 0x21, 0x00


	//----- nvinfo : EIATTR_KPARAM_INFO
	.align		4
.L_15819:
        /*0028*/ 	.byte	0x04, 0x17
        /*002a*/ 	.short	(.L_15821 - .L_15820)
.L_15820:
        /*002c*/ 	.word	0x00000000
        /*0030*/ 	.short	0x0001
        /*0032*/ 	.short	0x0008
        /*0034*/ 	.byte	0x00, 0xf5, 0x21, 0x00


	//----- nvinfo : EIATTR_KPARAM_INFO
	.align		4
.L_15821:
        /*0038*/ 	.byte	0x04, 0x17
        /*003a*/ 	.short	(.L_15823 - .L_15822)
.L_15822:
        /*003c*/ 	.word	0x00000000
        /*0040*/ 	.short	0x0000
        /*0042*/ 	.short	0x0000
        /*0044*/ 	.byte	0x00, 0xf5, 0x21, 0x00


	//----- nvinfo : EIATTR_SPARSE_MMA_MASK
	.align		4
.L_15823:
        /*0048*/ 	.byte	0x03, 0x50
        /*004a*/ 	.short	0x0000


	//----- nvinfo : EIATTR_MAXREG_COUNT
	.align		4
        /*004c*/ 	.byte	0x03, 0x1b
        /*004e*/ 	.short	0x00ff


	//----- nvinfo : EIATTR_MERCURY_ISA_VERSION
	.align		4
        /*0050*/ 	.byte	0x03, 0x5f
        /*0052*/ 	.short	0x0101


	//----- nvinfo : EIATTR_VRC_CTA_INIT_COUNT
	.align		4
        /*0054*/ 	.byte	0x02, 0x4a
	.zero		1
	.zero		1


	//----- nvinfo : EIATTR_EXIT_INSTR_OFFSETS
	.align		4
        /*0058*/ 	.byte	0x04, 0x1c
        /*005a*/ 	.short	(.L_15825 - .L_15824)


	//   ....[0]....
.L_15824:
        /*005c*/ 	.word	0x00000070


	//   ....[1]....
        /*0060*/ 	.word	0x00000130


	//----- nvinfo : EIATTR_CBANK_PARAM_SIZE
	.align		4
.L_15825:
        /*0064*/ 	.byte	0x03, 0x19
        /*0066*/ 	.short	0x001c


	//----- nvinfo : EIATTR_PARAM_CBANK
	.align		4
        /*0068*/ 	.byte	0x04, 0x0a
        /*006a*/ 	.short	(.L_15827 - .L_15826)
	.align		4
.L_15826:
        /*006c*/ 	.word	index@(.nv.constant0._Z10add_kernelILx387EEvPfS0_S0_i)
        /*0070*/ 	.short	0x0380
        /*0072*/ 	.short	0x001c


	//----- nvinfo : EIATTR_SW_WAR
	.align		4
.L_15827:
        /*0074*/ 	.byte	0x04, 0x36
        /*0076*/ 	.short	(.L_15829 - .L_15828)
.L_15828:
        /*0078*/ 	.word	0x00000008
.L_15829:


//--------------------- .nv.info._Z10add_kernelILx386EEvPfS0_S0_i --------------------------
	.section	.nv.info._Z10add_kernelILx386EEvPfS0_S0_i,"",@"SHT_CUDA_INFO"
	.sectionflags	@""
	.align	4


	//----- nvinfo : EIATTR_CUDA_API_VERSION
	.align		4
        /*0000*/ 	.byte	0x04, 0x37
        /*0002*/ 	.short	(.L_15831 - .L_15830)
.L_15830:
        /*0004*/ 	.word	0x00000082


	//----- nvinfo : EIATTR_KPARAM_INFO
	.align		4
.L_15831:
        /*0008*/ 	.byte	0x04, 0x17
        /*000a*/ 	.short	(.L_15833 - .L_15832)
.L_15832:
        /*000c*/ 	.word	0x00000000
        /*0010*/ 	.short	0x0003
        /*0012*/ 	.short	0x0018
        /*0014*/ 	.byte	0x00, 0xf0, 0x11, 0x00


	//----- nvinfo : EIATTR_KPARAM_INFO
	.align		4
.L_15833:
        /*0018*/ 	.byte	0x04, 0x17
        /*001a*/ 	.short	(.L_15835 - .L_15834)
.L_15834:
        /*001c*/ 	.word	0x00000000
        /*0020*/ 	.short	0x0002
        /*0022*/ 	.short	0x0010
        /*0024*/ 	.byte	0x00, 0xf5, 0x21, 0x00


	//----- nvinfo : EIATTR_KPARAM_INFO
	.align		4
.L_15835:
        /*0028*/ 	.byte	0x04, 0x17
        /*002a*/ 	.short	(.L_15837 - .L_15836)
.L_15836:
        /*002c*/ 	.word	0x00000000
        /*0030*/ 	.short	0x0001
        /*0032*/ 	.short	0x0008
        /*0034*/ 	.byte	0x00, 0xf5, 0x21, 0x00


	//----- nvinfo : EIATTR_KPARAM_INFO
	.align		4
.L_15837:
        /*0038*/ 	.byte	0x04, 0x17
        /*003a*/ 	.short	(.L_15839 - .L_15838)
.L_15838:
        /*003c*/ 	.word	0x00000000
        /*0040*/ 	.short	0x0000
        /*0042*/ 	.short	0x0000
        /*0044*/ 	.byte	0x00, 0xf5, 0x21, 0x00


	//----- nvinfo : EIATTR_SPARSE_MMA_MASK
	.align		4
.L_15839:
        /*0048*/ 	.byte	0x03, 0x50
        /*004a*/ 	.short	0x0000


	//----- nvinfo : EIATTR_MAXREG_COUNT
	.align		4
        /*004c*/ 	.byte	0x03, 0x1b
        /*004e*/ 	.short	0x00ff


	//----- nvinfo : EIATTR_MERCURY_ISA_VERSION
	.align		4
        /*0050*/ 	.byte	0x03, 0x5f
        /*0052*/ 	.short	0x0101


	//----- nvinfo : EIATTR_VRC_CTA_INIT_COUNT
	.align		4
        /*0054*/ 	.byte	0x02, 0x4a
	.zero		1
	.zero		1


	//----- nvinfo : EIATTR_EXIT_INSTR_OFFSETS
	.align		4
        /*0058*/ 	.byte	0x04, 0x1c
        /*005a*/ 	.short	(.L_15841 - .L_15840)


	//   ....[0]....
.L_15840:
        /*005c*/ 	.word	0x00000070


	//   ....[1]....
        /*0060*/ 	.word	0x00000130


	//----- nvinfo : EIATTR_CBANK_PARAM_SIZE
	.align		4
.L_15841:
        /*0064*/ 	.byte	0x03, 0x19
        /*0066*/ 	.short	0x001c


	//----- nvinfo : EIATTR_PARAM_CBANK
	.align		4
        /*0068*/ 	.byte	0x04, 0x0a
        /*006a*/ 	.short	(.L_15843 - .L_15842)
	.align		4
.L_15842:
        /*006c*/ 	.word	index@(.nv.constant0._Z10add_kernelILx386EEvPfS0_S0_i)
        /*0070*/ 	.short	0x0380
        /*0072*/ 	.short	0x001c


	//----- nvinfo : EIATTR_SW_WAR
	.align		4
.L_15843:
        /*0074*/ 	.byte	0x04, 0x36
        /*0076*/ 	.short	(.L_15845 - .L_15844)
.L_15844:
        /*0078*/ 	.word	0x00000008
.L_15845:


//--------------------- .nv.info._Z10add_kernelILx385EEvPfS0_S0_i --------------------------
	.section	.nv.info._Z10add_kernelILx385EEvPfS0_S0_i,"",@"SHT_CUDA_INFO"
	.sectionflags	@""
	.align	4


	//----- nvinfo : EIATTR_CUDA_API_VERSION
	.align		4
        /*0000*/ 	.byte	0x04, 0x37
        /*0002*/ 	.short	(.L_15847 - .L_15846)
.L_15846:
        /*0004*/ 	.word	0x00000082


	//----- nvinfo : EIATTR_KPARAM_INFO
	.align		4
.L_15847:
        /*0008*/ 	.byte	0x04, 0x17
        /*000a*/ 	.short	(.L_15849 - .L_15848)
.L_15848:
        /*000c*/ 	.word	0x00000000
        /*0010*/ 	.short	0x0003
        /*0012*/ 	.short	0x0018
        /*0014*/ 	.byte	0x00, 0xf0, 0x11, 0x00


	//----- nvinfo : EIATTR_KPARAM_INFO
	.align		4
.L_15849:
        /*0018*/ 	.byte	0x04, 0x17
        /*001a*/ 	.short	(.L_15851 - .L_15850)
.L_15850:
        /*001c*/ 	.word	0x00000000
        /*0020*/ 	.short	0x0002
        /*0022*/ 	.short	0x0010
        /*0024*/ 	.byte	0x00, 0xf5, 0x21, 0x00


	//----- nvinfo : EIATTR_KPARAM_INFO
	.align		4
.L_15851:
        /*0028*/ 	.byte	0x04, 0x17
        /*002a*/ 	.short	(.L_15853 - .L_15852)
.L_15852:
        /*002c*/ 	.word	0x00000000
        /*0030*/ 	.short	0x0001
        /*0032*/ 	.short	0x0008
        /*0034*/ 	.byte	0x00, 0xf5, 0x21, 0x00


	//----- nvinfo : EIATTR_KPARAM_INFO
	.align		4
.L_15853:
        /*0038*/ 	.byte	0x04, 0x17
        /*003a*/ 	.short	(.L_15855 - .L_15854)
.L_15854:
        /*003c*/ 	.word	0x00000000
        /*0040*/ 	.short	0x0000
        /*0042*/ 	.short	0x0000
        /*0044*/ 	.byte	0x00, 0xf5, 0x21, 0x00


	//----- nvinfo : EIATTR_SPARSE_MMA_MASK
	.align		4
.L_15855:
        /*0048*/ 	.byte	0x03, 0x50
        /*004a*/ 	.short	0x0000


	//----- nvinfo : EIATTR_MAXREG_COUNT
	.align		4
        /*004c*/ 	.byte	0x03, 0x1b
        /*004e*/ 	.short	0x00ff


	//----- nvinfo : EIATTR_MERCURY_ISA_VERSION
	.align		4
        /*0050*/ 	.byte	0x03, 0x5f
        /*0052*/ 	.short	0x0101


	//----- nvinfo : EIATTR_VRC_CTA_INIT_COUNT
	.align		4
        /*0054*/ 	.byte	0x02, 0x4a
	.zero		1
	.zero		1


	//----- nvinfo : EIATTR_EXIT_INSTR_OFFSETS
	.align		4
        /*0058*/ 	.byte	0x04, 0x1c
        /*005a*/ 	.short	(.L_15857 - .L_15856)


	//   ....[0]....
.L_15856:
        /*005c*/ 	.word	0x00000070


	//   ....[1]....
        /*0060*/ 	.word	0x00000130


	//----- nvinfo : EIATTR_CBANK_PARAM_SIZE
	.align		4
.L_15857:
        /*0064*/ 	.byte	0x03, 0x19
        /*0066*/ 	.short	0x001c


	//----- nvinfo : EIATTR_PARAM_CBANK
	.align		4
        /*0068*/ 	.byte	0x04, 0x0a
        /*006a*/ 	.short	(.L_15859 - .L_15858)
	.align		4
.L_15858:
        /*006c*/ 	.word	index@(.nv.constant0._Z10add_kernelILx385EEvPfS0_S0_i)
        /*0070*/ 	.short	0x0380
        /*0072*/ 	.short	0x001c


	//----- nvinfo : EIATTR_SW_WAR
	.align		4
.L_15859:
        /*0074*/ 	.byte	0x04, 0x36
        /*0076*/ 	.short	(.L_15861 - .L_15860)
.L_15860:
        /*0078*/ 	.word	0x00000008
.L_15861:


//--------------------- .nv.info._Z10add_kernelILx384EEvPfS0_S0_i --------------------------
	.section	.nv.info._Z10add_kernelILx384EEvPfS0_S0_i,"",@"SHT_CUDA_INFO"
	.sectionflags	@""
	.align	4


	//----- nvinfo : EIATTR_CUDA_API_VERSION
	.align		4
        /*0000*/ 	.byte	0x04, 0x37
        /*0002*/ 	.short	(.L_15863 - .L_15862)
.L_15862:
        /*0004*/ 	.word	0x00000082


	//----- nvinfo : EIATTR_KPARAM_INFO
	.align		4
.L_15863:
        /*0008*/ 	.byte	0x04, 0x17
        /*000a*/ 	.short	(.L_15865 - .L_15864)
.L_15864:
        /*000c*/ 	.word	0x00000000
        /*0010*/ 	.short	0x0003
        /*0012*/ 	.short	0x0018
        /*0014*/ 	.byte	0x00, 0xf0, 0x11, 0x00


	//----- nvinfo : EIATTR_KPARAM_INFO
	.align		4
.L_15865:
        /*0018*/ 	.byte	0x04, 0x17
        /*001a*/ 	.short	(.L_15867 - .L_15866)
.L_15866:
        /*001c*/ 	.word	0x00000000
        /*0020*/ 	.short	0x0002
        /*0022*/ 	.short	0x0010
        /*0024*/ 	.byte	0x00, 0xf5, 0x21, 0x00


	//----- nvinfo : EIATTR_KPARAM_INFO
	.align		4
.L_15867:
        /*0028*/ 	.byte	0x04, 0x17
        /*002a*/ 	.short	(.L_15869 - .L_15868)
.L_15868:
        /*002c*/ 	.word	0x00000000
        /*0030*/ 	.short	0x0001
        /*0032*/ 	.short	0x0008
        /*0034*/ 	.byte	0x00, 0xf5, 0x21, 0x00


	//----- nvinfo : EIATTR_KPARAM_INFO
	.align		4
.L_15869:
        /*0038*/ 	.byte	0x04, 0x17
        /*003a*/ 	.short	(.L_15871 - .L_15870)
.L_15870:
        /*003c*/ 	.word	0x00000000
        /*0040*/ 	.short	0x0000
        /*0042*/ 	.short	0x0000
        /*0044*/ 	.byte	0x00, 0xf5, 0x21, 0x00


	//----- nvinfo : EIATTR_SPARSE_MMA_MASK
	.align		4
.L_15871:
        /*0048*/ 	.byte	0x03, 0x50
        /*004a*/ 	.short	0x0000


	//----- nvinfo : EIATTR_MAXREG_COUNT
	.align		4
        /*004c*/ 	.byte	0x03, 0x1b
        /*004e*/ 	.short	0x00ff


	//----- nvinfo : EIATTR_MERCURY_ISA_VERSION
	.align		4
        /*0050*/ 	.byte	0x03, 0x5f
        /*0052*/ 	.short	0x0101


	//----- nvinfo : EIATTR_VRC_CTA_INIT_COUNT
	.align		4
        /*0054*/ 	.byte	0x02, 0x4a
	.zero		1
	.zero		1


	//----- nvinfo : EIATTR_EXIT_INSTR_OFFSETS
	.align		4
        /*0058*/ 	.byte	0x04, 0x1c
        /*005a*/ 	.short	(.L_15873 - .L_15872)


	//   ....[0]....
.L_15872:
        /*005c*/ 	.word	0x00000070


	//   ....[1]....
        /*0060*/ 	.word	0x00000130


	//----- nvinfo : EIATTR_CBANK_PARAM_SIZE
	.align		4
.L_15873:
        /*0064*/ 	.byte	0x03, 0x19
        /*0066*/ 	.short	0x001c


	//----- nvinfo : EIATTR_PARAM_CBANK
	.align		4
        /*0068*/ 	.byte	0x04, 0x0a
        /*006a*/ 	.short	(.L_15875 - .L_15874)
	.align		4
.L_15874:
        /*006c*/ 	.word	index@(.nv.constant0._Z10add_kernelILx384EEvPfS0_S0_i)
        /*0070*/ 	.short	0x0380
        /*0072*/ 	.short	0x001c


	//----- nvinfo : EIATTR_SW_WAR
	.align		4
.L_15875:
        /*0074*/ 	.byte	0x04, 0x36
        /*0076*/ 	.short	(.L_15877 - .L_15876)
.L_15876:
        /*0078*/ 	.word	0x00000008
.L_15877:


//--------------------- .nv.info._Z10add_kernelILx383EEvPfS0_S0_i --------------------------
	.section	.nv.info._Z10add_kernelILx383EEvPfS0_S0_i,"",@"SHT_CUDA_INFO"
	.sectionflags	@""
	.align	4


	//----- nvinfo : EIATTR_CUDA_API_VERSION
	.align		4
        /*0000*/ 	.byte	0x04, 0x37
        /*0002*/ 	.short	(.L_15879 - .L_15878)
.L_15878:
        /*0004*/ 	.word	0x00000082


	//----- nvinfo : EIATTR_KPARAM_INFO
	.align		4
.L_15879:
        /*0008*/ 	.byte	0x04, 0x17
        /*000a*/ 	.short	(.L_15881 - .L_15880)
.L_15880:
        /*000c*/ 	.word	0x00000000
        /*0010*/ 	.short	0x0003
        /*0012*/ 	.short	0x0018
        /*0014*/ 	.byte	0x00, 0xf0, 0x11, 0x00


	//----- nvinfo : EIATTR_KPARAM_INFO
	.align		4
.L_15881:
        /*0018*/ 	.byte	0x04, 0x17
        /*001a*/ 	.short	(.L_15883 - .L_15882)
.L_15882:
        /*001c*/ 	.word	0x00000000
        /*0020*/ 	.short	0x0002
        /*0022*/ 	.short	0x0010
        /*0024*/ 	.byte	0x00, 0xf5, 0x21, 0x00


	//----- nvinfo : EIATTR_KPARAM_INFO
	.align		4
.L_15883:
        /*0028*/ 	.byte	0x04, 0x17
        /*002a*/ 	.short	(.L_15885 - .L_15884)
.L_15884:
        /*002c*/ 	.word	0x00000000
        /*0030*/ 	.short	0x0001
        /*0032*/ 	.short	0x0008
        /*0034*/ 	.byte	0x00, 0xf5, 0x21, 0x00


	//----- nvinfo : EIATTR_KPARAM_INFO
	.align		4
.L_15885:
        /*0038*/ 	.byte	0x04, 0x17
        /*003a*/ 	.short	(.L_15887 - .L_15886)
.L_15886:
        /*003c*/ 	.word	0x00000000
        /*0040*/ 	.short	0x0000
        /*0042*/ 	.short	0x0000
        /*0044*/ 	.byte	0x00, 0xf5, 0x21, 0x00


	//----- nvinfo : EIATTR_SPARSE_MMA_MASK
	.align		4
.L_15887:
        /*0048*/ 	.byte	0x03, 0x50
        /*004a*/ 	.short	0x0000


	//----- nvinfo : EIATTR_MAXREG_COUNT
	.align		4
        /*004c*/ 	.byte	0x03, 0x1b
        /*004e*/ 	.short	0x00ff


	//----- nvinfo : EIATTR_MERCURY_ISA_VERSION
	.align		4
        /*0050*/ 	.byte	0x03, 0x5f
        /*0052*/ 	.short	0x0101


	//----- nvinfo : EIATTR_VRC_CTA_INIT_COUNT
	.align		4
        /*0054*/ 	.byte	0x02, 0x4a
	.zero		1
	.zero		1


	//----- nvinfo : EIATTR_EXIT_INSTR_OFFSETS
	.align		4
        /*0058*/ 	.byte	0x04, 0x1c
        /*005a*/ 	.short	(.L_15889 - .L_15888)


	//   ....[0]....
.L_15888:
        /*005c*/ 	.word	0x00000070


	//   ....[1]....
        /*0060*/ 	.word	0x00000130


	//----- nvinfo : EIATTR_CBANK_PARAM_SIZE
	.align		4
.L_15889:
        /*0064*/ 	.byte	0x03, 0x19
        /*0066*/ 	.short	0x001c


	//----- nvinfo : EIATTR_PARAM_CBANK
	.align		4
        /*0068*/ 	.byte	0x04, 0x0a
        /*006a*/ 	.short	(.L_15891 - .L_15890)
	.align		4
.L_15890:
        /*006c*/ 	.word	index@(.nv.constant0._Z10add_kernelILx383EEvPfS0_S0_i)
        /*0070*/ 	.short	0x0380
        /*0072*/ 	.short	0x001c


	//----- nvinfo : EIATTR_SW_WAR
	.align		4
.L_15891:
        /*0074*/ 	.byte	0x04, 0x36
        /*0076*/ 	.short	(.L_15893 - .L_15892)
.L_15892:
        /*0078*/ 	.word	0x00000008
.L_15893:


//--------------------- .nv.info._Z10add_kernelILx382EEvPfS0_S0_i --------------------------
	.section	.nv.info._Z10add_kernelILx382EEvPfS0_S0_i,"",@"SHT_CUDA_INFO"
	.sectionflags	@""
	.align	4


	//----- nvinfo : EIATTR_CUDA_API_VERSION
	.align		4
        /*0000*/ 	.byte	0x04, 0x37
        /*0002*/ 	.short	(.L_15895 - .L_15894)
.L_15894:
        /*0004*/ 	.word	0x00000082


	//----- nvinfo : EIATTR_KPARAM_INFO
	.align		4
.L_15895:
        /*0008*/ 	.byte	0x04, 0x17
        /*000a*/ 	.short	(.L_15897 - .L_15896)
.L_15896:
        /*000c*/ 	.word	0x00000000
        /*0010*/ 	.short	0x0003
        /*0012*/ 	.short	0x0018
        /*0014*/ 	.byte	0x00, 0xf0, 0x11, 0x00


	//----- nvinfo : EIATTR_KPARAM_INFO
	.align		4
.L_15897:
        /*0018*/ 	.byte	0x04, 0x17
        /*001a*/ 	.short	(.L_15899 - .L_15898)
.L_15898:
        /*001c*/ 	.word	0x00000000
        /*0020*/ 	.short	0x0002
        /*0022*/ 	.short	0x0010
        /*0024*/ 	.byte	0x00, 0xf5, 0x21, 0x00


	//----- nvinfo : EIATTR_KPARAM_INFO
	.align		4
.L_15899:
        /*0028*/ 	.byte	0x04, 0x17
        /*002a*/ 	.short	(.L_15901 - .L_15900)
.L_15900:
        /*002c*/ 	.word	0x00000000
        /*0030*/ 	.short	0x0001
        /*0032*/ 	.short	0x0008
        /*0034*/ 	.byte	0x00, 0xf5, 0x21, 0x00


	//----- nvinfo : EIATTR_KPARAM_INFO
	.align		4
.L_15901:
        /*0038*/ 	.byte	0x04, 0x17
        /*003a*/ 	.short	(.L_15903 - .L_15902)
.L_15902:
        /*003c*/ 	.word	0x00000000
        /*0040*/ 	.short	0x0000
        /*0042*/ 	.short	0x0000
        /*0044*/ 	.byte	0x00, 0xf5, 0x21, 0x00


	//----- nvinfo : EIATTR_SPARSE_MMA_MASK
	.align		4
.L_15903:
        /*0048*/ 	.byte	0x03, 0x50
        /*004a*/ 	.short	0x0000


	//----- nvinfo : EIATTR_MAXREG_COUNT
	.align		4
        /*004c*/ 	.byte	0x03, 0x1b
        /*004e*/ 	.short	0x00ff


	//----- nvinfo : EIATTR_MERCURY_ISA_VERSION
	.align		4
        /*0050*/ 	.byte	0x03, 0x5f
        /*0052*/ 	.short	0x0101


	//----- nvinfo : EIATTR_VRC_CTA_INIT_COUNT
	.align		4
        /*0054*/ 	.byte	0x02, 0x4a
	.zero		1
	.zero		1


	//----- nvinfo : EIATTR_EXIT_INSTR_OFFSETS
	.align		4
        /*0058*/ 	.byte	0x04, 0x1c
        /*005a*/ 	.short	(.L_15905 - .L_15904)


	//   ....[0]....
.L_15904:
        /*005c*/ 	.word	0x00000070


	//   ....[1]....
        /*0060*/ 	.word	0x00000130


	//----- nvinfo : EIATTR_CBANK_PARAM_SIZE
	.align		4
.L_15905:
        /*0064*/ 	.byte	0x03, 0x19
        /*0066*/ 	.short	0x001c


	//----- nvinfo : EIATTR_PARAM_CBANK
	.align		4
        /*0068*/ 	.byte	0x04, 0x0a
        /*006a*/ 	.short	(.L_15907 - .L_15906)
	.align		4
.L_15906:
        /*006c*/ 	.word	index@(.nv.constant0._Z10add_kernelILx382EEvPfS0_S0_i)
        /*0070*/ 	.short	0x0380
        /*0072*/ 	.short	0x001c


	//----- nvinfo : EIATTR_SW_WAR
	.align		4
.L_15907:
        /*0074*/ 	.byte	0x04, 0x36
        /*0076*/ 	.short	(.L_15909 - .L_15908)
.L_15908:
        /*0078*/ 	.word	0x00000008
.L_15909:


//--------------------- .nv.info._Z10add_kernelILx381EEvPfS0_S0_i --------------------------
	.section	.nv.info._Z10add_kernelILx381EEvPfS0_S0_i,"",@"SHT_CUDA_INFO"
	.sectionflags	@""
	.align	4


	//----- nvinfo : EIATTR_CUDA_API_VERSION
	.align		4
        /*0000*/ 	.byte	0x04, 0x37
        /*0002*/ 	.short	(.L_15911 - .L_15910)
.L_15910:
        /*0004*/ 	.word	0x00000082


	//----- nvinfo : EIATTR_KPARAM_INFO
	.align		4
.L_15911:
        /*0008*/ 	.byte	0x04, 0x17
        /*000a*/ 	.short	(.L_15913 - .L_15912)
.L_15912:
        /*000c*/ 	.word	0x00000000
        /*0010*/ 	.short	0x0003
        /*0012*/ 	.short	0x0018
        /*0014*/ 	.byte	0x00, 0xf0, 0x11, 0x00


	//----- nvinfo : EIATTR_KPARAM_INFO
	.align		4
.L_15913:
        /*0018*/ 	.byte	0x04, 0x17
        /*001a*/ 	.short	(.L_15915 - .L_15914)
.L_15914:
        /*001c*/ 	.word	0x00000000
        /*0020*/ 	.short	0x0002
        /*0022*/ 	.short	0x0010
        /*0024*/ 	.byte	0x00, 0xf5, 0x21, 0x00


	//----- nvinfo : EIATTR_KPARAM_INFO
	.align		4
.L_15915:
        /*0028*/ 	.byte	0x04, 0x17
        /*002a*/ 	.short	(.L_15917 - .L_15916)
.L_15916:
        /*002c*/ 	.word	0x00000000
        /*0030*/ 	.short	0x0001
        /*0032*/ 	.short	0x0008
        /*0034*/ 	.byte	0x00, 0xf5, 0x21, 0x00


	//----- nvinfo : EIATTR_KPARAM_INFO
	.align		4
.L_15917:
        /*0038*/ 	.byte	0x04, 0x17
        /*003a*/ 	.short	(.L_15919 - .L_15918)
.L_15918:
        /*003c*/ 	.word	0x00000000
        /*0040*/ 	.short	0x0000
        /*0042*/ 	.short	0x0000
        /*0044*/ 	.byte	0x00, 0xf5, 0x21, 0x00


	//----- nvinfo : EIATTR_SPARSE_MMA_MASK
	.align		4
.L_15919:
        /*0048*/ 	.byte	0x03, 0x50
        /*004a*/ 	.short	0x0000


	//----- nvinfo : EIATTR_MAXREG_COUNT
	.align		4
        /*004c*/ 	.byte	0x03, 0x1b
        /*004e*/ 	.short	0x00ff


	//----- nvinfo : EIATTR_MERCURY_ISA_VERSION
	.align		4
        /*0050*/ 	.byte	0x03, 0x5f
        /*0052*/ 	.short	0x0101


	//----- nvinfo : EIATTR_VRC_CTA_INIT_COUNT
	.align		4
        /*0054*/ 	.byte	0x02, 0x4a
	.zero		1
	.zero		1


	//----- nvinfo : EIATTR_EXIT_INSTR_OFFSETS
	.align		4
        /*0058*/ 	.byte	0x04, 0x1c
        /*005a*/ 	.short	(.L_15921 - .L_15920)


	//   ....[0]....
.L_15920:
        /*005c*/ 	.word	0x00000070


	//   ....[1]....
        /*0060*/ 	.word	0x00000130


	//----- nvinfo : EIATTR_CBANK_PARAM_SIZE
	.align		4
.L_15921:
        /*0064*/ 	.byte	0x03, 0x19
        /*0066*/ 	.short	0x001c


	//----- nvinfo : EIATTR_PARAM_CBANK
	.align		4
        /*0068*/ 	.byte	0x04, 0x0a
        /*006a*/ 	.short	(.L_15923 - .L_15922)
	.align		4
.L_15922:
        /*006c*/ 	.word	index@(.nv.constant0._Z10add_kernelILx381EEvPfS0_S0_i)
        /*0070*/ 	.short	0x0380
        /*0072*/ 	.short	0x001c


	//----- nvinfo : EIATTR_SW_WAR
	.align		4
.L_15923:
        /*0074*/ 	.byte	0x04, 0x36
        /*0076*/ 	.short	(.L_15925 - .L_15924)
.L_15924:
        /*0078*/ 	.word	0x00000008
.L_15925:


//--------------------- .nv.info._Z10add_kernelILx380EEvPfS0_S0_i --------------------------
	.section	.nv.info._Z10add_kernelILx380EEvPfS0_S0_i,"",@"SHT_CUDA_INFO"
	.sectionflags	@""
	.align	4


	//----- nvinfo : EIATTR_CUDA_API_VERSION
	.align		4
        /*0000*/ 	.byte	0x04, 0x37
        /*0002*/ 	.short	(.L_15927 - .L_15926)
.L_15926:
        /*0004*/ 	.word	0x00000082


	//----- nvinfo : EIATTR_KPARAM_INFO
	.align		4
.L_15927:
        /*0008*/ 	.byte	0x04, 0x17
        /*000a*/ 	.short	(.L_15929 - .L_15928)
.L_15928:
        /*000c*/ 	.word	0x00000000
        /*0010*/ 	.short	0x0003
        /*0012*/ 	.short	0x0018
        /*0014*/ 	.byte	0x00, 0xf0, 0x11, 0x00


	//----- nvinfo : EIATTR_KPARAM_INFO
	.align		4
.L_15929:
        /*0018*/ 	.byte	0x04, 0x17
        /*001a*/ 	.short	(.L_15931 - .L_15930)
.L_15930:
        /*001c*/ 	.word	0x00000000
        /*0020*/ 	.short	0x0002
        /*0022*/ 	.short	0x0010
        /*0024*/ 	.byte	0x00, 0xf5, 0x21, 0x00


	//----- nvinfo : EIATTR_KPARAM_INFO
	.align		4
.L_15931:
        /*0028*/ 	.byte	0x04, 0x17
        /*002a*/ 	.short	(.L_15933 - .L_15932)
.L_15932:
        /*002c*/ 	.word	0x00000000
        /*0030*/ 	.short	0x0001
        /*0032*/ 	.short	0x0008
        /*0034*/ 	.byte	0x00, 0xf5, 0x21, 0x00


	//----- nvinfo : EIATTR_KPARAM_INFO
	.align		4
.L_15933:
        /*0038*/ 	.byte	0x04, 0x17
        /*003a*/ 	.short	(.L_15935 - .L_15934)
.L_15934:
        /*003c*/ 	.word	0x00000000
        /*0040*/ 	.short	0x0000
        /*0042*/ 	.short	0x0000
        /*0044*/ 	.byte	0x00, 0xf5, 0x21, 0x00


	//----- nvinfo : EIATTR_SPARSE_MMA_MASK
	.align		4
.L_15935:
        /*0048*/ 	.byte	0x03, 0x50
        /*004a*/ 	.short	0x0000


	//----- nvinfo : EIATTR_MAXREG_COUNT
	.align		4
        /*004c*/ 	.byte	0x03, 0x1b
        /*004e*/ 	.short	0x00ff


	//----- nvinfo : EIATTR_MERCURY_ISA_VERSION
	.align		4
        /*0050*/ 	.byte	0x03, 0x5f
        /*0052*/ 	.short	0x0101


	//----- nvinfo : EIATTR_VRC_CTA_INIT_COUNT
	.align		4
        /*0054*/ 	.byte	0x02, 0x4a
	.zero		1
	.zero		1


	//----- nvinfo : EIATTR_EXIT_INSTR_OFFSETS
	.align		4
        /*0058*/ 	.byte	0x04, 0x1c
        /*005a*/ 	.short	(.L_15937 - .L_15936)


	//   ....[0]....
.L_15936:
        /*005c*/ 	.word	0x00000070


	//   ....[1]....
        /*0060*/ 	.word	0x00000130


	//----- nvinfo : EIATTR_CBANK_PARAM_SIZE
	.align		4
.L_15937:
        /*0064*/ 	.byte	0x03, 0x19
        /*0066*/ 	.short	0x001c


	//----- nvinfo : EIATTR_PARAM_CBANK
	.align		4
        /*0068*/ 	.byte	0x04, 0x0a
        /*006a*/ 	.short	(.L_15939 - .L_15938)
	.align		4
.L_15938:
        /*006c*/ 	.word	index@(.nv.constant0._Z10add_kernelILx380EEvPfS0_S0_i)
        /*0070*/ 	.short	0x0380
        /*0072*/ 	.short	0x001c


	//----- nvinfo : EIATTR_SW_WAR
	.align		4
.L_15939:
        /*0074*/ 	.byte	0x04, 0x36
        /*0076*/ 	.short	(.L_15941 - .L_15940)
.L_15940:
        /*0078*/ 	.word	0x00000008
.L_15941:


//--------------------- .nv.info._Z10add_kernelILx379EEvPfS0_S0_i --------------------------
	.section	.nv.info._Z10add_kernelILx379EEvPfS0_S0_i,"",@"SHT_CUDA_INFO"
	.sectionflags	@""
	.align	4


	//----- nvinfo : EIATTR_CUDA_API_VERSION
	.align		4
        /*0000*/ 	.byte	0x04, 0x37
        /*0002*/ 	.short	(.L_15943 - .L_15942)
.L_15942:
        /*0004*/ 	.word	0x00000082


	//----- nvinfo : EIATTR_KPARAM_INFO
	.align		4
.L_15943:
        /*0008*/ 	.byte	0x04, 0x17
        /*000a*/ 	.short	(.L_15945 - .L_15944)
.L_15944:
        /*000c*/ 	.word	0x00000000
        /*0010*/ 	.short	0x0003
        /*0012*/ 	.short	0x0018
        /*0014*/ 	.byte	0x00, 0xf0, 0x11, 0x00


	//----- nvinfo : EIATTR_KPARAM_INFO
	.align		4
.L_15945:
        /*0018*/ 	.byte	0x04, 0x17
        /*001a*/ 	.short	(.L_15947 - .L_15946)
.L_15946:
        /*001c*/ 	.word	0x00000000
        /*0020*/ 	.short	0x0002
        /*0022*/ 	.short	0x0010
        /*0024*/ 	.byte	0x00, 0xf5, 0x21, 0x00


	//----- nvinfo : EIATTR_KPARAM_INFO
	.align		4
.L_15947:
        /*0028*/ 	.byte	0x04, 0x17
        /*002a*/ 	.short	(.L_15949 - .L_15948)
.L_15948:
        /*002c*/ 	.word	0x00000000
        /*0030*/ 	.short	0x0001
        /*0032*/ 	.short	0x0008
        /*0034*/ 	.byte	0x00, 0xf5, 0x21, 0x00


	//----- nvinfo : EIATTR_KPARAM_INFO
	.align		4
.L_15949:
        /*0038*/ 	.byte	0x04, 0x17
        /*003a*/ 	.short	(.L_15951 - .L_15950)
.L_15950:
        /*003c*/ 	.word	0x00000000
        /*0040*/ 	.short	0x0000
        /*0042*/ 	.short	0x0000
        /*0044*/ 	.byte	0x00, 0xf5, 0x21, 0x00


	//----- nvinfo : EIATTR_SPARSE_MMA_MASK
	.align		4
.L_15951:
        /*0048*/ 	.byte	0x03, 0x50
        /*004a*/ 	.short	0x0000


	//----- nvinfo : EIATTR_MAXREG_COUNT
	.align		4
        /*004c*/ 	.byte	0x03, 0x1b
        /*004e*/ 	.short	0x00ff


	//----- nvinfo : EIATTR_MERCURY_ISA_VERSION
	.align		4
        /*0050*/ 	.byte	0x03, 0x5f
        /*0052*/ 	.short	0x0101


	//----- nvinfo : EIATTR_VRC_CTA_INIT_COUNT
	.align		4
        /*0054*/ 	.byte	0x02, 0x4a
	.zero		1
	.zero		1


	//----- nvinfo : EIATTR_EXIT_INSTR_OFFSETS
	.align		4
        /*0058*/ 	.byte	0x04, 0x1c
        /*005a*/ 	.short	(.L_15953 - .L_15952)


	//   ....[0]....
.L_15952:
        /*005c*/ 	.word	0x00000070


	//   ....[1]....
        /*0060*/ 	.word	0x00000130


	//----- nvinfo : EIATTR_CBANK_PARAM_SIZE
	.align		4
.L_15953:
        /*0064*/ 	.byte	0x03, 0x19
        /*0066*/ 	.short	0x001c


	//----- nvinfo : EIATTR_PARAM_CBANK
	.align		4
        /*0068*/ 	.byte	0x04, 0x0a
        /*006a*/ 	.short	(.L_15955 - .L_15954)
	.align		4
.L_15954:
        /*006c*/ 	.word	index@(.nv.constant0._Z10add_kernelILx379EEvPfS0_S0_i)
        /*0070*/ 	.short	0x0380
        /*0072*/ 	.short	0x001c


	//----- nvinfo : EIATTR_SW_WAR
	.align		4
.L_15955:
        /*0074*/ 	.byte	0x04, 0x36
        /*0076*/ 	.short	(.L_15957 - .L_15956)
.L_15956:
        /*0078*/ 	.word	0x00000008
.L_15957:


//--------------------- .nv.info._Z10add_kernelILx378EEvPfS0_S0_i --------------------------
	.section	.nv.info._Z10add_kernelILx378EEvPfS0_S0_i,"",@"SHT_CUDA_INFO"
	.sectionflags	@""
	.align	4


	//----- nvinfo : EIATTR_CUDA_API_VERSION
	.align		4
        /*0000*/ 	.byte	0x04, 0x37
        /*0002*/ 	.short	(.L_15959 - .L_15958)
.L_15958:
        /*0004*/ 	.word	0x00000082


	//----- nvinfo : EIATTR_KPARAM_INFO
	.align		4
.L_15959:
        /*0008*/ 	.byte	0x04, 0x17
        /*000a*/ 	.short	(.L_15961 - .L_15960)
.L_15960:
        /*000c*/ 	.word	0x00000000
        /*0010*/ 	.short	0x0003
        /*0012*/ 	.short	0x0018
        /*0014*/ 	.byte	0x00, 0xf0, 0x11, 0x00


	//----- nvinfo : EIATTR_KPARAM_INFO
	.align		4
.L_15961:
        /*0018*/ 	.byte	0x04, 0x17
        /*001a*/ 	.short	(.L_15963 - .L_15962)
.L_15962:
        /*001c*/ 	.word	0x00000000
        /*0020*/ 	.short	0x0002
        /*0022*/ 	.short	0x0010
        /*0024*/ 	.byte	0x00, 0xf5, 0x21, 0x00


	//----- nvinfo : EIATTR_KPARAM_INFO
	.align		4
.L_15963:
        /*0028*/ 	.byte	0x04, 0x17
        /*002a*/ 	.short	(.L_15965 - .L_15964)
.L_15964:
        /*002c*/ 	.word	0x00000000
        /*0030*/ 	.short	0x0001
        /*0032*/ 	.short	0x0008
        /*0034*/ 	.byte	0x00, 0xf5, 0x21, 0x00


	//----- nvinfo : EIATTR_KPARAM_INFO
	.align		4
.L_15965:
        /*0038*/ 	.byte	0x04, 0x17
        /*003a*/ 	.short	(.L_15967 - .L_15966)
.L_15966:
        /*003c*/ 	.word	0x00000000
        /*0040*/ 	.short	0x0000
        /*0042*/ 	.short	0x0000
        /*0044*/ 	.byte	0x00, 0xf5, 0x21, 0x00


	//----- nvinfo : EIATTR_SPARSE_MMA_MASK
	.align		4
.L_15967:
        /*0048*/ 	.byte	0x03, 0x50
        /*004a*/ 	.short	0x0000


	//----- nvinfo : EIATTR_MAXREG_COUNT
	.align		4
        /*004c*/ 	.byte	0x03, 0x1b
        /*004e*/ 	.short	0x00ff


	//----- nvinfo : EIATTR_MERCURY_ISA_VERSION
	.align		4
        /*0050*/ 	.byte	0x03, 0x5f
        /*0052*/ 	.short	0x0101


	//----- nvinfo : EIATTR_VRC_CTA_INIT_COUNT
	.align		4
        /*0054*/ 	.byte	0x02, 0x4a
	.zero		1
	.zero		1


	//----- nvinfo : EIATTR_EXIT_INSTR_OFFSETS
	.align		4
        /*0058*/ 	.byte	0x04, 0x1c
        /*005a*/ 	.short	(.L_15969 - .L_15968)


	//   ....[0]....
.L_15968:
        /*005c*/ 	.word	0x00000070


	//   ....[1]....
        /*0060*/ 	.word	0x00000130


	//----- nvinfo : EIATTR_CBANK_PARAM_SIZE
	.align		4
.L_15969:
        /*0064*/ 	.byte	0x03, 0x19
        /*0066*/ 	.short	0x001c


	//----- nvinfo : EIATTR_PARAM_CBANK
	.align		4
        /*0068*/ 	.byte	0x04, 0x0a
        /*006a*/ 	.short	(.L_15971 - .L_15970)
	.align		4
.L_15970:
        /*006c*/ 	.word	index@(.nv.constant0._Z10add_kernelILx378EEvPfS0_S0_i)
        /*0070*/ 	.short	0x0380
        /*0072*/ 	.short	0x001c


	//----- nvinfo : EIATTR_SW_WAR
	.align		4
.L_15971:
        /*0074*/ 	.byte	0x04, 0x36
        /*0076*/ 	.short	(.L_15973 - .L_15972)
.L_15972:
        /*0078*/ 	.word	0x00000008
.L_15973:


//--------------------- .nv.info._Z10add_kernelILx377EEvPfS0_S0_i --------------------------
	.section	.nv.info._Z10add_kernelILx377EEvPfS0_S0_i,"",@"SHT_CUDA_INFO"
	.sectionflags	@""
	.align	4


	//----- nvinfo : EIATTR_CUDA_API_VERSION
	.align		4
        /*0000*/ 	.byte	0x04, 0x37
        /*0002*/ 	.short	(.L_15975 - .L_15974)
.L_15974:
        /*0004*/ 	.word	0x00000082


	//----- nvinfo : EIATTR_KPARAM_INFO
	.align		4
.L_15975:
        /*0008*/ 	.byte	0x04, 0x17
        /*000a*/ 	.short	(.L_15977 - .L_15976)
.L_15976:
        /*000c*/ 	.word	0x00000000
        /*0010*/ 	.short	0x0003
        /*0012*/ 	.short	0x0018
        /*0014*/ 	.byte	0x00, 0xf0, 0x11, 0x00


	//----- nvinfo : EIATTR_KPARAM_INFO
	.align		4
.L_15977:
        /*0018*/ 	.byte	0x04, 0x17
        /*001a*/ 	.short	(.L_15979 - .L_15978)
.L_15978:
        /*001c*/ 	.word	0x00000000
        /*0020*/ 	.short	0x0002
        /*0022*/ 	.short	0x0010
        /*0024*/ 	.byte	0x00, 0xf5, 0x21, 0x00


	//----- nvinfo : EIATTR_KPARAM_INFO
	.align		4
.L_15979:
        /*0028*/ 	.byte	0x04, 0x17
        /*002a*/ 	.short	(.L_15981 - .L_15980)
.L_15980:
        /*002c*/ 	.word	0x00000000
        /*0030*/ 	.short	0x0001
        /*0032*/ 	.short	0x0008
        /*0034*/ 	.byte	0x00, 0xf5, 0x21, 0x00


	//----- nvinfo : EIATTR_KPARAM_INFO
	.align		4
.L_15981:
        /*0038*/ 	.byte	0x04, 0x17
        /*003a*/ 	.short	(.L_15983 - .L_15982)
.L_15982:
        /*003c*/ 	.word	0x00000000
        /*0040*/ 	.short	0x0000
        /*0042*/ 	.short	0x0000
        /*0044*/ 	.byte	0x00, 0xf5, 0x21, 0x00


	//----- nvinfo : EIATTR_SPARSE_MMA_MASK
	.align		4
.L_15983:
        /*0048*/ 	.byte	0x03, 0x50
        /*004a*/ 	.short	0x0000


	//----- nvinfo : EIATTR_MAXREG_COUNT
	.align		4
        /*004c*/ 	.byte	0x03, 0x1b
        /*004e*/ 	.short	0x00ff


	//----- nvinfo : EIATTR_MERCURY_ISA_VERSION
	.align		4
        /*0050*/ 	.byte	0x03, 0x5f
        /*0052*/ 	.short	0x0101


	//----- nvinfo : EIATTR_VRC_CTA_INIT_COUNT
	.align		4
        /*0054*/ 	.byte	0x02, 0x4a
	.zero		1
	.zero		1


	//----- nvinfo : EIATTR_EXIT_INSTR_OFFSETS
	.align		4
        /*0058*/ 	.byte	0x04, 0x1c
        /*005a*/ 	.short	(.L_15985 - .L_15984)


	//   ....[0]....
.L_15984:
        /*005c*/ 	.word	0x00000070


	//   ....[1]....
        /*0060*/ 	.word	0x00000130


	//----- nvinfo : EIATTR_CBANK_PARAM_SIZE
	.align		4
.L_15985:
        /*0064*/ 	.byte	0x03, 0x19
        /*0066*/ 	.short	0x001c


	//----- nvinfo : EIATTR_PARAM_CBANK
	.align		4
        /*0068*/ 	.byte	0x04, 0x0a
        /*006a*/ 	.short	(.L_15987 - .L_15986)
	.align		4
.L_15986:
        /*006c*/ 	.word	index@(.nv.constant0._Z10add_kernelILx377EEvPfS0_S0_i)
        /*0070*/ 	.short	0x0380
        /*0072*/ 	.short	0x001c


	//----- nvinfo : EIATTR_SW_WAR
	.align		4
.L_15987:
        /*0074*/ 	.byte	0x04, 0x36
        /*0076*/ 	.short	(.L_15989 - .L_15988)
.L_15988:
        /*0078*/ 	.word	0x00000008
.L_15989:


//--------------------- .nv.info._Z10add_kernelILx376EEvPfS0_S0_i --------------------------
	.section	.nv.info._Z10add_kernelILx376EEvPfS0_S0_i,"",@"SHT_CUDA_INFO"
	.sectionflags	@""
	.align	4


	//----- nvinfo : EIATTR_CUDA_API_VERSION
	.align		4
        /*0000*/ 	.byte	0x04, 0x37
        /*0002*/ 	.short	(.L_15991 - .L_15990)
.L_15990:
        /*0004*/ 	.word	0x00000082


	//----- nvinfo : EIATTR_KPARAM_INFO
	.align		4
.L_15991:
        /*0008*/ 	.byte	0x04, 0x17
        /*000a*/ 	.short	(.L_15993 - .L_15992)
.L_15992:
        /*000c*/ 	.word	0x00000000
        /*0010*/ 	.short	0x0003
        /*0012*/ 	.short	0x0018
        /*0014*/ 	.byte	0x00, 0xf0, 0x11, 0x00


	//----- nvinfo : EIATTR_KPARAM_INFO
	.align		4
.L_15993:
        /*0018*/ 	.byte	0x04, 0x17
        /*001a*/ 	.short	(.L_15995 - .L_15994)
.L_15994:
        /*001c*/ 	.word	0x00000000
        /*0020*/ 	.short	0x0002
        /*0022*/ 	.short	0x0010
        /*0024*/ 	.byte	0x00, 0xf5, 0x21, 0x00


	//----- nvinfo : EIATTR_KPARAM_INFO
	.align		4
.L_15995:
        /*0028*/ 	.byte	0x04, 0x17
        /*002a*/ 	.short	(.L_15997 - .L_15996)
.L_15996:
        /*002c*/ 	.word	0x00000000
        /*0030*/ 	.short	0x0001
        /*0032*/ 	.short	0x0008
        /*0034*/ 	.byte	0x00, 0xf5, 0x21, 0x00


	//----- nvinfo : EIATTR_KPARAM_INFO
	.align		4
.L_15997:
        /*0038*/ 	.byte	0x04, 0x17
        /*003a*/ 	.short	(.L_15999 - .L_15998)
.L_15998:
        /*003c*/ 	.word	0x00000000
        /*0040*/ 	.short	0x0000
        /*0042*/ 	.short	0x0000
        /*0044*/ 	.byte	0x00, 0xf5, 0x21, 0x00


	//----- nvinfo : EIATTR_SPARSE_MMA_MASK
	.align		4
.L_15999:
        /*0048*/ 	.byte	0x03, 0x50
        /*004a*/ 	.short	0x0000


	//----- nvinfo : EIATTR_MAXREG_COUNT
	.align		4
        /*004c*/ 	.byte	0x03, 0x1b
        /*004e*/ 	.short	0x00ff


	//----- nvinfo : EIATTR_MERCURY_ISA_VERSION
	.align		4
        /*0050*/ 	.byte	0x03, 0x5f
        /*0052*/ 	.short	0x0101


	//----- nvinfo : EIATTR_VRC_CTA_INIT_COUNT
	.align		4
        /*0054*/ 	.byte	0x02, 0x4a
	.zero		1
	.zero		1


	//----- nvinfo : EIATTR_EXIT_INSTR_OFFSETS
	.align		4
        /*0058*/ 	.byte	0x04, 0x1c
        /*005a*/ 	.short	(.L_16001 - .L_16000)


	//   ....[0]....
.L_16000:
        /*005c*/ 	.word	0x00000070


	//   ....[1]....
        /*0060*/ 	.word	0x00000130


	//----- nvinfo : EIATTR_CBANK_PARAM_SIZE
	.align		4
.L_16001:
        /*0064*/ 	.byte	0x03, 0x19
        /*0066*/ 	.short	0x001c


	//----- nvinfo : EIATTR_PARAM_CBANK
	.align		4
        /*0068*/ 	.byte	0x04, 0x0a
        /*006a*/ 	.short	(.L_16003 - .L_16002)
	.align		4
.L_16002:
        /*006c*/ 	.word	index@(.nv.constant0._Z10add_kernelILx376EEvPfS0_S0_i)
        /*0070*/ 	.short	0x0380
        /*0072*/ 	.short	0x001c


	//----- nvinfo : EIATTR_SW_WAR
	.align		4
.L_16003:
        /*0074*/ 	.byte	0x04, 0x36
        /*0076*/ 	.short	(.L_16005 - .L_16004)
.L_16004:
        /*0078*/ 	.word	0x00000008
.L_16005:


//--------------------- .nv.info._Z10add_kernelILx375EEvPfS0_S0_i --------------------------
	.section	.nv.info._Z10add_kernelILx375EEvPfS0_S0_i,"",@"SHT_CUDA_INFO"
	.sectionflags	@""
	.align	4


	//----- nvinfo : EIATTR_CUDA_API_VERSION
	.align		4
        /*0000*/ 	.byte	0x04, 0x37
        /*0002*/ 	.short	(.L_16007 - .L_16006)
.L_16006:
        /*0004*/ 	.word	0x00000082


	//----- nvinfo : EIATTR_KPARAM_INFO
	.align		4
.L_16007:
        /*0008*/ 	.byte	0x04, 0x17
        /*000a*/ 	.short	(.L_16009 - .L_16008)
.L_16008:
        /*000c*/ 	.word	0x00000000
        /*0010*/ 	.short	0x0003
        /*0012*/ 	.short	0x0018
        /*0014*/ 	.byte	0x00, 0xf0, 0x11, 0x00


	//----- nvinfo : EIATTR_KPARAM_INFO
	.align		4
.L_16009:
        /*0018*/ 	.byte	0x04, 0x17
        /*001a*/ 	.short	(.L_16011 - .L_16010)
.L_16010:
        /*001c*/ 	.word	0x00000000
        /*0020*/ 	.short	0x0002
        /*0022*/ 	.short	0x0010
        /*0024*/ 	.byte	0x00, 0xf5, 0x21, 0x00


	//----- nvinfo : EIATTR_KPARAM_INFO
	.align		4
.L_16011:
        /*0028*/ 	.byte	0x04, 0x17
        /*002a*/ 	.short	(.L_16013 - .L_16012)
.L_16012:
        /*002c*/ 	.word	0x00000000
        /*0030*/ 	.short	0x0001
        /*0032*/ 	.short	0x0008
        /*0034*/ 	.byte	0x00, 0xf5, 0x21, 0x00


	//----- nvinfo : EIATTR_KPARAM_INFO
	.align		4
.L_16013:
        /*0038*/ 	.byte	0x04, 0x17
        /*003a*/ 	.short	(.L_16015 - .L_16014)
.L_16014:
        /*003c*/ 	.word	0x00000000
        /*0040*/ 	.short	0x0000
        /*0042*/ 	.short	0x0000
        /*0044*/ 	.byte	0x00, 0xf5, 0x21, 0x00


	//----- nvinfo : EIATTR_SPARSE_MMA_MASK
	.align		4
.L_16015:
        /*0048*/ 	.byte	0x03, 0x50
        /*004a*/ 	.short	0x0000


	//----- nvinfo : EIATTR_MAXREG_COUNT
	.align		4
        /*004c*/ 	.byte	0x03, 0x1b
        /*004e*/ 	.short	0x00ff


	//----- nvinfo : EIATTR_MERCURY_ISA_VERSION
	.align		4
        /*0050*/ 	.byte	0x03, 0x5f
        /*0052*/ 	.short	0x0101


	//----- nvinfo : EIATTR_VRC_CTA_INIT_COUNT
	.align		4
        /*0054*/ 	.byte	0x02, 0x4a
	.zero		1
	.zero		1


	//----- nvinfo : EIATTR_EXIT_INSTR_OFFSETS
	.align		4
        /*0058*/ 	.byte	0x04, 0x1c
        /*005a*/ 	.short	(.L_16017 - .L_16016)


	//   ....[0]....
.L_16016:
        /*005c*/ 	.word	0x00000070


	//   ....[1]....
        /*0060*/ 	.word	0x00000130


	//----- nvinfo : EIATTR_CBANK_PARAM_SIZE
	.align		4
.L_16017:
        /*0064*/ 	.byte	0x03, 0x19
        /*0066*/ 	.short	0x001c


	//----- nvinfo : EIATTR_PARAM_CBANK
	.align		4
        /*0068*/ 	.byte	0x04, 0x0a
        /*006a*/ 	.short	(.L_16019 - .L_16018)
	.align		4
.L_16018:
        /*006c*/ 	.word	index@(.nv.constant0._Z10add_kernelILx375EEvPfS0_S0_i)
        /*0070*/ 	.short	0x0380
        /*0072*/ 	.short	0x001c


	//----- nvinfo : EIATTR_SW_WAR
	.align		4
.L_16019:
        /*0074*/ 	.byte	0x04, 0x36
        /*0076*/ 	.short	(.L_16021 - .L_16020)
.L_16020:
        /*0078*/ 	.word	0x00000008
.L_16021:


//--------------------- .nv.info._Z10add_kernelILx374EEvPfS0_S0_i --------------------------
	.section	.nv.info._Z10add_kernelILx374EEvPfS0_S0_i,"",@"SHT_CUDA_INFO"
	.sectionflags	@""
	.align	4


	//----- nvinfo : EIATTR_CUDA_API_VERSION
	.align		4
        /*0000*/ 	.byte	0x04, 0x37
        /*0002*/ 	.short	(.L_16023 - .L_16022)
.L_16022:
        /*0004*/ 	.word	0x00000082


	//----- nvinfo : EIATTR_KPARAM_INFO
	.align		4
.L_16023:
        /*0008*/ 	.byte	0x04, 0x17
        /*000a*/ 	.short	(.L_16025 - .L_16024)
.L_16024:
        /*000c*/ 	.word	0x00000000
        /*0010*/ 	.short	0x0003
        /*0012*/ 	.short	0x0018
        /*0014*/ 	.byte	0x00, 0xf0, 0x11, 0x00


	//----- nvinfo : EIATTR_KPARAM_INFO
	.align		4
.L_16025:
        /*0018*/ 	.byte	0x04, 0x17
        /*001a*/ 	.short	(.L_16027 - .L_16026)
.L_16026:
        /*001c*/ 	.word	0x00000000
        /*0020*/ 	.short	0x0002
        /*0022*/ 	.short	0x0010
        /*0024*/ 	.byte	0x00, 0xf5, 0x21, 0x00


	//----- nvinfo : EIATTR_KPARAM_INFO
	.align		4
.L_16027:
        /*0028*/ 	.byte	0x04, 0x17
        /*002a*/ 	.short	(.L_16029 - .L_16028)
.L_16028:
        /*002c*/ 	.word	0x00000000
        /*0030*/ 	.short	0x0001
        /*0032*/ 	.short	0x0008
        /*0034*/ 	.byte	0x00, 0xf5, 0x21, 0x00


	//----- nvinfo : EIATTR_KPARAM_INFO
	.align		4
.L_16029:
        /*0038*/ 	.byte	0x04, 0x17
        /*003a*/ 	.short	(.L_16031 - .L_16030)
.L_16030:
        /*003c*/ 	.word	0x00000000
        /*0040*/ 	.short	0x0000
        /*0042*/ 	.short	0x0000
        /*0044*/ 	.byte	0x00, 0xf5, 0x21, 0x00


	//----- nvinfo : EIATTR_SPARSE_MMA_MASK
	.align		4
.L_16031:
        /*0048*/ 	.byte	0x03, 0x50
        /*004a*/ 	.short	0x0000


	//----- nvinfo : EIATTR_MAXREG_COUNT
	.align		4
        /*004c*/ 	.byte	0x03, 0x1b
        /*004e*/ 	.short	0x00ff


	//----- nvinfo : EIATTR_MERCURY_ISA_VERSION
	.align		4
        /*0050*/ 	.byte	0x03, 0x5f
        /*0052*/ 	.short	0x0101


	//----- nvinfo : EIATTR_VRC_CTA_INIT_COUNT
	.align		4
        /*0054*/ 	.byte	0x02, 0x4a
	.zero		1
	.zero		1


	//----- nvinfo : EIATTR_EXIT_INSTR_OFFSETS
	.align		4
        /*0058*/ 	.byte	0x04, 0x1c
        /*005a*/ 	.short	(.L_16033 - .L_16032)


	//   ....[0]....
.L_16032:
        /*005c*/ 	.word	0x00000070


	//   ....[1]....
        /*0060*/ 	.word	0x00000130


	//----- nvinfo : EIATTR_CBANK_PARAM_SIZE
	.align		4
.L_16033:
        /*0064*/ 	.byte	0x03, 0x19
        /*0066*/ 	.short	0x001c


	//----- nvinfo : EIATTR_PARAM_CBANK
	.align		4
        /*0068*/ 	.byte	0x04, 0x0a
        /*006a*/ 	.short	(.L_16035 - .L_16034)
	.align		4
.L_16034:
        /*006c*/ 	.word	index@(.nv.constant0._Z10add_kernelILx374EEvPfS0_S0_i)
        /*0070*/ 	.short	0x0380
        /*0072*/ 	.short	0x001c


	//----- nvinfo : EIATTR_SW_WAR
	.align		4
.L_16035:
        /*0074*/ 	.byte	0x04, 0x36
        /*0076*/ 	.short	(.L_16037 - .L_16036)
.L_16036:
        /*0078*/ 	.word	0x00000008
.L_16037:


//--------------------- .nv.info._Z10add_kernelILx373EEvPfS0_S0_i --------------------------
	.section	.nv.info._Z10add_kernelILx373EEvPfS0_S0_i,"",@"SHT_CUDA_INFO"
	.sectionflags	@""
	.align	4


	//----- nvinfo : EIATTR_CUDA_API_VERSION
	.align		4
        /*0000*/ 	.byte	0x04, 0x37
        /*0002*/ 	.short	(.L_16039 - .L_16038)
.L_16038:
        /*0004*/ 	.word	0x00000082


	//----- nvinfo : EIATTR_KPARAM_INFO
	.align		4
.L_16039:
        /*0008*/ 	.byte	0x04, 0x17
        /*000a*/ 	.short	(.L_16041 - .L_16040)
.L_16040:
        /*000c*/ 	.word	0x00000000
        /*0010*/ 	.short	0x0003
        /*0012*/ 	.short	0x0018
        /*0014*/ 	.byte	0x00, 0xf0, 0x11, 0x00


	//----- nvinfo : EIATTR_KPARAM_INFO
	.align		4
.L_16041:
        /*0018*/ 	.byte	0x04, 0x17
        /*001a*/ 	.short	(.L_16043 - .L_16042)
.L_16042:
        /*001c*/ 	.word	0x00000000
        /*0020*/ 	.short	0x0002
        /*0022*/ 	.short	0x0010
        /*0024*/ 	.byte	0x00, 0xf5, 0x21, 0x00


	//----- nvinfo : EIATTR_KPARAM_INFO
	.align		4
.L_16043:
        /*0028*/ 	.byte	0x04, 0x17
        /*002a*/ 	.short	(.L_16045 - .L_16044)
.L_16044:
        /*002c*/ 	.word	0x00000000
        /*0030*/ 	.short	0x0001
        /*0032*/ 	.short	0x0008
        /*0034*/ 	.byte	0x00, 0xf5, 0x21, 0x00


	//----- nvinfo : EIATTR_KPARAM_INFO
	.align		4
.L_16045:
        /*0038*/ 	.byte	0x04, 0x17
        /*003a*/ 	.short	(.L_16047 - .L_16046)
.L_16046:
        /*003c*/ 	.word	0x00000000
        /*0040*/ 	.short	0x0000
        /*0042*/ 	.short	0x0000
        /*0044*/ 	.byte	0x00, 0xf5, 0x21, 0x00


	//----- nvinfo : EIATTR_SPARSE_MMA_MASK
	.align		4
.L_16047:
        /*0048*/ 	.byte	0x03, 0x50
        /*004a*/ 	.short	0x0000


	//----- nvinfo : EIATTR_MAXREG_COUNT
	.align		4
        /*004c*/ 	.byte	0x03, 0x1b
        /*004e*/ 	.short	0x00ff


	//----- nvinfo : EIATTR_MERCURY_ISA_VERSION
	.align		4
        /*0050*/ 	.byte	0x03, 0x5f
        /*0052*/ 	.short	0x0101


	//----- nvinfo : EIATTR_VRC_CTA_INIT_COUNT
	.align		4
        /*0054*/ 	.byte	0x02, 0x4a
	.zero		1
	.zero		1


	//----- nvinfo : EIATTR_EXIT_INSTR_OFFSETS
	.align		4
        /*0058*/ 	.byte	0x04, 0x1c
        /*005a*/ 	.short	(.L_16049 - .L_16048)


	//   ....[0]....
.L_16048:
        /*005c*/ 	.word	0x00000070


	//   ....[1]....
        /*0060*/ 	.word	0x00000130


	//----- nvinfo : EIATTR_CBANK_PARAM_SIZE
	.align		4
.L_16049:
        /*0064*/ 	.byte	0x03, 0x19
        /*0066*/ 	.short	0x001c


	//----- nvinfo : EIATTR_PARAM_CBANK
	.align		4
        /*0068*/ 	.byte	0x04, 0x0a
        /*006a*/ 	.short	(.L_16051 - .L_16050)
	.align		4
.L_16050:
        /*006c*/ 	.word	index@(.nv.constant0._Z10add_kernelILx373EEvPfS0_S0_i)
        /*0070*/ 	.short	0x0380
        /*0072*/ 	.short	0x001c


	//----- nvinfo : EIATTR_SW_WAR
	.align		4
.L_16051:
        /*0074*/ 	.byte	0x04, 0x36
        /*0076*/ 	.short	(.L_16053 - .L_16052)
.L_16052:
        /*0078*/ 	.word	0x00000008
.L_16053:


//--------------------- .nv.info._Z10add_kernelILx372EEvPfS0_S0_i --------------------------
	.section	.nv.info._Z10add_kernelILx372EEvPfS0_S0_i,"",@"SHT_CUDA_INFO"
	.sectionflags	@""
	.align	4


	//----- nvinfo : EIATTR_CUDA_API_VERSION
	.align		4
        /*0000*/ 	.byte	0x04, 0x37
        /*0002*/ 	.short	(.L_16055 - .L_16054)
.L_16054:
        /*0004*/ 	.word	0x00000082


	//----- nvinfo : EIATTR_KPARAM_INFO
	.align		4
.L_16055:
        /*0008*/ 	.byte	0x04, 0x17
        /*000a*/ 	.short	(.L_16057 - .L_16056)
.L_16056:
        /*000c*/ 	.word	0x00000000
        /*0010*/ 	.short	0x0003
        /*0012*/ 	.short	0x0018
        /*0014*/ 	.byte	0x00, 0xf0, 0x11, 0x00


	//----- nvinfo : EIATTR_KPARAM_INFO
	.align		4
.L_16057:
        /*0018*/ 	.byte	0x04, 0x17
        /*001a*/ 	.short	(.L_16059 - .L_16058)
.L_16058:
        /*001c*/ 	.word	0x00000000
        /*0020*/ 	.short	0x0002
        /*0022*/ 	.short	0x0010
        /*0024*/ 	.byte	0x00, 0xf5, 0x21, 0x00


	//----- nvinfo : EIATTR_KPARAM_INFO
	.align		4
.L_16059:
        /*0028*/ 	.byte	0x04, 0x17
        /*002a*/ 	.short	(.L_16061 - .L_16060)
.L_16060:
        /*002c*/ 	.word	0x00000000
        /*0030*/ 	.short	0x0001
        /*0032*/ 	.short	0x0008
        /*0034*/ 	.byte	0x00, 0xf5, 0x21, 0x00


	//----- nvinfo : EIATTR_KPARAM_INFO
	.align		4
.L_16061:
        /*0038*/ 	.byte	0x04, 0x17
        /*003a*/ 	.short	(.L_16063 - .L_16062)
.L_16062:
        /*003c*/ 	.word	0x00000000
        /*0040*/ 	.short	0x0000
        /*0042*/ 	.short	0x0000
        /*0044*/ 	.byte	0x00, 0xf5, 0x21, 0x00


	//----- nvinfo : EIATTR_SPARSE_MMA_MASK
	.align		4
.L_16063:
        /*0048*/ 	.byte	0x03, 0x50
        /*004a*/ 	.short	0x0000


	//----- nvinfo : EIATTR_MAXREG_COUNT
	.align		4
        /*004c*/ 	.byte	0x03, 0x1b
        /*004e*/ 	.short	0x00ff


	//----- nvinfo : EIATTR_MERCURY_ISA_VERSION
	.align		4
        /*0050*/ 	.byte	0x03, 0x5f
        /*0052*/ 	.short	0x0101


	//----- nvinfo : EIATTR_VRC_CTA_INIT_COUNT
	.align		4
        /*0054*/ 	.byte	0x02, 0x4a
	.zero		1
	.zero		1


	//----- nvinfo : EIATTR_EXIT_INSTR_OFFSETS
	.align		4
        /*0058*/ 	.byte	0x04, 0x1c
        /*005a*/ 	.short	(.L_16065 - .L_16064)


	//   ....[0]....
.L_16064:
        /*005c*/ 	.word	0x00000070


	//   ....[1]....
        /*0060*/ 	.word	0x00000130


	//----- nvinfo : EIATTR_CBANK_PARAM_SIZE
	.align		4
.L_16065:
        /*0064*/ 	.byte	0x03, 0x19
        /*0066*/ 	.short	0x001c


	//----- nvinfo : EIATTR_PARAM_CBANK
	.align		4
        /*0068*/ 	.byte	0x04, 0x0a
        /*006a*/ 	.short	(.L_16067 - .L_16066)
	.align		4
.L_16066:
        /*006c*/ 	.word	index@(.nv.constant0._Z10add_kernelILx372EEvPfS0_S0_i)
        /*0070*/ 	.short	0x0380
        /*0072*/ 	.short	0x001c


	//----- nvinfo : EIATTR_SW_WAR
	.align		4
.L_16067:
        /*0074*/ 	.byte	0x04, 0x36
        /*0076*/ 	.short	(.L_16069 - .L_16068)
.L_16068:
        /*0078*/ 	.word	0x00000008
.L_16069:


//--------------------- .nv.info._Z10add_kernelILx371EEvPfS0_S0_i --------------------------
	.section	.nv.info._Z10add_kernelILx371EEvPfS0_S0_i,"",@"SHT_CUDA_INFO"
	.sectionflags	@""
	.align	4


	//----- nvinfo : EIATTR_CUDA_API_VERSION
	.align		4
        /*0000*/ 	.byte	0x04, 0x37
        /*0002*/ 	.short	(.L_16071 - .L_16070)
.L_16070:
        /*0004*/ 	.word	0x00000082


	//----- nvinfo : EIATTR_KPARAM_INFO
	.align		4
.L_16071:
        /*0008*/ 	.byte	0x04, 0x17
        /*000a*/ 	.short	(.L_16073 - .L_16072)
.L_16072:
        /*000c*/ 	.word	0x00000000
        /*0010*/ 	.short	0x0003
        /*0012*/ 	.short	0x0018
        /*0014*/ 	.byte	0x00, 0xf0, 0x11, 0x00


	//----- nvinfo : EIATTR_KPARAM_INFO
	.align		4
.L_16073:
        /*0018*/ 	.byte	0x04, 0x17
        /*001a*/ 	.short	(.L_16075 - .L_16074)
.L_16074:
        /*001c*/ 	.word	0x00000000
        /*0020*/ 	.short	0x0002
        /*0022*/ 	.short	0x0010
        /*0024*/ 	.byte	0x00, 0xf5, 0x21, 0x00


	//----- nvinfo : EIATTR_KPARAM_INFO
	.align		4
.L_16075:
        /*0028*/ 	.byte	0x04, 0x17
        /*002a*/ 	.short	(.L_16077 - .L_16076)
.L_16076:
        /*002c*/ 	.word	0x00000000
        /*0030*/ 	.short	0x0001
        /*0032*/ 	.short	0x0008
        /*0034*/ 	.byte	0x00, 0xf5, 0x21, 0x00


	//----- nvinfo : EIATTR_KPARAM_INFO
	.align		4
.L_16077:
        /*0038*/ 	.byte	0x04, 0x17
        /*003a*/ 	.short	(.L_16079 - .L_16078)
.L_16078:
        /*003c*/ 	.word	0x00000000
        /*0040*/ 	.short	0x0000
        /*0042*/ 	.short	0x0000
        /*0044*/ 	.byte	0x00, 0xf5, 0x21, 0x00


	//----- nvinfo : EIATTR_SPARSE_MMA_MASK
	.align		4
.L_16079:
        /*0048*/ 	.byte	0x03, 0x50
        /*004a*/ 	.short	0x0000


	//----- nvinfo : EIATTR_MAXREG_COUNT
	.align		4
        /*004c*/ 	.byte	0x03, 0x1b
        /*004e*/ 	.short	0x00ff


	//----- nvinfo : EIATTR_MERCURY_ISA_VERSION
	.align		4
        /*0050*/ 	.byte	0x03, 0x5f
        /*0052*/ 	.short	0x0101


	//----- nvinfo : EIATTR_VRC_CTA_INIT_COUNT
	.align		4
        /*0054*/ 	.byte	0x02, 0x4a
	.zero		1
	.zero		1


	//----- nvinfo : EIATTR_EXIT_INSTR_OFFSETS
	.align		4
        /*0058*/ 	.byte	0x04, 0x1c
        /*005a*/ 	.short	(.L_16081 - .L_16080)


	//   ....[0]....
.L_16080:
        /*005c*/ 	.word	0x00000070


	//   ....[1]....
        /*0060*/ 	.word	0x00000130


	//----- nvinfo : EIATTR_CBANK_PARAM_SIZE
	.align		4
.L_16081:
        /*0064*/ 	.byte	0x03, 0x19
        /*0066*/ 	.short	0x001c


	//----- nvinfo : EIATTR_PARAM_CBANK
	.align		4
        /*0068*/ 	.byte	0x04, 0x0a
        /*006a*/ 	.short	(.L_16083 - .L_16082)
	.align		4
.L_16082:
        /*006c*/ 	.word	index@(.nv.constant0._Z10add_kernelILx371EEvPfS0_S0_i)
        /*0070*/ 	.short	0x0380
        /*0072*/ 	.short	0x001c


	//----- nvinfo : EIATTR_SW_WAR
	.align		4
.L_16083:
        /*0074*/ 	.byte	0x04, 0x36
        /*0076*/ 	.short	(.L_16085 - .L_16084)
.L_16084:
        /*0078*/ 	.word	0x00000008
.L_16085:


//--------------------- .nv.info._Z10add_kernelILx370EEvPfS0_S0_i --------------------------
	.section	.nv.info._Z10add_kernelILx370EEvPfS0_S0_i,"",@"SHT_CUDA_INFO"
	.sectionflags	@""
	.align	4


	//----- nvinfo : EIATTR_CUDA_API_VERSION
	.align		4
        /*0000*/ 	.byte	0x04, 0x37
        /*0002*/ 	.short	(.L_16087 - .L_16086)
.L_16086:
        /*0004*/ 	.word	0x00000082


	//----- nvinfo : EIATTR_KPARAM_INFO
	.align		4
.L_16087:
        /*0008*/ 	.byte	0x04, 0x17
        /*000a*/ 	.short	(.L_16089 - .L_16088)
.L_16088:
        /*000c*/ 	.word	0x00000000
        /*0010*/ 	.short	0x0003
        /*0012*/ 	.short	0x0018
        /*0014*/ 	.byte	0x00, 0xf0, 0x11, 0x00


	//----- nvinfo : EIATTR_KPARAM_INFO
	.align		4
.L_16089:
        /*0018*/ 	.byte	0x04, 0x17
        /*001a*/ 	.short	(.L_16091 - .L_16090)
.L_16090:
        /*001c*/ 	.word	0x00000000
        /*0020*/ 	.short	0x0002
        /*0022*/ 	.short	0x0010
        /*0024*/ 	.byte	0x00, 0xf5, 0x21, 0x00


	//----- nvinfo : EIATTR_KPARAM_INFO
	.align		4
.L_16091:
        /*0028*/ 	.byte	0x04, 0x17
        /*002a*/ 	.short	(.L_16093 - .L_16092)
.L_16092:
        /*002c*/ 	.word	0x00000000
        /*0030*/ 	.short	0x0001
        /*0032*/ 	.short	0x0008
        /*0034*/ 	.byte	0x00, 0xf5, 0x21, 0x00


	//----- nvinfo : EIATTR_KPARAM_INFO
	.align		4
.L_16093:
        /*0038*/ 	.byte	0x04, 0x17
        /*003a*/ 	.short	(.L_16095 - .L_16094)
.L_16094:
        /*003c*/ 	.word	0x00000000
        /*0040*/ 	.short	0x0000
        /*0042*/ 	.short	0x0000
        /*0044*/ 	.byte	0x00, 0xf5, 0x21, 0x00


	//----- nvinfo : EIATTR_SPARSE_MMA_MASK
	.align		4
.L_16095:
        /*0048*/ 	.byte	0x03, 0x50
        /*004a*/ 	.short	0x0000


	//----- nvinfo : EIATTR_MAXREG_COUNT
	.align		4
        /*004c*/ 	.byte	0x03, 0x1b
        /*004e*/ 	.short	0x00ff


	//----- nvinfo : EIATTR_MERCURY_ISA_VERSION
	.align		4
        /*0050*/ 	.byte	0x03, 0x5f
        /*0052*/ 	.short	0x0101


	//----- nvinfo : EIATTR_VRC_CTA_INIT_COUNT
	.align		4
        /*0054*/ 	.byte	0x02, 0x4a
	.zero		1
	.zero		1


	//----- nvinfo : EIATTR_EXIT_INSTR_OFFSETS
	.align		4
        /*0058*/ 	.byte	0x04, 0x1c
        /*005a*/ 	.short	(.L_16097 - .L_16096)


	//   ....[0]....
.L_16096:
        /*005c*/ 	.word	0x00000070


	//   ....[1]....
        /*0060*/ 	.word	0x00000130


	//----- nvinfo : EIATTR_CBANK_PARAM_SIZE
	.align		4
.L_16097:
        /*0064*/ 	.byte	0x03, 0x19
        /*0066*/ 	.short	0x001c


	//----- nvinfo : EIATTR_PARAM_CBANK
	.align		4
        /*0068*/ 	.byte	0x04, 0x0a
        /*006a*/ 	.short	(.L_16099 - .L_16098)
	.align		4
.L_16098:
        /*006c*/ 	.word	index@(.nv.constant0._Z10add_kernelILx370EEvPfS0_S0_i)
        /*0070*/ 	.short	0x0380
        /*0072*/ 	.short	0x001c


	//----- nvinfo : EIATTR_SW_WAR
	.align		4
.L_16099:
        /*0074*/ 	.byte	0x04, 0x36
        /*0076*/ 	.short	(.L_16101 - .L_16100)
.L_16100:
        /*0078*/ 	.word	0x00000008
.L_16101:


//--------------------- .nv.info._Z10add_kernelILx369EEvPfS0_S0_i --------------------------
	.section	.nv.info._Z10add_kernelILx369EEvPfS0_S0_i,"",@"SHT_CUDA_INFO"
	.sectionflags	@""
	.align	4


	//----- nvinfo : EIATTR_CUDA_API_VERSION
	.align		4
        /*0000*/ 	.byte	0x04, 0x37
        /*0002*/ 	.short	(.L_16103 - .L_16102)
.L_16102:
        /*0004*/ 	.word	0x00000082


	//----- nvinfo : EIATTR_KPARAM_INFO
	.align		4
.L_16103:
        /*0008*/ 	.byte	0x04, 0x17
        /*000a*/ 	.short	(.L_16105 - .L_16104)
.L_16104:
        /*000c*/ 	.word	0x00000000
        /*0010*/ 	.short	0x0003
        /*0012*/ 	.short	0x0018
        /*0014*/ 	.byte	0x00, 0xf0, 0x11, 0x00


	//----- nvinfo : EIATTR_KPARAM_INFO
	.align		4
.L_16105:
        /*0018*/ 	.byte	0x04, 0x17
        /*001a*/ 	.short	(.L_16107 - .L_16106)
.L_16106:
        /*001c*/ 	.word	0x00000000
        /*0020*/ 	.short	0x0002
        /*0022*/ 	.short	0x0010
        /*0024*/ 	.byte	0x00, 0xf5, 0x21, 0x00


	//----- nvinfo : EIATTR_KPARAM_INFO
	.align		4
.L_16107:
        /*0028*/ 	.byte	0x04, 0x17
        /*002a*/ 	.short	(.L_16109 - .L_16108)
.L_16108:
        /*002c*/ 	.word	0x00000000
        /*0030*/ 	.short	0x0001
        /*0032*/ 	.short	0x0008
        /*0034*/ 	.byte	0x00, 0xf5, 0x21, 0x00


	//----- nvinfo : EIATTR_KPARAM_INFO
	.align		4
.L_16109:
        /*0038*/ 	.byte	0x04, 0x17
        /*003a*/ 	.short	(.L_16111 - .L_16110)
.L_16110:
        /*003c*/ 	.word	0x00000000
        /*0040*/ 	.short	0x0000
        /*0042*/ 	.short	0x0000
        /*0044*/ 	.byte	0x00, 0xf5, 0x21, 0x00


	//----- nvinfo : EIATTR_SPARSE_MMA_MASK
	.align		4
.L_16111:
        /*0048*/ 	.byte	0x03, 0x50
        /*004a*/ 	.short	0x0000


	//----- nvinfo : EIATTR_MAXREG_COUNT
	.align		4
        /*004c*/ 	.byte	0x03, 0x1b
        /*004e*/ 	.short	0x00ff


	//----- nvinfo : EIATTR_MERCURY_ISA_VERSION
	.align		4
        /*0050*/ 	.byte	0x03, 0x5f
        /*0052*/ 	.short	0x0101


	//----- nvinfo : EIATTR_VRC_CTA_INIT_COUNT
	.align		4
        /*0054*/ 	.byte	0x02, 0x4a
	.zero		1
	.zero		1


	//----- nvinfo : EIATTR_EXIT_INSTR_OFFSETS
	.align		4
        /*0058*/ 	.byte	0x04, 0x1c
        /*005a*/ 	.short	(.L_16113 - .L_16112)


	//   ....[0]....
.L_16112:
        /*005c*/ 	.word	0x00000070


	//   ....[1]....
        /*0060*/ 	.word	0x00000130


	//----- nvinfo : EIATTR_CBANK_PARAM_SIZE
	.align		4
.L_16113:
        /*0064*/ 	.byte	0x03, 0x19
        /*0066*/ 	.short	0x001c


	//----- nvinfo : EIATTR_PARAM_CBANK
	.align		4
        /*0068*/ 	.byte	0x04, 0x0a
        /*006a*/ 	.short	(.L_16115 - .L_16114)
	.align		4
.L_16114:
        /*006c*/ 	.word	index@(.nv.constant0._Z10add_kernelILx369EEvPfS0_S0_i)
        /*0070*/ 	.short	0x0380
        /*0072*/ 	.short	0x001c


	//----- nvinfo : EIATTR_SW_WAR
	.align		4
.L_16115:
        /*0074*/ 	.byte	0x04, 0x36
        /*0076*/ 	.short	(.L_16117 - .L_16116)
.L_16116:
        /*0078*/ 	.word	0x00000008
.L_16117:


//--------------------- .nv.info._Z10add_kernelILx368EEvPfS0_S0_i --------------------------
	.section	.nv.info._Z10add_kernelILx368EEvPfS0_S0_i,"",@"SHT_CUDA_INFO"
	.sectionflags	@""
	.align	4


	//----- nvinfo : EIATTR_CUDA_API_VERSION
	.align		4
        /*0000*/ 	.byte	0x04, 0x37
        /*0002*/ 	.short	(.L_16119 - .L_16118)
.L_16118:
        /*0004*/ 	.word	0x00000082


	//----- nvinfo : EIATTR_KPARAM_INFO
	.align		4
.L_16119:
        /*0008*/ 	.byte	0x04, 0x17
        /*000a*/ 	.short	(.L_16121 - .L_16120)
.L_16120:
        /*000c*/ 	.word	0x00000000
        /*0010*/ 	.short	0x0003
        /*0012*/ 	.short	0x0018
        /*0014*/ 	.byte	0x00, 0xf0, 0x11, 0x00


	//----- nvinfo : EIATTR_KPARAM_INFO
	.align		4
.L_16121:
        /*0018*/ 	.byte	0x04, 0x17
        /*001a*/ 	.short	(.L_16123 - .L_16122)
.L_16122:
        /*001c*/ 	.word	0x00000000
        /*0020*/ 	.short	0x0002
        /*0022*/ 	.short	0x0010
        /*0024*/ 	.byte	0x00, 0xf5, 0x21, 0x00


	//----- nvinfo : EIATTR_KPARAM_INFO
	.align		4
.L_16123:
        /*0028*/ 	.byte	0x04, 0x17
        /*002a*/ 	.short	(.L_16125 - .L_16124)
.L_16124:
        /*002c*/ 	.word	0x00000000
        /*0030*/ 	.short	0x0001
        /*0032*/ 	.short	0x0008
        /*0034*/ 	.byte	0x00, 0xf5, 0x21, 0x00


	//----- nvinfo : EIATTR_KPARAM_INFO
	.align		4
.L_16125:
        /*0038*/ 	.byte	0x04, 0x17
        /*003a*/ 	.short	(.L_16127 - .L_16126)
.L_16126:
        /*003c*/ 	.word	0x00000000
        /*0040*/ 	.short	0x0000
        /*0042*/ 	.short	0x0000
        /*0044*/ 	.byte	0x00, 0xf5, 0x21, 0x00


	//----- nvinfo : EIATTR_SPARSE_MMA_MASK
	.align		4
.L_16127:
        /*0048*/ 	.byte	0x03, 0x50
        /*004a*/ 	.short	0x0000


	//----- nvinfo : EIATTR_MAXREG_COUNT
	.align		4
        /*004c*/ 	.byte	0x03, 0x1b
        /*004e*/ 	.short	0x00ff


	//----- nvinfo : EIATTR_MERCURY_ISA_VERSION
	.align		4
        /*0050*/ 	.byte	0x03, 0x5f
        /*0052*/ 	.short	0x0101


	//----- nvinfo : EIATTR_VRC_CTA_INIT_COUNT
	.align		4
        /*0054*/ 	.byte	0x02, 0x4a
	.zero		1
	.zero		1


	//----- nvinfo : EIATTR_EXIT_INSTR_OFFSETS
	.align		4
        /*0058*/ 	.byte	0x04, 0x1c
        /*005a*/ 	.short	(.L_16129 - .L_16128)


	//   ....[0]....
.L_16128:
        /*005c*/ 	.word	0x00000070


	//   ....[1]....
        /*0060*/ 	.word	0x00000130


	//----- nvinfo : EIATTR_CBANK_PARAM_SIZE
	.align		4
.L_16129:
        /*0064*/ 	.byte	0x03, 0x19
        /*0066*/ 	.short	0x001c


	//----- nvinfo : EIATTR_PARAM_CBANK
	.align		4
        /*0068*/ 	.byte	0x04, 0x0a
        /*006a*/ 	.short	(.L_16131 - .L_16130)
	.align		4
.L_16130:
        /*006c*/ 	.word	index@(.nv.constant0._Z10add_kernelILx368EEvPfS0_S0_i)
        /*0070*/ 	.short	0x0380
        /*0072*/ 	.short	0x001c


	//----- nvinfo : EIATTR_SW_WAR
	.align		4
.L_16131:
        /*0074*/ 	.byte	0x04, 0x36
        /*0076*/ 	.short	(.L_16133 - .L_16132)
.L_16132:
        /*0078*/ 	.word	0x00000008
.L_16133:


//--------------------- .nv.info._Z10add_kernelILx367EEvPfS0_S0_i --------------------------
	.section	.nv.info._Z10add_kernelILx367EEvPfS0_S0_i,"",@"SHT_CUDA_INFO"
	.sectionflags	@""
	.align	4


	//----- nvinfo : EIATTR_CUDA_API_VERSION
	.align		4
        /*0000*/ 	.byte	0x04, 0x37
        /*0002*/ 	.short	(.L_16135 - .L_16134)
.L_16134:
        /*0004*/ 	.word	0x00000082


	//----- nvinfo : EIATTR_KPARAM_INFO
	.align		4
.L_16135:
        /*0008*/ 	.byte	0x04, 0x17
        /*000a*/ 	.short	(.L_16137 - .L_16136)
.L_16136:
        /*000c*/ 	.word	0x00000000
        /*0010*/ 	.short	0x0003
        /*0012*/ 	.short	0x0018
        /*0014*/ 	.byte	0x00, 0xf0, 0x11, 0x00


	//----- nvinfo : EIATTR_KPARAM_INFO
	.align		4
.L_16137:
        /*0018*/ 	.byte	0x04, 0x17
        /*001a*/ 	.short	(.L_16139 - .L_16138)
.L_16138:
        /*001c*/ 	.word	0x00000000
        /*0020*/ 	.short	0x0002
        /*0022*/ 	.short	0x0010
        /*0024*/ 	.byte	0x00, 0xf5, 0x21, 0x00


	//----- nvinfo : EIATTR_KPARAM_INFO
	.align		4
.L_16139:
        /*0028*/ 	.byte	0x04, 0x17
        /*002a*/ 	.short	(.L_16141 - .L_16140)
.L_16140:
        /*002c*/ 	.word	0x00000000
        /*0030*/ 	.short	0x0001
        /*0032*/ 	.short	0x0008
        /*0034*/ 	.byte	0x00, 0xf5, 0x21, 0x00


	//----- nvinfo : EIATTR_KPARAM_INFO
	.align		4
.L_16141:
        /*0038*/ 	.byte	0x04, 0x17
        /*003a*/ 	.short	(.L_16143 - .L_16142)
.L_16142:
        /*003c*/ 	.word	0x00000000
        /*0040*/ 	.short	0x0000
        /*0042*/ 	.short	0x0000
        /*0044*/ 	.byte	0x00, 0xf5, 0x21, 0x00


	//----- nvinfo : EIATTR_SPARSE_MMA_MASK
	.align		4
.L_16143:
        /*0048*/ 	.byte	0x03, 0x50
        /*004a*/ 	.short	0x0000


	//----- nvinfo : EIATTR_MAXREG_COUNT
	.align		4
        /*004c*/ 	.byte	0x03, 0x1b
        /*004e*/ 	.short	0x00ff


	//----- nvinfo : EIATTR_MERCURY_ISA_VERSION
	.align		4
        /*0050*/ 	.byte	0x03, 0x5f
        /*0052*/ 	.short	0x0101


	//----- nvinfo : EIATTR_VRC_CTA_INIT_COUNT
	.align		4
        /*0054*/ 	.byte	0x02, 0x4a
	.zero		1
	.zero		1


	//----- nvinfo : EIATTR_EXIT_INSTR_OFFSETS
	.align		4
        /*0058*/ 	.byte	0x04, 0x1c
        /*005a*/ 	.short	(.L_16145 - .L_16144)


	//   ....[0]....
.L_16144:
        /*005c*/ 	.word	0x00000070


	//   ....[1]....
        /*0060*/ 	.word	0x00000130


	//----- nvinfo : EIATTR_CBANK_PARAM_SIZE
	.align		4
.L_16145:
        /*0064*/ 	.byte	0x03, 0x19
        /*0066*/ 	.short	0x001c


	//----- nvinfo : EIATTR_PARAM_CBANK
	.align		4
        /*0068*/ 	.byte	0x04, 0x0a
        /*006a*/ 	.short	(.L_16147 - .L_16146)
	.align		4
.L_16146:
        /*006c*/ 	.word	index@(.nv.constant0._Z10add_kernelILx367EEvPfS0_S0_i)
        /*0070*/ 	.short	0x0380
        /*0072*/ 	.short	0x001c


	//----- nvinfo : EIATTR_SW_WAR
	.align		4
.L_16147:
        /*0074*/ 	.byte	0x04, 0x36
        /*0076*/ 	.short	(.L_16149 - .L_16148)
.L_16148:
        /*0078*/ 	.word	0x00000008
.L_16149:


//--------------------- .nv.info._Z10add_kernelILx366EEvPfS0_S0_i --------------------------
	.section	.nv.info._Z10add_kernelILx366EEvPfS0_S0_i,"",@"SHT_CUDA_INFO"
	.sectionflags	@""
	.align	4


	//----- nvinfo : EIATTR_CUDA_API_VERSION
	.align		4
        /*0000*/ 	.byte	0x04, 0x37
        /*0002*/ 	.short	(.L_16151 - .L_16150)
.L_16150:
        /*0004*/ 	.word	0x00000082


	//----- nvinfo : EIATTR_KPARAM_INFO
	.align		4
.L_16151:
        /*0008*/ 	.byte	0x04, 0x17
        /*000a*/ 	.short	(.L_16153 - .L_16152)
.L_16152:
        /*000c*/ 	.word	0x00000000
        /*0010*/ 	.short	0x0003
        /*0012*/ 	.short	0x0018
        /*0014*/ 	.byte	0x00, 0xf0, 0x11, 0x00


	//----- nvinfo : EIATTR_KPARAM_INFO
	.align		4
.L_16153:
        /*0018*/ 	.byte	0x04, 0x17
        /*001a*/ 	.short	(.L_16155 - .L_16154)
.L_16154:
        /*001c*/ 	.word	0x00000000
        /*0020*/ 	.short	0x0002
        /*0022*/ 	.short	0x0010
        /*0024*/ 	.byte	0x00, 0xf5, 0x21, 0x00


	//----- nvinfo : EIATTR_KPARAM_INFO
	.align		4
.L_16155:
        /*0028*/ 	.byte	0x04, 0x17
        /*002a*/ 	.short	(.L_16157 - .L_16156)
.L_16156:
        /*002c*/ 	.word	0x00000000
        /*0030*/ 	.short	0x0001
        /*0032*/ 	.short	0x0008
        /*0034*/ 	.byte	0x00, 0xf5, 0x21, 0x00


	//----- nvinfo : EIATTR_KPARAM_INFO
	.align		4
.L_16157:
        /*0038*/ 	.byte	0x04, 0x17
        /*003a*/ 	.short	(.L_16159 - .L_16158)
.L_16158:
        /*003c*/ 	.word	0x00000000
        /*0040*/ 	.short	0x0000
        /*0042*/ 	.short	0x0000
        /*0044*/ 	.byte	0x00, 0xf5, 0x21, 0x00


	//----- nvinfo : EIATTR_SPARSE_MMA_MASK
	.align		4
.L_16159:
        /*0048*/ 	.byte	0x03, 0x50
        /*004a*/ 	.short	0x0000


	//----- nvinfo : EIATTR_MAXREG_COUNT
	.align		4
        /*004c*/ 	.byte	0x03, 0x1b
        /*004e*/ 	.short	0x00ff


	//----- nvinfo : EIATTR_MERCURY_ISA_VERSION
	.align		4
        /*0050*/ 	.byte	0x03, 0x5f
        /*0052*/ 	.short	0x0101


	//----- nvinfo : EIATTR_VRC_CTA_INIT_COUNT
	.align		4
        /*0054*/ 	.byte	0x02, 0x4a
	.zero		1
	.zero		1


	//----- nvinfo : EIATTR_EXIT_INSTR_OFFSETS
	.align		4
        /*0058*/ 	.byte	0x04, 0x1c
        /*005a*/ 	.short	(.L_16161 - .L_16160)


	//   ....[0]....
.L_16160:
        /*005c*/ 	.word	0x00000070


	//   ....[1]....
        /*0060*/ 	.word	0x00000130


	//----- nvinfo : EIATTR_CBANK_PARAM_SIZE
	.align		4
.L_16161:
        /*0064*/ 	.byte	0x03, 0x19
        /*0066*/ 	.short	0x001c


	//----- nvinfo : EIATTR_PARAM_CBANK
	.align		4
        /*0068*/ 	.byte	0x04, 0x0a
        /*006a*/ 	.short	(.L_16163 - .L_16162)
	.align		4
.L_16162:
        /*006c*/ 	.word	index@(.nv.constant0._Z10add_kernelILx366EEvPfS0_S0_i)
        /*0070*/ 	.short	0x0380
        /*0072*/ 	.short	0x001c


	//----- nvinfo : EIATTR_SW_WAR
	.align		4
.L_16163:
        /*0074*/ 	.byte	0x04, 0x36
        /*0076*/ 	.short	(.L_16165 - .L_16164)
.L_16164:
        /*0078*/ 	.word	0x00000008
.L_16165:


//--------------------- .nv.info._Z10add_kernelILx365EEvPfS0_S0_i --------------------------
	.section	.nv.info._Z10add_kernelILx365EEvPfS0_S0_i,"",@"SHT_CUDA_INFO"
	.sectionflags	@""
	.align	4


	//----- nvinfo : EIATTR_CUDA_API_VERSION
	.align		4
        /*0000*/ 	.byte	0x04, 0x37
        /*0002*/ 	.short	(.L_16167 - .L_16166)
.L_16166:
        /*0004*/ 	.word	0x00000082


	//----- nvinfo : EIATTR_KPARAM_INFO
	.align		4
.L_16167:
        /*0008*/ 	.byte	0x04, 0x17
        /*000a*/ 	.short	(.L_16169 - .L_16168)
.L_16168:
        /*000c*/ 	.word	0x00000000
        /*0010*/ 	.short	0x0003
        /*0012*/ 	.short	0x0018
        /*0014*/ 	.byte	0x00, 0xf0, 0x11, 0x00


	//----- nvinfo : EIATTR_KPARAM_INFO
	.align		4
.L_16169:
        /*0018*/ 	.byte	0x04, 0x17
        /*001a*/ 	.short	(.L_16171 - .L_16170)
.L_16170:
        /*001c*/ 	.word	0x00000000
        /*0020*/ 	.short	0x0002
        /*0022*/ 	.short	0x0010
        /*0024*/ 	.byte	0x00, 0xf5, 0x21, 0x00


	//----- nvinfo : EIATTR_KPARAM_INFO
	.align		4
.L_16171:
        /*0028*/ 	.byte	0x04, 0x17
        /*002a*/ 	.short	(.L_16173 - .L_16172)
.L_16172:
        /*002c*/ 	.word	0x00000000
        /*0030*/ 	.short	0x0001
        /*0032*/ 	.short	0x0008
        /*0034*/ 	.byte	0x00, 0xf5, 0x21, 0x00


	//----- nvinfo : EIATTR_KPARAM_INFO
	.align		4
.L_16173:
        /*0038*/ 	.byte	0x04, 0x17
        /*003a*/ 	.short	(.L_16175 - .L_16174)
.L_16174:
        /*003c*/ 	.word	0x00000000
        /*0040*/ 	.short	0x0000
        /*0042*/ 	.short	0x0000
        /*0044*/ 	.byte	0x00, 0xf5, 0x21, 0x00


	//----- nvinfo : EIATTR_SPARSE_MMA_MASK
	.align		4
.L_16175:
        /*0048*/ 	.byte	0x03, 0x50
        /*004a*/ 	.short	0x0000


	//----- nvinfo : EIATTR_MAXREG_COUNT
	.align		4
        /*004c*/ 	.byte	0x03, 0x1b
        /*004e*/ 	.short	0x00ff


	//----- nvinfo : EIATTR_MERCURY_ISA_VERSION
	.align		4
        /*0050*/ 	.byte	0x03, 0x5f
        /*0052*/ 	.short	0x0101


	//----- nvinfo : EIATTR_VRC_CTA_INIT_COUNT
	.align		4
        /*0054*/ 	.byte	0x02, 0x4a
	.zero		1
	.zero		1


	//----- nvinfo : EIATTR_EXIT_INSTR_OFFSETS
	.align		4
        /*0058*/ 	.byte	0x04, 0x1c
        /*005a*/ 	.short	(.L_16177 - .L_16176)


	//   ....[0]....
.L_16176:
        /*005c*/ 	.word	0x00000070


	//   ....[1]....
        /*0060*/ 	.word	0x00000130


	//----- nvinfo : EIATTR_CBANK_PARAM_SIZE
	.align		4
.L_16177:
        /*0064*/ 	.byte	0x03, 0x19
        /*0066*/ 	.short	0x001c


	//----- nvinfo : EIATTR_PARAM_CBANK
	.align		4
        /*0068*/ 	.byte	0x04, 0x0a
        /*006a*/ 	.short	(.L_16179 - .L_16178)
	.align		4
.L_16178:
        /*006c*/ 	.word	index@(.nv.constant0._Z10add_kernelILx365EEvPfS0_S0_i)
        /*0070*/ 	.short	0x0380
        /*0072*/ 	.short	0x001c


	//----- nvinfo : EIATTR_SW_WAR
	.align		4
.L_16179:
        /*0074*/ 	.byte	0x04, 0x36
        /*0076*/ 	.short	(.L_16181 - .L_16180)
.L_16180:
        /*0078*/ 	.word	0x00000008
.L_16181:


//--------------------- .nv.info._Z10add_kernelILx364EEvPfS0_S0_i --------------------------
	.section	.nv.info._Z10add_kernelILx364EEvPfS0_S0_i,"",@"SHT_CUDA_INFO"
	.sectionflags	@""
	.align	4


	//----- nvinfo : EIATTR_CUDA_API_VERSION
	.align		4
        /*0000*/ 	.byte	0x04, 0x37
        /*0002*/ 	.short	(.L_16183 - .L_16182)
.L_16182:
        /*0004*/ 	.word	0x00000082


	//----- nvinfo : EIATTR_KPARAM_INFO
	.align		4
.L_16183:
        /*0008*/ 	.byte	0x04, 0x17
        /*000a*/ 	.short	(.L_16185 - .L_16184)
.L_16184:
        /*000c*/ 	.word	0x00000000
        /*0010*/ 	.short	0x0003
        /*0012*/ 	.short	0x0018
        /*0014*/ 	.byte	0x00, 0xf0, 0x11, 0x00


	//----- nvinfo : EIATTR_KPARAM_INFO
	.align		4
.L_16185:
        /*0018*/ 	.byte	0x04, 0x17
        /*001a*/ 	.short	(.L_16187 - .L_16186)
.L_16186:
        /*001c*/ 	.word	0x00000000
        /*0020*/ 	.short	0x0002
        /*0022*/ 	.short	0x0010
        /*0024*/ 	.byte	0x00, 0xf5, 0x21, 0x00


	//----- nvinfo : EIATTR_KPARAM_INFO
	.align		4
.L_16187:
        /*0028*/ 	.byte	0x04, 0x17
        /*002a*/ 	.short	(.L_16189 - .L_16188)
.L_16188:
        /*002c*/ 	.word	0x00000000
        /*0030*/ 	.short	0x0001
        /*0032*/ 	.short	0x0008
        /*0034*/ 	.byte	0x00, 0xf5, 0x21, 0x00


	//----- nvinfo : EIATTR_KPARAM_INFO
	.align		4
.L_16189:
        /*0038*/ 	.byte	0x04, 0x17
        /*003a*/ 	.short	(.L_16191 - .L_16190)
.L_16190:
        /*003c*/ 	.word	0x00000000
        /*0040*/ 	.short	0x0000
        /*0042*/ 	.short	0x0000
        /*0044*/ 	.byte	0x00, 0xf5, 0x21, 0x00


	//----- nvinfo : EIATTR_SPARSE_MMA_MASK
	.align		4
.L_16191:
        /*0048*/ 	.byte	0x03, 0x50
        /*004a*/ 	.short	0x0000


	//----- nvinfo : EIATTR_MAXREG_COUNT
	.align		4
        /*004c*/ 	.byte	0x03, 0x1b
        /*004e*/ 	.short	0x00ff


	//----- nvinfo : EIATTR_MERCURY_ISA_VERSION
	.align		4
        /*0050*/ 	.byte	0x03, 0x5f
        /*0052*/ 	.short	0x0101


	//----- nvinfo : EIATTR_VRC_CTA_INIT_COUNT
	.align		4
        /*0054*/ 	.byte	0x02, 0x4a
	.zero		1
	.zero		1


	//----- nvinfo : EIATTR_EXIT_INSTR_OFFSETS
	.align		4
        /*0058*/ 	.byte	0x04, 0x1c
        /*005a*/ 	.short	(.L_16193 - .L_16192)


	//   ....[0]....
.L_16192:
        /*005c*/ 	.word	0x00000070


	//   ....[1]....
        /*0060*/ 	.word	0x00000130


	//----- nvinfo : EIATTR_CBANK_PARAM_SIZE
	.align		4
.L_16193:
        /*0064*/ 	.byte	0x03, 0x19
        /*0066*/ 	.short	0x001c


	//----- nvinfo : EIATTR_PARAM_CBANK
	.align		4
        /*0068*/ 	.byte	0x04, 0x0a
        /*006a*/ 	.short	(.L_16195 - .L_16194)
	.align		4
.L_16194:
        /*006c*/ 	.word	index@(.nv.constant0._Z10add_kernelILx364EEvPfS0_S0_i)
        /*0070*/ 	.short	0x0380
        /*0072*/ 	.short	0x001c


	//----- nvinfo : EIATTR_SW_WAR
	.align		4
.L_16195:
        /*0074*/ 	.byte	0x04, 0x36
        /*0076*/ 	.short	(.L_16197 - .L_16196)
.L_16196:
        /*0078*/ 	.word	0x00000008
.L_16197:


//--------------------- .nv.info._Z10add_kernelILx363EEvPfS0_S0_i --------------------------
	.section	.nv.info._Z10add_kernelILx363EEvPfS0_S0_i,"",@"SHT_CUDA_INFO"
	.sectionflags	@""
	.align	4


	//----- nvinfo : EIATTR_CUDA_API_VERSION
	.align		4
        /*0000*/ 	.byte	0x04, 0x37
        /*0002*/ 	.short	(.L_16199 - .L_16198)
.L_16198:
        /*0004*/ 	.word	0x00000082


	//----- nvinfo : EIATTR_KPARAM_INFO
	.align		4
.L_16199:
        /*0008*/ 	.byte	0x04, 0x17
        /*000a*/ 	.short	(.L_16201 - .L_16200)
.L_16200:
        /*000c*/ 	.word	0x00000000
        /*0010*/ 	.short	0x0003
        /*0012*/ 	.short	0x0018
        /*0014*/ 	.byte	0x00, 0xf0, 0x11, 0x00


	//----- nvinfo : EIATTR_KPARAM_INFO
	.align		4
.L_16201:
        /*0018*/ 	.byte	0x04, 0x17
        /*001a*/ 	.short	(.L_16203 - .L_16202)
.L_16202:
        /*001c*/ 	.word	0x00000000
        /*0020*/ 	.short	0x0002
        /*0022*/ 	.short	0x0010
        /*0024*/ 	.byte	0x00, 0xf5, 0x21, 0x00


	//----- nvinfo : EIATTR_KPARAM_INFO
	.align		4
.L_16203:
        /*0028*/ 	.byte	0x04, 0x17
        /*002a*/ 	.short	(.L_16205 - .L_16204)
.L_16204:
        /*002c*/ 	.word	0x00000000
        /*0030*/ 	.short	0x0001
        /*0032*/ 	.short	0x0008
        /*0034*/ 	.byte	0x00, 0xf5, 0x21, 0x00


	//----- nvinfo : EIATTR_KPARAM_INFO
	.align		4
.L_16205:
        /*0038*/ 	.byte	0x04, 0x17
        /*003a*/ 	.short	(.L_16207 - .L_16206)
.L_16206:
        /*003c*/ 	.word	0x00000000
        /*0040*/ 	.short	0x0000
        /*0042*/ 	.short	0x0000
        /*0044*/ 	.byte	0x00, 0xf5, 0x21, 0x00


	//----- nvinfo : EIATTR_SPARSE_MMA_MASK
	.align		4
.L_16207:
        /*0048*/ 	.byte	0x03, 0x50
        /*004a*/ 	.short	0x0000


	//----- nvinfo : EIATTR_MAXREG_COUNT
	.align		4
        /*004c*/ 	.byte	0x03, 0x1b
        /*004e*/ 	.short	0x00ff


	//----- nvinfo : EIATTR_MERCURY_ISA_VERSION
	.align		4
        /*0050*/ 	.byte	0x03, 0x5f
        /*0052*/ 	.short	0x0101


	//----- nvinfo : EIATTR_VRC_CTA_INIT_COUNT
	.align		4
        /*0054*/ 	.byte	0x02, 0x4a
	.zero		1
	.zero		1


	//----- nvinfo : EIATTR_EXIT_INSTR_OFFSETS
	.align		4
        /*0058*/ 	.byte	0x04, 0x1c
        /*005a*/ 	.short	(.L_16209 - .L_16208)


	//   ....[0]....
.L_16208:
        /*005c*/ 	.word	0x00000070


	//   ....[1]....
        /*0060*/ 	.word	0x00000130


	//----- nvinfo : EIATTR_CBANK_PARAM_SIZE
	.align		4
.L_16209:
        /*0064*/ 	.byte	0x03, 0x19
        /*0066*/ 	.short	0x001c


	//----- nvinfo : EIATTR_PARAM_CBANK
	.align		4
        /*0068*/ 	.byte	0x04, 0x0a
        /*006a*/ 	.short	(.L_16211 - .L_16210)
	.align		4
.L_16210:
        /*006c*/ 	.word	index@(.nv.constant0._Z10add_kernelILx363EEvPfS0_S0_i)
        /*0070*/ 	.short	0x0380
        /*0072*/ 	.short	0x001c


	//----- nvinfo : EIATTR_SW_WAR
	.align		4
.L_16211:
        /*0074*/ 	.byte	0x04, 0x36
        /*0076*/ 	.short	(.L_16213 - .L_16212)
.L_16212:
        /*0078*/ 	.word	0x00000008
.L_16213:


//--------------------- .nv.info._Z10add_kernelILx362EEvPfS0_S0_i --------------------------
	.section	.nv.info._Z10add_kernelILx362EEvPfS0_S0_i,"",@"SHT_CUDA_INFO"
	.sectionflags	@""
	.align	4


	//----- nvinfo : EIATTR_CUDA_API_VERSION
	.align		4
        /*0000*/ 	.byte	0x04, 0x37
        /*0002*/ 	.short	(.L_16215 - .L_16214)
.L_16214:
        /*0004*/ 	.word	0x00000082


	//----- nvinfo : EIATTR_KPARAM_INFO
	.align		4
.L_16215:
        /*0008*/ 	.byte	0x04, 0x17
        /*000a*/ 	.short	(.L_16217 - .L_16216)
.L_16216:
        /*000c*/ 	.word	0x00000000
        /*0010*/ 	.short	0x0003
        /*0012*/ 	.short	0x0018
        /*0014*/ 	.byte	0x00, 0xf0, 0x11, 0x00


	//----- nvinfo : EIATTR_KPARAM_INFO
	.align		4
.L_16217:
        /*0018*/ 	.byte	0x04, 0x17
        /*001a*/ 	.short	(.L_16219 - .L_16218)
.L_16218:
        /*001c*/ 	.word	0x00000000
        /*0020*/ 	.short	0x0002
        /*0022*/ 	.short	0x0010
        /*0024*/ 	.byte	0x00, 0xf5, 0x21, 0x00


	//----- nvinfo : EIATTR_KPARAM_INFO
	.align		4
.L_16219:
        /*0028*/ 	.byte	0x04, 0x17
        /*002a*/ 	.short	(.L_16221 - .L_16220)
.L_16220:
        /*002c*/ 	.word	0x00000000
        /*0030*/ 	.short	0x0001
        /*0032*/ 	.short	0x0008
        /*0034*/ 	.byte	0x00, 0xf5, 0x21, 0x00


	//----- nvinfo : EIATTR_KPARAM_INFO
	.align		4
.L_16221:
        /*0038*/ 	.byte	0x04, 0x17
        /*003a*/ 	.short	(.L_16223 - .L_16222)
.L_16222:
        /*003c*/ 	.word	0x00000000
        /*0040*/ 	.short	0x0000
        /*0042*/ 	.short	0x0000
        /*0044*/ 	.byte	0x00, 0xf5, 0x21, 0x00


	//----- nvinfo : EIATTR_SPARSE_MMA_MASK
	.align		4
.L_16223:
        /*0048*/ 	.byte	0x03, 0x50
        /*004a*/ 	.short	0x0000


	//----- nvinfo : EIATTR_MAXREG_COUNT
	.align		4
        /*004c*/ 	.byte	0x03, 0x1b
        /*004e*/ 	.short	0x00ff


	//----- nvinfo : EIATTR_MERCURY_ISA_VERSION
	.align		4
        /*0050*/ 	.byte	0x03, 0x5f
        /*0052*/ 	.short	0x0101


	//----- nvinfo : EIATTR_VRC_CTA_INIT_COUNT
	.align		4
        /*0054*/ 	.byte	0x02, 0x4a
	.zero		1
	.zero		1


	//----- nvinfo : EIATTR_EXIT_INSTR_OFFSETS
	.align		4
        /*0058*/ 	.byte	0x04, 0x1c
        /*005a*/ 	.short	(.L_16225 - .L_16224)


	//   ....[0]....
.L_16224:
        /*005c*/ 	.word	0x00000070


	//   ....[1]....
        /*0060*/ 	.word	0x00000130


	//----- nvinfo : EIATTR_CBANK_PARAM_SIZE
	.align		4
.L_16225:
        /*0064*/ 	.byte	0x03, 0x19
        /*0066*/ 	.short	0x001c


	//----- nvinfo : EIATTR_PARAM_CBANK
	.align		4
        /*0068*/ 	.byte	0x04, 0x0a
        /*006a*/ 	.short	(.L_16227 - .L_16226)
	.align		4
.L_16226:
        /*006c*/ 	.word	index@(.nv.constant0._Z10add_kernelILx362EEvPfS0_S0_i)
        /*0070*/ 	.short	0x0380
        /*0072*/ 	.short	0x001c


	//----- nvinfo : EIATTR_SW_WAR
	.align		4
.L_16227:
        /*0074*/ 	.byte	0x04, 0x36
        /*0076*/ 	.short	(.L_16229 - .L_16228)
.L_16228:
        /*0078*/ 	.word	0x00000008
.L_16229:


//--------------------- .nv.info._Z10add_kernelILx361EEvPfS0_S0_i --------------------------
	.section	.nv.info._Z10add_kernelILx361EEvPfS0_S0_i,"",@"SHT_CUDA_INFO"
	.sectionflags	@""
	.align	4


	//----- nvinfo : EIATTR_CUDA_API_VERSION
	.align		4
        /*0000*/ 	.byte	0x04, 0x37
        /*0002*/ 	.short	(.L_16231 - .L_16230)
.L_16230:
        /*0004*/ 	.word	0x00000082


	//----- nvinfo : EIATTR_KPARAM_INFO
	.align		4
.L_16231:
        /*0008*/ 	.byte	0x04, 0x17
        /*000a*/ 	.short	(.L_16233 - .L_16232)
.L_16232:
        /*000c*/ 	.word	0x00000000
        /*0010*/ 	.short	0x0003
        /*0012*/ 	.short	0x0018
        /*0014*/ 	.byte	0x00, 0xf0, 0x11, 0x00


	//----- nvinfo : EIATTR_KPARAM_INFO
	.align		4
.L_16233:
        /*0018*/ 	.byte	0x04, 0x17
        /*001a*/ 	.short	(.L_16235 - .L_16234)
.L_16234:
        /*001c*/ 	.word	0x00000000
        /*0020*/ 	.short	0x0002
        /*0022*/ 	.short	0x0010
        /*0024*/ 	.byte	0x00, 0xf5, 0x21, 0x00


	//----- nvinfo : EIATTR_KPARAM_INFO
	.align		4
.L_16235:
        /*0028*/ 	.byte	0x04, 0x17
        /*002a*/ 	.short	(.L_16237 - .L_16236)
.L_16236:
        /*002c*/ 	.word	0x00000000
        /*0030*/ 	.short	0x0001
        /*0032*/ 	.short	0x0008
        /*0034*/ 	.byte	0x00, 0xf5, 0x21, 0x00


	//----- nvinfo : EIATTR_KPARAM_INFO
	.align		4
.L_16237:
        /*0038*/ 	.byte	0x04, 0x17
        /*003a*/ 	.short	(.L_16239 - .L_16238)
.L_16238:
        /*003c*/ 	.word	0x00000000
        /*0040*/ 	.short	0x0000
        /*0042*/ 	.short	0x0000
        /*0044*/ 	.byte	0x00, 0xf5, 0x21, 0x00


	//----- nvinfo : EIATTR_SPARSE_MMA_MASK
	.align		4
.L_16239:
        /*0048*/ 	.byte	0x03, 0x50
        /*004a*/ 	.short	0x0000


	//----- nvinfo : EIATTR_MAXREG_COUNT
	.align		4
        /*004c*/ 	.byte	0x03, 0x1b
        /*004e*/ 	.short	0x00ff


	//----- nvinfo : EIATTR_MERCURY_ISA_VERSION
	.align		4
        /*0050*/ 	.byte	0x03, 0x5f
        /*0052*/ 	.short	0x0101


	//----- nvinfo : EIATTR_VRC_CTA_INIT_COUNT
	.align		4
        /*0054*/ 	.byte	0x02, 0x4a
	.zero		1
	.zero		1


	//----- nvinfo : EIATTR_EXIT_INSTR_OFFSETS
	.align		4
        /*0058*/ 	.byte	0x04, 0x1c
        /*005a*/ 	.short	(.L_16241 - .L_16240)


	//   ....[0]....
.L_16240:
        /*005c*/ 	.word	0x00000070


	//   ....[1]....
        /*0060*/ 	.word	0x00000130


	//----- nvinfo : EIATTR_CBANK_PARAM_SIZE
	.align		4
.L_16241:
        /*0064*/ 	.byte	0x03, 0x19
        /*0066*/ 	.short	0x001c


	//----- nvinfo : EIATTR_PARAM_CBANK
	.align		4
        /*0068*/ 	.byte	0x04, 0x0a
        /*006a*/ 	.short	(.L_16243 - .L_16242)
	.align		4
.L_16242:
        /*006c*/ 	.word	index@(.nv.constant0._Z10add_kernelILx361EEvPfS0_S0_i)
        /*0070*/ 	.short	0x0380
        /*0072*/ 	.short	0x001c


	//----- nvinfo : EIATTR_SW_WAR
	.align		4
.L_16243:
        /*0074*/ 	.byte	0x04, 0x36
        /*0076*/ 	.short	(.L_16245 - .L_16244)
.L_16244:
        /*0078*/ 	.word	0x00000008
.L_16245:


//--------------------- .nv.info._Z10add_kernelILx360EEvPfS0_S0_i --------------------------
	.section	.nv.info._Z10add_kernelILx360EEvPfS0_S0_i,"",@"SHT_CUDA_INFO"
	.sectionflags	@""
	.align	4


	//----- nvinfo : EIATTR_CUDA_API_VERSION
	.align		4
        /*0000*/ 	.byte	0x04, 0x37
        /*0002*/ 	.short	(.L_16247 - .L_16246)
.L_16246:
        /*0004*/ 	.word	0x00000082


	//----- nvinfo : EIATTR_KPARAM_INFO
	.align		4
.L_16247:
        /*0008*/ 	.byte	0x04, 0x17
        /*000a*/ 	.short	(.L_16249 - .L_16248)
.L_16248:
        /*000c*/ 	.word	0x00000000
        /*0010*/ 	.short	0x0003
        /*0012*/ 	.short	0x0018
        /*0014*/ 	.byte	0x00, 0xf0, 0x11, 0x00


	//----- nvinfo : EIATTR_KPARAM_INFO
	.align		4
.L_16249:
        /*0018*/ 	.byte	0x04, 0x17
        /*001a*/ 	.short	(.L_16251 - .L_16250)
.L_16250:
        /*001c*/ 	.word	0x00000000
        /*0020*/ 	.short	0x0002
        /*0022*/ 	.short	0x0010
        /*0024*/ 	.byte	0x00, 0xf5, 0x21, 0x00


	//----- nvinfo : EIATTR_KPARAM_INFO
	.align		4
.L_16251:
        /*0028*/ 	.byte	0x04, 0x17
        /*002a*/ 	.short	(.L_16253 - .L_16252)
.L_16252:
        /*002c*/ 	.word	0x00000000
        /*0030*/ 	.short	0x0001
        /*0032*/ 	.short	0x0008
        /*0034*/ 	.byte	0x00, 0xf5, 0x21, 0x00


	//----- nvinfo : EIATTR_KPARAM_INFO
	.align		4
.L_16253:
        /*0038*/ 	.byte	0x04, 0x17
        /*003a*/ 	.short	(.L_16255 - .L_16254)
.L_16254:
        /*003c*/ 	.word	0x00000000
        /*0040*/ 	.short	0x0000
        /*0042*/ 	.short	0x0000
        /*0044*/ 	.byte	0x00, 0xf5, 0x21, 0x00


	//----- nvinfo : EIATTR_SPARSE_MMA_MASK
	.align		4
.L_16255:
        /*0048*/ 	.byte	0x03, 0x50
        /*004a*/ 	.short	0x0000


	//----- nvinfo : EIATTR_MAXREG_COUNT
	.align		4
        /*004c*/ 	.byte	0x03, 0x1b
        /*004e*/ 	.short	0x00ff


	//----- nvinfo : EIATTR_MERCURY_ISA_VERSION
	.align		4
        /*0050*/ 	.byte	0x03, 0x5f
        /*0052*/ 	.short	0x0101


	//----- nvinfo : EIATTR_VRC_CTA_INIT_COUNT
	.align		4
        /*0054*/ 	.byte	0x02, 0x4a
	.zero		1
	.zero		1


	//----- nvinfo : EIATTR_EXIT_INSTR_OFFSETS
	.align		4
        /*0058*/ 	.byte	0x04, 0x1c
        /*005a*/ 	.short	(.L_16257 - .L_16256)


	//   ....[0]....
.L_16256:
        /*005c*/ 	.word	0x00000070


	//   ....[1]....
        /*0060*/ 	.word	0x00000130


	//----- nvinfo : EIATTR_CBANK_PARAM_SIZE
	.align		4
.L_16257:
        /*0064*/ 	.byte	0x03, 0x19
        /*0066*/ 	.short	0x001c


	//----- nvinfo : EIATTR_PARAM_CBANK
	.align		4
        /*0068*/ 	.byte	0x04, 0x0a
        /*006a*/ 	.short	(.L_16259 - .L_16258)
	.align		4
.L_16258:
        /*006c*/ 	.word	index@(.nv.constant0._Z10add_kernelILx360EEvPfS0_S0_i)
        /*0070*/ 	.short	0x0380
        /*0072*/ 	.short	0x001c


	//----- nvinfo : EIATTR_SW_WAR
	.align		4
.L_16259:
        /*0074*/ 	.byte	0x04, 0x36
        /*0076*/ 	.short	(.L_16261 - .L_16260)
.L_16260:
        /*0078*/ 	.word	0x00000008
.L_16261:


//--------------------- .nv.info._Z10add_kernelILx359EEvPfS0_S0_i --------------------------
	.section	.nv.info._Z10add_kernelILx359EEvPfS0_S0_i,"",@"SHT_CUDA_INFO"
	.sectionflags	@""
	.align	4


	//----- nvinfo : EIATTR_CUDA_API_VERSION
	.align		4
        /*0000*/ 	.byte	0x04, 0x37
        /*0002*/ 	.short	(.L_16263 - .L_16262)
.L_16262:
        /*0004*/ 	.word	0x00000082


	//----- nvinfo : EIATTR_KPARAM_INFO
	.align		4
.L_16263:
        /*0008*/ 	.byte	0x04, 0x17
        /*000a*/ 	.short	(.L_16265 - .L_16264)
.L_16264:
        /*000c*/ 	.word	0x00000000
        /*0010*/ 	.short	0x0003
        /*0012*/ 	.short	0x0018
        /*0014*/ 	.byte	0x00, 0xf0, 0x11, 0x00


	//----- nvinfo : EIATTR_KPARAM_INFO
	.align		4
.L_16265:
        /*0018*/ 	.byte	0x04, 0x17
        /*001a*/ 	.short	(.L_16267 - .L_16266)
.L_16266:
        /*001c*/ 	.word	0x00000000
        /*0020*/ 	.short	0x0002
        /*0022*/ 	.short	0x0010
        /*0024*/ 	.byte	0x00, 0xf5, 0x21, 0x00


	//----- nvinfo : EIATTR_KPARAM_INFO
	.align		4
.L_16267:
        /*0028*/ 	.byte	0x04, 0x17
        /*002a*/ 	.short	(.L_16269 - .L_16268)
.L_16268:
        /*002c*/ 	.word	0x00000000
        /*0030*/ 	.short	0x0001
        /*0032*/ 	.short	0x0008
        /*0034*/ 	.byte	0x00, 0xf5, 0x21, 0x00


	//----- nvinfo : EIATTR_KPARAM_INFO
	.align		4
.L_16269:
        /*0038*/ 	.byte	0x04, 0x17
        /*003a*/ 	.short	(.L_16271 - .L_16270)
.L_16270:
        /*003c*/ 	.word	0x00000000
        /*0040*/ 	.short	0x0000
        /*0042*/ 	.short	0x0000
        /*0044*/ 	.byte	0x00, 0xf5, 0x21, 0x00


	//----- nvinfo : EIATTR_SPARSE_MMA_MASK
	.align		4
.L_16271:
        /*0048*/ 	.byte	0x03, 0x50
        /*004a*/ 	.short	0x0000


	//----- nvinfo : EIATTR_MAXREG_COUNT
	.align		4
        /*004c*/ 	.byte	0x03, 0x1b
        /*004e*/ 	.short	0x00ff


	//----- nvinfo : EIATTR_MERCURY_ISA_VERSION
	.align		4
        /*0050*/ 	.byte	0x03, 0x5f
        /*0052*/ 	.short	0x0101


	//----- nvinfo : EIATTR_VRC_CTA_INIT_COUNT
	.align		4
        /*0054*/ 	.byte	0x02, 0x4a
	.zero		1
	.zero		1


	//----- nvinfo : EIATTR_EXIT_INSTR_OFFSETS
	.align		4
        /*0058*/ 	.byte	0x04, 0x1c
        /*005a*/ 	.short	(.L_16273 - .L_16272)


	//   ....[0]....
.L_16272:
        /*005c*/ 	.word	0x00000070


	//   ....[1]....
        /*0060*/ 	.word	0x00000130


	//----- nvinfo : EIATTR_CBANK_PARAM_SIZE
	.align		4
.L_16273:
        /*0064*/ 	.byte	0x03, 0x19
        /*0066*/ 	.short	0x001c


	//----- nvinfo : EIATTR_PARAM_CBANK
	.align		4
        /*0068*/ 	.byte	0x04, 0x0a
        /*006a*/ 	.short	(.L_16275 - .L_16274)
	.align		4
.L_16274:
        /*006c*/ 	.word	index@(.nv.constant0._Z10add_kernelILx359EEvPfS0_S0_i)
        /*0070*/ 	.short	0x0380
        /*0072*/ 	.short	0x001c


	//----- nvinfo : EIATTR_SW_WAR
	.align		4
.L_16275:
        /*0074*/ 	.byte	0x04, 0x36
        /*0076*/ 	.short	(.L_16277 - .L_16276)
.L_16276:
        /*0078*/ 	.word	0x00000008
.L_16277:


//--------------------- .nv.info._Z10add_kernelILx358EEvPfS0_S0_i --------------------------
	.section	.nv.info._Z10add_kernelILx358EEvPfS0_S0_i,"",@"SHT_CUDA_INFO"
	.sectionflags	@""
	.align	4


	//----- nvinfo : EIATTR_CUDA_API_VERSION
	.align		4
        /*0000*/ 	.byte	0x04, 0x37
        /*0002*/ 	.short	(.L_16279 - .L_16278)
.L_16278:
        /*0004*/ 	.word	0x00000082


	//----- nvinfo : EIATTR_KPARAM_INFO
	.align		4
.L_16279:
        /*0008*/ 	.byte	0x04, 0x17
        /*000a*/ 	.short	(.L_16281 - .L_16280)
.L_16280:
        /*000c*/ 	.word	0x00000000
        /*0010*/ 	.short	0x0003
        /*0012*/ 	.short	0x0018
        /*0014*/ 	.byte	0x00, 0xf0, 0x11, 0x00


	//----- nvinfo : EIATTR_KPARAM_INFO
	.align		4
.L_16281:
        /*0018*/ 	.byte	0x04, 0x17
        /*001a*/ 	.short	(.L_16283 - .L_16282)
.L_16282:
        /*001c*/ 	.word	0x00000000
        /*0020*/ 	.short	0x0002
        /*0022*/ 	.short	0x0010
        /*0024*/ 	.byte	0x00, 0xf5, 0x21, 0x00


	//----- nvinfo : EIATTR_KPARAM_INFO
	.align		4
.L_16283:
        /*0028*/ 	.byte	0x04, 0x17
        /*002a*/ 	.short	(.L_16285 - .L_16284)
.L_16284:
        /*002c*/ 	.word	0x00000000
        /*0030*/ 	.short	0x0001
        /*0032*/ 	.short	0x0008
        /*0034*/ 	.byte	0x00, 0xf5, 0x21, 0x00


	//----- nvinfo : EIATTR_KPARAM_INFO
	.align		4
.L_16285:
        /*0038*/ 	.byte	0x04, 0x17
        /*003a*/ 	.short	(.L_16287 - .L_16286)
.L_16286:
        /*003c*/ 	.word	0x00000000
        /*0040*/ 	.short	0x0000
        /*0042*/ 	.short	0x0000
        /*0044*/ 	.byte	0x00, 0xf5, 0x21, 0x00


	//----- nvinfo : EIATTR_SPARSE_MMA_MASK
	.align		4
.L_16287:
        /*0048*/ 	.byte	0x03, 0x50
        /*004a*/ 	.short	0x0000


	//----- nvinfo : EIATTR_MAXREG_COUNT
	.align		4
        /*004c*/ 	.byte	0x03, 0x1b
        /*004e*/ 	.short	0x00ff


	//----- nvinfo : EIATTR_MERCURY_ISA_VERSION
	.align		4
        /*0050*/ 	.byte	0x03, 0x5f
        /*0052*/ 	.short	0x0101


	//----- nvinfo : EIATTR_VRC_CTA_INIT_COUNT
	.align		4
        /*0054*/ 	.byte	0x02, 0x4a
	.zero		1
	.zero		1


	//----- nvinfo : EIATTR_EXIT_INSTR_OFFSETS
	.align		4
        /*0058*/ 	.byte	0x04, 0x1c
        /*005a*/ 	.short	(.L_16289 - .L_16288)


	//   ....[0]....
.L_16288:
        /*005c*/ 	.word	0x00000070


	//   ....[1]....
        /*0060*/ 	.word	0x00000130


	//----- nvinfo : EIATTR_CBANK_PARAM_SIZE
	.align		4
.L_16289:
        /*0064*/ 	.byte	0x03, 0x19
        /*0066*/ 	.short	0x001c


	//----- nvinfo : EIATTR_PARAM_CBANK
	.align		4
        /*0068*/ 	.byte	0x04, 0x0a
        /*006a*/ 	.short	(.L_16291 - .L_16290)
	.align		4
.L_16290:
        /*006c*/ 	.word	index@(.nv.constant0._Z10add_kernelILx358EEvPfS0_S0_i)
        /*0070*/ 	.short	0x0380
        /*0072*/ 	.short	0x001c


	//----- nvinfo : EIATTR_SW_WAR
	.align		4
.L_16291:
        /*0074*/ 	.byte	0x04, 0x36
        /*0076*/ 	.short	(.L_16293 - .L_16292)
.L_16292:
        /*0078*/ 	.word	0x00000008
.L_16293:


//--------------------- .nv.info._Z10add_kernelILx357EEvPfS0_S0_i --------------------------
	.section	.nv.info._Z10add_kernelILx357EEvPfS0_S0_i,"",@"SHT_CUDA_INFO"
	.sectionflags	@""
	.align	4


	//----- nvinfo : EIATTR_CUDA_API_VERSION
	.align		4
        /*0000*/ 	.byte	0x04, 0x37
        /*0002*/ 	.short	(.L_16295 - .L_16294)
.L_16294:
        /*0004*/ 	.word	0x00000082


	//----- nvinfo : EIATTR_KPARAM_INFO
	.align		4
.L_16295:
        /*0008*/ 	.byte	0x04, 0x17
        /*000a*/ 	.short	(.L_16297 - .L_16296)
.L_16296:
        /*000c*/ 	.word	0x00000000
        /*0010*/ 	.short	0x0003
        /*0012*/ 	.short	0x0018
        /*0014*/ 	.byte	0x00, 0xf0, 0x11, 0x00


	//----- nvinfo : EIATTR_KPARAM_INFO
	.align		4
.L_16297:
        /*0018*/ 	.byte	0x04, 0x17
        /*001a*/ 	.short	(.L_16299 - .L_16298)
.L_16298:
        /*001c*/ 	.word	0x00000000
        /*0020*/ 	.short	0x0002
        /*0022*/ 	.short	0x0010
        /*0024*/ 	.byte	0x00, 0xf5, 0x21, 0x00


	//----- nvinfo : EIATTR_KPARAM_INFO
	.align		4
.L_16299:
        /*0028*/ 	.byte	0x04, 0x17
        /*002a*/ 	.short	(.L_16301 - .L_16300)
.L_16300:
        /*002c*/ 	.word	0x00000000
        /*0030*/ 	.short	0x0001
        /*0032*/ 	.short	0x0008
        /*0034*/ 	.byte	0x00, 0xf5, 0x21, 0x00


	//----- nvinfo : EIATTR_KPARAM_INFO
	.align		4
.L_16301:
        /*0038*/ 	.byte	0x04, 0x17
        /*003a*/ 	.short	(.L_16303 - .L_16302)
.L_16302:
        /*003c*/ 	.word	0x00000000
        /*0040*/ 	.short	0x0000
        /*0042*/ 	.short	0x0000
        /*0044*/ 	.byte	0x00, 0xf5, 0x21, 0x00


	//----- nvinfo : EIATTR_SPARSE_MMA_MASK
	.align		4
.L_16303:
        /*0048*/ 	.byte	0x03, 0x50
        /*004a*/ 	.short	0x0000


	//----- nvinfo : EIATTR_MAXREG_COUNT
	.align		4
        /*004c*/ 	.byte	0x03, 0x1b
        /*004e*/ 	.short	0x00ff


	//----- nvinfo : EIATTR_MERCURY_ISA_VERSION
	.align		4
        /*0050*/ 	.byte	0x03, 0x5f
        /*0052*/ 	.short	0x0101


	//----- nvinfo : EIATTR_VRC_CTA_INIT_COUNT
	.align		4
        /*0054*/ 	.byte	0x02, 0x4a
	.zero		1
	.zero		1


	//----- nvinfo : EIATTR_EXIT_INSTR_OFFSETS
	.align		4
        /*0058*/ 	.byte	0x04, 0x1c
        /*005a*/ 	.short	(.L_16305 - .L_16304)


	//   ....[0]....
.L_16304:
        /*005c*/ 	.word	0x00000070


	//   ....[1]....
        /*0060*/ 	.word	0x00000130


	//----- nvinfo : EIATTR_CBANK_PARAM_SIZE
	.align		4
.L_16305:
        /*0064*/ 	.byte	0x03, 0x19
        /*0066*/ 	.short	0x001c


	//----- nvinfo : EIATTR_PARAM_CBANK
	.align		4
        /*0068*/ 	.byte	0x04, 0x0a
        /*006a*/ 	.short	(.L_16307 - .L_16306)
	.align		4
.L_16306:
        /*006c*/ 	.word	index@(.nv.constant0._Z10add_kernelILx357EEvPfS0_S0_i)
        /*0070*/ 	.short	0x0380
        /*0072*/ 	.short	0x001c


	//----- nvinfo : EIATTR_SW_WAR
	.align		4
.L_16307:
        /*0074*/ 	.byte	0x04, 0x36
        /*0076*/ 	.short	(.L_16309 - .L_16308)
.L_16308:
        /*0078*/ 	.word	0x00000008
.L_16309:


//--------------------- .nv.info._Z10add_kernelILx356EEvPfS0_S0_i --------------------------
	.section	.nv.info._Z10add_kernelILx356EEvPfS0_S0_i,"",@"SHT_CUDA_INFO"
	.sectionflags	@""
	.align	4


	//----- nvinfo : EIATTR_CUDA_API_VERSION
	.align		4
        /*0000*/ 	.byte	0x04, 0x37
        /*0002*/ 	.short	(.L_16311 - .L_16310)
.L_16310:
        /*0004*/ 	.word	0x00000082


	//----- nvinfo : EIATTR_KPARAM_INFO
	.align		4
.L_16311:
        /*0008*/ 	.byte	0x04, 0x17
        /*000a*/ 	.short	(.L_16313 - .L_16312)
.L_16312:
        /*000c*/ 	.word	0x00000000
        /*0010*/ 	.short	0x0003
        /*0012*/ 	.short	0x0018
        /*0014*/ 	.byte	0x00, 0xf0, 0x11, 0x00


	//----- nvinfo : EIATTR_KPARAM_INFO
	.align		4
.L_16313:
        /*0018*/ 	.byte	0x04, 0x17
        /*001a*/ 	.short	(.L_16315 - .L_16314)
.L_16314:
        /*001c*/ 	.word	0x00000000
        /*0020*/ 	.short	0x0002
        /*0022*/ 	.short	0x0010
        /*0024*/ 	.byte	0x00, 0xf5, 0x21, 0x00


	//----- nvinfo : EIATTR_KPARAM_INFO
	.align		4
.L_16315:
        /*0028*/ 	.byte	0x04, 0x17
        /*002a*/ 	.short	(.L_16317 - .L_16316)
.L_16316:
        /*002c*/ 	.word	0x00000000
        /*0030*/ 	.short	0x0001
        /*0032*/ 	.short	0x0008
        /*0034*/ 	.byte	0x00, 0xf5, 0x21, 0x00


	//----- nvinfo : EIATTR_KPARAM_INFO
	.align		4
.L_16317:
        /*0038*/ 	.byte	0x04, 0x17
        /*003a*/ 	.short	(.L_16319 - .L_16318)
.L_16318:
        /*003c*/ 	.word	0x00000000
        /*0040*/ 	.short	0x0000
        /*0042*/ 	.short	0x0000
        /*0044*/ 	.byte	0x00, 0xf5, 0x21, 0x00


	//----- nvinfo : EIATTR_SPARSE_MMA_MASK
	.align		4
.L_16319:
        /*0048*/ 	.byte	0x03, 0x50
        /*004a*/ 	.short	0x0000


	//----- nvinfo : EIATTR_MAXREG_COUNT
	.align		4
        /*004c*/ 	.byte	0x03, 0x1b
        /*004e*/ 	.short	0x00ff


	//----- nvinfo : EIATTR_MERCURY_ISA_VERSION
	.align		4
        /*0050*/ 	.byte	0x03, 0x5f
        /*0052*/ 	.short	0x0101


	//----- nvinfo : EIATTR_VRC_CTA_INIT_COUNT
	.align		4
        /*0054*/ 	.byte	0x02, 0x4a
	.zero		1
	.zero		1


	//----- nvinfo : EIATTR_EXIT_INSTR_OFFSETS
	.align		4
        /*0058*/ 	.byte	0x04, 0x1c
        /*005a*/ 	.short	(.L_16321 - .L_16320)


	//   ....[0]....
.L_16320:
        /*005c*/ 	.word	0x00000070


	//   ....[1]....
        /*0060*/ 	.word	0x00000130


	//----- nvinfo : EIATTR_CBANK_PARAM_SIZE
	.align		4
.L_16321:
        /*0064*/ 	.byte	0x03, 0x19
        /*0066*/ 	.short	0x001c


	//----- nvinfo : EIATTR_PARAM_CBANK
	.align		4
        /*0068*/ 	.byte	0x04, 0x0a
        /*006a*/ 	.short	(.L_16323 - .L_16322)
	.align		4
.L_16322:
        /*006c*/ 	.word	index@(.nv.constant0._Z10add_kernelILx356EEvPfS0_S0_i)
        /*0070*/ 	.short	0x0380
        /*0072*/ 	.short	0x001c


	//----- nvinfo : EIATTR_SW_WAR
	.align		4
.L_16323:
        /*0074*/ 	.byte	0x04, 0x36
        /*0076*/ 	.short	(.L_16325 - .L_16324)
.L_16324:
        /*0078*/ 	.word	0x00000008
.L_16325:


//--------------------- .nv.info._Z10add_kernelILx355EEvPfS0_S0_i --------------------------
	.section	.nv.info._Z10add_kernelILx355EEvPfS0_S0_i,"",@"SHT_CUDA_INFO"
	.sectionflags	@""
	.align	4


	//----- nvinfo : EIATTR_CUDA_API_VERSION
	.align		4
        /*0000*/ 	.byte	0x04, 0x37
        /*0002*/ 	.short	(.L_16327 - .L_16326)
.L_16326:
        /*0004*/ 	.word	0x00000082


	//----- nvinfo : EIATTR_KPARAM_INFO
	.align		4
.L_16327:
        /*0008*/ 	.byte	0x04, 0x17
        /*000a*/ 	.short	(.L_16329 - .L_16328)
.L_16328:
        /*000c*/ 	.word	0x00000000
        /*0010*/ 	.short	0x0003
        /*0012*/ 	.short	0x0018
        /*0014*/ 	.byte	0x00, 0xf0, 0x11, 0x00


	//----- nvinfo : EIATTR_KPARAM_INFO
	.align		4
.L_16329:
        /*0018*/ 	.byte	0x04, 0x17
        /*001a*/ 	.short	(.L_16331 - .L_16330)
.L_16330:
        /*001c*/ 	.word	0x00000000
        /*0020*/ 	.short	0x0002
        /*0022*/ 	.short	0x0010
        /*0024*/ 	.byte	0x00, 0xf5, 0x21, 0x00


	//----- nvinfo : EIATTR_KPARAM_INFO
	.align		4
.L_16331:
        /*0028*/ 	.byte	0x04, 0x17
        /*002a*/ 	.short	(.L_16333 - .L_16332)
.L_16332:
        /*002c*/ 	.word	0x00000000
        /*0030*/ 	.short	0x0001
        /*0032*/ 	.short	0x0008
        /*0034*/ 	.byte	0x00, 0xf5, 0x21, 0x00


	//----- nvinfo : EIATTR_KPARAM_INFO
	.align		4
.L_16333:
        /*0038*/ 	.byte	0x04, 0x17
        /*003a*/ 	.short	(.L_16335 - .L_16334)
.L_16334:
        /*003c*/ 	.word	0x00000000
        /*0040*/ 	.short	0x0000
        /*0042*/ 	.short	0x0000
        /*0044*/ 	.byte	0x00, 0xf5, 0x21, 0x00


	//----- nvinfo : EIATTR_SPARSE_MMA_MASK
	.align		4
.L_16335:
        /*0048*/ 	.byte	0x03, 0x50
        /*004a*/ 	.short	0x0000


	//----- nvinfo : EIATTR_MAXREG_COUNT
	.align		4
        /*004c*/ 	.byte	0x03, 0x1b
        /*004e*/ 	.short	0x00ff


	//----- nvinfo : EIATTR_MERCURY_ISA_VERSION
	.align		4
        /*0050*/ 	.byte	0x03, 0x5f
        /*0052*/ 	.short	0x0101


	//----- nvinfo : EIATTR_VRC_CTA_INIT_COUNT
	.align		4
        /*0054*/ 	.byte	0x02, 0x4a
	.zero		1
	.zero		1


	//----- nvinfo : EIATTR_EXIT_INSTR_OFFSETS
	.align		4
        /*0058*/ 	.byte	0x04, 0x1c
        /*005a*/ 	.short	(.L_16337 - .L_16336)


	//   ....[0]....
.L_16336:
        /*005c*/ 	.word	0x00000070


	//   ....[1]....
        /*0060*/ 	.word	0x00000130


	//----- nvinfo : EIATTR_CBANK_PARAM_SIZE
	.align		4
.L_16337:
        /*0064*/ 	.byte	0x03, 0x19
        /*0066*/ 	.short	0x001c


	//----- nvinfo : EIATTR_PARAM_CBANK
	.align		4
        /*0068*/ 	.byte	0x04, 0x0a
        /*006a*/ 	.short	(.L_16339 - .L_16338)
	.align		4
.L_16338:
        /*006c*/ 	.word	index@(.nv.constant0._Z10add_kernelILx355EEvPfS0_S0_i)
        /*0070*/ 	.short	0x0380
        /*0072*/ 	.short	0x001c


	//----- nvinfo : EIATTR_SW_WAR
	.align		4
.L_16339:
        /*0074*/ 	.byte	0x04, 0x36
        /*0076*/ 	.short	(.L_16341 - .L_16340)
.L_16340:
        /*0078*/ 	.word	0x00000008
.L_16341:


//--------------------- .nv.info._Z10add_kernelILx354EEvPfS0_S0_i --------------------------
	.section	.nv.info._Z10add_kernelILx354EEvPfS0_S0_i,"",@"SHT_CUDA_INFO"
	.sectionflags	@""
	.align	4


	//----- nvinfo : EIATTR_CUDA_API_VERSION
	.align		4
        /*0000*/ 	.byte	0x04, 0x37
        /*0002*/ 	.short	(.L_16343 - .L_16342)
.L_16342:
        /*0004*/ 	.word	0x00000082


	//----- nvinfo : EIATTR_KPARAM_INFO
	.align		4
.L_16343:
        /*0008*/ 	.byte	0x04, 0x17
        /*000a*/ 	.short	(.L_16345 - .L_16344)
.L_16344:
        /*000c*/ 	.word	0x00000000
        /*0010*/ 	.short	0x0003
        /*0012*/ 	.short	0x0018
        /*0014*/ 	.byte	0x00, 0xf0, 0x11, 0x00


	//----- nvinfo : EIATTR_KPARAM_INFO
	.align		4
.L_16345:
        /*0018*/ 	.byte	0x04, 0x17
        /*001a*/ 	.short	(.L_16347 - .L_16346)
.L_16346:
        /*001c*/ 	.word	0x00000000
        /*0020*/ 	.short	0x0002
        /*0022*/ 	.short	0x0010
        /*0024*/ 	.byte	0x00, 0xf5, 0x21, 0x00


	//----- nvinfo : EIATTR_KPARAM_INFO
	.align		4
.L_16347:
        /*0028*/ 	.byte	0x04, 0x17
        /*002a*/ 	.short	(.L_16349 - .L_16348)
.L_16348:
        /*002c*/ 	.word	0x00000000
        /*0030*/ 	.short	0x0001
        /*0032*/ 	.short	0x0008
        /*0034*/ 	.byte	0x00, 0xf5, 0x21, 0x00


	//----- nvinfo : EIATTR_KPARAM_INFO
	.align		4
.L_16349:
        /*0038*/ 	.byte	0x04, 0x17
        /*003a*/ 	.short	(.L_16351 - .L_16350)
.L_16350:
        /*003c*/ 	.word	0x00000000
        /*0040*/ 	.short	0x0000
        /*0042*/ 	.short	0x0000
        /*0044*/ 	.byte	0x00, 0xf5, 0x21, 0x00


	//----- nvinfo : EIATTR_SPARSE_MMA_MASK
	.align		4
.L_16351:
        /*0048*/ 	.byte	0x03, 0x50
        /*004a*/ 	.short	0x0000


	//----- nvinfo : EIATTR_MAXREG_COUNT
	.align		4
        /*004c*/ 	.byte	0x03, 0x1b
        /*004e*/ 	.short	0x00ff


	//----- nvinfo : EIATTR_MERCURY_ISA_VERSION
	.align		4
        /*0050*/ 	.byte	0x03, 0x5f
        /*0052*/ 	.short	0x0101


	//----- nvinfo : EIATTR_VRC_CTA_INIT_COUNT
	.align		4
        /*0054*/ 	.byte	0x02, 0x4a
	.zero		1
	.zero		1


	//----- nvinfo : EIATTR_EXIT_INSTR_OFFSETS
	.align		4
        /*0058*/ 	.byte	0x04, 0x1c
        /*005a*/ 	.short	(.L_16353 - .L_16352)


	//   ....[0]....
.L_16352:
        /*005c*/ 	.word	0x00000070


	//   ....[1]....
        /*0060*/ 	.word	0x00000130


	//----- nvinfo : EIATTR_CBANK_PARAM_SIZE
	.align		4
.L_16353:
        /*0064*/ 	.byte	0x03, 0x19
        /*0066*/ 	.short	0x001c


	//----- nvinfo : EIATTR_PARAM_CBANK
	.align		4
        /*0068*/ 	.byte	0x04, 0x0a
        /*006a*/ 	.short	(.L_16355 - .L_16354)
	.align		4
.L_16354:
        /*006c*/ 	.word	index@(.nv.constant0._Z10add_kernelILx354EEvPfS0_S0_i)
        /*0070*/ 	.short	0x0380
        /*0072*/ 	.short	0x001c


	//----- nvinfo : EIATTR_SW_WAR
	.align		4
.L_16355:
        /*0074*/ 	.byte	0x04, 0x36
        /*0076*/ 	.short	(.L_16357 - .L_16356)
.L_16356:
        /*0078*/ 	.word	0x00000008
.L_16357:


//--------------------- .nv.info._Z10add_kernelILx353EEvPfS0_S0_i --------------------------
	.section	.nv.info._Z10add_kernelILx353EEvPfS0_S0_i,"",@"SHT_CUDA_INFO"
	.sectionflags	@""
	.align	4


	//----- nvinfo : EIATTR_CUDA_API_VERSION
	.align		4
        /*0000*/ 	.byte	0x04, 0x37
        /*0002*/ 	.short	(.L_16359 - .L_16358)
.L_16358:
        /*0004*/ 	.word	0x00000082


	//----- nvinfo : EIATTR_KPARAM_INFO
	.align		4
.L_16359:
        /*0008*/ 	.byte	0x04, 0x17
        /*000a*/ 	.short	(.L_16361 - .L_16360)
.L_16360:
        /*000c*/ 	.word	0x00000000
        /*0010*/ 	.short	0x0003
        /*0012*/ 	.short	0x0018
        /*0014*/ 	.byte	0x00, 0xf0, 0x11, 0x00


	//----- nvinfo : EIATTR_KPARAM_INFO
	.align		4
.L_16361:
        /*0018*/ 	.byte	0x04, 0x17
        /*001a*/ 	.short	(.L_16363 - .L_16362)
.L_16362:
        /*001c*/ 	.word	0x00000000
        /*0020*/ 	.short	0x0002
        /*0022*/ 	.short	0x0010
        /*0024*/ 	.byte	0x00, 0xf5, 0x21, 0x00


	//----- nvinfo : EIATTR_KPARAM_INFO
	.align		4
.L_16363:
        /*0028*/ 	.byte	0x04, 0x17
        /*002a*/ 	.short	(.L_16365 - .L_16364)
.L_16364:
        /*002c*/ 	.word	0x00000000
        /*0030*/ 	.short	0x0001
        /*0032*/ 	.short	0x0008
        /*0034*/ 	.byte	0x00, 0xf5, 0x21, 0x00


	//----- nvinfo : EIATTR_KPARAM_INFO
	.align		4
.L_16365:
        /*0038*/ 	.byte	0x04, 0x17
        /*003a*/ 	.short	(.L_16367 - .L_16366)
.L_16366:
        /*003c*/ 	.word	0x00000000
        /*0040*/ 	.short	0x0000
        /*0042*/ 	.short	0x0000
        /*0044*/ 	.byte	0x00, 0xf5, 0x21, 0x00


	//----- nvinfo : EIATTR_SPARSE_MMA_MASK
	.align		4
.L_16367:
        /*0048*/ 	.byte	0x03, 0x50
        /*004a*/ 	.short	0x0000


	//----- nvinfo : EIATTR_MAXREG_COUNT
	.align		4
        /*004c*/ 	.byte	0x03, 0x1b
        /*004e*/ 	.short	0x00ff


	//----- nvinfo : EIATTR_MERCURY_ISA_VERSION
	.align		4
        /*0050*/ 	.byte	0x03, 0x5f
        /*0052*/ 	.short	0x0101


	//----- nvinfo : EIATTR_VRC_CTA_INIT_COUNT
	.align		4
        /*0054*/ 	.byte	0x02, 0x4a
	.zero		1
	.zero		1


	//----- nvinfo : EIATTR_EXIT_INSTR_OFFSETS
	.align		4
        /*0058*/ 	.byte	0x04, 0x1c
        /*005a*/ 	.short	(.L_16369 - .L_16368)


	//   ....[0]....
.L_16368:
        /*005c*/ 	.word	0x00000070


	//   ....[1]....
        /*0060*/ 	.word	0x00000130


	//----- nvinfo : EIATTR_CBANK_PARAM_SIZE
	.align		4
.L_16369:
        /*0064*/ 	.byte	0x03, 0x19
        /*0066*/ 	.short	0x001c


	//----- nvinfo : EIATTR_PARAM_CBANK
	.align		4
        /*0068*/ 	.byte	0x04, 0x0a
        /*006a*/ 	.short	(.L_16371 - .L_16370)
	.align		4
.L_16370:
        /*006c*/ 	.word	index@(.nv.constant0._Z10add_kernelILx353EEvPfS0_S0_i)
        /*0070*/ 	.short	0x0380
        /*0072*/ 	.short	0x001c


	//----- nvinfo : EIATTR_SW_WAR
	.align		4
.L_16371:
        /*0074*/ 	.byte	0x04, 0x36
        /*0076*/ 	.short	(.L_16373 - .L_16372)
.L_16372:
        /*0078*/ 	.word	0x00000008
.L_16373:


//--------------------- .nv.info._Z10add_kernelILx352EEvPfS0_S0_i --------------------------
	.section	.nv.info._Z10add_kernelILx352EEvPfS0_S0_i,"",@"SHT_CUDA_INFO"
	.sectionflags	@""
	.align	4


	//----- nvinfo : EIATTR_CUDA_API_VERSION
	.align		4
        /*0000*/ 	.byte	0x04, 0x37
        /*0002*/ 	.short	(.L_16375 - .L_16374)
.L_16374:
        /*0004*/ 	.word	0x00000082


	//----- nvinfo : EIATTR_KPARAM_INFO
	.align		4
.L_16375:
        /*0008*/ 	.byte	0x04, 0x17
        /*000a*/ 	.short	(.L_16377 - .L_16376)
.L_16376:
        /*000c*/ 	.word	0x00000000
        /*0010*/ 	.short	0x0003
        /*0012*/ 	.short	0x0018
        /*0014*/ 	.byte	0x00, 0xf0, 0x11, 0x00


	//----- nvinfo : EIATTR_KPARAM_INFO
	.align		4
.L_16377:
        /*0018*/ 	.byte	0x04, 0x17
        /*001a*/ 	.short	(.L_16379 - .L_16378)
.L_16378:
        /*001c*/ 	.word	0x00000000
        /*0020*/ 	.short	0x0002
        /*0022*/ 	.short	0x0010
        /*0024*/ 	.byte	0x00, 0xf5, 0x21, 0x00


	//----- nvinfo : EIATTR_KPARAM_INFO
	.align		4
.L_16379:
        /*0028*/ 	.byte	0x04, 0x17
        /*002a*/ 	.short	(.L_16381 - .L_16380)
.L_16380:
        /*002c*/ 	.word	0x00000000
        /*0030*/ 	.short	0x0001
        /*0032*/ 	.short	0x0008
        /*0034*/ 	.byte	0x00, 0xf5, 0x21, 0x00


	//----- nvinfo : EIATTR_KPARAM_INFO
	.align		4
.L_16381:
        /*0038*/ 	.byte	0x04, 0x17
        /*003a*/ 	.short	(.L_16383 - .L_16382)
.L_16382:
        /*003c*/ 	.word	0x00000000
        /*0040*/ 	.short	0x0000
        /*0042*/ 	.short	0x0000
        /*0044*/ 	.byte	0x00, 0xf5, 0x21, 0x00


	//----- nvinfo : EIATTR_SPARSE_MMA_MASK
	.align		4
.L_16383:
        /*0048*/ 	.byte	0x03, 0x50
        /*004a*/ 	.short	0x0000


	//----- nvinfo : EIATTR_MAXREG_COUNT
	.align		4
        /*004c*/ 	.byte	0x03, 0x1b
        /*004e*/ 	.short	0x00ff


	//----- nvinfo : EIATTR_MERCURY_ISA_VERSION
	.align		4
        /*0050*/ 	.byte	0x03, 0x5f
        /*0052*/ 	.short	0x0101


	//----- nvinfo : EIATTR_VRC_CTA_INIT_COUNT
	.align		4
        /*0054*/ 	.byte	0x02, 0x4a
	.zero		1
	.zero		1


	//----- nvinfo : EIATTR_EXIT_INSTR_OFFSETS
	.align		4
        /*0058*/ 	.byte	0x04, 0x1c
        /*005a*/ 	.short	(.L_16385 - .L_16384)


	//   ....[0]....
.L_16384:
        /*005c*/ 	.word	0x00000070


	//   ....[1]....
        /*0060*/ 	.word	0x00000130


	//----- nvinfo : EIATTR_CBANK_PARAM_SIZE
	.align		4
.L_16385:
        /*0064*/ 	.byte	0x03, 0x19
        /*0066*/ 	.short	0x001c


	//----- nvinfo : EIATTR_PARAM_CBANK
	.align		4
        /*0068*/ 	.byte	0x04, 0x0a
        /*006a*/ 	.short	(.L_16387 - .L_16386)
	.align		4
.L_16386:
        /*006c*/ 	.word	index@(.nv.constant0._Z10add_kernelILx352EEvPfS0_S0_i)
        /*0070*/ 	.short	0x0380
        /*0072*/ 	.short	0x001c


	//----- nvinfo : EIATTR_SW_WAR
	.align		4
.L_16387:
        /*0074*/ 	.byte	0x04, 0x36
        /*0076*/ 	.short	(.L_16389 - .L_16388)
.L_16388:
        /*0078*/ 	.word	0x00000008
.L_16389:


//--------------------- .nv.info._Z10add_kernelILx351EEvPfS0_S0_i --------------------------
	.section	.nv.info._Z10add_kernelILx351EEvPfS0_S0_i,"",@"SHT_CUDA_INFO"
	.sectionflags	@""
	.align	4


	//----- nvinfo : EIATTR_CUDA_API_VERSION
	.align		4
        /*0000*/ 	.byte	0x04, 0x37
        /*0002*/ 	.short	(.L_16391 - .L_16390)
.L_16390:
        /*0004*/ 	.word	0x00000082


	//----- nvinfo : EIATTR_KPARAM_INFO
	.align		4
.L_16391:
        /*0008*/ 	.byte	0x04, 0x17
        /*000a*/ 	.short	(.L_16393 - .L_16392)
.L_16392:
        /*000c*/ 	.word	0x00000000
        /*0010*/ 	.short	0x0003
        /*0012*/ 	.short	0x0018
        /*0014*/ 	.byte	0x00, 0xf0, 0x11, 0x00


	//----- nvinfo : EIATTR_KPARAM_INFO
	.align		4
.L_16393:
        /*0018*/ 	.byte	0x04, 0x17
        /*001a*/ 	.short	(.L_16395 - .L_16394)
.L_16394:
        /*001c*/ 	.word	0x00000000
        /*0020*/ 	.short	0x0002
        /*0022*/ 	.short	0x0010
        /*0024*/ 	.byte	0x00, 0xf5, 0x21, 0x00


	//----- nvinfo : EIATTR_KPARAM_INFO
	.align		4
.L_16395:
        /*0028*/ 	.byte	0x04, 0x17
        /*002a*/ 	.short	(.L_16397 - .L_16396)
.L_16396:
        /*002c*/ 	.word	0x00000000
        /*0030*/ 	.short	0x0001
        /*0032*/ 	.short	0x0008
        /*0034*/ 	.byte	0x00, 0xf5, 0x21, 0x00


	//----- nvinfo : EIATTR_KPARAM_INFO
	.align		4
.L_16397:
        /*0038*/ 	.byte	0x04, 0x17
        /*003a*/ 	.short	(.L_16399 - .L_16398)
.L_16398:
        /*003c*/ 	.word	0x00000000
        /*0040*/ 	.short	0x0000
        /*0042*/ 	.short	0x0000
        /*0044*/ 	.byte	0x00, 0xf5, 0x21, 0x00


	//----- nvinfo : EIATTR_SPARSE_MMA_MASK
	.align		4
.L_16399:
        /*0048*/ 	.byte	0x03, 0x50
        /*004a*/ 	.short	0x0000


	//----- nvinfo : EIATTR_MAXREG_COUNT
	.align		4
        /*004c*/ 	.byte	0x03, 0x1b
        /*004e*/ 	.short	0x00ff


	//----- nvinfo : EIATTR_MERCURY_ISA_VERSION
	.align		4
        /*0050*/ 	.byte	0x03, 0x5f
        /*0052*/ 	.short	0x0101


	//----- nvinfo : EIATTR_VRC_CTA_INIT_COUNT
	.align		4
        /*0054*/ 	.byte	0x02, 0x4a
	.zero		1
	.zero		1


	//----- nvinfo : EIATTR_EXIT_INSTR_OFFSETS
	.align		4
        /*0058*/ 	.byte	0x04, 0x1c
        /*005a*/ 	.short	(.L_16401 - .L_16400)


	//   ....[0]....
.L_16400:
        /*005c*/ 	.word	0x00000070


	//   ....[1]....
        /*0060*/ 	.word	0x00000130


	//----- nvinfo : EIATTR_CBANK_PARAM_SIZE
	.align		4
.L_16401:
        /*0064*/ 	.byte	0x03, 0x19
        /*0066*/ 	.short	0x001c


	//----- nvinfo : EIATTR_PARAM_CBANK
	.align		4
        /*0068*/ 	.byte	0x04, 0x0a
        /*006a*/ 	.short	(.L_16403 - .L_16402)
	.align		4
.L_16402:
        /*006c*/ 	.word	index@(.nv.constant0._Z10add_kernelILx351EEvPfS0_S0_i)
        /*0070*/ 	.short	0x0380
        /*0072*/ 	.short	0x001c


	//----- nvinfo : EIATTR_SW_WAR
	.align		4
.L_16403:
        /*0074*/ 	.byte	0x04, 0x36
        /*0076*/ 	.short	(.L_16405 - .L_16404)
.L_16404:
        /*0078*/ 	.word	0x00000008
.L_16405:


//--------------------- .nv.info._Z10add_kernelILx350EEvPfS0_S0_i --------------------------
	.section	.nv.info._Z10add_kernelILx350EEvPfS0_S0_i,"",@"SHT_CUDA_INFO"
	.sectionflags	@""
	.align	4


	//----- nvinfo : EIATTR_CUDA_API_VERSION
	.align		4
        /*0000*/ 	.byte	0x04, 0x37
        /*0002*/ 	.short	(.L_16407 - .L_16406)
.L_16406:
        /*0004*/ 	.word	0x00000082


	//----- nvinfo : EIATTR_KPARAM_INFO
	.align		4
.L_16407:
        /*0008*/ 	.byte	0x04, 0x17
        /*000a*/ 	.short	(.L_16409 - .L_16408)
.L_16408:
        /*000c*/ 	.word	0x00000000
        /*0010*/ 	.short	0x0003
        /*0012*/ 	.short	0x0018
        /*0014*/ 	.byte	0x00, 0xf0, 0x11, 0x00


	//----- nvinfo : EIATTR_KPARAM_INFO
	.align		4
.L_16409:
        /*0018*/ 	.byte	0x04, 0x17
        /*001a*/ 	.short	(.L_16411 - .L_16410)
.L_16410:
        /*001c*/ 	.word	0x00000000
        /*0020*/ 	.short	0x0002
        /*0022*/ 	.short	0x0010
        /*0024*/ 	.byte	0x00, 0xf5, 0x21, 0x00


	//----- nvinfo : EIATTR_KPARAM_INFO
	.align		4
.L_16411:
        /*0028*/ 	.byte	0x04, 0x17
        /*002a*/ 	.short	(.L_16413 - .L_16412)
.L_16412:
        /*002c*/ 	.word	0x00000000
        /*0030*/ 	.short	0x0001
        /*0032*/ 	.short	0x0008
        /*0034*/ 	.byte	0x00, 0xf5, 0x21, 0x00


	//----- nvinfo : EIATTR_KPARAM_INFO
	.align		4
.L_16413:
        /*0038*/ 	.byte	0x04, 0x17
        /*003a*/ 	.short	(.L_16415 - .L_16414)
.L_16414:
        /*003c*/ 	.word	0x00000000
        /*0040*/ 	.short	0x0000
        /*0042*/ 	.short	0x0000
        /*0044*/ 	.byte	0x00, 0xf5, 0x21, 0x00


	//----- nvinfo : EIATTR_SPARSE_MMA_MASK
	.align		4
.L_16415:
        /*0048*/ 	.byte	0x03, 0x50
        /*004a*/ 	.short	0x0000


	//----- nvinfo : EIATTR_MAXREG_COUNT
	.align		4
        /*004c*/ 	.byte	0x03, 0x1b
        /*004e*/ 	.short	0x00ff


	//----- nvinfo : EIATTR_MERCURY_ISA_VERSION
	.align		4
        /*0050*/ 	.byte	0x03, 0x5f
        /*0052*/ 	.short	0x0101


	//----- nvinfo : EIATTR_VRC_CTA_INIT_COUNT
	.align		4
        /*0054*/ 	.byte	0x02, 0x4a
	.zero		1
	.zero		1


	//----- nvinfo : EIATTR_EXIT_INSTR_OFFSETS
	.align		4
        /*0058*/ 	.byte	0x04, 0x1c
        /*005a*/ 	.short	(.L_16417 - .L_16416)


	//   ....[0]....
.L_16416:
        /*005c*/ 	.word	0x00000070


	//   ....[1]....
        /*0060*/ 	.word	0x00000130


	//----- nvinfo : EIATTR_CBANK_PARAM_SIZE
	.align		4
.L_16417:
        /*0064*/ 	.byte	0x03, 0x19
        /*0066*/ 	.short	0x001c


	//----- nvinfo : EIATTR_PARAM_CBANK
	.align		4
        /*0068*/ 	.byte	0x04, 0x0a
        /*006a*/ 	.short	(.L_16419 - .L_16418)
	.align		4
.L_16418:
        /*006c*/ 	.word	index@(.nv.constant0._Z10add_kernelILx350EEvPfS0_S0_i)
        /*0070*/ 	.short	0x0380
        /*0072*/ 	.short	0x001c


	//----- nvinfo : EIATTR_SW_WAR
	.align		4
.L_16419:
        /*0074*/ 	.byte	0x04, 0x36
        /*0076*/ 	.short	(.L_16421 - .L_16420)
.L_16420:
        /*0078*/ 	.word	0x00000008
.L_16421:


//--------------------- .nv.info._Z10add_kernelILx349EEvPfS0_S0_i --------------------------
	.section	.nv.info._Z10add_kernelILx349EEvPfS0_S0_i,"",@"SHT_CUDA_INFO"
	.sectionflags	@""
	.align	4


	//----- nvinfo : EIATTR_CUDA_API_VERSION
	.align		4
        /*0000*/ 	.byte	0x04, 0x37
        /*0002*/ 	.short	(.L_16423 - .L_16422)
.L_16422:
        /*0004*/ 	.word	0x00000082


	//----- nvinfo : EIATTR_KPARAM_INFO
	.align		4
.L_16423:
        /*0008*/ 	.byte	0x04, 0x17
        /*000a*/ 	.short	(.L_16425 - .L_16424)
.L_16424:
        /*000c*/ 	.word	0x00000000
        /*0010*/ 	.short	0x0003
        /*0012*/ 	.short	0x0018
        /*0014*/ 	.byte	0x00, 0xf0, 0x11, 0x00


	//----- nvinfo : EIATTR_KPARAM_INFO
	.align		4
.L_16425:
        /*0018*/ 	.byte	0x04, 0x17
        /*001a*/ 	.short	(.L_16427 - .L_16426)
.L_16426:
        /*001c*/ 	.word	0x00000000
        /*0020*/ 	.short	0x0002
        /*0022*/ 	.short	0x0010
        /*0024*/ 	.byte	0x00, 0xf5, 0x21, 0x00


	//----- nvinfo : EIATTR_KPARAM_INFO
	.align		4
.L_16427:
        /*0028*/ 	.byte	0x04, 0x17
        /*002a*/ 	.short	(.L_16429 - .L_16428)
.L_16428:
        /*002c*/ 	.word	0x00000000
        /*0030*/ 	.short	0x0001
        /*0032*/ 	.short	0x0008
        /*0034*/ 	.byte	0x00, 0xf5, 0x21, 0x00


	//----- nvinfo : EIATTR_KPARAM_INFO
	.align		4
.L_16429:
        /*0038*/ 	.byte	0x04, 0x17
        /*003a*/ 	.short	(.L_16431 - .L_16430)
.L_16430:
        /*003c*/ 	.word	0x00000000
        /*0040*/ 	.short	0x0000
        /*0042*/ 	.short	0x0000
        /*0044*/ 	.byte	0x00, 0xf5, 0x21, 0x00


	//----- nvinfo : EIATTR_SPARSE_MMA_MASK
	.align		4
.L_16431:
        /*0048*/ 	.byte	0x03, 0x50
        /*004a*/ 	.short	0x0000


	//----- nvinfo : EIATTR_MAXREG_COUNT
	.align		4
        /*004c*/ 	.byte	0x03, 0x1b
        /*004e*/ 	.short	0x00ff


	//----- nvinfo : EIATTR_MERCURY_ISA_VERSION
	.align		4
        /*0050*/ 	.byte	0x03, 0x5f
        /*0052*/ 	.short	0x0101


	//----- nvinfo : EIATTR_VRC_CTA_INIT_COUNT
	.align		4
        /*0054*/ 	.byte	0x02, 0x4a
	.zero		1
	.zero		1


	//----- nvinfo : EIATTR_EXIT_INSTR_OFFSETS
	.align		4
        /*0058*/ 	.byte	0x04, 0x1c
        /*005a*/ 	.short	(.L_16433 - .L_16432)


	//   ....[0]....
.L_16432:
        /*005c*/ 	.word	0x00000070


	//   ....[1]....
        /*0060*/ 	.word	0x00000130


	//----- nvinfo : EIATTR_CBANK_PARAM_SIZE
	.align		4
.L_16433:
        /*0064*/ 	.byte	0x03, 0x19
        /*0066*/ 	.short	0x001c


	//----- nvinfo : EIATTR_PARAM_CBANK
	.align		4
        /*0068*/ 	.byte	0x04, 0x0a
        /*006a*/ 	.short	(.L_16435 - .L_16434)
	.align		4
.L_16434:
        /*006c*/ 	.word	index@(.nv.constant0._Z10add_kernelILx349EEvPfS0_S0_i)
        /*0070*/ 	.short	0x0380
        /*0072*/ 	.short	0x001c


	//----- nvinfo : EIATTR_SW_WAR
	.align		4
.L_16435:
        /*0074*/ 	.byte	0x04, 0x36
        /*0076*/ 	.short	(.L_16437 - .L_16436)
.L_16436:
        /*0078*/ 	.word	0x00000008
.L_16437:


//--------------------- .nv.info._Z10add_kernelILx348EEvPfS0_S0_i --------------------------
	.section	.nv.info._Z10add_kernelILx348EEvPfS0_S0_i,"",@"SHT_CUDA_INFO"
	.sectionflags	@""
	.align	4


	//----- nvinfo : EIATTR_CUDA_API_VERSION
	.align		4
        /*0000*/ 	.byte	0x04, 0x37
        /*0002*/ 	.short	(.L_16439 - .L_16438)
.L_16438:
        /*0004*/ 	.word	0x00000082


	//----- nvinfo : EIATTR_KPARAM_INFO
	.align		4
.L_16439:
        /*0008*/ 	.byte	0x04, 0x17
        /*000a*/ 	.short	(.L_16441 - .L_16440)
.L_16440:
        /*000c*/ 	.word	0x00000000
        /*0010*/ 	.short	0x0003
        /*0012*/ 	.short	0x0018
        /*0014*/ 	.byte	0x00, 0xf0, 0x11, 0x00


	//----- nvinfo : EIATTR_KPARAM_INFO
	.align		4
.L_16441:
        /*0018*/ 	.byte	0x04, 0x17
        /*001a*/ 	.short	(.L_16443 - .L_16442)
.L_16442:
        /*001c*/ 	.word	0x00000000
        /*0020*/ 	.short	0x0002
        /*0022*/ 	.short	0x0010
        /*0024*/ 	.byte	0x00, 0xf5, 0x21, 0x00


	//----- nvinfo : EIATTR_KPARAM_INFO
	.align		4
.L_16443:
        /*0028*/ 	.byte	0x04, 0x17
        /*002a*/ 	.short	(.L_16445 - .L_16444)
.L_16444:
        /*002c*/ 	.word	0x00000000
        /*0030*/ 	.short	0x0001
        /*0032*/ 	.short	0x0008
        /*0034*/ 	.byte	0x00, 0xf5, 0x21, 0x00


	//----- nvinfo : EIATTR_KPARAM_INFO
	.align		4
.L_16445:
        /*0038*/ 	.byte	0x04, 0x17
        /*003a*/ 	.short	(.L_16447 - .L_16446)
.L_16446:
        /*003c*/ 	.word	0x00000000
        /*0040*/ 	.short	0x0000
        /*0042*/ 	.short	0x0000
        /*0044*/ 	.byte	0x00, 0xf5, 0x21, 0x00


	//----- nvinfo : EIATTR_SPARSE_MMA_MASK
	.align		4
.L_16447:
        /*0048*/ 	.byte	0x03, 0x50
        /*004a*/ 	.short	0x0000


	//----- nvinfo : EIATTR_MAXREG_COUNT
	.align		4
        /*004c*/ 	.byte	0x03, 0x1b
        /*004e*/ 	.short	0x00ff


	//----- nvinfo : EIATTR_MERCURY_ISA_VERSION
	.align		4
        /*0050*/ 	.byte	0x03, 0x5f
        /*0052*/ 	.short	0x0101


	//----- nvinfo : EIATTR_VRC_CTA_INIT_COUNT
	.align		4
        /*0054*/ 	.byte	0x02, 0x4a
	.zero		1
	.zero		1


	//----- nvinfo : EIATTR_EXIT_INSTR_OFFSETS
	.align		4
        /*0058*/ 	.byte	0x04, 0x1c
        /*005a*/ 	.short	(.L_16449 - .L_16448)


	//   ....[0]....
.L_16448:
        /*005c*/ 	.word	0x00000070


	//   ....[1]....
        /*0060*/ 	.word	0x00000130


	//----- nvinfo : EIATTR_CBANK_PARAM_SIZE
	.align		4
.L_16449:
        /*0064*/ 	.byte	0x03, 0x19
        /*0066*/ 	.short	0x001c


	//----- nvinfo : EIATTR_PARAM_CBANK
	.align		4
        /*0068*/ 	.byte	0x04, 0x0a
        /*006a*/ 	.short	(.L_16451 - .L_16450)
	.align		4
.L_16450:
        /*006c*/ 	.word	index@(.nv.constant0._Z10add_kernelILx348EEvPfS0_S0_i)
        /*0070*/ 	.short	0x0380
        /*0072*/ 	.short	0x001c


	//----- nvinfo : EIATTR_SW_WAR
	.align		4
.L_16451:
        /*0074*/ 	.byte	0x04, 0x36
        /*0076*/ 	.short	(.L_16453 - .L_16452)
.L_16452:
        /*0078*/ 	.word	0x00000008
.L_16453:


//--------------------- .nv.info._Z10add_kernelILx347EEvPfS0_S0_i --------------------------
	.section	.nv.info._Z10add_kernelILx347EEvPfS0_S0_i,"",@"SHT_CUDA_INFO"
	.sectionflags	@""
	.align	4


	//----- nvinfo : EIATTR_CUDA_API_VERSION
	.align		4
        /*0000*/ 	.byte	0x04, 0x37
        /*0002*/ 	.short	(.L_16455 - .L_16454)
.L_16454:
        /*0004*/ 	.word	0x00000082


	//----- nvinfo : EIATTR_KPARAM_INFO
	.align		4
.L_16455:
        /*0008*/ 	.byte	0x04, 0x17
        /*000a*/ 	.short	(.L_16457 - .L_16456)
.L_16456:
        /*000c*/ 	.word	0x00000000
        /*0010*/ 	.short	0x0003
        /*0012*/ 	.short	0x0018
        /*0014*/ 	.byte	0x00, 0xf0, 0x11, 0x00


	//----- nvinfo : EIATTR_KPARAM_INFO
	.align		4
.L_16457:
        /*0018*/ 	.byte	0x04, 0x17
        /*001a*/ 	.short	(.L_16459 - .L_16458)
.L_16458:
        /*001c*/ 	.word	0x00000000
        /*0020*/ 	.short	0x0002
        /*0022*/ 	.short	0x0010
        /*0024*/ 	.byte	0x00, 0xf5, 0x21, 0x00


	//----- nvinfo : EIATTR_KPARAM_INFO
	.align		4
.L_16459:
        /*0028*/ 	.byte	0x04, 0x17
        /*002a*/ 	.short	(.L_16461 - .L_16460)
.L_16460:
        /*002c*/ 	.word	0x00000000
        /*0030*/ 	.short	0x0001
        /*0032*/ 	.short	0x0008
        /*0034*/ 	.byte	0x00, 0xf5, 0x21, 0x00


	//----- nvinfo : EIATTR_KPARAM_INFO
	.align		4
.L_16461:
        /*0038*/ 	.byte	0x04, 0x17
        /*003a*/ 	.short	(.L_16463 - .L_16462)
.L_16462:
        /*003c*/ 	.word	0x00000000
        /*0040*/ 	.short	0x0000
        /*0042*/ 	.short	0x0000
        /*0044*/ 	.byte	0x00, 0xf5, 0x21, 0x00


	//----- nvinfo : EIATTR_SPARSE_MMA_MASK
	.align		4
.L_16463:
        /*0048*/ 	.byte	0x03, 0x50
        /*004a*/ 	.short	0x0000


	//----- nvinfo : EIATTR_MAXREG_COUNT
	.align		4
        /*004c*/ 	.byte	0x03, 0x1b
        /*004e*/ 	.short	0x00ff


	//----- nvinfo : EIATTR_MERCURY_ISA_VERSION
	.align		4
        /*0050*/ 	.byte	0x03, 0x5f
        /*0052*/ 	.short	0x0101


	//----- nvinfo : EIATTR_VRC_CTA_INIT_COUNT
	.align		4
        /*0054*/ 	.byte	0x02, 0x4a
	.zero		1
	.zero		1


	//----- nvinfo : EIATTR_EXIT_INSTR_OFFSETS
	.align		4
        /*0058*/ 	.byte	0x04, 0x1c
        /*005a*/ 	.short	(.L_16465 - .L_16464)


	//   ....[0]....
.L_16464:
        /*005c*/ 	.word	0x00000070


	//   ....[1]....
        /*0060*/ 	.word	0x00000130


	//----- nvinfo : EIATTR_CBANK_PARAM_SIZE
	.align		4
.L_16465:
        /*0064*/ 	.byte	0x03, 0x19
        /*0066*/ 	.short	0x001c


	//----- nvinfo : EIATTR_PARAM_CBANK
	.align		4
        /*0068*/ 	.byte	0x04, 0x0a
        /*006a*/ 	.short	(.L_16467 - .L_16466)
	.align		4
.L_16466:
        /*006c*/ 	.word	index@(.nv.constant0._Z10add_kernelILx347EEvPfS0_S0_i)
        /*0070*/ 	.short	0x0380
        /*0072*/ 	.short	0x001c


	//----- nvinfo : EIATTR_SW_WAR
	.align		4
.L_16467:
        /*0074*/ 	.byte	0x04, 0x36
        /*0076*/ 	.short	(.L_16469 - .L_16468)
.L_16468:
        /*0078*/ 	.word	0x00000008
.L_16469:


//--------------------- .nv.info._Z10add_kernelILx346EEvPfS0_S0_i --------------------------
	.section	.nv.info._Z10add_kernelILx346EEvPfS0_S0_i,"",@"SHT_CUDA_INFO"
	.sectionflags	@""
	.align	4


	//----- nvinfo : EIATTR_CUDA_API_VERSION
	.align		4
        /*0000*/ 	.byte	0x04, 0x37
        /*0002*/ 	.short	(.L_16471 - .L_16470)
.L_16470:
        /*0004*/ 	.word	0x00000082


	//----- nvinfo : EIATTR_KPARAM_INFO
	.align		4
.L_16471:
        /*0008*/ 	.byte	0x04, 0x17
        /*000a*/ 	.short	(.L_16473 - .L_16472)
.L_16472:
        /*000c*/ 	.word	0x00000000
        /*0010*/ 	.short	0x0003
        /*0012*/ 	.short	0x0018
        /*0014*/ 	.byte	0x00, 0xf0, 0x11, 0x00


	//----- nvinfo : EIATTR_KPARAM_INFO
	.align		4
.L_16473:
        /*0018*/ 	.byte	0x04, 0x17
        /*001a*/ 	.short	(.L_16475 - .L_16474)
.L_16474:
        /*001c*/ 	.word	0x00000000
        /*0020*/ 	.short	0x0002
        /*0022*/ 	.short	0x0010
        /*0024*/ 	.byte	0x00, 0xf5, 0x21, 0x00


	//----- nvinfo : EIATTR_KPARAM_INFO
	.align		4
.L_16475:
        /*0028*/ 	.byte	0x04, 0x17
        /*002a*/ 	.short	(.L_16477 - .L_16476)
.L_16476:
        /*002c*/ 	.word	0x00000000
        /*0030*/ 	.short	0x0001
        /*0032*/ 	.short	0x0008
        /*0034*/ 	.byte	0x00, 0xf5, 0x21, 0x00


	//----- nvinfo : EIATTR_KPARAM_INFO
	.align		4
.L_16477:
        /*0038*/ 	.byte	0x04, 0x17
        /*003a*/ 	.short	(.L_16479 - .L_16478)
.L_16478:
        /*003c*/ 	.word	0x00000000
        /*0040*/ 	.short	0x0000
        /*0042*/ 	.short	0x0000
        /*0044*/ 	.byte	0x00, 0xf5, 0x21, 0x00


	//----- nvinfo : EIATTR_SPARSE_MMA_MASK
	.align		4
.L_16479:
        /*0048*/ 	.byte	0x03, 0x50
        /*004a*/ 	.short	0x0000


	//----- nvinfo : EIATTR_MAXREG_COUNT
	.align		4
        /*004c*/ 	.byte	0x03, 0x1b
        /*004e*/ 	.short	0x00ff


	//----- nvinfo : EIATTR_MERCURY_ISA_VERSION
	.align		4
        /*0050*/ 	.byte	0x03, 0x5f
        /*0052*/ 	.short	0x0101


	//----- nvinfo : EIATTR_VRC_CTA_INIT_COUNT
	.align		4
        /*0054*/ 	.byte	0x02, 0x4a
	.zero		1
	.zero		1


	//----- nvinfo : EIATTR_EXIT_INSTR_OFFSETS
	.align		4
        /*0058*/ 	.byte	0x04, 0x1c
        /*005a*/ 	.short	(.L_16481 - .L_16480)


	//   ....[0]....
.L_16480:
        /*005c*/ 	.word	0x00000070


	//   ....[1]....
        /*0060*/ 	.word	0x00000130


	//----- nvinfo : EIATTR_CBANK_PARAM_SIZE
	.align		4
.L_16481:
        /*0064*/ 	.byte	0x03, 0x19
        /*0066*/ 	.short	0x001c


	//----- nvinfo : EIATTR_PARAM_CBANK
	.align		4
        /*0068*/ 	.byte	0x04, 0x0a
        /*006a*/ 	.short	(.L_16483 - .L_16482)
	.align		4
.L_16482:
        /*006c*/ 	.word	index@(.nv.constant0._Z10add_kernelILx346EEvPfS0_S0_i)
        /*0070*/ 	.short	0x0380
        /*0072*/ 	.short	0x001c


	//----- nvinfo : EIATTR_SW_WAR
	.align		4
.L_16483:
        /*0074*/ 	.byte	0x04, 0x36
        /*0076*/ 	.short	(.L_16485 - .L_16484)
.L_16484:
        /*0078*/ 	.word	0x00000008
.L_16485:


//--------------------- .nv.info._Z10add_kernelILx345EEvPfS0_S0_i --------------------------
	.section	.nv.info._Z10add_kernelILx345EEvPfS0_S0_i,"",@"SHT_CUDA_INFO"
	.sectionflags	@""
	.align	4


	//----- nvinfo : EIATTR_CUDA_API_VERSION
	.align		4
        /*0000*/ 	.byte	0x04, 0x37
        /*0002*/ 	.short	(.L_16487 - .L_16486)
.L_16486:
        /*0004*/ 	.word	0x00000082


	//----- nvinfo : EIATTR_KPARAM_INFO
	.align		4
.L_16487:
        /*0008*/ 	.byte	0x04, 0x17
        /*000a*/ 	.short	(.L_16489 - .L_16488)
.L_16488:
        /*000c*/ 	.word	0x00000000
        /*0010*/ 	.short	0x0003
        /*0012*/ 	.short	0x0018
        /*0014*/ 	.byte	0x00, 0xf0, 0x11, 0x00


	//----- nvinfo : EIATTR_KPARAM_INFO
	.align		4
.L_16489:
        /*0018*/ 	.byte	0x04, 0x17
        /*001a*/ 	.short	(.L_16491 - .L_16490)
.L_16490:
        /*001c*/ 	.word	0x00000000
        /*0020*/ 	.short	0x0002
        /*0022*/ 	.short	0x0010
        /*0024*/ 	.byte	0x00, 0xf5, 0x21, 0x00


	//----- nvinfo : EIATTR_KPARAM_INFO
	.align		4
.L_16491:
        /*0028*/ 	.byte	0x04, 0x17
        /*002a*/ 	.short	(.L_16493 - .L_16492)
.L_16492:
        /*002c*/ 	.word	0x00000000
        /*0030*/ 	.short	0x0001
        /*0032*/ 	.short	0x0008
        /*0034*/ 	.byte	0x00, 0xf5, 0x21, 0x00


	//----- nvinfo : EIATTR_KPARAM_INFO
	.align		4
.L_16493:
        /*0038*/ 	.byte	0x04, 0x17
        /*003a*/ 	.short	(.L_16495 - .L_16494)
.L_16494:
        /*003c*/ 	.word	0x00000000
        /*0040*/ 	.short	0x0000
        /*0042*/ 	.short	0x0000
        /*0044*/ 	.byte	0x00, 0xf5, 0x21, 0x00


	//----- nvinfo : EIATTR_SPARSE_MMA_MASK
	.align		4
.L_16495:
        /*0048*/ 	.byte	0x03, 0x50
        /*004a*/ 	.short	0x0000


	//----- nvinfo : EIATTR_MAXREG_COUNT
	.align		4
        /*004c*/ 	.byte	0x03, 0x1b
        /*004e*/ 	.short	0x00ff


	//----- nvinfo : EIATTR_MERCURY_ISA_VERSION
	.align		4
        /*0050*/ 	.byte	0x03, 0x5f
        /*0052*/ 	.short	0x0101


	//----- nvinfo : EIATTR_VRC_CTA_INIT_COUNT
	.align		4
        /*0054*/ 	.byte	0x02, 0x4a
	.zero		1
	.zero		1


	//----- nvinfo : EIATTR_EXIT_INSTR_OFFSETS
	.align		4
        /*0058*/ 	.byte	0x04, 0x1c
        /*005a*/ 	.short	(.L_16497 - .L_16496)


	//   ....[0]....
.L_16496:
        /*005c*/ 	.word	0x00000070


	//   ....[1]....
        /*0060*/ 	.word	0x00000130


	//----- nvinfo : EIATTR_CBANK_PARAM_SIZE
	.align		4
.L_16497:
        /*0064*/ 	.byte	0x03, 0x19
        /*0066*/ 	.short	0x001c


	//----- nvinfo : EIATTR_PARAM_CBANK
	.align		4
        /*0068*/ 	.byte	0x04, 0x0a
        /*006a*/ 	.short	(.L_16499 - .L_16498)
	.align		4
.L_16498:
        /*006c*/ 	.word	index@(.nv.constant0._Z10add_kernelILx345EEvPfS0_S0_i)
        /*0070*/ 	.short	0x0380
        /*0072*/ 	.short	0x001c


	//----- nvinfo : EIATTR_SW_WAR
	.align		4
.L_16499:
        /*0074*/ 	.byte	0x04, 0x36
        /*0076*/ 	.short	(.L_16501 - .L_16500)
.L_16500:
        /*0078*/ 	.word	0x00000008
.L_16501:


//--------------------- .nv.info._Z10add_kernelILx344EEvPfS0_S0_i --------------------------
	.section	.nv.info._Z10add_kernelILx344EEvPfS0_S0_i,"",@"SHT_CUDA_INFO"
	.sectionflags	@""
	.align	4


	//----- nvinfo : EIATTR_CUDA_API_VERSION
	.align		4
        /*0000*/ 	.byte	0x04, 0x37
        /*0002*/ 	.short	(.L_16503 - .L_16502)
.L_16502:
        /*0004*/ 	.word	0x00000082


	//----- nvinfo : EIATTR_KPARAM_INFO
	.align		4
.L_16503:
        /*0008*/ 	.byte	0x04, 0x17
        /*000a*/ 	.short	(.L_16505 - .L_16504)
.L_16504:
        /*000c*/ 	.word	0x00000000
        /*0010*/ 	.short	0x0003
        /*0012*/ 	.short	0x0018
        /*0014*/ 	.byte	0x00, 0xf0, 0x11, 0x00


	//----- nvinfo : EIATTR_KPARAM_INFO
	.align		4
.L_16505:
        /*0018*/ 	.byte	0x04, 0x17
        /*001a*/ 	.short	(.L_16507 - .L_16506)
.L_16506:
        /*001c*/ 	.word	0x00000000
        /*0020*/ 	.short	0x0002
        /*0022*/ 	.short	0x0010
        /*0024*/ 	.byte	0x00, 0xf5, 0x21, 0x00


	//----- nvinfo : EIATTR_KPARAM_INFO
	.align		4
.L_16507:
        /*0028*/ 	.byte	0x04, 0x17
        /*002a*/ 	.short	(.L_16509 - .L_16508)
.L_16508:
        /*002c*/ 	.word	0x00000000
        /*0030*/ 	.short	0x0001
        /*0032*/ 	.short	0x0008
        /*0034*/ 	.byte	0x00, 0xf5, 0x21, 0x00


	//----- nvinfo : EIATTR_KPARAM_INFO
	.align		4
.L_16509:
        /*0038*/ 	.byte	0x04, 0x17
        /*003a*/ 	.short	(.L_16511 - .L_16510)
.L_16510:
        /*003c*/ 	.word	0x00000000
        /*0040*/ 	.short	0x0000
        /*0042*/ 	.short	0x0000
        /*0044*/ 	.byte	0x00, 0xf5, 0x21, 0x00


	//----- nvinfo : EIATTR_SPARSE_MMA_MASK
	.align		4
.L_16511:
        /*0048*/ 	.byte	0x03, 0x50
        /*004a*/ 	.short	0x0000


	//----- nvinfo : EIATTR_MAXREG_COUNT
	.align		4
        /*004c*/ 	.byte	0x03, 0x1b
        /*004e*/ 	.short	0x00ff


	//----- nvinfo : EIATTR_MERCURY_ISA_VERSION
	.align		4
        /*0050*/ 	.byte	0x03, 0x5f
        /*0052*/ 	.short	0x0101


	//----- nvinfo : EIATTR_VRC_CTA_INIT_COUNT
	.align		4
        /*0054*/ 	.byte	0x02, 0x4a
	.zero		1
	.zero		1


	//----- nvinfo : EIATTR_EXIT_INSTR_OFFSETS
	.align		4
        /*0058*/ 	.byte	0x04, 0x1c
        /*005a*/ 	.short	(.L_16513 - .L_16512)


	//   ....[0]....
.L_16512:
        /*005c*/ 	.word	0x00000070


	//   ....[1]....
        /*0060*/ 	.word	0x00000130


	//----- nvinfo : EIATTR_CBANK_PARAM_SIZE
	.align		4
.L_16513:
        /*0064*/ 	.byte	0x03, 0x19
        /*0066*/ 	.short	0x001c


	//----- nvinfo : EIATTR_PARAM_CBANK
	.align		4
        /*0068*/ 	.byte	0x04, 0x0a
        /*006a*/ 	.short	(.L_16515 - .L_16514)
	.align		4
.L_16514:
        /*006c*/ 	.word	index@(.nv.constant0._Z10add_kernelILx344EEvPfS0_S0_i)
        /*0070*/ 	.short	0x0380
        /*0072*/ 	.short	0x001c


	//----- nvinfo : EIATTR_SW_WAR
	.align		4
.L_16515:
        /*0074*/ 	.byte	0x04, 0x36
        /*0076*/ 	.short	(.L_16517 - .L_16516)
.L_16516:
        /*0078*/ 	.word	0x00000008
.L_16517:


//--------------------- .nv.info._Z10add_kernelILx343EEvPfS0_S0_i --------------------------
	.section	.nv.info._Z10add_kernelILx343EEvPfS0_S0_i,"",@"SHT_CUDA_INFO"
	.sectionflags	@""
	.align	4


	//----- nvinfo : EIATTR_CUDA_API_VERSION
	.align		4
        /*0000*/ 	.byte	0x04, 0x37
        /*0002*/ 	.short	(.L_16519 - .L_16518)
.L_16518:
        /*0004*/ 	.word	0x00000082


	//----- nvinfo : EIATTR_KPARAM_INFO
	.align		4
.L_16519:
        /*0008*/ 	.byte	0x04, 0x17
        /*000a*/ 	.short	(.L_16521 - .L_16520)
.L_16520:
        /*000c*/ 	.word	0x00000000
        /*0010*/ 	.short	0x0003
        /*0012*/ 	.short	0x0018
        /*0014*/ 	.byte	0x00, 0xf0, 0x11, 0x00


	//----- nvinfo : EIATTR_KPARAM_INFO
	.align		4
.L_16521:
        /*0018*/ 	.byte	0x04, 0x17
        /*001a*/ 	.short	(.L_16523 - .L_16522)
.L_16522:
        /*001c*/ 	.word	0x00000000
        /*0020*/ 	.short	0x0002
        /*0022*/ 	.short	0x0010
        /*0024*/ 	.byte	0x00, 0xf5, 0x21, 0x00


	//----- nvinfo : EIATTR_KPARAM_INFO
	.align		4
.L_16523:
        /*0028*/ 	.byte	0x04, 0x17
        /*002a*/ 	.short	(.L_16525 - .L_16524)
.L_16524:
        /*002c*/ 	.word	0x00000000
        /*0030*/ 	.short	0x0001
        /*0032*/ 	.short	0x0008
        /*0034*/ 	.byte	0x00, 0xf5, 0x21, 0x00


	//----- nvinfo : EIATTR_KPARAM_INFO
	.align		4
.L_16525:
        /*0038*/ 	.byte	0x04, 0x17
        /*003a*/ 	.short	(.L_16527 - .L_16526)
.L_16526:
        /*003c*/ 	.word	0x00000000
        /*0040*/ 	.short	0x0000
        /*0042*/ 	.short	0x0000
        /*0044*/ 	.byte	0x00, 0xf5, 0x21, 0x00


	//----- nvinfo : EIATTR_SPARSE_MMA_MASK
	.align		4
.L_16527:
        /*0048*/ 	.byte	0x03, 0x50
        /*004a*/ 	.short	0x0000


	//----- nvinfo : EIATTR_MAXREG_COUNT
	.align		4
        /*004c*/ 	.byte	0x03, 0x1b
        /*004e*/ 	.short	0x00ff


	//----- nvinfo : EIATTR_MERCURY_ISA_VERSION
	.align		4
        /*0050*/ 	.byte	0x03, 0x5f
        /*0052*/ 	.short	0x0101


	//----- nvinfo : EIATTR_VRC_CTA_INIT_COUNT
	.align		4
        /*0054*/ 	.byte	0x02, 0x4a
	.zero		1
	.zero		1


	//----- nvinfo : EIATTR_EXIT_INSTR_OFFSETS
	.align		4
        /*0058*/ 	.byte	0x04, 0x1c
        /*005a*/ 	.short	(.L_16529 - .L_16528)


	//   ....[0]....
.L_16528:
        /*005c*/ 	.word	0x00000070


	//   ....[1]....
        /*0060*/ 	.word	0x00000130


	//----- nvinfo : EIATTR_CBANK_PARAM_SIZE
	.align		4
.L_16529:
        /*0064*/ 	.byte	0x03, 0x19
        /*0066*/ 	.short	0x001c


	//----- nvinfo : EIATTR_PARAM_CBANK
	.align		4
        /*0068*/ 	.byte	0x04, 0x0a
        /*006a*/ 	.short	(.L_16531 - .L_16530)
	.align		4
.L_16530:
        /*006c*/ 	.word	index@(.nv.constant0._Z10add_kernelILx343EEvPfS0_S0_i)
        /*0070*/ 	.short	0x0380
        /*0072*/ 	.short	0x001c


	//----- nvinfo : EIATTR_SW_WAR
	.align		4
.L_16531:
        /*0074*/ 	.byte	0x04, 0x36
        /*0076*/ 	.short	(.L_16533 - .L_16532)
.L_16532:
        /*0078*/ 	.word	0x00000008
.L_16533:


//--------------------- .nv.info._Z10add_kernelILx342EEvPfS0_S0_i --------------------------
	.section	.nv.info._Z10add_kernelILx342EEvPfS0_S0_i,"",@"SHT_CUDA_INFO"
	.sectionflags	@""
	.align	4


	//----- nvinfo : EIATTR_CUDA_API_VERSION
	.align		4
        /*0000*/ 	.byte	0x04, 0x37
        /*0002*/ 	.short	(.L_16535 - .L_16534)
.L_16534:
        /*0004*/ 	.word	0x00000082


	//----- nvinfo : EIATTR_KPARAM_INFO
	.align		4
.L_16535:
        /*0008*/ 	.byte	0x04, 0x17
        /*000a*/ 	.short	(.L_16537 - .L_16536)
.L_16536:
        /*000c*/ 	.word	0x00000000
        /*0010*/ 	.short	0x0003
        /*0012*/ 	.short	0x0018
        /*0014*/ 	.byte	0x00, 0xf0, 0x11, 0x00


	//----- nvinfo : EIATTR_KPARAM_INFO
	.align		4
.L_16537:
        /*0018*/ 	.byte	0x04, 0x17
        /*001a*/ 	.short	(.L_16539 - .L_16538)
.L_16538:
        /*001c*/ 	.word	0x00000000
        /*0020*/ 	.short	0x0002
        /*0022*/ 	.short	0x0010
        /*0024*/ 	.byte	0x00, 0xf5, 0x21, 0x00


	//----- nvinfo : EIATTR_KPARAM_INFO
	.align		4
.L_16539:
        /*0028*/ 	.byte	0x04, 0x17
        /*002a*/ 	.short	(.L_16541 - .L_16540)
.L_16540:
        /*002c*/ 	.word	0x00000000
        /*0030*/ 	.short	0x0001
        /*0032*/ 	.short	0x0008
        /*0034*/ 	.byte	0x00, 0xf5, 0x21, 0x00


	//----- nvinfo : EIATTR_KPARAM_INFO
	.align		4
.L_16541:
        /*0038*/ 	.byte	0x04, 0x17
        /*003a*/ 	.short	(.L_16543 - .L_16542)
.L_16542:
        /*003c*/ 	.word	0x00000000
        /*0040*/ 	.short	0x0000
        /*0042*/ 	.short	0x0000
        /*0044*/ 	.byte	0x00, 0xf5, 0x21, 0x00


	//----- nvinfo : EIATTR_SPARSE_MMA_MASK
	.align		4
.L_16543:
        /*0048*/ 	.byte	0x03, 0x50
        /*004a*/ 	.short	0x0000


	//----- nvinfo : EIATTR_MAXREG_COUNT
	.align		4
        /*004c*/ 	.byte	0x03, 0x1b
        /*004e*/ 	.short	0x00ff


	//----- nvinfo : EIATTR_MERCURY_ISA_VERSION
	.align		4
        /*0050*/ 	.byte	0x03, 0x5f
        /*0052*/ 	.short	0x0101


	//----- nvinfo : EIATTR_VRC_CTA_INIT_COUNT
	.align		4
        /*0054*/ 	.byte	0x02, 0x4a
	.zero		1
	.zero		1


	//----- nvinfo : EIATTR_EXIT_INSTR_OFFSETS
	.align		4
        /*0058*/ 	.byte	0x04, 0x1c
        /*005a*/ 	.short	(.L_16545 - .L_16544)


	//   ....[0]....
.L_16544:
        /*005c*/ 	.word	0x00000070


	//   ....[1]....
        /*0060*/ 	.word	0x00000130


	//----- nvinfo : EIATTR_CBANK_PARAM_SIZE
	.align		4
.L_16545:
        /*0064*/ 	.byte	0x03, 0x19
        /*0066*/ 	.short	0x001c


	//----- nvinfo : EIATTR_PARAM_CBANK
	.align		4
        /*0068*/ 	.byte	0x04, 0x0a
        /*006a*/ 	.short	(.L_16547 - .L_16546)
	.align		4
.L_16546:
        /*006c*/ 	.word	index@(.nv.constant0._Z10add_kernelILx342EEvPfS0_S0_i)
        /*0070*/ 	.short	0x0380
        /*0072*/ 	.short	0x001c


	//----- nvinfo : EIATTR_SW_WAR
	.align		4
.L_16547:
        /*0074*/ 	.byte	0x04, 0x36
        /*0076*/ 	.short	(.L_16549 - .L_16548)
.L_16548:
        /*0078*/ 	.word	0x00000008
.L_16549:


//--------------------- .nv.info._Z10add_kernelILx341EEvPfS0_S0_i --------------------------
	.section	.nv.info._Z10add_kernelILx341EEvPfS0_S0_i,"",@"SHT_CUDA_INFO"
	.sectionflags	@""
	.align	4


	//----- nvinfo : EIATTR_CUDA_API_VERSION
	.align		4
        /*0000*/ 	.byte	0x04, 0x37
        /*0002*/ 	.short	(.L_16551 - .L_16550)
.L_16550:
        /*0004*/ 	.word	0x00000082


	//----- nvinfo : EIATTR_KPARAM_INFO
	.align		4
.L_16551:
        /*0008*/ 	.byte	0x04, 0x17
        /*000a*/ 	.short	(.L_16553 - .L_16552)
.L_16552:
        /*000c*/ 	.word	0x00000000
        /*0010*/ 	.short	0x0003
        /*0012*/ 	.short	0x0018
        /*0014*/ 	.byte	0x00, 0xf0, 0x11, 0x00


	//----- nvinfo : EIATTR_KPARAM_INFO
	.align		4
.L_16553:
        /*0018*/ 	.byte	0x04, 0x17
        /*001a*/ 	.short	(.L_16555 - .L_16554)
.L_16554:
        /*001c*/ 	.word	0x00000000
        /*0020*/ 	.short	0x0002
        /*0022*/ 	.short	0x0010
        /*0024*/ 	.byte	0x00, 0xf5, 0x21, 0x00


	//----- nvinfo : EIATTR_KPARAM_INFO
	.align		4
.L_16555:
        /*0028*/ 	.byte	0x04, 0x17
        /*002a*/ 	.short	(.L_16557 - .L_16556)
.L_16556:
        /*002c*/ 	.word	0x00000000
        /*0030*/ 	.short	0x0001
        /*0032*/ 	.short	0x0008
        /*0034*/ 	.byte	0x00, 0xf5, 0x21, 0x00


	//----- nvinfo : EIATTR_KPARAM_INFO
	.align		4
.L_16557:
        /*0038*/ 	.byte	0x04, 0x17
        /*003a*/ 	.short	(.L_16559 - .L_16558)
.L_16558:
        /*003c*/ 	.word	0x00000000
        /*0040*/ 	.short	0x0000
        /*0042*/ 	.short	0x0000
        /*0044*/ 	.byte	0x00, 0xf5, 0x21, 0x00


	//----- nvinfo : EIATTR_SPARSE_MMA_MASK
	.align		4
.L_16559:
        /*0048*/ 	.byte	0x03, 0x50
        /*004a*/ 	.short	0x0000


	//----- nvinfo : EIATTR_MAXREG_COUNT
	.align		4
        /*004c*/ 	.byte	0x03, 0x1b
        /*004e*/ 	.short	0x00ff


	//----- nvinfo : EIATTR_MERCURY_ISA_VERSION
	.align		4
        /*0050*/ 	.byte	0x03, 0x5f
        /*0052*/ 	.short	0x0101


	//----- nvinfo : EIATTR_VRC_CTA_INIT_COUNT
	.align		4
        /*0054*/ 	.byte	0x02, 0x4a
	.zero		1
	.zero		1


	//----- nvinfo : EIATTR_EXIT_INSTR_OFFSETS
	.align		4
        /*0058*/ 	.byte	0x04, 0x1c
        /*005a*/ 	.short	(.L_16561 - .L_16560)


	//   ....[0]....
.L_16560:
        /*005c*/ 	.word	0x00000070


	//   ....[1]....
        /*0060*/ 	.word	0x00000130


	//----- nvinfo : EIATTR_CBANK_PARAM_SIZE
	.align		4
.L_16561:
        /*0064*/ 	.byte	0x03, 0x19
        /*0066*/ 	.short	0x001c


	//----- nvinfo : EIATTR_PARAM_CBANK
	.align		4
        /*0068*/ 	.byte	0x04, 0x0a
        /*006a*/ 	.short	(.L_16563 - .L_16562)
	.align		4
.L_16562:
        /*006c*/ 	.word	index@(.nv.constant0._Z10add_kernelILx341EEvPfS0_S0_i)
        /*0070*/ 	.short	0x0380
        /*0072*/ 	.short	0x001c


	//----- nvinfo : EIATTR_SW_WAR
	.align		4
.L_16563:
        /*0074*/ 	.byte	0x04, 0x36
        /*0076*/ 	.short	(.L_16565 - .L_16564)
.L_16564:
        /*0078*/ 	.word	0x00000008
.L_16565:


//--------------------- .nv.info._Z10add_kernelILx340EEvPfS0_S0_i --------------------------
	.section	.nv.info._Z10add_kernelILx340EEvPfS0_S0_i,"",@"SHT_CUDA_INFO"
	.sectionflags	@""
	.align	4


	//----- nvinfo : EIATTR_CUDA_API_VERSION
	.align		4
        /*0000*/ 	.byte	0x04, 0x37
        /*0002*/ 	.short	(.L_16567 - .L_16566)
.L_16566:
        /*0004*/ 	.word	0x00000082


	//----- nvinfo : EIATTR_KPARAM_INFO
	.align		4
.L_16567:
        /*0008*/ 	.byte	0x04, 0x17
        /*000a*/ 	.short	(.L_16569 - .L_16568)
.L_16568:
        /*000c*/ 	.word	0x00000000
        /*0010*/ 	.short	0x0003
        /*0012*/ 	.short	0x0018
        /*0014*/ 	.byte	0x00, 0xf0, 0x11, 0x00


	//----- nvinfo : EIATTR_KPARAM_INFO
	.align		4
.L_16569:
        /*0018*/ 	.byte	0x04, 0x17
        /*001a*/ 	.short	(.L_16571 - .L_16570)
.L_16570:
        /*001c*/ 	.word	0x00000000
        /*0020*/ 	.short	0x0002
        /*0022*/ 	.short	0x0010
        /*0024*/ 	.byte	0x00, 0xf5, 0x21, 0x00


	//----- nvinfo : EIATTR_KPARAM_INFO
	.align		4
.L_16571:
        /*0028*/ 	.byte	0x04, 0x17
        /*002a*/ 	.short	(.L_16573 - .L_16572)
.L_16572:
        /*002c*/ 	.word	0x00000000
        /*0030*/ 	.short	0x0001
        /*0032*/ 	.short	0x0008
        /*0034*/ 	.byte	0x00, 0xf5, 0x21, 0x00


	//----- nvinfo : EIATTR_KPARAM_INFO
	.align		4
.L_16573:
        /*0038*/ 	.byte	0x04, 0x17
        /*003a*/ 	.short	(.L_16575 - .L_16574)
.L_16574:
        /*003c*/ 	.word	0x00000000
        /*0040*/ 	.short	0x0000
        /*0042*/ 	.short	0x0000
        /*0044*/ 	.byte	0x00, 0xf5, 0x21, 0x00


	//----- nvinfo : EIATTR_SPARSE_MMA_MASK
	.align		4
.L_16575:
        /*0048*/ 	.byte	0x03, 0x50
        /*004a*/ 	.short	0x0000


	//----- nvinfo : EIATTR_MAXREG_COUNT
	.align		4
        /*004c*/ 	.byte	0x03, 0x1b
        /*004e*/ 	.short	0x00ff


	//----- nvinfo : EIATTR_MERCURY_ISA_VERSION
	.align		4
        /*0050*/ 	.byte	0x03, 0x5f
        /*0052*/ 	.short	0x0101


	//----- nvinfo : EIATTR_VRC_CTA_INIT_COUNT
	.align		4
        /*0054*/ 	.byte	0x02, 0x4a
	.zero		1
	.zero		1


	//----- nvinfo : EIATTR_EXIT_INSTR_OFFSETS
	.align		4
        /*0058*/ 	.byte	0x04, 0x1c
        /*005a*/ 	.short	(.L_16577 - .L_16576)


	//   ....[0]....
.L_16576:
        /*005c*/ 	.word	0x00000070


	//   ....[1]....
        /*0060*/ 	.word	0x00000130


	//----- nvinfo : EIATTR_CBANK_PARAM_SIZE
	.align		4
.L_16577:
        /*0064*/ 	.byte	0x03, 0x19
        /*0066*/ 	.short	0x001c


	//----- nvinfo : EIATTR_PARAM_CBANK
	.align		4
        /*0068*/ 	.byte	0x04, 0x0a
        /*006a*/ 	.short	(.L_16579 - .L_16578)
	.align		4
.L_16578:
        /*006c*/ 	.word	index@(.nv.constant0._Z10add_kernelILx340EEvPfS0_S0_i)
        /*0070*/ 	.short	0x0380
        /*0072*/ 	.short	0x001c


	//----- nvinfo : EIATTR_SW_WAR
	.align		4
.L_16579:
        /*0074*/ 	.byte	0x04, 0x36
        /*0076*/ 	.short	(.L_16581 - .L_16580)
.L_16580:
        /*0078*/ 	.word	0x00000008
.L_16581:


//--------------------- .nv.info._Z10add_kernelILx339EEvPfS0_S0_i --------------------------
	.section	.nv.info._Z10add_kernelILx339EEvPfS0_S0_i,"",@"SHT_CUDA_INFO"
	.sectionflags	@""
	.align	4


	//----- nvinfo : EIATTR_CUDA_API_VERSION
	.align		4
        /*0000*/ 	.byte	0x04, 0x37
        /*0002*/ 	.short	(.L_16583 - .L_16582)
.L_16582:
        /*0004*/ 	.word	0x00000082


	//----- nvinfo : EIATTR_KPARAM_INFO
	.align		4
.L_16583:
        /*0008*/ 	.byte	0x04, 0x17
        /*000a*/ 	.short	(.L_16585 - .L_16584)
.L_16584:
        /*000c*/ 	.word	0x00000000
        /*0010*/ 	.short	0x0003
        /*0012*/ 	.short	0x0018
        /*0014*/ 	.byte	0x00, 0xf0, 0x11, 0x00


	//----- nvinfo : EIATTR_KPARAM_INFO
	.align		4
.L_16585:
        /*0018*/ 	.byte	0x04, 0x17
        /*001a*/ 	.short	(.L_16587 - .L_16586)
.L_16586:
        /*001c*/ 	.word	0x00000000
        /*0020*/ 	.short	0x0002
        /*0022*/ 	.short	0x0010
        /*0024*/ 	.byte	0x00, 0xf5, 0x21, 0x00


	//----- nvinfo : EIATTR_KPARAM_INFO
	.align		4
.L_16587:
        /*0028*/ 	.byte	0x04, 0x17
        /*002a*/ 	.short	(.L_16589 - .L_16588)
.L_16588:
        /*002c*/ 	.word	0x00000000
        /*0030*/ 	.short	0x0001
        /*0032*/ 	.short	0x0008
        /*0034*/ 	.byte	0x00, 0xf5, 0x21, 0x00


	//----- nvinfo : EIATTR_KPARAM_INFO
	.align		4
.L_16589:
        /*0038*/ 	.byte	0x04, 0x17
        /*003a*/ 	.short	(.L_16591 - .L_16590)
.L_16590:
        /*003c*/ 	.word	0x00000000
        /*0040*/ 	.short	0x0000
        /*0042*/ 	.short	0x0000
        /*0044*/ 	.byte	0x00, 0xf5, 0x21, 0x00


	//----- nvinfo : EIATTR_SPARSE_MMA_MASK
	.align		4
.L_16591:
        /*0048*/ 	.byte	0x03, 0x50
        /*004a*/ 	.short	0x0000


	//----- nvinfo : EIATTR_MAXREG_COUNT
	.align		4
        /*004c*/ 	.byte	0x03, 0x1b
        /*004e*/ 	.short	0x00ff


	//----- nvinfo : EIATTR_MERCURY_ISA_VERSION
	.align		4
        /*0050*/ 	.byte	0x03, 0x5f
        /*0052*/ 	.short	0x0101


	//----- nvinfo : EIATTR_VRC_CTA_INIT_COUNT
	.align		4
        /*0054*/ 	.byte	0x02, 0x4a
	.zero		1
	.zero		1


	//----- nvinfo : EIATTR_EXIT_INSTR_OFFSETS
	.align		4
        /*0058*/ 	.byte	0x04, 0x1c
        /*005a*/ 	.short	(.L_16593 - .L_16592)


	//   ....[0]....
.L_16592:
        /*005c*/ 	.word	0x00000070


	//   ....[1]....
        /*0060*/ 	.word	0x00000130


	//----- nvinfo : EIATTR_CBANK_PARAM_SIZE
	.align		4
.L_16593:
        /*0064*/ 	.byte	0x03, 0x19
        /*0066*/ 	.short	0x001c


	//----- nvinfo : EIATTR_PARAM_CBANK
	.align		4
        /*0068*/ 	.byte	0x04, 0x0a
        /*006a*/ 	.short	(.L_16595 - .L_16594)
	.align		4
.L_16594:
        /*006c*/ 	.word	index@(.nv.constant0._Z10add_kernelILx339EEvPfS0_S0_i)
        /*0070*/ 	.short	0x0380
        /*0072*/ 	.short	0x001c


	//----- nvinfo : EIATTR_SW_WAR
	.align		4
.L_16595:
        /*0074*/ 	.byte	0x04, 0x36
        /*0076*/ 	.short	(.L_16597 - .L_16596)
.L_16596:
        /*0078*/ 	.word	0x00000008
.L_16597:


//--------------------- .nv.info._Z10add_kernelILx338EEvPfS0_S0_i --------------------------
	.section	.nv.info._Z10add_kernelILx338EEvPfS0_S0_i,"",@"SHT_CUDA_INFO"
	.sectionflags	@""
	.align	4


	//----- nvinfo : EIATTR_CUDA_API_VERSION
	.align		4
        /*0000*/ 	.byte	0x04, 0x37
        /*0002*/ 	.short	(.L_16599 - .L_16598)
.L_16598:
        /*0004*/ 	.word	0x00000082


	//----- nvinfo : EIATTR_KPARAM_INFO
	.align		4
.L_16599:
        /*0008*/ 	.byte	0x04, 0x17
        /*000a*/ 	.short	(.L_16601 - .L_16600)
.L_16600:
        /*000c*/ 	.word	0x00000000
        /*0010*/ 	.short	0x0003
        /*0012*/ 	.short	0x0018
        /*0014*/ 	.byte	0x00, 0xf0, 0x11, 0x00


	//----- nvinfo : EIATTR_KPARAM_INFO
	.align		4
.L_16601:
        /*0018*/ 	.byte	0x04, 0x17
        /*001a*/ 	.short	(.L_16603 - .L_16602)
.L_16602:
        /*001c*/ 	.word	0x00000000
        /*0020*/ 	.short	0x0002
        /*0022*/ 	.short	0x0010
        /*0024*/ 	.byte	0x00, 0xf5, 0x21, 0x00


	//----- nvinfo : EIATTR_KPARAM_INFO
	.align		4
.L_16603:
        /*0028*/ 	.byte	0x04, 0x17
        /*002a*/ 	.short	(.L_16605 - .L_16604)
.L_16604:
        /*002c*/ 	.word	0x00000000
        /*0030*/ 	.short	0x0001
        /*0032*/ 	.short	0x0008
        /*0034*/ 	.byte	0x00, 0xf5, 0x21, 0x00


	//----- nvinfo : EIATTR_KPARAM_INFO
	.align		4
.L_16605:
        /*0038*/ 	.byte	0x04, 0x17
        /*003a*/ 	.short	(.L_16607 - .L_16606)
.L_16606:
        /*003c*/ 	.word	0x00000000
        /*0040*/ 	.short	0x0000
        /*0042*/ 	.short	0x0000
        /*0044*/ 	.byte	0x00, 0xf5, 0x21, 0x00


	//----- nvinfo : EIATTR_SPARSE_MMA_MASK
	.align		4
.L_16607:
        /*0048*/ 	.byte	0x03, 0x50
        /*004a*/ 	.short	0x0000


	//----- nvinfo : EIATTR_MAXREG_COUNT
	.align		4
        /*004c*/ 	.byte	0x03, 0x1b
        /*004e*/ 	.short	0x00ff


	//----- nvinfo : EIATTR_MERCURY_ISA_VERSION
	.align		4
        /*0050*/ 	.byte	0x03, 0x5f
        /*0052*/ 	.short	0x0101


	//----- nvinfo : EIATTR_VRC_CTA_INIT_COUNT
	.align		4
        /*0054*/ 	.byte	0x02, 0x4a
	.zero		1
	.zero		1


	//----- nvinfo : EIATTR_EXIT_INSTR_OFFSETS
	.align		4
        /*0058*/ 	.byte	0x04, 0x1c
        /*005a*/ 	.short	(.L_16609 - .L_16608)


	//   ....[0]....
.L_16608:
        /*005c*/ 	.word	0x00000070


	//   ....[1]....
        /*0060*/ 	.word	0x00000130


	//----- nvinfo : EIATTR_CBANK_PARAM_SIZE
	.align		4
.L_16609:
        /*0064*/ 	.byte	0x03, 0x19
        /*0066*/ 	.short	0x001c


	//----- nvinfo : EIATTR_PARAM_CBANK
	.align		4
        /*0068*/ 	.byte	0x04, 0x0a
        /*006a*/ 	.short	(.L_16611 - .L_16610)
	.align		4
.L_16610:
        /*006c*/ 	.word	index@(.nv.constant0._Z10add_kernelILx338EEvPfS0_S0_i)
        /*0070*/ 	.short	0x0380
        /*0072*/ 	.short	0x001c


	//----- nvinfo : EIATTR_SW_WAR
	.align		4
.L_16611:
        /*0074*/ 	.byte	0x04, 0x36
        /*0076*/ 	.short	(.L_16613 - .L_16612)
.L_16612:
        /*0078*/ 	.word	0x00000008
.L_16613:


//--------------------- .nv.info._Z10add_kernelILx337EEvPfS0_S0_i --------------------------
	.section	.nv.info._Z10add_kernelILx337EEvPfS0_S0_i,"",@"SHT_CUDA_INFO"
	.sectionflags	@""
	.align	4


	//----- nvinfo : EIATTR_CUDA_API_VERSION
	.align		4
        /*0000*/ 	.byte	0x04, 0x37
        /*0002*/ 	.short	(.L_16615 - .L_16614)
.L_16614:
        /*0004*/ 	.word	0x00000082


	//----- nvinfo : EIATTR_KPARAM_INFO
	.align		4
.L_16615:
        /*0008*/ 	.byte	0x04, 0x17
        /*000a*/ 	.short	(.L_16617 - .L_16616)
.L_16616:
        /*000c*/ 	.word	0x00000000
        /*0010*/ 	.short	0x0003
        /*0012*/ 	.short	0x0018
        /*0014*/ 	.byte	0x00, 0xf0, 0x11, 0x00


	//----- nvinfo : EIATTR_KPARAM_INFO
	.align		4
.L_16617:
        /*0018*/ 	.byte	0x04, 0x17
        /*001a*/ 	.short	(.L_16619 - .L_16618)
.L_16618:
        /*001c*/ 	.word	0x00000000
        /*0020*/ 	.short	0x0002
        /*0022*/ 	.short	0x0010
        /*0024*/ 	.byte	0x00, 0xf5, 0x21, 0x00


	//----- nvinfo : EIATTR_KPARAM_INFO
	.align		4
.L_16619:
        /*0028*/ 	.byte	0x04, 0x17
        /*002a*/ 	.short	(.L_16621 - .L_16620)
.L_16620:
        /*002c*/ 	.word	0x00000000
        /*0030*/ 	.short	0x0001
        /*0032*/ 	.short	0x0008
        /*0034*/ 	.byte	0x00, 0xf5, 0x21, 0x00


	//----- nvinfo : EIATTR_KPARAM_INFO
	.align		4
.L_16621:
        /*0038*/ 	.byte	0x04, 0x17
        /*003a*/ 	.short	(.L_16623 - .L_16622)
.L_16622:
        /*003c*/ 	.word	0x00000000
        /*0040*/ 	.short	0x0000
        /*0042*/ 	.short	0x0000
        /*0044*/ 	.byte	0x00, 0xf5, 0x21, 0x00


	//----- nvinfo : EIATTR_SPARSE_MMA_MASK
	.align		4
.L_16623:
        /*0048*/ 	.byte	0x03, 0x50
        /*004a*/ 	.short	0x0000


	//----- nvinfo : EIATTR_MAXREG_COUNT
	.align		4
        /*004c*/ 	.byte	0x03, 0x1b
        /*004e*/ 	.short	0x00ff


	//----- nvinfo : EIATTR_MERCURY_ISA_VERSION
	.align		4
        /*0050*/ 	.byte	0x03, 0x5f
        /*0052*/ 	.short	0x0101


	//----- nvinfo : EIATTR_VRC_CTA_INIT_COUNT
	.align		4
        /*0054*/ 	.byte	0x02, 0x4a
	.zero		1
	.zero		1


	//----- nvinfo : EIATTR_EXIT_INSTR_OFFSETS
	.align		4
        /*0058*/ 	.byte	0x04, 0x1c
        /*005a*/ 	.short	(.L_16625 - .L_16624)


	//   ....[0]....
.L_16624:
        /*005c*/ 	.word	0x00000070


	//   ....[1]....
        /*0060*/ 	.word	0x00000130


	//----- nvinfo : EIATTR_CBANK_PARAM_SIZE
	.align		4
.L_16625:
        /*0064*/ 	.byte	0x03, 0x19
        /*0066*/ 	.short	0x001c


	//----- nvinfo : EIATTR_PARAM_CBANK
	.align		4
        /*0068*/ 	.byte	0x04, 0x0a
        /*006a*/ 	.short	(.L_16627 - .L_16626)
	.align		4
.L_16626:
        /*006c*/ 	.word	index@(.nv.constant0._Z10add_kernelILx337EEvPfS0_S0_i)
        /*0070*/ 	.short	0x0380
        /*0072*/ 	.short	0x001c


	//----- nvinfo : EIATTR_SW_WAR
	.align		4
.L_16627:
        /*0074*/ 	.byte	0x04, 0x36
        /*0076*/ 	.short	(.L_16629 - .L_16628)
.L_16628:
        /*0078*/ 	.word	0x00000008
.L_16629:


//--------------------- .nv.info._Z10add_kernelILx336EEvPfS0_S0_i --------------------------
	.section	.nv.info._Z10add_kernelILx336EEvPfS0_S0_i,"",@"SHT_CUDA_INFO"
	.sectionflags	@""
	.align	4


	//----- nvinfo : EIATTR_CUDA_API_VERSION
	.align		4
        /*0000*/ 	.byte	0x04, 0x37
        /*0002*/ 	.short	(.L_16631 - .L_16630)
.L_16630:
        /*0004*/ 	.word	0x00000082


	//----- nvinfo : EIATTR_KPARAM_INFO
	.align		4
.L_16631:
        /*0008*/ 	.byte	0x04, 0x17
        /*000a*/ 	.short	(.L_16633 - .L_16632)
.L_16632:
        /*000c*/ 	.word	0x00000000
        /*0010*/ 	.short	0x0003
        /*0012*/ 	.short	0x0018
        /*0014*/ 	.byte	0x00, 0xf0, 0x11, 0x00


	//----- nvinfo : EIATTR_KPARAM_INFO
	.align		4
.L_16633:
        /*0018*/ 	.byte	0x04, 0x17
        /*001a*/ 	.short	(.L_16635 - .L_16634)
.L_16634:
        /*001c*/ 	.word	0x00000000
        /*0020*/ 	.short	0x0002
        /*0022*/ 	.short	0x0010
        /*0024*/ 	.byte	0x00, 0xf5, 0x21, 0x00


	//----- nvinfo : EIATTR_KPARAM_INFO
	.align		4
.L_16635:
        /*0028*/ 	.byte	0x04, 0x17
        /*002a*/ 	.short	(.L_16637 - .L_16636)
.L_16636:
        /*002c*/ 	.word	0x00000000
        /*0030*/ 	.short	0x0001
        /*0032*/ 	.short	0x0008
        /*0034*/ 	.byte	0x00, 0xf5, 0x21, 0x00


	//----- nvinfo : EIATTR_KPARAM_INFO
	.align		4
.L_16637:
        /*0038*/ 	.byte	0x04, 0x17
        /*003a*/ 	.short	(.L_16639 - .L_16638)
.L_16638:
        /*003c*/ 	.word	0x00000000
        /*0040*/ 	.short	0x0000
        /*0042*/ 	.short	0x0000
        /*0044*/ 	.byte	0x00, 0xf5, 0x21, 0x00


	//----- nvinfo : EIATTR_SPARSE_MMA_MASK
	.align		4
.L_16639:
        /*0048*/ 	.byte	0x03, 0x50
        /*004a*/ 	.short	0x0000


	//----- nvinfo : EIATTR_MAXREG_COUNT
	.align		4
        /*004c*/ 	.byte	0x03, 0x1b
        /*004e*/ 	.short	0x00ff


	//----- nvinfo : EIATTR_MERCURY_ISA_VERSION
	.align		4
        /*0050*/ 	.byte	0x03, 0x5f
        /*0052*/ 	.short	0x0101


	//----- nvinfo : EIATTR_VRC_CTA_INIT_COUNT
	.align		4
        /*0054*/ 	.byte	0x02, 0x4a
	.zero		1
	.zero		1


	//----- nvinfo : EIATTR_EXIT_INSTR_OFFSETS
	.align		4
        /*0058*/ 	.byte	0x04, 0x1c
        /*005a*/ 	.short	(.L_16641 - .L_16640)


	//   ....[0]....
.L_16640:
        /*005c*/ 	.word	0x00000070


	//   ....[1]....
        /*0060*/ 	.word	0x00000130


	//----- nvinfo : EIATTR_CBANK_PARAM_SIZE
	.align		4
.L_16641:
        /*0064*/ 	.byte	0x03, 0x19
        /*0066*/ 	.short	0x001c


	//----- nvinfo : EIATTR_PARAM_CBANK
	.align		4
        /*0068*/ 	.byte	0x04, 0x0a
        /*006a*/ 	.short	(.L_16643 - .L_16642)
	.align		4
.L_16642:
        /*006c*/ 	.word	index@(.nv.constant0._Z10add_kernelILx336EEvPfS0_S0_i)
        /*0070*/ 	.short	0x0380
        /*0072*/ 	.short	0x001c


	//----- nvinfo : EIATTR_SW_WAR
	.align		4
.L_16643:
        /*0074*/ 	.byte	0x04, 0x36
        /*0076*/ 	.short	(.L_16645 - .L_16644)
.L_16644:
        /*0078*/ 	.word	0x00000008
.L_16645:


//--------------------- .nv.info._Z10add_kernelILx335EEvPfS0_S0_i --------------------------
	.section	.nv.info._Z10add_kernelILx335EEvPfS0_S0_i,"",@"SHT_CUDA_INFO"
	.sectionflags	@""
	.align	4


	//----- nvinfo : EIATTR_CUDA_API_VERSION
	.align		4
        /*0000*/ 	.byte	0x04, 0x37
        /*0002*/ 	.short	(.L_16647 - .L_16646)
.L_16646:
        /*0004*/ 	.word	0x00000082


	//----- nvinfo : EIATTR_KPARAM_INFO
	.align		4
.L_16647:
        /*0008*/ 	.byte	0x04, 0x17
        /*000a*/ 	.short	(.L_16649 - .L_16648)
.L_16648:
        /*000c*/ 	.word	0x00000000
        /*0010*/ 	.short	0x0003
        /*0012*/ 	.short	0x0018
        /*0014*/ 	.byte	0x00, 0xf0, 0x11, 0x00


	//----- nvinfo : EIATTR_KPARAM_INFO
	.align		4
.L_16649:
        /*0018*/ 	.byte	0x04, 0x17
        /*001a*/ 	.short	(.L_16651 - .L_16650)
.L_16650:
        /*001c*/ 	.word	0x00000000
        /*0020*/ 	.short	0x0002
        /*0022*/ 	.short	0x0010
        /*0024*/ 	.byte	0x00, 0xf5, 0x21, 0x00


	//----- nvinfo : EIATTR_KPARAM_INFO
	.align		4
.L_16651:
        /*0028*/ 	.byte	0x04, 0x17
        /*002a*/ 	.short	(.L_16653 - .L_16652)
.L_16652:
        /*002c*/ 	.word	0x00000000
        /*0030*/ 	.short	0x0001
        /*0032*/ 	.short	0x0008
        /*0034*/ 	.byte	0x00, 0xf5, 0x21, 0x00


	//----- nvinfo : EIATTR_KPARAM_INFO
	.align		4
.L_16653:
        /*0038*/ 	.byte	0x04, 0x17
        /*003a*/ 	.short	(.L_16655 - .L_16654)
.L_16654:
        /*003c*/ 	.word	0x00000000
        /*0040*/ 	.short	0x0000
        /*0042*/ 	.short	0x0000
        /*0044*/ 	.byte	0x00, 0xf5, 0x21, 0x00


	//----- nvinfo : EIATTR_SPARSE_MMA_MASK
	.align		4
.L_16655:
        /*0048*/ 	.byte	0x03, 0x50
        /*004a*/ 	.short	0x0000


	//----- nvinfo : EIATTR_MAXREG_COUNT
	.align		4
        /*004c*/ 	.byte	0x03, 0x1b
        /*004e*/ 	.short	0x00ff


	//----- nvinfo : EIATTR_MERCURY_ISA_VERSION
	.align		4
        /*0050*/ 	.byte	0x03, 0x5f
        /*0052*/ 	.short	0x0101


	//----- nvinfo : EIATTR_VRC_CTA_INIT_COUNT
	.align		4
        /*0054*/ 	.byte	0x02, 0x4a
	.zero		1
	.zero		1


	//----- nvinfo : EIATTR_EXIT_INSTR_OFFSETS
	.align		4
        /*0058*/ 	.byte	0x04, 0x1c
        /*005a*/ 	.short	(.L_16657 - .L_16656)


	//   ....[0]....
.L_16656:
        /*005c*/ 	.word	0x00000070


	//   ....[1]....
        /*0060*/ 	.word	0x00000130


	//----- nvinfo : EIATTR_CBANK_PARAM_SIZE
	.align		4
.L_16657:
        /*0064*/ 	.byte	0x03, 0x19
        /*0066*/ 	.short	0x001c


	//----- nvinfo : EIATTR_PARAM_CBANK
	.align		4
        /*0068*/ 	.byte	0x04, 0x0a
        /*006a*/ 	.short	(.L_16659 - .L_16658)
	.align		4
.L_16658:
        /*006c*/ 	.word	index@(.nv.constant0._Z10add_kernelILx335EEvPfS0_S0_i)
        /*0070*/ 	.short	0x0380
        /*0072*/ 	.short	0x001c


	//----- nvinfo : EIATTR_SW_WAR
	.align		4
.L_16659:
        /*0074*/ 	.byte	0x04, 0x36
        /*0076*/ 	.short	(.L_16661 - .L_16660)
.L_16660:
        /*0078*/ 	.word	0x00000008
.L_16661:


//--------------------- .nv.info._Z10add_kernelILx334EEvPfS0_S0_i --------------------------
	.section	.nv.info._Z10add_kernelILx334EEvPfS0_S0_i,"",@"SHT_CUDA_INFO"
	.sectionflags	@""
	.align	4


	//----- nvinfo : EIATTR_CUDA_API_VERSION
	.align		4
        /*0000*/ 	.byte	0x04, 0x37
        /*0002*/ 	.short	(.L_16663 - .L_16662)
.L_16662:
        /*0004*/ 	.word	0x00000082


	//----- nvinfo : EIATTR_KPARAM_INFO
	.align		4
.L_16663:
        /*0008*/ 	.byte	0x04, 0x17
        /*000a*/ 	.short	(.L_16665 - .L_16664)
.L_16664:
        /*000c*/ 	.word	0x00000000
        /*0010*/ 	.short	0x0003
        /*0012*/ 	.short	0x0018
        /*0014*/ 	.byte	0x00, 0xf0, 0x11, 0x00


	//----- nvinfo : EIATTR_KPARAM_INFO
	.align		4
.L_16665:
        /*0018*/ 	.byte	0x04, 0x17
        /*001a*/ 	.short	(.L_16667 - .L_16666)
.L_16666:
        /*001c*/ 	.word	0x00000000
        /*0020*/ 	.short	0x0002
        /*0022*/ 	.short	0x0010
        /*0024*/ 	.byte	0x00, 0xf5, 0x21, 0x00


	//----- nvinfo : EIATTR_KPARAM_INFO
	.align		4
.L_16667:
        /*0028*/ 	.byte	0x04, 0x17
        /*002a*/ 	.short	(.L_16669 - .L_16668)
.L_16668:
        /*002c*/ 	.word	0x00000000
        /*0030*/ 	.short	0x0001
        /*0032*/ 	.short	0x0008
        /*0034*/ 	.byte	0x00, 0xf5, 0x21, 0x00


	//----- nvinfo : EIATTR_KPARAM_INFO
	.align		4
.L_16669:
        /*0038*/ 	.byte	0x04, 0x17
        /*003a*/ 	.short	(.L_16671 - .L_16670)
.L_16670:
        /*003c*/ 	.word	0x00000000
        /*0040*/ 	.short	0x0000
        /*0042*/ 	.short	0x0000
        /*0044*/ 	.byte	0x00, 0xf5, 0x21, 0x00


	//----- nvinfo : EIATTR_SPARSE_MMA_MASK
	.align		4
.L_16671:
        /*0048*/ 	.byte	0x03, 0x50
        /*004a*/ 	.short	0x0000


	//----- nvinfo : EIATTR_MAXREG_COUNT
	.align		4
        /*004c*/ 	.byte	0x03, 0x1b
        /*004e*/ 	.short	0x00ff


	//----- nvinfo : EIATTR_MERCURY_ISA_VERSION
	.align		4
        /*0050*/ 	.byte	0x03, 0x5f
        /*0052*/ 	.short	0x0101


	//----- nvinfo : EIATTR_VRC_CTA_INIT_COUNT
	.align		4
        /*0054*/ 	.byte	0x02, 0x4a
	.zero		1
	.zero		1


	//----- nvinfo : EIATTR_EXIT_INSTR_OFFSETS
	.align		4
        /*0058*/ 	.byte	0x04, 0x1c
        /*005a*/ 	.short	(.L_16673 - .L_16672)


	//   ....[0]....
.L_16672:
        /*005c*/ 	.word	0x00000070


	//   ....[1]....
        /*0060*/ 	.word	0x00000130


	//----- nvinfo : EIATTR_CBANK_PARAM_SIZE
	.align		4
.L_16673:
        /*0064*/ 	.byte	0x03, 0x19
        /*0066*/ 	.short	0x001c


	//----- nvinfo : EIATTR_PARAM_CBANK
	.align		4
        /*0068*/ 	.byte	0x04, 0x0a
        /*006a*/ 	.short	(.L_16675 - .L_16674)
	.align		4
.L_16674:
        /*006c*/ 	.word	index@(.nv.constant0._Z10add_kernelILx334EEvPfS0_S0_i)
        /*0070*/ 	.short	0x0380
        /*0072*/ 	.short	0x001c


	//----- nvinfo : EIATTR_SW_WAR
	.align		4
.L_16675:
        /*0074*/ 	.byte	0x04, 0x36
        /*0076*/ 	.short	(.L_16677 - .L_16676)
.L_16676:
        /*0078*/ 	.word	0x00000008
.L_16677:


//--------------------- .nv.info._Z10add_kernelILx333EEvPfS0_S0_i --------------------------
	.section	.nv.info._Z10add_kernelILx333EEvPfS0_S0_i,"",@"SHT_CUDA_INFO"
	.sectionflags	@""
	.align	4


	//----- nvinfo : EIATTR_CUDA_API_VERSION
	.align		4
        /*0000*/ 	.byte	0x04, 0x37
        /*0002*/ 	.short	(.L_16679 - .L_16678)
.L_16678:
        /*0004*/ 	.word	0x00000082


	//----- nvinfo : EIATTR_KPARAM_INFO
	.align		4
.L_16679:
        /*0008*/ 	.byte	0x04, 0x17
        /*000a*/ 	.short	(.L_16681 - .L_16680)
.L_16680:
        /*000c*/ 	.word	0x00000000
        /*0010*/ 	.short	0x0003
        /*0012*/ 	.short	0x0018
        /*0014*/ 	.byte	0x00, 0xf0, 0x11, 0x00


	//----- nvinfo : EIATTR_KPARAM_INFO
	.align		4
.L_16681:
        /*0018*/ 	.byte	0x04, 0x17
        /*001a*/ 	.short	(.L_16683 - .L_16682)
.L_16682:
        /*001c*/ 	.word	0x00000000
        /*0020*/ 	.short	0x0002
        /*0022*/ 	.short	0x0010
        /*0024*/ 	.byte	0x00, 0xf5, 0x21, 0x00


	//----- nvinfo : EIATTR_KPARAM_INFO
	.align		4
.L_16683:
        /*0028*/ 	.byte	0x04, 0x17
        /*002a*/ 	.short	(.L_16685 - .L_16684)
.L_16684:
        /*002c*/ 	.word	0x00000000
        /*0030*/ 	.short	0x0001
        /*0032*/ 	.short	0x0008
        /*0034*/ 	.byte	0x00, 0xf5, 0x21, 0x00


	//----- nvinfo : EIATTR_KPARAM_INFO
	.align		4
.L_16685:
        /*0038*/ 	.byte	0x04, 0x17
        /*003a*/ 	.short	(.L_16687 - .L_16686)
.L_16686:
        /*003c*/ 	.word	0x00000000
        /*0040*/ 	.short	0x0000
        /*0042*/ 	.short	0x0000
        /*0044*/ 	.byte	0x00, 0xf5, 0x21, 0x00


	//----- nvinfo : EIATTR_SPARSE_MMA_MASK
	.align		4
.L_16687:
        /*0048*/ 	.byte	0x03, 0x50
        /*004a*/ 	.short	0x0000


	//----- nvinfo : EIATTR_MAXREG_COUNT
	.align		4
        /*004c*/ 	.byte	0x03, 0x1b
        /*004e*/ 	.short	0x00ff


	//----- nvinfo : EIATTR_MERCURY_ISA_VERSION
	.align		4
        /*0050*/ 	.byte	0x03, 0x5f
        /*0052*/ 	.short	0x0101


	//----- nvinfo : EIATTR_VRC_CTA_INIT_COUNT
	.align		4
        /*0054*/ 	.byte	0x02, 0x4a
	.zero		1
	.zero		1


	//----- nvinfo : EIATTR_EXIT_INSTR_OFFSETS
	.align		4
        /*0058*/ 	.byte	0x04, 0x1c
        /*005a*/ 	.short	(.L_16689 - .L_16688)


	//   ....[0]....
.L_16688:
        /*005c*/ 	.word	0x00000070


	//   ....[1]....
        /*0060*/ 	.word	0x00000130


	//----- nvinfo : EIATTR_CBANK_PARAM_SIZE
	.align		4
.L_16689:
        /*0064*/ 	.byte	0x03, 0x19
        /*0066*/ 	.short	0x001c


	//----- nvinfo : EIATTR_PARAM_CBANK
	.align		4
        /*0068*/ 	.byte	0x04, 0x0a
        /*006a*/ 	.short	(.L_16691 - .L_16690)
	.align		4
.L_16690:
        /*006c*/ 	.word	index@(.nv.constant0._Z10add_kernelILx333EEvPfS0_S0_i)
        /*0070*/ 	.short	0x0380
        /*0072*/ 	.short	0x001c


	//----- nvinfo : EIATTR_SW_WAR
	.align		4
.L_16691:
        /*0074*/ 	.byte	0x04, 0x36
        /*0076*/ 	.short	(.L_16693 - .L_16692)
.L_16692:
        /*0078*/ 	.word	0x00000008
.L_16693:


//--------------------- .nv.info._Z10add_kernelILx332EEvPfS0_S0_i --------------------------
	.section	.nv.info._Z10add_kernelILx332EEvPfS0_S0_i,"",@"SHT_CUDA_INFO"
	.sectionflags	@""
	.align	4


	//----- nvinfo : EIATTR_CUDA_API_VERSION
	.align		4
        /*0000*/ 	.byte	0x04, 0x37
        /*0002*/ 	.short	(.L_16695 - .L_16694)
.L_16694:
        /*0004*/ 	.word	0x00000082


	//----- nvinfo : EIATTR_KPARAM_INFO
	.align		4
.L_16695:
        /*0008*/ 	.byte	0x04, 0x17
        /*000a*/ 	.short	(.L_16697 - .L_16696)
.L_16696:
        /*000c*/ 	.word	0x00000000
        /*0010*/ 	.short	0x0003
        /*0012*/ 	.short	0x0018
        /*0014*/ 	.byte	0x00, 0xf0, 0x11, 0x00


	//----- nvinfo : EIATTR_KPARAM_INFO
	.align		4
.L_16697:
        /*0018*/ 	.byte	0x04, 0x17
        /*001a*/ 	.short	(.L_16699 - .L_16698)
.L_16698:
        /*001c*/ 	.word	0x00000000
        /*0020*/ 	.short	0x0002
        /*0022*/ 	.short	0x0010
        /*0024*/ 	.byte	0x00, 0xf5, 0x21, 0x00


	//----- nvinfo : EIATTR_KPARAM_INFO
	.align		4
.L_16699:
        /*0028*/ 	.byte	0x04, 0x17
        /*002a*/ 	.short	(.L_16701 - .L_16700)
.L_16700:
        /*002c*/ 	.word	0x00000000
        /*0030*/ 	.short	0x0001
        /*0032*/ 	.short	0x0008
        /*0034*/ 	.byte	0x00, 0xf5, 0x21, 0x00


	//----- nvinfo : EIATTR_KPARAM_INFO
	.align		4
.L_16701:
        /*0038*/ 	.byte	0x04, 0x17
        /*003a*/ 	.short	(.L_16703 - .L_16702)
.L_16702:
        /*003c*/ 	.word	0x00000000
        /*0040*/ 	.short	0x0000
        /*0042*/ 	.short	0x0000
        /*0044*/ 	.byte	0x00, 0xf5, 0x21, 0x00


	//----- nvinfo : EIATTR_SPARSE_MMA_MASK
	.align		4
.L_16703:
        /*0048*/ 	.byte	0x03, 0x50
        /*004a*/ 	.short	0x0000


	//----- nvinfo : EIATTR_MAXREG_COUNT
	.align		4
        /*004c*/ 	.byte	0x03, 0x1b
        /*004e*/ 	.short	0x00ff


	//----- nvinfo : EIATTR_MERCURY_ISA_VERSION
	.align		4
        /*0050*/ 	.byte	0x03, 0x5f
        /*0052*/ 	.short	0x0101


	//----- nvinfo : EIATTR_VRC_CTA_INIT_COUNT
	.align		4
        /*0054*/ 	.byte	0x02, 0x4a
	.zero		1
	.zero		1


	//----- nvinfo : EIATTR_EXIT_INSTR_OFFSETS
	.align		4
        /*0058*/ 	.byte	0x04, 0x1c
        /*005a*/ 	.short	(.L_16705 - .L_16704)


	//   ....[0]....
.L_16704:
        /*005c*/ 	.word	0x00000070


	//   ....[1]....
        /*0060*/ 	.word	0x00000130


	//----- nvinfo : EIATTR_CBANK_PARAM_SIZE
	.align		4
.L_16705:
        /*0064*/ 	.byte	0x03, 0x19
        /*0066*/ 	.short	0x001c


	//----- nvinfo : EIATTR_PARAM_CBANK
	.align		4
        /*0068*/ 	.byte	0x04, 0x0a
        /*006a*/ 	.short	(.L_16707 - .L_16706)
	.align		4
.L_16706:
        /*006c*/ 	.word	index@(.nv.constant0._Z10add_kernelILx332EEvPfS0_S0_i)
        /*0070*/ 	.short	0x0380
        /*0072*/ 	.short	0x001c


	//----- nvinfo : EIATTR_SW_WAR
	.align		4
.L_16707:
        /*0074*/ 	.byte	0x04, 0x36
        /*0076*/ 	.short	(.L_16709 - .L_16708)
.L_16708:
        /*0078*/ 	.word	0x00000008
.L_16709:


//--------------------- .nv.info._Z10add_kernelILx331EEvPfS0_S0_i --------------------------
	.section	.nv.info._Z10add_kernelILx331EEvPfS0_S0_i,"",@"SHT_CUDA_INFO"
	.sectionflags	@""
	.align	4


	//----- nvinfo : EIATTR_CUDA_API_VERSION
	.align		4
        /*0000*/ 	.byte	0x04, 0x37
        /*0002*/ 	.short	(.L_16711 - .L_16710)
.L_16710:
        /*0004*/ 	.word	0x00000082


	//----- nvinfo : EIATTR_KPARAM_INFO
	.align		4
.L_16711:
        /*0008*/ 	.byte	0x04, 0x17
        /*000a*/ 	.short	(.L_16713 - .L_16712)
.L_16712:
        /*000c*/ 	.word	0x00000000
        /*0010*/ 	.short	0x0003
        /*0012*/ 	.short	0x0018
        /*0014*/ 	.byte	0x00, 0xf0, 0x11, 0x00


	//----- nvinfo : EIATTR_KPARAM_INFO
	.align		4
.L_16713:
        /*0018*/ 	.byte	0x04, 0x17
        /*001a*/ 	.short	(.L_16715 - .L_16714)
.L_16714:
        /*001c*/ 	.word	0x00000000
        /*0020*/ 	.short	0x0002
        /*0022*/ 	.short	0x0010
        /*0024*/ 	.byte	0x00, 0xf5, 0x21, 0x00


	//----- nvinfo : EIATTR_KPARAM_INFO
	.align		4
.L_16715:
        /*0028*/ 	.byte	0x04, 0x17
        /*002a*/ 	.short	(.L_16717 - .L_16716)
.L_16716:
        /*002c*/ 	.word	0x00000000
        /*0030*/ 	.short	0x0001
        /*0032*/ 	.short	0x0008
        /*0034*/ 	.byte	0x00, 0xf5, 0x21, 0x00


	//----- nvinfo : EIATTR_KPARAM_INFO
	.align		4
.L_16717:
        /*0038*/ 	.byte	0x04, 0x17
        /*003a*/ 	.short	(.L_16719 - .L_16718)
.L_16718:
        /*003c*/ 	.word	0x00000000
        /*0040*/ 	.short	0x0000
        /*0042*/ 	.short	0x0000
        /*0044*/ 	.byte	0x00, 0xf5, 0x21, 0x00


	//----- nvinfo : EIATTR_SPARSE_MMA_MASK
	.align		4
.L_16719:
        /*0048*/ 	.byte	0x03, 0x50
        /*004a*/ 	.short	0x0000


	//----- nvinfo : EIATTR_MAXREG_COUNT
	.align		4
        /*004c*/ 	.byte	0x03, 0x1b
        /*004e*/ 	.short	0x00ff


	//----- nvinfo : EIATTR_MERCURY_ISA_VERSION
	.align		4
        /*0050*/ 	.byte	0x03, 0x5f
        /*0052*/ 	.short	0x0101


	//----- nvinfo : EIATTR_VRC_CTA_INIT_COUNT
	.align		4
        /*0054*/ 	.byte	0x02, 0x4a
	.zero		1
	.zero		1


	//----- nvinfo : EIATTR_EXIT_INSTR_OFFSETS
	.align		4
        /*0058*/ 	.byte	0x04, 0x1c
        /*005a*/ 	.short	(.L_16721 - .L_16720)


	//   ....[0]....
.L_16720:
        /*005c*/ 	.word	0x00000070


	//   ....[1]....
        /*0060*/ 	.word	0x00000130


	//----- nvinfo : EIATTR_CBANK_PARAM_SIZE
	.align		4
.L_16721:
        /*0064*/ 	.byte	0x03, 0x19
        /*0066*/ 	.short	0x001c


	//----- nvinfo : EIATTR_PARAM_CBANK
	.align		4
        /*0068*/ 	.byte	0x04, 0x0a
        /*006a*/ 	.short	(.L_16723 - .L_16722)
	.align		4
.L_16722:
        /*006c*/ 	.word	index@(.nv.constant0._Z10add_kernelILx331EEvPfS0_S0_i)
        /*0070*/ 	.short	0x0380
        /*0072*/ 	.short	0x001c


	//----- nvinfo : EIATTR_SW_WAR
	.align		4
.L_16723:
        /*0074*/ 	.byte	0x04, 0x36
        /*0076*/ 	.short	(.L_16725 - .L_16724)
.L_16724:
        /*0078*/ 	.word	0x00000008
.L_16725:


//--------------------- .nv.info._Z10add_kernelILx330EEvPfS0_S0_i --------------------------
	.section	.nv.info._Z10add_kernelILx330EEvPfS0_S0_i,"",@"SHT_CUDA_INFO"
	.sectionflags	@""
	.align	4


	//----- nvinfo : EIATTR_CUDA_API_VERSION
	.align		4
        /*0000*/ 	.byte	0x04, 0x37
        /*0002*/ 	.short	(.L_16727 - .L_16726)
.L_16726:
        /*0004*/ 	.word	0x00000082


	//----- nvinfo : EIATTR_KPARAM_INFO
	.align		4
.L_16727:
        /*0008*/ 	.byte	0x04, 0x17
        /*000a*/ 	.short	(.L_16729 - .L_16728)
.L_16728:
        /*000c*/ 	.word	0x00000000
        /*0010*/ 	.short	0x0003
        /*0012*/ 	.short	0x0018
        /*0014*/ 	.byte	0x00, 0xf0, 0x11, 0x00


	//----- nvinfo : EIATTR_KPARAM_INFO
	.align		4
.L_16729:
        /*0018*/ 	.byte	0x04, 0x17
        /*001a*/ 	.short	(.L_16731 - .L_16730)
.L_16730:
        /*001c*/ 	.word	0x00000000
        /*0020*/ 	.short	0x0002
        /*0022*/ 	.short	0x0010
        /*0024*/ 	.byte	0x00, 0xf5, 0x21, 0x00


	//----- nvinfo : EIATTR_KPARAM_INFO
	.align		4
.L_16731:
        /*0028*/ 	.byte	0x04, 0x17
        /*002a*/ 	.short	(.L_16733 - .L_16732)
.L_16732:
        /*002c*/ 	.word	0x00000000
        /*0030*/ 	.short	0x0001
        /*0032*/ 	.short	0x0008
        /*0034*/ 	.byte	0x00, 0xf5, 0x21, 0x00


	//----- nvinfo : EIATTR_KPARAM_INFO
	.align		4
.L_16733:
        /*0038*/ 	.byte	0x04, 0x17
        /*003a*/ 	.short	(.L_16735 - .L_16734)
.L_16734:
        /*003c*/ 	.word	0x00000000
        /*0040*/ 	.short	0x0000
        /*0042*/ 	.short	0x0000
        /*0044*/ 	.byte	0x00, 0xf5, 0x21, 0x00


	//----- nvinfo : EIATTR_SPARSE_MMA_MASK
	.align		4
.L_16735:
        /*0048*/ 	.byte	0x03, 0x50
        /*004a*/ 	.short	0x0000


	//----- nvinfo : EIATTR_MAXREG_COUNT
	.align		4
        /*004c*/ 	.byte	0x03, 0x1b
        /*004e*/ 	.short	0x00ff


	//----- nvinfo : EIATTR_MERCURY_ISA_VERSION
	.align		4
        /*0050*/ 	.byte	0x03, 0x5f
        /*0052*/ 	.short	0x0101


	//----- nvinfo : EIATTR_VRC_CTA_INIT_COUNT
	.align		4
        /*0054*/ 	.byte	0x02, 0x4a
	.zero		1
	.zero		1


	//----- nvinfo : EIATTR_EXIT_INSTR_OFFSETS
	.align		4
        /*0058*/ 	.byte	0x04, 0x1c
        /*005a*/ 	.short	(.L_16737 - .L_16736)


	//   ....[0]....
.L_16736:
        /*005c*/ 	.word	0x00000070


	//   ....[1]....
        /*0060*/ 	.word	0x00000130


	//----- nvinfo : EIATTR_CBANK_PARAM_SIZE
	.align		4
.L_16737:
        /*0064*/ 	.byte	0x03, 0x19
        /*0066*/ 	.short	0x001c


	//----- nvinfo : EIATTR_PARAM_CBANK
	.align		4
        /*0068*/ 	.byte	0x04, 0x0a
        /*006a*/ 	.short	(.L_16739 - .L_16738)
	.align		4
.L_16738:
        /*006c*/ 	.word	index@(.nv.constant0._Z10add_kernelILx330EEvPfS0_S0_i)
        /*0070*/ 	.short	0x0380
        /*0072*/ 	.short	0x001c


	//----- nvinfo : EIATTR_SW_WAR
	.align		4
.L_16739:
        /*0074*/ 	.byte	0x04, 0x36
        /*0076*/ 	.short	(.L_16741 - .L_16740)
.L_16740:
        /*0078*/ 	.word	0x00000008
.L_16741:


//--------------------- .nv.info._Z10add_kernelILx329EEvPfS0_S0_i --------------------------
	.section	.nv.info._Z10add_kernelILx329EEvPfS0_S0_i,"",@"SHT_CUDA_INFO"
	.sectionflags	@""
	.align	4


	//----- nvinfo : EIATTR_CUDA_API_VERSION
	.align		4
        /*0000*/ 	.byte	0x04, 0x37
        /*0002*/ 	.short	(.L_16743 - .L_16742)
.L_16742:
        /*0004*/ 	.word	0x00000082


	//----- nvinfo : EIATTR_KPARAM_INFO
	.align		4
.L_16743:
        /*0008*/ 	.byte	0x04, 0x17
        /*000a*/ 	.short	(.L_16745 - .L_16744)
.L_16744:
        /*000c*/ 	.word	0x00000000
        /*0010*/ 	.short	0x0003
        /*0012*/ 	.short	0x0018
        /*0014*/ 	.byte	0x00, 0xf0, 0x11, 0x00


	//----- nvinfo : EIATTR_KPARAM_INFO
	.align		4
.L_16745:
        /*0018*/ 	.byte	0x04, 0x17
        /*001a*/ 	.short	(.L_16747 - .L_16746)
.L_16746:
        /*001c*/ 	.word	0x00000000
        /*0020*/ 	.short	0x0002
        /*0022*/ 	.short	0x0010
        /*0024*/ 	.byte	0x00, 0xf5, 0x21, 0x00


	//----- nvinfo : EIATTR_KPARAM_INFO
	.align		4
.L_16747:
        /*0028*/ 	.byte	0x04, 0x17
        /*002a*/ 	.short	(.L_16749 - .L_16748)
.L_16748:
        /*002c*/ 	.word	0x00000000
        /*0030*/ 	.short	0x0001
        /*0032*/ 	.short	0x0008
        /*0034*/ 	.byte	0x00, 0xf5, 0x21, 0x00


	//----- nvinfo : EIATTR_KPARAM_INFO
	.align		4
.L_16749:
        /*0038*/ 	.byte	0x04, 0x17
        /*003a*/ 	.short	(.L_16751 - .L_16750)
.L_16750:
        /*003c*/ 	.word	0x00000000
        /*0040*/ 	.short	0x0000
        /*0042*/ 	.short	0x0000
        /*0044*/ 	.byte	0x00, 0xf5, 0x21, 0x00


	//----- nvinfo : EIATTR_SPARSE_MMA_MASK
	.align		4
.L_16751:
        /*0048*/ 	.byte	0x03, 0x50
        /*004a*/ 	.short	0x0000


	//----- nvinfo : EIATTR_MAXREG_COUNT
	.align		4
        /*004c*/ 	.byte	0x03, 0x1b
        /*004e*/ 	.short	0x00ff


	//----- nvinfo : EIATTR_MERCURY_ISA_VERSION
	.align		4
        /*0050*/ 	.byte	0x03, 0x5f
        /*0052*/ 	.short	0x0101


	//----- nvinfo : EIATTR_VRC_CTA_INIT_COUNT
	.align		4
        /*0054*/ 	.byte	0x02, 0x4a
	.zero		1
	.zero		1


	//----- nvinfo : EIATTR_EXIT_INSTR_OFFSETS
	.align		4
        /*0058*/ 	.byte	0x04, 0x1c
        /*005a*/ 	.short	(.L_16753 - .L_16752)


	//   ....[0]....
.L_16752:
        /*005c*/ 	.word	0x00000070


	//   ....[1]....
        /*0060*/ 	.word	0x00000130


	//----- nvinfo : EIATTR_CBANK_PARAM_SIZE
	.align		4
.L_16753:
        /*0064*/ 	.byte	0x03, 0x19
        /*0066*/ 	.short	0x001c


	//----- nvinfo : EIATTR_PARAM_CBANK
	.align		4
        /*0068*/ 	.byte	0x04, 0x0a
        /*006a*/ 	.short	(.L_16755 - .L_16754)
	.align		4
.L_16754:
        /*006c*/ 	.word	index@(.nv.constant0._Z10add_kernelILx329EEvPfS0_S0_i)
        /*0070*/ 	.short	0x0380
        /*0072*/ 	.short	0x001c


	//----- nvinfo : EIATTR_SW_WAR
	.align		4
.L_16755:
        /*0074*/ 	.byte	0x04, 0x36
        /*0076*/ 	.short	(.L_16757 - .L_16756)
.L_16756:
        /*0078*/ 	.word	0x00000008
.L_16757:


//--------------------- .nv.info._Z10add_kernelILx328EEvPfS0_S0_i --------------------------
	.section	.nv.info._Z10add_kernelILx328EEvPfS0_S0_i,"",@"SHT_CUDA_INFO"
	.sectionflags	@""
	.align	4


	//----- nvinfo : EIATTR_CUDA_API_VERSION
	.align		4
        /*0000*/ 	.byte	0x04, 0x37
        /*0002*/ 	.short	(.L_16759 - .L_16758)
.L_16758:
        /*0004*/ 	.word	0x00000082


	//----- nvinfo : EIATTR_KPARAM_INFO
	.align		4
.L_16759:
        /*0008*/ 	.byte	0x04, 0x17
        /*000a*/ 	.short	(.L_16761 - .L_16760)
.L_16760:
        /*000c*/ 	.word	0x00000000
        /*0010*/ 	.short	0x0003
        /*0012*/ 	.short	0x0018
        /*0014*/ 	.byte	0x00, 0xf0, 0x11, 0x00


	//----- nvinfo : EIATTR_KPARAM_INFO
	.align		4
.L_16761:
        /*0018*/ 	.byte	0x04, 0x17
        /*001a*/ 	.short	(.L_16763 - .L_16762)
.L_16762:
        /*001c*/ 	.word	0x00000000
        /*0020*/ 	.short	0x0002
        /*0022*/ 	.short	0x0010
        /*0024*/ 	.byte	0x00, 0xf5, 0x21, 0x00


	//----- nvinfo : EIATTR_KPARAM_INFO
	.align		4
.L_16763:
        /*0028*/ 	.byte	0x04, 0x17
        /*002a*/ 	.short	(.L_16765 - .L_16764)
.L_16764:
        /*002c*/ 	.word	0x00000000
        /*0030*/ 	.short	0x0001
        /*0032*/ 	.short	0x0008
        /*0034*/ 	.byte	0x00, 0xf5, 0x21, 0x00


	//----- nvinfo : EIATTR_KPARAM_INFO
	.align		4
.L_16765:
        /*0038*/ 	.byte	0x04, 0x17
        /*003a*/ 	.short	(.L_16767 - .L_16766)
.L_16766:
        /*003c*/ 	.word	0x00000000
        /*0040*/ 	.short	0x0000
        /*0042*/ 	.short	0x0000
        /*0044*/ 	.byte	0x00, 0xf5, 0x21, 0x00


	//----- nvinfo : EIATTR_SPARSE_MMA_MASK
	.align		4
.L_16767:
        /*0048*/ 	.byte	0x03, 0x50
        /*004a*/ 	.short	0x0000


	//----- nvinfo : EIATTR_MAXREG_COUNT
	.align		4
        /*004c*/ 	.byte	0x03, 0x1b
        /*004e*/ 	.short	0x00ff


	//----- nvinfo : EIATTR_MERCURY_ISA_VERSION
	.align		4
        /*0050*/ 	.byte	0x03, 0x5f
        /*0052*/ 	.short	0x0101


	//----- nvinfo : EIATTR_VRC_CTA_INIT_COUNT
	.align		4
        /*0054*/ 	.byte	0x02, 0x4a
	.zero		1
	.zero		1


	//----- nvinfo : EIATTR_EXIT_INSTR_OFFSETS
	.align		4
        /*0058*/ 	.byte	0x04, 0x1c
        /*005a*/ 	.short	(.L_16769 - .L_16768)


	//   ....[0]....
.L_16768:
        /*005c*/ 	.word	0x00000070


	//   ....[1]....
        /*0060*/ 	.word	0x00000130


	//----- nvinfo : EIATTR_CBANK_PARAM_SIZE
	.align		4
.L_16769:
        /*0064*/ 	.byte	0x03, 0x19
        /*0066*/ 	.short	0x001c


	//----- nvinfo : EIATTR_PARAM_CBANK
	.align		4
        /*0068*/ 	.byte	0x04, 0x0a
        /*006a*/ 	.short	(.L_16771 - .L_16770)
	.align		4
.L_16770:
        /*006c*/ 	.word	index@(.nv.constant0._Z10add_kernelILx328EEvPfS0_S0_i)
        /*0070*/ 	.short	0x0380
        /*0072*/ 	.short	0x001c


	//----- nvinfo : EIATTR_SW_WAR
	.align		4
.L_16771:
        /*0074*/ 	.byte	0x04, 0x36
        /*0076*/ 	.short	(.L_16773 - .L_16772)
.L_16772:
        /*0078*/ 	.word	0x00000008
.L_16773:


//--------------------- .nv.info._Z10add_kernelILx327EEvPfS0_S0_i --------------------------
	.section	.nv.info._Z10add_kernelILx327EEvPfS0_S0_i,"",@"SHT_CUDA_INFO"
	.sectionflags	@""
	.align	4


	//----- nvinfo : EIATTR_CUDA_API_VERSION
	.align		4
        /*0000*/ 	.byte	0x04, 0x37
        /*0002*/ 	.short	(.L_16775 - .L_16774)
.L_16774:
        /*0004*/ 	.word	0x00000082


	//----- nvinfo : EIATTR_KPARAM_INFO
	.align		4
.L_16775:
        /*0008*/ 	.byte	0x04, 0x17
        /*000a*/ 	.short	(.L_16777 - .L_16776)
.L_16776:
        /*000c*/ 	.word	0x00000000
        /*0010*/ 	.short	0x0003
        /*0012*/ 	.short	0x0018
        /*0014*/ 	.byte	0x00, 0xf0, 0x11, 0x00


	//----- nvinfo : EIATTR_KPARAM_INFO
	.align		4
.L_16777:
        /*0018*/ 	.byte	0x04, 0x17
        /*001a*/ 	.short	(.L_16779 - .L_16778)
.L_16778:
        /*001c*/ 	.word	0x00000000
        /*0020*/ 	.short	0x0002
        /*0022*/ 	.short	0x0010
        /*0024*/ 	.byte	0x00, 0xf5, 0x21, 0x00


	//----- nvinfo : EIATTR_KPARAM_INFO
	.align		4
.L_16779:
        /*0028*/ 	.byte	0x04, 0x17
        /*002a*/ 	.short	(.L_16781 - .L_16780)
.L_16780:
        /*002c*/ 	.word	0x00000000
        /*0030*/ 	.short	0x0001
        /*0032*/ 	.short	0x0008
        /*0034*/ 	.byte	0x00, 0xf5, 0x21, 0x00


	//----- nvinfo : EIATTR_KPARAM_INFO
	.align		4
.L_16781:
        /*0038*/ 	.byte	0x04, 0x17
        /*003a*/ 	.short	(.L_16783 - .L_16782)
.L_16782:
        /*003c*/ 	.word	0x00000000
        /*0040*/ 	.short	0x0000
        /*0042*/ 	.short	0x0000
        /*0044*/ 	.byte	0x00, 0xf5, 0x21, 0x00


	//----- nvinfo : EIATTR_SPARSE_MMA_MASK
	.align		4
.L_16783:
        /*0048*/ 	.byte	0x03, 0x50
        /*004a*/ 	.short	0x0000


	//----- nvinfo : EIATTR_MAXREG_COUNT
	.align		4
        /*004c*/ 	.byte	0x03, 0x1b
        /*004e*/ 	.short	0x00ff


	//----- nvinfo : EIATTR_MERCURY_ISA_VERSION
	.align		4
        /*0050*/ 	.byte	0x03, 0x5f
        /*0052*/ 	.short	0x0101


	//----- nvinfo : EIATTR_VRC_CTA_INIT_COUNT
	.align		4
        /*0054*/ 	.byte	0x02, 0x4a
	.zero		1
	.zero		1


	//----- nvinfo : EIATTR_EXIT_INSTR_OFFSETS
	.align		4
        /*0058*/ 	.byte	0x04, 0x1c
        /*005a*/ 	.short	(.L_16785 - .L_16784)


	//   ....[0]....
.L_16784:
        /*005c*/ 	.word	0x00000070


	//   ....[1]....
        /*0060*/ 	.word	0x00000130


	//----- nvinfo : EIATTR_CBANK_PARAM_SIZE
	.align		4
.L_16785:
        /*0064*/ 	.byte	0x03, 0x19
        /*0066*/ 	.short	0x001c


	//----- nvinfo : EIATTR_PARAM_CBANK
	.align		4
        /*0068*/ 	.byte	0x04, 0x0a
        /*006a*/ 	.short	(.L_16787 - .L_16786)
	.align		4
.L_16786:
        /*006c*/ 	.word	index@(.nv.constant0._Z10add_kernelILx327EEvPfS0_S0_i)
        /*0070*/ 	.short	0x0380
        /*0072*/ 	.short	0x001c


	//----- nvinfo : EIATTR_SW_WAR
	.align		4
.L_16787:
        /*0074*/ 	.byte	0x04, 0x36
        /*0076*/ 	.short	(.L_16789 - .L_16788)
.L_16788:
        /*0078*/ 	.word	0x00000008
.L_16789:


//--------------------- .nv.info._Z10add_kernelILx326EEvPfS0_S0_i --------------------------
	.section	.nv.info._Z10add_kernelILx326EEvPfS0_S0_i,"",@"SHT_CUDA_INFO"
	.sectionflags	@""
	.align	4


	//----- nvinfo : EIATTR_CUDA_API_VERSION
	.align		4
        /*0000*/ 	.byte	0x04, 0x37
        /*0002*/ 	.short	(.L_16791 - .L_16790)
.L_16790:
        /*0004*/ 	.word	0x00000082


	//----- nvinfo : EIATTR_KPARAM_INFO
	.align		4
.L_16791:
        /*0008*/ 	.byte	0x04, 0x17
        /*000a*/ 	.short	(.L_16793 - .L_16792)
.L_16792:
        /*000c*/ 	.word	0x00000000
        /*0010*/ 	.short	0x0003
        /*0012*/ 	.short	0x0018
        /*0014*/ 	.byte	0x00, 0xf0, 0x11, 0x00


	//----- nvinfo : EIATTR_KPARAM_INFO
	.align		4
.L_16793:
        /*0018*/ 	.byte	0x04, 0x17
        /*001a*/ 	.short	(.L_16795 - .L_16794)
.L_16794:
        /*001c*/ 	.word	0x00000000
        /*0020*/ 	.short	0x0002
        /*0022*/ 	.short	0x0010
        /*0024*/ 	.byte	0x00, 0xf5, 0x21, 0x00


	//----- nvinfo : EIATTR_KPARAM_INFO
	.align		4
.L_16795:
        /*0028*/ 	.byte	0x04, 0x17
        /*002a*/ 	.short	(.L_16797 - .L_16796)
.L_16796:
        /*002c*/ 	.word	0x00000000
        /*0030*/ 	.short	0x0001
        /*0032*/ 	.short	0x0008
        /*0034*/ 	.byte	0x00, 0xf5, 0x21, 0x00


	//----- nvinfo : EIATTR_KPARAM_INFO
	.align		4
.L_16797:
        /*0038*/ 	.byte	0x04, 0x17
        /*003a*/ 	.short	(.L_16799 - .L_16798)
.L_16798:
        /*003c*/ 	.word	0x00000000
        /*0040*/ 	.short	0x0000
        /*0042*/ 	.short	0x0000
        /*0044*/ 	.byte	0x00, 0xf5, 0x21, 0x00


	//----- nvinfo : EIATTR_SPARSE_MMA_MASK
	.align		4
.L_16799:
        /*0048*/ 	.byte	0x03, 0x50
        /*004a*/ 	.short	0x0000


	//----- nvinfo : EIATTR_MAXREG_COUNT
	.align		4
        /*004c*/ 	.byte	0x03, 0x1b
        /*004e*/ 	.short	0x00ff


	//----- nvinfo : EIATTR_MERCURY_ISA_VERSION
	.align		4
        /*0050*/ 	.byte	0x03, 0x5f
        /*0052*/ 	.short	0x0101


	//----- nvinfo : EIATTR_VRC_CTA_INIT_COUNT
	.align		4
        /*0054*/ 	.byte	0x02, 0x4a
	.zero		1
	.zero		1


	//----- nvinfo : EIATTR_EXIT_INSTR_OFFSETS
	.align		4
        /*0058*/ 	.byte	0x04, 0x1c
        /*005a*/ 	.short	(.L_16801 - .L_16800)


	//   ....[0]....
.L_16800:
        /*005c*/ 	.word	0x00000070


	//   ....[1]....
        /*0060*/ 	.word	0x00000130


	//----- nvinfo : EIATTR_CBANK_PARAM_SIZE
	.align		4
.L_16801:
        /*0064*/ 	.byte	0x03, 0x19
        /*0066*/ 	.short	0x001c


	//----- nvinfo : EIATTR_PARAM_CBANK
	.align		4
        /*0068*/ 	.byte	0x04, 0x0a
        /*006a*/ 	.short	(.L_16803 - .L_16802)
	.align		4
.L_16802:
        /*006c*/ 	.word	index@(.nv.constant0._Z10add_kernelILx326EEvPfS0_S0_i)
        /*0070*/ 	.short	0x0380
        /*0072*/ 	.short	0x001c


	//----- nvinfo : EIATTR_SW_WAR
	.align		4
.L_16803:
        /*0074*/ 	.byte	0x04, 0x36
        /*0076*/ 	.short	(.L_16805 - .L_16804)
.L_16804:
        /*0078*/ 	.word	0x00000008
.L_16805:


//--------------------- .nv.info._Z10add_kernelILx325EEvPfS0_S0_i --------------------------
	.section	.nv.info._Z10add_kernelILx325EEvPfS0_S0_i,"",@"SHT_CUDA_INFO"
	.sectionflags	@""
	.align	4


	//----- nvinfo : EIATTR_CUDA_API_VERSION
	.align		4
        /*0000*/ 	.byte	0x04, 0x37
        /*0002*/ 	.short	(.L_16807 - .L_16806)
.L_16806:
        /*0004*/ 	.word	0x00000082


	//----- nvinfo : EIATTR_KPARAM_INFO
	.align		4
.L_16807:
        /*0008*/ 	.byte	0x04, 0x17
        /*000a*/ 	.short	(.L_16809 - .L_16808)
.L_16808:
        /*000c*/ 	.word	0x00000000
        /*0010*/ 	.short	0x0003
        /*0012*/ 	.short	0x0018
        /*0014*/ 	.byte	0x00, 0xf0, 0x11, 0x00


	//----- nvinfo : EIATTR_KPARAM_INFO
	.align		4
.L_16809:
        /*0018*/ 	.byte	0x04, 0x17
        /*001a*/ 	.short	(.L_16811 - .L_16810)
.L_16810:
        /*001c*/ 	.word	0x00000000
        /*0020*/ 	.short	0x0002
        /*0022*/ 	.short	0x0010
        /*0024*/ 	.byte	0x00, 0xf5, 0x21, 0x00


	//----- nvinfo : EIATTR_KPARAM_INFO
	.align		4
.L_16811:
        /*0028*/ 	.byte	0x04, 0x17
        /*002a*/ 	.short	(.L_16813 - .L_16812)
.L_16812:
        /*002c*/ 	.word	0x00000000
        /*0030*/ 	.short	0x0001
        /*0032*/ 	.short	0x0008
        /*0034*/ 	.byte	0x00, 0xf5, 0x21, 0x00


	//----- nvinfo : EIATTR_KPARAM_INFO
	.align		4
.L_16813:
        /*0038*/ 	.byte	0x04, 0x17
        /*003a*/ 	.short	(.L_16815 - .L_16814)
.L_16814:
        /*003c*/ 	.word	0x00000000
        /*0040*/ 	.short	0x0000
        /*0042*/ 	.short	0x0000
        /*0044*/ 	.byte	0x00, 0xf5, 0x21, 0x00


	//----- nvinfo : EIATTR_SPARSE_MMA_MASK
	.align		4
.L_16815:
        /*0048*/ 	.byte	0x03, 0x50
        /*004a*/ 	.short	0x0000


	//----- nvinfo : EIATTR_MAXREG_COUNT
	.align		4
        /*004c*/ 	.byte	0x03, 0x1b
        /*004e*/ 	.short	0x00ff


	//----- nvinfo : EIATTR_MERCURY_ISA_VERSION
	.align		4
        /*0050*/ 	.byte	0x03, 0x5f
        /*0052*/ 	.short	0x0101


	//----- nvinfo : EIATTR_VRC_CTA_INIT_COUNT
	.align		4
        /*0054*/ 	.byte	0x02, 0x4a
	.zero		1
	.zero		1


	//----- nvinfo : EIATTR_EXIT_INSTR_OFFSETS
	.align		4
        /*0058*/ 	.byte	0x04, 0x1c
        /*005a*/ 	.short	(.L_16817 - .L_16816)


	//   ....[0]....
.L_16816:
        /*005c*/ 	.word	0x00000070


	//   ....[1]....
        /*0060*/ 	.word	0x00000130


	//----- nvinfo : EIATTR_CBANK_PARAM_SIZE
	.align		4
.L_16817:
        /*0064*/ 	.byte	0x03, 0x19
        /*0066*/ 	.short	0x001c


	//----- nvinfo : EIATTR_PARAM_CBANK
	.align		4
        /*0068*/ 	.byte	0x04, 0x0a
        /*006a*/ 	.short	(.L_16819 - .L_16818)
	.align		4
.L_16818:
        /*006c*/ 	.word	index@(.nv.constant0._Z10add_kernelILx325EEvPfS0_S0_i)
        /*0070*/ 	.short	0x0380
        /*0072*/ 	.short	0x001c


	//----- nvinfo : EIATTR_SW_WAR
	.align		4
.L_16819:
        /*0074*/ 	.byte	0x04, 0x36
        /*0076*/ 	.short	(.L_16821 - .L_16820)
.L_16820:
        /*0078*/ 	.word	0x00000008
.L_16821:


//--------------------- .nv.info._Z10add_kernelILx324EEvPfS0_S0_i --------------------------
	.section	.nv.info._Z10add_kernelILx324EEvPfS0_S0_i,"",@"SHT_CUDA_INFO"
	.sectionflags	@""
	.align	4


	//----- nvinfo : EIATTR_CUDA_API_VERSION
	.align		4
        /*0000*/ 	.byte	0x04, 0x37
        /*0002*/ 	.short	(.L_16823 - .L_16822)
.L_16822:
        /*0004*/ 	.word	0x00000082


	//----- nvinfo : EIATTR_KPARAM_INFO
	.align		4
.L_16823:
        /*0008*/ 	.byte	0x04, 0x17
        /*000a*/ 	.short	(.L_16825 - .L_16824)
.L_16824:
        /*000c*/ 	.word	0x00000000
        /*0010*/ 	.short	0x0003
        /*0012*/ 	.short	0x0018
        /*0014*/ 	.byte	0x00, 0xf0, 0x11, 0x00


	//----- nvinfo : EIATTR_KPARAM_INFO
	.align		4
.L_16825:
        /*0018*/ 	.byte	0x04, 0x17
        /*001a*/ 	.short	(.L_16827 - .L_16826)
.L_16826:
        /*001c*/ 	.word	0x00000000
        /*0020*/ 	.short	0x0002
        /*0022*/ 	.short	0x0010
        /*0024*/ 	.byte	0x00, 0xf5, 0x21, 0x00


	//----- nvinfo : EIATTR_KPARAM_INFO
	.align		4
.L_16827:
        /*0028*/ 	.byte	0x04, 0x17
        /*002a*/ 	.short	(.L_16829 - .L_16828)
.L_16828:
        /*002c*/ 	.word	0x00000000
        /*0030*/ 	.short	0x0001
        /*0032*/ 	.short	0x0008
        /*0034*/ 	.byte	0x00, 0xf5, 0x21, 0x00


	//----- nvinfo : EIATTR_KPARAM_INFO
	.align		4
.L_16829:
        /*0038*/ 	.byte	0x04, 0x17
        /*003a*/ 	.short	(.L_16831 - .L_16830)
.L_16830:
        /*003c*/ 	.word	0x00000000
        /*0040*/ 	.short	0x0000
        /*0042*/ 	.short	0x0000
        /*0044*/ 	.byte	0x00, 0xf5, 0x21, 0x00


	//----- nvinfo : EIATTR_SPARSE_MMA_MASK
	.align		4
.L_16831:
        /*0048*/ 	.byte	0x03, 0x50
        /*004a*/ 	.short	0x0000


	//----- nvinfo : EIATTR_MAXREG_COUNT
	.align		4
        /*004c*/ 	.byte	0x03, 0x1b
        /*004e*/ 	.short	0x00ff


	//----- nvinfo : EIATTR_MERCURY_ISA_VERSION
	.align		4
        /*0050*/ 	.byte	0x03, 0x5f
        /*0052*/ 	.short	0x0101


	//----- nvinfo : EIATTR_VRC_CTA_INIT_COUNT
	.align		4
        /*0054*/ 	.byte	0x02, 0x4a
	.zero		1
	.zero		1


	//----- nvinfo : EIATTR_EXIT_INSTR_OFFSETS
	.align		4
        /*0058*/ 	.byte	0x04, 0x1c
        /*005a*/ 	.short	(.L_16833 - .L_16832)


	//   ....[0]....
.L_16832:
        /*005c*/ 	.word	0x00000070


	//   ....[1]....
        /*0060*/ 	.word	0x00000130


	//----- nvinfo : EIATTR_CBANK_PARAM_SIZE
	.align		4
.L_16833:
        /*0064*/ 	.byte	0x03, 0x19
        /*0066*/ 	.short	0x001c


	//----- nvinfo : EIATTR_PARAM_CBANK
	.align		4
        /*0068*/ 	.byte	0x04, 0x0a
        /*006a*/ 	.short	(.L_16835 - .L_16834)
	.align		4
.L_16834:
        /*006c*/ 	.word	index@(.nv.constant0._Z10add_kernelILx324EEvPfS0_S0_i)
        /*0070*/ 	.short	0x0380
        /*0072*/ 	.short	0x001c


	//----- nvinfo : EIATTR_SW_WAR
	.align		4
.L_16835:
        /*0074*/ 	.byte	0x04, 0x36
        /*0076*/ 	.short	(.L_16837 - .L_16836)
.L_16836:
        /*0078*/ 	.word	0x00000008
.L_16837:


//--------------------- .nv.info._Z10add_kernelILx323EEvPfS0_S0_i --------------------------
	.section	.nv.info._Z10add_kernelILx323EEvPfS0_S0_i,"",@"SHT_CUDA_INFO"
	.sectionflags	@""
	.align	4


	//----- nvinfo : EIATTR_CUDA_API_VERSION
	.align		4
        /*0000*/ 	.byte	0x04, 0x37
        /*0002*/ 	.short	(.L_16839 - .L_16838)
.L_16838:
        /*0004*/ 	.word	0x00000082


	//----- nvinfo : EIATTR_KPARAM_INFO
	.align		4
.L_16839:
        /*0008*/ 	.byte	0x04, 0x17
        /*000a*/ 	.short	(.L_16841 - .L_16840)
.L_16840:
        /*000c*/ 	.word	0x00000000
        /*0010*/ 	.short	0x0003
        /*0012*/ 	.short	0x0018
        /*0014*/ 	.byte	0x00, 0xf0, 0x11, 0x00


	//----- nvinfo : EIATTR_KPARAM_INFO
	.align		4
.L_16841:
        /*0018*/ 	.byte	0x04, 0x17
        /*001a*/ 	.short	(.L_16843 - .L_16842)
.L_16842:
        /*001c*/ 	.word	0x00000000
        /*0020*/ 	.short	0x0002
        /*0022*/ 	.short	0x0010
        /*0024*/ 	.byte	0x00, 0xf5, 0x21, 0x00


	//----- nvinfo : EIATTR_KPARAM_INFO
	.align		4
.L_16843:
        /*0028*/ 	.byte	0x04, 0x17
        /*002a*/ 	.short	(.L_16845 - .L_16844)
.L_16844:
        /*002c*/ 	.word	0x00000000
        /*0030*/ 	.short	0x0001
        /*0032*/ 	.short	0x0008
        /*0034*/ 	.byte	0x00, 0xf5, 0x21, 0x00


	//----- nvinfo : EIATTR_KPARAM_INFO
	.align		4
.L_16845:
        /*0038*/ 	.byte	0x04, 0x17
        /*003a*/ 	.short	(.L_16847 - .L_16846)
.L_16846:
        /*003c*/ 	.word	0x00000000
        /*0040*/ 	.short	0x0000
        /*0042*/ 	.short	0x0000
        /*0044*/ 	.byte	0x00, 0xf5, 0x21, 0x00


	//----- nvinfo : EIATTR_SPARSE_MMA_MASK
	.align		4
.L_16847:
        /*0048*/ 	.byte	0x03, 0x50
        /*004a*/ 	.short	0x0000


	//----- nvinfo : EIATTR_MAXREG_COUNT
	.align		4
        /*004c*/ 	.byte	0x03, 0x1b
        /*004e*/ 	.short	0x00ff


	//----- nvinfo : EIATTR_MERCURY_ISA_VERSION
	.align		4
        /*0050*/ 	.byte	0x03, 0x5f
        /*0052*/ 	.short	0x0101


	//----- nvinfo : EIATTR_VRC_CTA_INIT_COUNT
	.align		4
        /*0054*/ 	.byte	0x02, 0x4a
	.zero		1
	.zero		1


	//----- nvinfo : EIATTR_EXIT_INSTR_OFFSETS
	.align		4
        /*0058*/ 	.byte	0x04, 0x1c
        /*005a*/ 	.short	(.L_16849 - .L_16848)


	//   ....[0]....
.L_16848:
        /*005c*/ 	.word	0x00000070


	//   ....[1]....
        /*0060*/ 	.word	0x00000130


	//----- nvinfo : EIATTR_CBANK_PARAM_SIZE
	.align		4
.L_16849:
        /*0064*/ 	.byte	0x03, 0x19
        /*0066*/ 	.short	0x001c


	//----- nvinfo : EIATTR_PARAM_CBANK
	.align		4
        /*0068*/ 	.byte	0x04, 0x0a
        /*006a*/ 	.short	(.L_16851 - .L_16850)
	.align		4
.L_16850:
        /*006c*/ 	.word	index@(.nv.constant0._Z10add_kernelILx323EEvPfS0_S0_i)
        /*0070*/ 	.short	0x0380
        /*0072*/ 	.short	0x001c


	//----- nvinfo : EIATTR_SW_WAR
	.align		4
.L_16851:
        /*0074*/ 	.byte	0x04, 0x36
        /*0076*/ 	.short	(.L_16853 - .L_16852)
.L_16852:
        /*0078*/ 	.word	0x00000008
.L_16853:


//--------------------- .nv.info._Z10add_kernelILx322EEvPfS0_S0_i --------------------------
	.section	.nv.info._Z10add_kernelILx322EEvPfS0_S0_i,"",@"SHT_CUDA_INFO"
	.sectionflags	@""
	.align	4


	//----- nvinfo : EIATTR_CUDA_API_VERSION
	.align		4
        /*0000*/ 	.byte	0x04, 0x37
        /*0002*/ 	.short	(.L_16855 - .L_16854)
.L_16854:
        /*0004*/ 	.word	0x00000082


	//----- nvinfo : EIATTR_KPARAM_INFO
	.align		4
.L_16855:
        /*0008*/ 	.byte	0x04, 0x17
        /*000a*/ 	.short	(.L_16857 - .L_16856)
.L_16856:
        /*000c*/ 	.word	0x00000000
        /*0010*/ 	.short	0x0003
        /*0012*/ 	.short	0x0018
        /*0014*/ 	.byte	0x00, 0xf0, 0x11, 0x00


	//----- nvinfo : EIATTR_KPARAM_INFO
	.align		4
.L_16857:
        /*0018*/ 	.byte	0x04, 0x17
        /*001a*/ 	.short	(.L_16859 - .L_16858)
.L_16858:
        /*001c*/ 	.word	0x00000000
        /*0020*/ 	.short	0x0002
        /*0022*/ 	.short	0x0010
        /*0024*/ 	.byte	0x00, 0xf5, 0x21, 0x00


	//----- nvinfo : EIATTR_KPARAM_INFO
	.align		4
.L_16859:
        /*0028*/ 	.byte	0x04, 0x17
        /*002a*/ 	.short	(.L_16861 - .L_16860)
.L_16860:
        /*002c*/ 	.word	0x00000000
        /*0030*/ 	.short	0x0001
        /*0032*/ 	.short	0x0008
        /*0034*/ 	.byte	0x00, 0xf5, 0x21, 0x00


	//----- nvinfo : EIATTR_KPARAM_INFO
	.align		4
.L_16861:
        /*0038*/ 	.byte	0x04, 0x17
        /*003a*/ 	.short	(.L_16863 - .L_16862)
.L_16862:
        /*003c*/ 	.word	0x00000000
        /*0040*/ 	.short	0x0000
        /*0042*/ 	.short	0x0000
        /*0044*/ 	.byte	0x00, 0xf5, 0x21, 0x00


	//----- nvinfo : EIATTR_SPARSE_MMA_MASK
	.align		4
.L_16863:
        /*0048*/ 	.byte	0x03, 0x50
        /*004a*/ 	.short	0x0000


	//----- nvinfo : EIATTR_MAXREG_COUNT
	.align		4
        /*004c*/ 	.byte	0x03, 0x1b
        /*004e*/ 	.short	0x00ff


	//----- nvinfo : EIATTR_MERCURY_ISA_VERSION
	.align		4
        /*0050*/ 	.byte	0x03, 0x5f
        /*0052*/ 	.short	0x0101


	//----- nvinfo : EIATTR_VRC_CTA_INIT_COUNT
	.align		4
        /*0054*/ 	.byte	0x02, 0x4a
	.zero		1
	.zero		1


	//----- nvinfo : EIATTR_EXIT_INSTR_OFFSETS
	.align		4
        /*0058*/ 	.byte	0x04, 0x1c
        /*005a*/ 	.short	(.L_16865 - .L_16864)


	//   ....[0]....
.L_16864:
        /*005c*/ 	.word	0x00000070


	//   ....[1]....
        /*0060*/ 	.word	0x00000130


	//----- nvinfo : EIATTR_CBANK_PARAM_SIZE
	.align		4
.L_16865:
        /*0064*/ 	.byte	0x03, 0x19
        /*0066*/ 	.short	0x001c


	//----- nvinfo : EIATTR_PARAM_CBANK
	.align		4
        /*0068*/ 	.byte	0x04, 0x0a
        /*006a*/ 	.short	(.L_16867 - .L_16866)
	.align		4
.L_16866:
        /*006c*/ 	.word	index@(.nv.constant0._Z10add_kernelILx322EEvPfS0_S0_i)
        /*0070*/ 	.short	0x0380
        /*0072*/ 	.short	0x001c


	//----- nvinfo : EIATTR_SW_WAR
	.align		4
.L_16867:
        /*0074*/ 	.byte	0x04, 0x36
        /*0076*/ 	.short	(.L_16869 - .L_16868)
.L_16868:
        /*0078*/ 	.word	0x00000008
.L_16869:


//--------------------- .nv.info._Z10add_kernelILx321EEvPfS0_S0_i --------------------------
	.section	.nv.info._Z10add_kernelILx321EEvPfS0_S0_i,"",@"SHT_CUDA_INFO"
	.sectionflags	@""
	.align	4


	//----- nvinfo : EIATTR_CUDA_API_VERSION
	.align		4
        /*0000*/ 	.byte	0x04, 0x37
        /*0002*/ 	.short	(.L_16871 - .L_16870)
.L_16870:
        /*0004*/ 	.word	0x00000082


	//----- nvinfo : EIATTR_KPARAM_INFO
	.align		4
.L_16871:
        /*0008*/ 	.byte	0x04, 0x17
        /*000a*/ 	.short	(.L_16873 - .L_16872)
.L_16872:
        /*000c*/ 	.word	0x00000000
        /*0010*/ 	.short	0x0003
        /*0012*/ 	.short	0x0018
        /*0014*/ 	.byte	0x00, 0xf0, 0x11, 0x00


	//----- nvinfo : EIATTR_KPARAM_INFO
	.align		4
.L_16873:
        /*0018*/ 	.byte	0x04, 0x17
        /*001a*/ 	.short	(.L_16875 - .L_16874)
.L_16874:
        /*001c*/ 	.word	0x00000000
        /*0020*/ 	.short	0x0002
        /*0022*/ 	.short	0x0010
        /*0024*/ 	.byte	0x00, 0xf5, 0x21, 0x00


	//----- nvinfo : EIATTR_KPARAM_INFO
	.align		4
.L_16875:
        /*0028*/ 	.byte	0x04, 0x17
        /*002a*/ 	.short	(.L_16877 - .L_16876)
.L_16876:
        /*002c*/ 	.word	0x00000000
        /*0030*/ 	.short	0x0001
        /*0032*/ 	.short	0x0008
        /*0034*/ 	.byte	0x00, 0xf5, 0x21, 0x00


	//----- nvinfo : EIATTR_KPARAM_INFO
	.align		4
.L_16877:
        /*0038*/ 	.byte	0x04, 0x17
        /*003a*/ 	.short	(.L_16879 - .L_16878)
.L_16878:
        /*003c*/ 	.word	0x00000000
        /*0040*/ 	.short	0x0000
        /*0042*/ 	.short	0x0000
        /*0044*/ 	.byte	0x00, 0xf5, 0x21, 0x00


	//----- nvinfo : EIATTR_SPARSE_MMA_MASK
	.align		4
.L_16879:
        /*0048*/ 	.byte	0x03, 0x50
        /*004a*/ 	.short	0x0000


	//----- nvinfo : EIATTR_MAXREG_COUNT
	.align		4
        /*004c*/ 	.byte	0x03, 0x1b
        /*004e*/ 	.short	0x00ff


	//----- nvinfo : EIATTR_MERCURY_ISA_VERSION
	.align		4
        /*0050*/ 	.byte	0x03, 0x5f
        /*0052*/ 	.short	0x0101


	//----- nvinfo : EIATTR_VRC_CTA_INIT_COUNT
	.align		4
        /*0054*/ 	.byte	0x02, 0x4a
	.zero		1
	.zero		1


	//----- nvinfo : EIATTR_EXIT_INSTR_OFFSETS
	.align		4
        /*0058*/ 	.byte	0x04, 0x1c
        /*005a*/ 	.short	(.L_16881 - .L_16880)


	//   ....[0]....
.L_16880:
        /*005c*/ 	.word	0x00000070


	//   ....[1]....
        /*0060*/ 	.word	0x00000130


	//----- nvinfo : EIATTR_CBANK_PARAM_SIZE
	.align		4
.L_16881:
        /*0064*/ 	.byte	0x03, 0x19
        /*0066*/ 	.short	0x001c


	//----- nvinfo : EIATTR_PARAM_CBANK
	.align		4
        /*0068*/ 	.byte	0x04, 0x0a
        /*006a*/ 	.short	(.L_16883 - .L_16882)
	.align		4
.L_16882:
        /*006c*/ 	.word	index@(.nv.constant0._Z10add_kernelILx321EEvPfS0_S0_i)
        /*0070*/ 	.short	0x0380
        /*0072*/ 	.short	0x001c


	//----- nvinfo : EIATTR_SW_WAR
	.align		4
.L_16883:
        /*0074*/ 	.byte	0x04, 0x36
        /*0076*/ 	.short	(.L_16885 - .L_16884)
.L_16884:
        /*0078*/ 	.word	0x00000008
.L_16885:


//--------------------- .nv.info._Z10add_kernelILx320EEvPfS0_S0_i --------------------------
	.section	.nv.info._Z10add_kernelILx320EEvPfS0_S0_i,"",@"SHT_CUDA_INFO"
	.sectionflags	@""
	.align	4


	//----- nvinfo : EIATTR_CUDA_API_VERSION
	.align		4
        /*0000*/ 	.byte	0x04, 0x37
        /*0002*/ 	.short	(.L_16887 - .L_16886)
.L_16886:
        /*0004*/ 	.word	0x00000082


	//----- nvinfo : EIATTR_KPARAM_INFO
	.align		4
.L_16887:
        /*0008*/ 	.byte	0x04, 0x17
        /*000a*/ 	.short	(.L_16889 - .L_16888)
.L_16888:
        /*000c*/ 	.word	0x00000000
        /*0010*/ 	.short	0x0003
        /*0012*/ 	.short	0x0018
        /*0014*/ 	.byte	0x00, 0xf0, 0x11, 0x00


	//----- nvinfo : EIATTR_KPARAM_INFO
	.align		4
.L_16889:
        /*0018*/ 	.byte	0x04, 0x17
        /*001a*/ 	.short	(.L_16891 - .L_16890)
.L_16890:
        /*001c*/ 	.word	0x00000000
        /*0020*/ 	.short	0x0002
        /*0022*/ 	.short	0x0010
        /*0024*/ 	.byte	0x00, 0xf5, 0x21, 0x00


	//----- nvinfo : EIATTR_KPARAM_INFO
	.align		4
.L_16891:
        /*0028*/ 	.byte	0x04, 0x17
        /*002a*/ 	.short	(.L_16893 - .L_16892)
.L_16892:
        /*002c*/ 	.word	0x00000000
        /*0030*/ 	.short	0x0001
        /*0032*/ 	.short	0x0008
        /*0034*/ 	.byte	0x00, 0xf5, 0x21, 0x00


	//----- nvinfo : EIATTR_KPARAM_INFO
	.align		4
.L_16893:
        /*0038*/ 	.byte	0x04, 0x17
        /*003a*/ 	.short	(.L_16895 - .L_16894)
.L_16894:
        /*003c*/ 	.word	0x00000000
        /*0040*/ 	.short	0x0000
        /*0042*/ 	.short	0x0000
        /*0044*/ 	.byte	0x00, 0xf5, 0x21, 0x00


	//----- nvinfo : EIATTR_SPARSE_MMA_MASK
	.align		4
.L_16895:
        /*0048*/ 	.byte	0x03, 0x50
        /*004a*/ 	.short	0x0000


	//----- nvinfo : EIATTR_MAXREG_COUNT
	.align		4
        /*004c*/ 	.byte	0x03, 0x1b
        /*004e*/ 	.short	0x00ff


	//----- nvinfo : EIATTR_MERCURY_ISA_VERSION
	.align		4
        /*0050*/ 	.byte	0x03, 0x5f
        /*0052*/ 	.short	0x0101


	//----- nvinfo : EIATTR_VRC_CTA_INIT_COUNT
	.align		4
        /*0054*/ 	.byte	0x02, 0x4a
	.zero		1
	.zero		1


	//----- nvinfo : EIATTR_EXIT_INSTR_OFFSETS
	.align		4
        /*0058*/ 	.byte	0x04, 0x1c
        /*005a*/ 	.short	(.L_16897 - .L_16896)


	//   ....[0]....
.L_16896:
        /*005c*/ 	.word	0x00000070


	//   ....[1]....
        /*0060*/ 	.word	0x00000130


	//----- nvinfo : EIATTR_CBANK_PARAM_SIZE
	.align		4
.L_16897:
        /*0064*/ 	.byte	0x03, 0x19
        /*0066*/ 	.short	0x001c


	//----- nvinfo : EIATTR_PARAM_CBANK
	.align		4
        /*0068*/ 	.byte	0x04, 0x0a
        /*006a*/ 	.short	(.L_16899 - .L_16898)
	.align		4
.L_16898:
        /*006c*/ 	.word	index@(.nv.constant0._Z10add_kernelILx320EEvPfS0_S0_i)
        /*0070*/ 	.short	0x0380
        /*0072*/ 	.short	0x001c


	//----- nvinfo : EIATTR_SW_WAR
	.align		4
.L_16899:
        /*0074*/ 	.byte	0x04, 0x36
        /*0076*/ 	.short	(.L_16901 - .L_16900)
.L_16900:
        /*0078*/ 	.word	0x00000008
.L_16901:


//--------------------- .nv.info._Z10add_kernelILx319EEvPfS0_S0_i --------------------------
	.section	.nv.info._Z10add_kernelILx319EEvPfS0_S0_i,"",@"SHT_CUDA_INFO"
	.sectionflags	@""
	.align	4


	//----- nvinfo : EIATTR_CUDA_API_VERSION
	.align		4
        /*0000*/ 	.byte	0x04, 0x37
        /*0002*/ 	.short	(.L_16903 - .L_16902)
.L_16902:
        /*0004*/ 	.word	0x00000082


	//----- nvinfo : EIATTR_KPARAM_INFO
	.align		4
.L_16903:
        /*0008*/ 	.byte	0x04, 0x17
        /*000a*/ 	.short	(.L_16905 - .L_16904)
.L_16904:
        /*000c*/ 	.word	0x00000000
        /*0010*/ 	.short	0x0003
        /*0012*/ 	.short	0x0018
        /*0014*/ 	.byte	0x00, 0xf0, 0x11, 0x00


	//----- nvinfo : EIATTR_KPARAM_INFO
	.align		4
.L_16905:
        /*0018*/ 	.byte	0x04, 0x17
        /*001a*/ 	.short	(.L_16907 - .L_16906)
.L_16906:
        /*001c*/ 	.word	0x00000000
        /*0020*/ 	.short	0x0002
        /*0022*/ 	.short	0x0010
        /*0024*/ 	.byte	0x00, 0xf5, 0x21, 0x00


	//----- nvinfo : EIATTR_KPARAM_INFO
	.align		4
.L_16907:
        /*0028*/ 	.byte	0x04, 0x17
        /*002a*/ 	.short	(.L_16909 - .L_16908)
.L_16908:
        /*002c*/ 	.word	0x00000000
        /*0030*/ 	.short	0x0001
        /*0032*/ 	.short	0x0008
        /*0034*/ 	.byte	0x00, 0xf5, 0x21, 0x00


	//----- nvinfo : EIATTR_KPARAM_INFO
	.align		4
.L_16909:
        /*0038*/ 	.byte	0x04, 0x17
        /*003a*/ 	.short	(.L_16911 - .L_16910)
.L_16910:
        /*003c*/ 	.word	0x00000000
        /*0040*/ 	.short	0x0000
        /*0042*/ 	.short	0x0000
        /*0044*/ 	.byte	0x00, 0xf5, 0x21, 0x00


	//----- nvinfo : EIATTR_SPARSE_MMA_MASK
	.align		4
.L_16911:
        /*0048*/ 	.byte	0x03, 0x50
        /*004a*/ 	.short	0x0000


	//----- nvinfo : EIATTR_MAXREG_COUNT
	.align		4
        /*004c*/ 	.byte	0x03, 0x1b
        /*004e*/ 	.short	0x00ff


	//----- nvinfo : EIATTR_MERCURY_ISA_VERSION
	.align		4
        /*0050*/ 	.byte	0x03, 0x5f
        /*0052*/ 	.short	0x0101


	//----- nvinfo : EIATTR_VRC_CTA_INIT_COUNT
	.align		4
        /*0054*/ 	.byte	0x02, 0x4a
	.zero		1
	.zero		1


	//----- nvinfo : EIATTR_EXIT_INSTR_OFFSETS
	.align		4
        /*0058*/ 	.byte	0x04, 0x1c
        /*005a*/ 	.short	(.L_16913 - .L_16912)


	//   ....[0]....
.L_16912:
        /*005c*/ 	.word	0x00000070


	//   ....[1]....
        /*0060*/ 	.word	0x00000130


	//----- nvinfo : EIATTR_CBANK_PARAM_SIZE
	.align		4
.L_16913:
        /*0064*/ 	.byte	0x03, 0x19
        /*0066*/ 	.short	0x001c


	//----- nvinfo : EIATTR_PARAM_CBANK
	.align		4
        /*0068*/ 	.byte	0x04, 0x0a
        /*006a*/ 	.short	(.L_16915 - .L_16914)
	.align		4
.L_16914:
        /*006c*/ 	.word	index@(.nv.constant0._Z10add_kernelILx319EEvPfS0_S0_i)
        /*0070*/ 	.short	0x0380
        /*0072*/ 	.short	0x001c


	//----- nvinfo : EIATTR_SW_WAR
	.align		4
.L_16915:
        /*0074*/ 	.byte	0x04, 0x36
        /*0076*/ 	.short	(.L_16917 - .L_16916)
.L_16916:
        /*0078*/ 	.word	0x00000008
.L_16917:


//--------------------- .nv.info._Z10add_kernelILx318EEvPfS0_S0_i --------------------------
	.section	.nv.info._Z10add_kernelILx318EEvPfS0_S0_i,"",@"SHT_CUDA_INFO"
	.sectionflags	@""
	.align	4


	//----- nvinfo : EIATTR_CUDA_API_VERSION
	.align		4
        /*0000*/ 	.byte	0x04, 0x37
        /*0002*/ 	.short	(.L_16919 - .L_16918)
.L_16918:
        /*0004*/ 	.word	0x00000082


	//----- nvinfo : EIATTR_KPARAM_INFO
	.align		4
.L_16919:
        /*0008*/ 	.byte	0x04, 0x17
        /*000a*/ 	.short	(.L_16921 - .L_16920)
.L_16920:
        /*000c*/ 	.word	0x00000000
        /*0010*/ 	.short	0x0003
        /*0012*/ 	.short	0x0018
        /*0014*/ 	.byte	0x00, 0xf0, 0x11, 0x00


	//----- nvinfo : EIATTR_KPARAM_INFO
	.align		4
.L_16921:
        /*0018*/ 	.byte	0x04, 0x17
        /*001a*/ 	.short	(.L_16923 - .L_16922)
.L_16922:
        /*001c*/ 	.word	0x00000000
        /*0020*/ 	.short	0x0002
        /*0022*/ 	.short	0x0010
        /*0024*/ 	.byte	0x00, 0xf5, 0x21, 0x00


	//----- nvinfo : EIATTR_KPARAM_INFO
	.align		4
.L_16923:
        /*0028*/ 	.byte	0x04, 0x17
        /*002a*/ 	.short	(.L_16925 - .L_16924)
.L_16924:
        /*002c*/ 	.word	0x00000000
        /*0030*/ 	.short	0x0001
        /*0032*/ 	.short	0x0008
        /*0034*/ 	.byte	0x00, 0xf5, 0x21, 0x00


	//----- nvinfo : EIATTR_KPARAM_INFO
	.align		4
.L_16925:
        /*0038*/ 	.byte	0x04, 0x17
        /*003a*/ 	.short	(.L_16927 - .L_16926)
.L_16926:
        /*003c*/ 	.word	0x00000000
        /*0040*/ 	.short	0x0000
        /*0042*/ 	.short	0x0000
        /*0044*/ 	.byte	0x00, 0xf5, 0x21, 0x00


	//----- nvinfo : EIATTR_SPARSE_MMA_MASK
	.align		4
.L_16927:
        /*0048*/ 	.byte	0x03, 0x50
        /*004a*/ 	.short	0x0000


	//----- nvinfo : EIATTR_MAXREG_COUNT
	.align		4
        /*004c*/ 	.byte	0x03, 0x1b
        /*004e*/ 	.short	0x00ff


	//----- nvinfo : EIATTR_MERCURY_ISA_VERSION
	.align		4
        /*0050*/ 	.byte	0x03, 0x5f
        /*0052*/ 	.short	0x0101


	//----- nvinfo : EIATTR_VRC_CTA_INIT_COUNT
	.align		4
        /*0054*/ 	.byte	0x02, 0x4a
	.zero		1
	.zero		1


	//----- nvinfo : EIATTR_EXIT_INSTR_OFFSETS
	.align		4
        /*0058*/ 	.byte	0x04, 0x1c
        /*005a*/ 	.short	(.L_16929 - .L_16928)


	//   ....[0]....
.L_16928:
        /*005c*/ 	.word	0x00000070


	//   ....[1]....
        /*0060*/ 	.word	0x00000130


	//----- nvinfo : EIATTR_CBANK_PARAM_SIZE
	.align		4
.L_16929:
        /*0064*/ 	.byte	0x03, 0x19
        /*0066*/ 	.short	0x001c


	//----- nvinfo : EIATTR_PARAM_CBANK
	.align		4
        /*0068*/ 	.byte	0x04, 0x0a
        /*006a*/ 	.short	(.L_16931 - .L_16930)
	.align		4
.L_16930:
        /*006c*/ 	.word	index@(.nv.constant0._Z10add_kernelILx318EEvPfS0_S0_i)
        /*0070*/ 	.short	0x0380
        /*0072*/ 	.short	0x001c


	//----- nvinfo : EIATTR_SW_WAR
	.align		4
.L_16931:
        /*0074*/ 	.byte	0x04, 0x36
        /*0076*/ 	.short	(.L_16933 - .L_16932)
.L_16932:
        /*0078*/ 	.word	0x00000008
.L_16933:


//--------------------- .nv.info._Z10add_kernelILx317EEvPfS0_S0_i --------------------------
	.section	.nv.info._Z10add_kernelILx317EEvPfS0_S0_i,"",@"SHT_CUDA_INFO"
	.sectionflags	@""
	.align	4


	//----- nvinfo : EIATTR_CUDA_API_VERSION
	.align		4
        /*0000*/ 	.byte	0x04, 0x37
        /*0002*/ 	.short	(.L_16935 - .L_16934)
.L_16934:
        /*0004*/ 	.word	0x00000082


	//----- nvinfo : EIATTR_KPARAM_INFO
	.align		4
.L_16935:
        /*0008*/ 	.byte	0x04, 0x17
        /*000a*/ 	.short	(.L_16937 - .L_16936)
.L_16936:
        /*000c*/ 	.word	0x00000000
        /*0010*/ 	.short	0x0003
        /*0012*/ 	.short	0x0018
        /*0014*/ 	.byte	0x00, 0xf0, 0x11, 0x00


	//----- nvinfo : EIATTR_KPARAM_INFO
	.align		4
.L_16937:
        /*0018*/ 	.byte	0x04, 0x17
        /*001a*/ 	.short	(.L_16939 - .L_16938)
.L_16938:
        /*001c*/ 	.word	0x00000000
        /*0020*/ 	.short	0x0002
        /*0022*/ 	.short	0x0010
        /*0024*/ 	.byte	0x00, 0xf5, 0x21, 0x00


	//----- nvinfo : EIATTR_KPARAM_INFO
	.align		4
.L_16939:
        /*0028*/ 	.byte	0x04, 0x17
        /*002a*/ 	.short	(.L_16941 - .L_16940)
.L_16940:
        /*002c*/ 	.word	0x00000000
        /*0030*/ 	.short	0x0001
        /*0032*/ 	.short	0x0008
        /*0034*/ 	.byte	0x00, 0xf5, 0x21, 0x00


	//----- nvinfo : EIATTR_KPARAM_INFO
	.align		4
.L_16941:
        /*0038*/ 	.byte	0x04, 0x17
        /*003a*/ 	.short	(.L_16943 - .L_16942)
.L_16942:
        /*003c*/ 	.word	0x00000000
        /*0040*/ 	.short	0x0000
        /*0042*/ 	.short	0x0000
        /*0044*/ 	.byte	0x00, 0xf5, 0x21, 0x00


	//----- nvinfo : EIATTR_SPARSE_MMA_MASK
	.align		4
.L_16943:
        /*0048*/ 	.byte	0x03, 0x50
        /*004a*/ 	.short	0x0000


	//----- nvinfo : EIATTR_MAXREG_COUNT
	.align		4
        /*004c*/ 	.byte	0x03, 0x1b
        /*004e*/ 	.short	0x00ff


	//----- nvinfo : EIATTR_MERCURY_ISA_VERSION
	.align		4
        /*0050*/ 	.byte	0x03, 0x5f
        /*0052*/ 	.short	0x0101


	//----- nvinfo : EIATTR_VRC_CTA_INIT_COUNT
	.align		4
        /*0054*/ 	.byte	0x02, 0x4a
	.zero		1
	.zero		1


	//----- nvinfo : EIATTR_EXIT_INSTR_OFFSETS
	.align		4
        /*0058*/ 	.byte	0x04, 0x1c
        /*005a*/ 	.short	(.L_16945 - .L_16944)


	//   ....[0]....
.L_16944:
        /*005c*/ 	.word	0x00000070


	//   ....[1]....
        /*0060*/ 	.word	0x00000130


	//----- nvinfo : EIATTR_CBANK_PARAM_SIZE
	.align		4
.L_16945:
        /*0064*/ 	.byte	0x03, 0x19
        /*0066*/ 	.short	0x001c


	//----- nvinfo : EIATTR_PARAM_CBANK
	.align		4
        /*0068*/ 	.byte	0x04, 0x0a
        /*006a*/ 	.short	(.L_16947 - .L_16946)
	.align		4
.L_16946:
        /*006c*/ 	.word	index@(.nv.constant0._Z10add_kernelILx317EEvPfS0_S0_i)
        /*0070*/ 	.short	0x0380
        /*0072*/ 	.short	0x001c


	//----- nvinfo : EIATTR_SW_WAR
	.align		4
.L_16947:
        /*0074*/ 	.byte	0x04, 0x36
        /*0076*/ 	.short	(.L_16949 - .L_16948)
.L_16948:
        /*0078*/ 	.word	0x00000008
.L_16949:


//--------------------- .nv.info._Z10add_kernelILx316EEvPfS0_S0_i --------------------------
	.section	.nv.info._Z10add_kernelILx316EEvPfS0_S0_i,"",@"SHT_CUDA_INFO"
	.sectionflags	@""
	.align	4


	//----- nvinfo : EIATTR_CUDA_API_VERSION
	.align		4
        /*0000*/ 	.byte	0x04, 0x37
        /*0002*/ 	.short	(.L_16951 - .L_16950)
.L_16950:
        /*0004*/ 	.word	0x00000082


	//----- nvinfo : EIATTR_KPARAM_INFO
	.align		4
.L_16951:
        /*0008*/ 	.byte	0x04, 0x17
        /*000a*/ 	.short	(.L_16953 - .L_16952)
.L_16952:
        /*000c*/ 	.word	0x00000000
        /*0010*/ 	.short	0x0003
        /*0012*/ 	.short	0x0018
        /*0014*/ 	.byte	0x00, 0xf0, 0x11, 0x00


	//----- nvinfo : EIATTR_KPARAM_INFO
	.align		4
.L_16953:
        /*0018*/ 	.byte	0x04, 0x17
        /*001a*/ 	.short	(.L_16955 - .L_16954)
.L_16954:
        /*001c*/ 	.word	0x00000000
        /*0020*/ 	.short	0x0002
        /*0022*/ 	.short	0x0010
        /*0024*/ 	.byte	0x00, 0xf5, 0x21, 0x00


	//----- nvinfo : EIATTR_KPARAM_INFO
	.align		4
.L_16955:
        /*0028*/ 	.byte	0x04, 0x17
        /*002a*/ 	.short	(.L_16957 - .L_16956)
.L_16956:
        /*002c*/ 	.word	0x00000000
        /*0030*/ 	.short	0x0001
        /*0032*/ 	.short	0x0008
        /*0034*/ 	.byte	0x00, 0xf5, 0x21, 0x00


	//----- nvinfo : EIATTR_KPARAM_INFO
	.align		4
.L_16957:
        /*0038*/ 	.byte	0x04, 0x17
        /*003a*/ 	.short	(.L_16959 - .L_16958)
.L_16958:
        /*003c*/ 	.word	0x00000000
        /*0040*/ 	.short	0x0000
        /*0042*/ 	.short	0x0000
        /*0044*/ 	.byte	0x00, 0xf5, 0x21, 0x00


	//----- nvinfo : EIATTR_SPARSE_MMA_MASK
	.align		4
.L_16959:
        /*0048*/ 	.byte	0x03, 0x50
        /*004a*/ 	.short	0x0000


	//----- nvinfo : EIATTR_MAXREG_COUNT
	.align		4
        /*004c*/ 	.byte	0x03, 0x1b
        /*004e*/ 	.short	0x00ff


	//----- nvinfo : EIATTR_MERCURY_ISA_VERSION
	.align		4
        /*0050*/ 	.byte	0x03, 0x5f
        /*0052*/ 	.short	0x0101


	//----- nvinfo : EIATTR_VRC_CTA_INIT_COUNT
	.align		4
        /*0054*/ 	.byte	0x02, 0x4a
	.zero		1
	.zero		1


	//----- nvinfo : EIATTR_EXIT_INSTR_OFFSETS
	.align		4
        /*0058*/ 	.byte	0x04, 0x1c
        /*005a*/ 	.short	(.L_16961 - .L_16960)


	//   ....[0]....
.L_16960:
        /*005c*/ 	.word	0x00000070


	//   ....[1]....
        /*0060*/ 	.word	0x00000130


	//----- nvinfo : EIATTR_CBANK_PARAM_SIZE
	.align		4
.L_16961:
        /*0064*/ 	.byte	0x03, 0x19
        /*0066*/ 	.short	0x001c


	//----- nvinfo : EIATTR_PARAM_CBANK
	.align		4
        /*0068*/ 	.byte	0x04, 0x0a
        /*006a*/ 	.short	(.L_16963 - .L_16962)
	.align		4
.L_16962:
        /*006c*/ 	.word	index@(.nv.constant0._Z10add_kernelILx316EEvPfS0_S0_i)
        /*0070*/ 	.short	0x0380
        /*0072*/ 	.short	0x001c


	//----- nvinfo : EIATTR_SW_WAR
	.align		4
.L_16963:
        /*0074*/ 	.byte	0x04, 0x36
        /*0076*/ 	.short	(.L_16965 - .L_16964)
.L_16964:
        /*0078*/ 	.word	0x00000008
.L_16965:


//--------------------- .nv.info._Z10add_kernelILx315EEvPfS0_S0_i --------------------------
	.section	.nv.info._Z10add_kernelILx315EEvPfS0_S0_i,"",@"SHT_CUDA_INFO"
	.sectionflags	@""
	.align	4


	//----- nvinfo : EIATTR_CUDA_API_VERSION
	.align		4
        /*0000*/ 	.byte	0x04, 0x37
        /*0002*/ 	.short	(.L_16967 - .L_16966)
.L_16966:
        /*0004*/ 	.word	0x00000082


	//----- nvinfo : EIATTR_KPARAM_INFO
	.align		4
.L_16967:
        /*0008*/ 	.byte	0x04, 0x17
        /*000a*/ 	.short	(.L_16969 - .L_16968)
.L_16968:
        /*000c*/ 	.word	0x00000000
        /*0010*/ 	.short	0x0003
        /*0012*/ 	.short	0x0018
        /*0014*/ 	.byte	0x00, 0xf0, 0x11, 0x00


	//----- nvinfo : EIATTR_KPARAM_INFO
	.align		4
.L_16969:
        /*0018*/ 	.byte	0x04, 0x17
        /*001a*/ 	.short	(.L_16971 - .L_16970)
.L_16970:
        /*001c*/ 	.word	0x00000000
        /*0020*/ 	.short	0x0002
        /*0022*/ 	.short	0x0010
        /*0024*/ 	.byte	0x00, 0xf5, 0x21, 0x00


	//----- nvinfo : EIATTR_KPARAM_INFO
	.align		4
.L_16971:
        /*0028*/ 	.byte	0x04, 0x17
        /*002a*/ 	.short	(.L_16973 - .L_16972)
.L_16972:
        /*002c*/ 	.word	0x00000000
        /*0030*/ 	.short	0x0001
        /*0032*/ 	.short	0x0008
        /*0034*/ 	.byte	0x00, 0xf5, 0x21, 0x00


	//----- nvinfo : EIATTR_KPARAM_INFO
	.align		4
.L_16973:
        /*0038*/ 	.byte	0x04, 0x17
        /*003a*/ 	.short	(.L_16975 - .L_16974)
.L_16974:
        /*003c*/ 	.word	0x00000000
        /*0040*/ 	.short	0x0000
        /*0042*/ 	.short	0x0000
        /*0044*/ 	.byte	0x00, 0xf5, 0x21, 0x00


	//----- nvinfo : EIATTR_SPARSE_MMA_MASK
	.align		4
.L_16975:
        /*0048*/ 	.byte	0x03, 0x50
        /*004a*/ 	.short	0x0000


	//----- nvinfo : EIATTR_MAXREG_COUNT
	.align		4
        /*004c*/ 	.byte	0x03, 0x1b
        /*004e*/ 	.short	0x00ff


	//----- nvinfo : EIATTR_MERCURY_ISA_VERSION
	.align		4
        /*0050*/ 	.byte	0x03, 0x5f
        /*0052*/ 	.short	0x0101


	//----- nvinfo : EIATTR_VRC_CTA_INIT_COUNT
	.align		4
        /*0054*/ 	.byte	0x02, 0x4a
	.zero		1
	.zero		1


	//----- nvinfo : EIATTR_EXIT_INSTR_OFFSETS
	.align		4
        /*0058*/ 	.byte	0x04, 0x1c
        /*005a*/ 	.short	(.L_16977 - .L_16976)


	//   ....[0]....
.L_16976:
        /*005c*/ 	.word	0x00000070


	//   ....[1]....
        /*0060*/ 	.word	0x00000130


	//----- nvinfo : EIATTR_CBANK_PARAM_SIZE
	.align		4
.L_16977:
        /*0064*/ 	.byte	0x03, 0x19
        /*0066*/ 	.short	0x001c


	//----- nvinfo : EIATTR_PARAM_CBANK
	.align		4
        /*0068*/ 	.byte	0x04, 0x0a
        /*006a*/ 	.short	(.L_16979 - .L_16978)
	.align		4
.L_16978:
        /*006c*/ 	.word	index@(.nv.constant0._Z10add_kernelILx315EEvPfS0_S0_i)
        /*0070*/ 	.short	0x0380
        /*0072*/ 	.short	0x001c


	//----- nvinfo : EIATTR_SW_WAR
	.align		4
.L_16979:
        /*0074*/ 	.byte	0x04, 0x36
        /*0076*/ 	.short	(.L_16981 - .L_16980)
.L_16980:
        /*0078*/ 	.word	0x00000008
.L_16981:


//--------------------- .nv.info._Z10add_kernelILx314EEvPfS0_S0_i --------------------------
	.section	.nv.info._Z10add_kernelILx314EEvPfS0_S0_i,"",@"SHT_CUDA_INFO"
	.sectionflags	@""
	.align	4


	//----- nvinfo : EIATTR_CUDA_API_VERSION
	.align		4
        /*0000*/ 	.byte	0x04, 0x37
        /*0002*/ 	.short	(.L_16983 - .L_16982)
.L_16982:
        /*0004*/ 	.word	0x00000082


	//----- nvinfo : EIATTR_KPARAM_INFO
	.align		4
.L_16983:
        /*0008*/ 	.byte	0x04, 0x17
        /*000a*/ 	.short	(.L_16985 - .L_16984)
.L_16984:
        /*000c*/ 	.word	0x00000000
        /*0010*/ 	.short	0x0003
        /*0012*/ 	.short	0x0018
        /*0014*/ 	.byte	0x00, 0xf0, 0x11, 0x00


	//----- nvinfo : EIATTR_KPARAM_INFO
	.align		4
.L_16985:
        /*0018*/ 	.byte	0x04, 0x17
        /*001a*/ 	.short	(.L_16987 - .L_16986)
.L_16986:
        /*001c*/ 	.word	0x00000000
        /*0020*/ 	.short	0x0002
        /*0022*/ 	.short	0x0010
        /*0024*/ 	.byte	0x00, 0xf5, 0x21, 0x00


	//----- nvinfo : EIATTR_KPARAM_INFO
	.align		4
.L_16987:
        /*0028*/ 	.byte	0x04, 0x17
        /*002a*/ 	.short	(.L_16989 - .L_16988)
.L_16988:
        /*002c*/ 	.word	0x00000000
        /*0030*/ 	.short	0x0001
        /*0032*/ 	.short	0x0008
        /*0034*/ 	.byte	0x00, 0xf5, 0x21, 0x00


	//----- nvinfo : EIATTR_KPARAM_INFO
	.align		4
.L_16989:
        /*0038*/ 	.byte	0x04, 0x17
        /*003a*/ 	.short	(.L_16991 - .L_16990)
.L_16990:
        /*003c*/ 	.word	0x00000000
        /*0040*/ 	.short	0x0000
        /*0042*/ 	.short	0x0000
        /*0044*/ 	.byte	0x00, 0xf5, 0x21, 0x00


	//----- nvinfo : EIATTR_SPARSE_MMA_MASK
	.align		4
.L_16991:
        /*0048*/ 	.byte	0x03, 0x50
        /*004a*/ 	.short	0x0000


	//----- nvinfo : EIATTR_MAXREG_COUNT
	.align		4
        /*004c*/ 	.byte	0x03, 0x1b
        /*004e*/ 	.short	0x00ff


	//----- nvinfo : EIATTR_MERCURY_ISA_VERSION
	.align		4
        /*0050*/ 	.byte	0x03, 0x5f
        /*0052*/ 	.short	0x0101


	//----- nvinfo : EIATTR_VRC_CTA_INIT_COUNT
	.align		4
        /*0054*/ 	.byte	0x02, 0x4a
	.zero		1
	.zero		1


	//----- nvinfo : EIATTR_EXIT_INSTR_OFFSETS
	.align		4
        /*0058*/ 	.byte	0x04, 0x1c
        /*005a*/ 	.short	(.L_16993 - .L_16992)


	//   ....[0]....
.L_16992:
        /*005c*/ 	.word	0x00000070


	//   ....[1]....
        /*0060*/ 	.word	0x00000130


	//----- nvinfo : EIATTR_CBANK_PARAM_SIZE
	.align		4
.L_16993:
        /*0064*/ 	.byte	0x03, 0x19
        /*0066*/ 	.short	0x001c


	//----- nvinfo : EIATTR_PARAM_CBANK
	.align		4
        /*0068*/ 	.byte	0x04, 0x0a
        /*006a*/ 	.short	(.L_16995 - .L_16994)
	.align		4
.L_16994:
        /*006c*/ 	.word	index@(.nv.constant0._Z10add_kernelILx314EEvPfS0_S0_i)
        /*0070*/ 	.short	0x0380
        /*0072*/ 	.short	0x001c


	//----- nvinfo : EIATTR_SW_WAR
	.align		4
.L_16995:
        /*0074*/ 	.byte	0x04, 0x36
        /*0076*/ 	.short	(.L_16997 - .L_16996)
.L_16996:
        /*0078*/ 	.word	0x00000008
.L_16997:


//--------------------- .nv.info._Z10add_kernelILx313EEvPfS0_S0_i --------------------------
	.section	.nv.info._Z10add_kernelILx313EEvPfS0_S0_i,"",@"SHT_CUDA_INFO"
	.sectionflags	@""
	.align	4


	//----- nvinfo : EIATTR_CUDA_API_VERSION
	.align		4
        /*0000*/ 	.byte	0x04, 0x37
        /*0002*/ 	.short	(.L_16999 - .L_16998)
.L_16998:
        /*0004*/ 	.word	0x00000082


	//----- nvinfo : EIATTR_KPARAM_INFO
	.align		4
.L_16999:
        /*0008*/ 	.byte	0x04, 0x17
        /*000a*/ 	.short	(.L_17001 - .L_17000)
.L_17000:
        /*000c*/ 	.word	0x00000000
        /*0010*/ 	.short	0x0003
        /*0012*/ 	.short	0x0018
        /*0014*/ 	.byte	0x00, 0xf0, 0x11, 0x00


	//----- nvinfo : EIATTR_KPARAM_INFO
	.align		4
.L_17001:
        /*0018*/ 	.byte	0x04, 0x17
        /*001a*/ 	.short	(.L_17003 - .L_17002)
.L_17002:
        /*001c*/ 	.word	0x00000000
        /*0020*/ 	.short	0x0002
        /*0022*/ 	.short	0x0010
        /*0024*/ 	.byte	0x00, 0xf5, 0x21, 0x00


	//----- nvinfo : EIATTR_KPARAM_INFO
	.align		4
.L_17003:
        /*0028*/ 	.byte	0x04, 0x17
        /*002a*/ 	.short	(.L_17005 - .L_17004)
.L_17004:
        /*002c*/ 	.word	0x00000000
        /*0030*/ 	.short	0x0001
        /*0032*/ 	.short	0x0008
        /*0034*/ 	.byte	0x00, 0xf5, 0x21, 0x00


	//----- nvinfo : EIATTR_KPARAM_INFO
	.align		4
.L_17005:
        /*0038*/ 	.byte	0x04, 0x17
        /*003a*/ 	.short	(.L_17007 - .L_17006)
.L_17006:
        /*003c*/ 	.word	0x00000000
        /*0040*/ 	.short	0x0000
        /*0042*/ 	.short	0x0000
        /*0044*/ 	.byte	0x00, 0xf5, 0x21, 0x00


	//----- nvinfo : EIATTR_SPARSE_MMA_MASK
	.align		4
.L_17007:
        /*0048*/ 	.byte	0x03, 0x50
        /*004a*/ 	.short	0x0000


	//----- nvinfo : EIATTR_MAXREG_COUNT
	.align		4
        /*004c*/ 	.byte	0x03, 0x1b
        /*004e*/ 	.short	0x00ff


	//----- nvinfo : EIATTR_MERCURY_ISA_VERSION
	.align		4
        /*0050*/ 	.byte	0x03, 0x5f
        /*0052*/ 	.short	0x0101


	//----- nvinfo : EIATTR_VRC_CTA_INIT_COUNT
	.align		4
        /*0054*/ 	.byte	0x02, 0x4a
	.zero		1
	.zero		1


	//----- nvinfo : EIATTR_EXIT_INSTR_OFFSETS
	.align		4
        /*0058*/ 	.byte	0x04, 0x1c
        /*005a*/ 	.short	(.L_17009 - .L_17008)


	//   ....[0]....
.L_17008:
        /*005c*/ 	.word	0x00000070


	//   ....[1]....
        /*0060*/ 	.word	0x00000130


	//----- nvinfo : EIATTR_CBANK_PARAM_SIZE
	.align		4
.L_17009:
        /*0064*/ 	.byte	0x03, 0x19
        /*0066*/ 	.short	0x001c


	//----- nvinfo : EIATTR_PARAM_CBANK
	.align		4
        /*0068*/ 	.byte	0x04, 0x0a
        /*006a*/ 	.short	(.L_17011 - .L_17010)
	.align		4
.L_17010:
        /*006c*/ 	.word	index@(.nv.constant0._Z10add_kernelILx313EEvPfS0_S0_i)
        /*0070*/ 	.short	0x0380
        /*0072*/ 	.short	0x001c


	//----- nvinfo : EIATTR_SW_WAR
	.align		4
.L_17011:
        /*0074*/ 	.byte	0x04, 0x36
        /*0076*/ 	.short	(.L_17013 - .L_17012)
.L_17012:
        /*0078*/ 	.word	0x00000008
.L_17013:


//--------------------- .nv.info._Z10add_kernelILx312EEvPfS0_S0_i --------------------------
	.section	.nv.info._Z10add_kernelILx312EEvPfS0_S0_i,"",@"SHT_CUDA_INFO"
	.sectionflags	@""
	.align	4


	//----- nvinfo : EIATTR_CUDA_API_VERSION
	.align		4
        /*0000*/ 	.byte	0x04, 0x37
        /*0002*/ 	.short	(.L_17015 - .L_17014)
.L_17014:
        /*0004*/ 	.word	0x00000082


	//----- nvinfo : EIATTR_KPARAM_INFO
	.align		4
.L_17015:
        /*0008*/ 	.byte	0x04, 0x17
        /*000a*/ 	.short	(.L_17017 - .L_17016)
.L_17016:
        /*000c*/ 	.word	0x00000000
        /*0010*/ 	.short	0x0003
        /*0012*/ 	.short	0x0018
        /*0014*/ 	.byte	0x00, 0xf0, 0x11, 0x00


	//----- nvinfo : EIATTR_KPARAM_INFO
	.align		4
.L_17017:
        /*0018*/ 	.byte	0x04, 0x17
        /*001a*/ 	.short	(.L_17019 - .L_17018)
.L_17018:
        /*001c*/ 	.word	0x00000000
        /*0020*/ 	.short	0x0002
        /*0022*/ 	.short	0x0010
        /*0024*/ 	.byte	0x00, 0xf5, 0x21, 0x00


	//----- nvinfo : EIATTR_KPARAM_INFO
	.align		4
.L_17019:
        /*0028*/ 	.byte	0x04, 0x17
        /*002a*/ 	.short	(.L_17021 - .L_17020)
.L_17020:
        /*002c*/ 	.word	0x00000000
        /*0030*/ 	.short	0x0001
        /*0032*/ 	.short	0x0008
        /*0034*/ 	.byte	0x00, 0xf5, 0x21, 0x00


	//----- nvinfo : EIATTR_KPARAM_INFO
	.align		4
.L_17021:
        /*0038*/ 	.byte	0x04, 0x17
        /*003a*/ 	.short	(.L_17023 - .L_17022)
.L_17022:
        /*003c*/ 	.word	0x00000000
        /*0040*/ 	.short	0x0000
        /*0042*/ 	.short	0x0000
        /*0044*/ 	.byte	0x00, 0xf5, 0x21, 0x00


	//----- nvinfo : EIATTR_SPARSE_MMA_MASK
	.align		4
.L_17023:
        /*0048*/ 	.byte	0x03, 0x50
        /*004a*/ 	.short	0x0000


	//----- nvinfo : EIATTR_MAXREG_COUNT
	.align		4
        /*004c*/ 	.byte	0x03, 0x1b
        /*004e*/ 	.short	0x00ff


	//----- nvinfo : EIATTR_MERCURY_ISA_VERSION
	.align		4
        /*0050*/ 	.byte	0x03, 0x5f
        /*0052*/ 	.short	0x0101


	//----- nvinfo : EIATTR_VRC_CTA_INIT_COUNT
	.align		4
        /*0054*/ 	.byte	0x02, 0x4a
	.zero		1
	.zero		1


	//----- nvinfo : EIATTR_EXIT_INSTR_OFFSETS
	.align		4
        /*0058*/ 	.byte	0x04, 0x1c
        /*005a*/ 	.short	(.L_17025 - .L_17024)


	//   ....[0]....
.L_17024:
        /*005c*/ 	.word	0x00000070


	//   ....[1]....
        /*0060*/ 	.word	0x00000130


	//----- nvinfo : EIATTR_CBANK_PARAM_SIZE
	.align		4
.L_17025:
        /*0064*/ 	.byte	0x03, 0x19
        /*0066*/ 	.short	0x001c


	//----- nvinfo : EIATTR_PARAM_CBANK
	.align		4
        /*0068*/ 	.byte	0x04, 0x0a
        /*006a*/ 	.short	(.L_17027 - .L_17026)
	.align		4
.L_17026:
        /*006c*/ 	.word	index@(.nv.constant0._Z10add_kernelILx312EEvPfS0_S0_i)
        /*0070*/ 	.short	0x0380
        /*0072*/ 	.short	0x001c


	//----- nvinfo : EIATTR_SW_WAR
	.align		4
.L_17027:
        /*0074*/ 	.byte	0x04, 0x36
        /*0076*/ 	.short	(.L_17029 - .L_17028)
.L_17028:
        /*0078*/ 	.word	0x00000008
.L_17029:


//--------------------- .nv.info._Z10add_kernelILx311EEvPfS0_S0_i --------------------------
	.section	.nv.info._Z10add_kernelILx311EEvPfS0_S0_i,"",@"SHT_CUDA_INFO"
	.sectionflags	@""
	.align	4


	//----- nvinfo : EIATTR_CUDA_API_VERSION
	.align		4
        /*0000*/ 	.byte	0x04, 0x37
        /*0002*/ 	.short	(.L_17031 - .L_17030)
.L_17030:
        /*0004*/ 	.word	0x00000082


	//----- nvinfo : EIATTR_KPARAM_INFO
	.align		4
.L_17031:
        /*0008*/ 	.byte	0x04, 0x17
        /*000a*/ 	.short	(.L_17033 - .L_17032)
.L_17032:
        /*000c*/ 	.word	0x00000000
        /*0010*/ 	.short	0x0003
        /*0012*/ 	.short	0x0018
        /*0014*/ 	.byte	0x00, 0xf0, 0x11, 0x00


	//----- nvinfo : EIATTR_KPARAM_INFO
	.align		4
.L_17033:
        /*0018*/ 	.byte	0x04, 0x17
        /*001a*/ 	.short	(.L_17035 - .L_17034)
.L_17034:
        /*001c*/ 	.word	0x00000000
        /*0020*/ 	.short	0x0002
        /*0022*/ 	.short	0x0010
        /*0024*/ 	.byte	0x00, 0xf5, 0x21, 0x00


	//----- nvinfo : EIATTR_KPARAM_INFO
	.align		4
.L_17035:
        /*0028*/ 	.byte	0x04, 0x17
        /*002a*/ 	.short	(.L_17037 - .L_17036)
.L_17036:
        /*002c*/ 	.word	0x00000000
        /*0030*/ 	.short	0x0001
        /*0032*/ 	.short	0x0008
        /*0034*/ 	.byte	0x00, 0xf5, 0x21, 0x00


	//----- nvinfo : EIATTR_KPARAM_INFO
	.align		4
.L_17037:
        /*0038*/ 	.byte	0x04, 0x17
        /*003a*/ 	.short	(.L_17039 - .L_17038)
.L_17038:
        /*003c*/ 	.word	0x00000000
        /*0040*/ 	.short	0x0000
        /*0042*/ 	.short	0x0000
        /*0044*/ 	.byte	0x00, 0xf5, 0x21, 0x00


	//----- nvinfo : EIATTR_SPARSE_MMA_MASK
	.align		4
.L_17039:
        /*0048*/ 	.byte	0x03, 0x50
        /*004a*/ 	.short	0x0000


	//----- nvinfo : EIATTR_MAXREG_COUNT
	.align		4
        /*004c*/ 	.byte	0x03, 0x1b
        /*004e*/ 	.short	0x00ff


	//----- nvinfo : EIATTR_MERCURY_ISA_VERSION
	.align		4
        /*0050*/ 	.byte	0x03, 0x5f
        /*0052*/ 	.short	0x0101


	//----- nvinfo : EIATTR_VRC_CTA_INIT_COUNT
	.align		4
        /*0054*/ 	.byte	0x02, 0x4a
	.zero		1
	.zero		1


	//----- nvinfo : EIATTR_EXIT_INSTR_OFFSETS
	.align		4
        /*0058*/ 	.byte	0x04, 0x1c
        /*005a*/ 	.short	(.L_17041 - .L_17040)


	//   ....[0]....
.L_17040:
        /*005c*/ 	.word	0x00000070


	//   ....[1]....
        /*0060*/ 	.word	0x00000130


	//----- nvinfo : EIATTR_CBANK_PARAM_SIZE
	.align		4
.L_17041:
        /*0064*/ 	.byte	0x03, 0x19
        /*0066*/ 	.short	0x001c


	//----- nvinfo : EIATTR_PARAM_CBANK
	.align		4
        /*0068*/ 	.byte	0x04, 0x0a
        /*006a*/ 	.short	(.L_17043 - .L_17042)
	.align		4
.L_17042:
        /*006c*/ 	.word	index@(.nv.constant0._Z10add_kernelILx311EEvPfS0_S0_i)
        /*0070*/ 	.short	0x0380
        /*0072*/ 	.short	0x001c


	//----- nvinfo : EIATTR_SW_WAR
	.align		4
.L_17043:
        /*0074*/ 	.byte	0x04, 0x36
        /*0076*/ 	.short	(.L_17045 - .L_17044)
.L_17044:
        /*0078*/ 	.word	0x00000008
.L_17045:


//--------------------- .nv.info._Z10add_kernelILx310EEvPfS0_S0_i --------------------------
	.section	.nv.info._Z10add_kernelILx310EEvPfS0_S0_i,"",@"SHT_CUDA_INFO"
	.sectionflags	@""
	.align	4


	//----- nvinfo : EIATTR_CUDA_API_VERSION
	.align		4
        /*0000*/ 	.byte	0x04, 0x37
        /*0002*/ 	.short	(.L_17047 - .L_17046)
.L_17046:
        /*0004*/ 	.word	0x00000082


	//----- nvinfo : EIATTR_KPARAM_INFO
	.align		4
.L_17047:
        /*0008*/ 	.byte	0x04, 0x17
        /*000a*/ 	.short	(.L_17049 - .L_17048)
.L_17048:
        /*000c*/ 	.word	0x00000000
        /*0010*/ 	.short	0x0003
        /*0012*/ 	.short	0x0018
        /*0014*/ 	.byte	0x00, 0xf0, 0x11, 0x00


	//----- nvinfo : EIATTR_KPARAM_INFO
	.align		4
.L_17049:
        /*0018*/ 	.byte	0x04, 0x17
        /*001a*/ 	.short	(.L_17051 - .L_17050)
.L_17050:
        /*001c*/ 	.word	0x00000000
        /*0020*/ 	.short	0x0002
        /*0022*/ 	.short	0x0010
        /*0024*/ 	.byte	0x00, 0xf5, 0x21, 0x00


	//----- nvinfo : EIATTR_KPARAM_INFO
	.align		4
.L_17051:
        /*0028*/ 	.byte	0x04, 0x17
        /*002a*/ 	.short	(.L_17053 - .L_17052)
.L_17052:
        /*002c*/ 	.word	0x00000000
        /*0030*/ 	.short	0x0001
        /*0032*/ 	.short	0x0008
        /*0034*/ 	.byte	0x00, 0xf5, 0x21, 0x00


	//----- nvinfo : EIATTR_KPARAM_INFO
	.align		4
.L_17053:
        /*0038*/ 	.byte	0x04, 0x17
        /*003a*/ 	.short	(.L_17055 - .L_17054)
.L_17054:
        /*003c*/ 	.word	0x00000000
        /*0040*/ 	.short	0x0000
        /*0042*/ 	.short	0x0000
        /*0044*/ 	.byte	0x00, 0xf5, 0x21, 0x00


	//----- nvinfo : EIATTR_SPARSE_MMA_MASK
	.align		4
.L_17055:
        /*0048*/ 	.byte	0x03, 0x50
        /*004a*/ 	.short	0x0000


	//----- nvinfo : EIATTR_MAXREG_COUNT
	.align		4
        /*004c*/ 	.byte	0x03, 0x1b
        /*004e*/ 	.short	0x00ff


	//----- nvinfo : EIATTR_MERCURY_ISA_VERSION
	.align		4
        /*0050*/ 	.byte	0x03, 0x5f
        /*0052*/ 	.short	0x0101


	//----- nvinfo : EIATTR_VRC_CTA_INIT_COUNT
	.align		4
        /*0054*/ 	.byte	0x02, 0x4a
	.zero		1
	.zero		1


	//----- nvinfo : EIATTR_EXIT_INSTR_OFFSETS
	.align		4
        /*0058*/ 	.byte	0x04, 0x1c
        /*005a*/ 	.short	(.L_17057 - .L_17056)


	//   ....[0]....
.L_17056:
        /*005c*/ 	.word	0x00000070


	//   ....[1]....
        /*0060*/ 	.word	0x00000130


	//----- nvinfo : EIATTR_CBANK_PARAM_SIZE
	.align		4
.L_17057:
        /*0064*/ 	.byte	0x03, 0x19
        /*0066*/ 	.short	0x001c


	//----- nvinfo : EIATTR_PARAM_CBANK
	.align		4
        /*0068*/ 	.byte	0x04, 0x0a
        /*006a*/ 	.short	(.L_17059 - .L_17058)
	.align		4
.L_17058:
        /*006c*/ 	.word	index@(.nv.constant0._Z10add_kernelILx310EEvPfS0_S0_i)
        /*0070*/ 	.short	0x0380
        /*0072*/ 	.short	0x001c


	//----- nvinfo : EIATTR_SW_WAR
	.align		4
.L_17059:
        /*0074*/ 	.byte	0x04, 0x36
        /*0076*/ 	.short	(.L_17061 - .L_17060)
.L_17060:
        /*0078*/ 	.word	0x00000008
.L_17061:


//--------------------- .nv.info._Z10add_kernelILx309EEvPfS0_S0_i --------------------------
	.section	.nv.info._Z10add_kernelILx309EEvPfS0_S0_i,"",@"SHT_CUDA_INFO"
	.sectionflags	@""
	.align	4


	//----- nvinfo : EIATTR_CUDA_API_VERSION
	.align		4
        /*0000*/ 	.byte	0x04, 0x37
        /*0002*/ 	.short	(.L_17063 - .L_17062)
.L_17062:
        /*0004*/ 	.word	0x00000082


	//----- nvinfo : EIATTR_KPARAM_INFO
	.align		4
.L_17063:
        /*0008*/ 	.byte	0x04, 0x17
        /*000a*/ 	.short	(.L_17065 - .L_17064)
.L_17064:
        /*000c*/ 	.word	0x00000000
        /*0010*/ 	.short	0x0003
        /*0012*/ 	.short	0x0018
        /*0014*/ 	.byte	0x00, 0xf0, 0x11, 0x00


	//----- nvinfo : EIATTR_KPARAM_INFO
	.align		4
.L_17065:
        /*0018*/ 	.byte	0x04, 0x17
        /*001a*/ 	.short	(.L_17067 - .L_17066)
.L_17066:
        /*001c*/ 	.word	0x00000000
        /*0020*/ 	.short	0x0002
        /*0022*/ 	.short	0x0010
        /*0024*/ 	.byte	0x00, 0xf5, 0x21, 0x00


	//----- nvinfo : EIATTR_KPARAM_INFO
	.align		4
.L_17067:
        /*0028*/ 	.byte	0x04, 0x17
        /*002a*/ 	.short	(.L_17069 - .L_17068)
.L_17068:
        /*002c*/ 	.word	0x00000000
        /*0030*/ 	.short	0x0001
        /*0032*/ 	.short	0x0008
        /*0034*/ 	.byte	0x00, 0xf5, 0x21, 0x00


	//----- nvinfo : EIATTR_KPARAM_INFO
	.align		4
.L_17069:
        /*0038*/ 	.byte	0x04, 0x17
        /*003a*/ 	.short	(.L_17071 - .L_17070)
.L_17070:
        /*003c*/ 	.word	0x00000000
        /*0040*/ 	.short	0x0000
        /*0042*/ 	.short	0x0000
        /*0044*/ 	.byte	0x00, 0xf5, 0x21, 0x00


	//----- nvinfo : EIATTR_SPARSE_MMA_MASK
	.align		4
.L_17071:
        /*0048*/ 	.byte	0x03, 0x50
        /*004a*/ 	.short	0x0000


	//----- nvinfo : EIATTR_MAXREG_COUNT
	.align		4
        /*004c*/ 	.byte	0x03, 0x1b
        /*004e*/ 	.short	0x00ff


	//----- nvinfo : EIATTR_MERCURY_ISA_VERSION
	.align		4
        /*0050*/ 	.byte	0x03, 0x5f
        /*0052*/ 	.short	0x0101


	//----- nvinfo : EIATTR_VRC_CTA_INIT_COUNT
	.align		4
        /*0054*/ 	.byte	0x02, 0x4a
	.zero		1
	.zero		1


	//----- nvinfo : EIATTR_EXIT_INSTR_OFFSETS
	.align		4
        /*0058*/ 	.byte	0x04, 0x1c
        /*005a*/ 	.short	(.L_17073 - .L_17072)


	//   ....[0]....
.L_17072:
        /*005c*/ 	.word	0x00000070


	//   ....[1]....
        /*0060*/ 	.word	0x00000130


	//----- nvinfo : EIATTR_CBANK_PARAM_SIZE
	.align		4
.L_17073:
        /*0064*/ 	.byte	0x03, 0x19
        /*0066*/ 	.short	0x001c


	//----- nvinfo : EIATTR_PARAM_CBANK
	.align		4
        /*0068*/ 	.byte	0x04, 0x0a
        /*006a*/ 	.short	(.L_17075 - .L_17074)
	.align		4
.L_17074:
        /*006c*/ 	.word	index@(.nv.constant0._Z10add_kernelILx309EEvPfS0_S0_i)
        /*0070*/ 	.short	0x0380
        /*0072*/ 	.short	0x001c


	//----- nvinfo : EIATTR_SW_WAR
	.align		4
.L_17075:
        /*0074*/ 	.byte	0x04, 0x36
        /*0076*/ 	.short	(.L_17077 - .L_17076)
.L_17076:
        /*0078*/ 	.word	0x00000008
.L_17077:


//--------------------- .nv.info._Z10add_kernelILx308EEvPfS0_S0_i --------------------------
	.section	.nv.info._Z10add_kernelILx308EEvPfS0_S0_i,"",@"SHT_CUDA_INFO"
	.sectionflags	@""
	.align	4


	//----- nvinfo : EIATTR_CUDA_API_VERSION
	.align		4
        /*0000*/ 	.byte	0x04, 0x37
        /*0002*/ 	.short	(.L_17079 - .L_17078)
.L_17078:
        /*0004*/ 	.word	0x00000082


	//----- nvinfo : EIATTR_KPARAM_INFO
	.align		4
.L_17079:
        /*0008*/ 	.byte	0x04, 0x17
        /*000a*/ 	.short	(.L_17081 - .L_17080)
.L_17080:
        /*000c*/ 	.word	0x00000000
        /*0010*/ 	.short	0x0003
        /*0012*/ 	.short	0x0018
        /*0014*/ 	.byte	0x00, 0xf0, 0x11, 0x00


	//----- nvinfo : EIATTR_KPARAM_INFO
	.align		4
.L_17081:
        /*0018*/ 	.byte	0x04, 0x17
        /*001a*/ 	.short	(.L_17083 - .L_17082)
.L_17082:
        /*001c*/ 	.word	0x00000000
        /*0020*/ 	.short	0x0002
        /*0022*/ 	.short	0x0010
        /*0024*/ 	.byte	0x00, 0xf5, 0x21, 0x00


	//----- nvinfo : EIATTR_KPARAM_INFO
	.align		4
.L_17083:
        /*0028*/ 	.byte	0x04, 0x17
        /*002a*/ 	.short	(.L_17085 - .L_17084)
.L_17084:
        /*002c*/ 	.word	0x00000000
        /*0030*/ 	.short	0x0001
        /*0032*/ 	.short	0x0008
        /*0034*/ 	.byte	0x00, 0xf5, 0x21, 0x00


	//----- nvinfo : EIATTR_KPARAM_INFO
	.align		4
.L_17085:
        /*0038*/ 	.byte	0x04, 0x17
        /*003a*/ 	.short	(.L_17087 - .L_17086)
.L_17086:
        /*003c*/ 	.word	0x00000000
        /*0040*/ 	.short	0x0000
        /*0042*/ 	.short	0x0000
        /*0044*/ 	.byte	0x00, 0xf5, 0x21, 0x00


	//----- nvinfo : EIATTR_SPARSE_MMA_MASK
	.align		4
.L_17087:
        /*0048*/ 	.byte	0x03, 0x50
        /*004a*/ 	.short	0x0000


	//----- nvinfo : EIATTR_MAXREG_COUNT
	.align		4
        /*004c*/ 	.byte	0x03, 0x1b
        /*004e*/ 	.short	0x00ff


	//----- nvinfo : EIATTR_MERCURY_ISA_VERSION
	.align		4
        /*0050*/ 	.byte	0x03, 0x5f
        /*0052*/ 	.short	0x0101


	//----- nvinfo : EIATTR_VRC_CTA_INIT_COUNT
	.align		4
        /*0054*/ 	.byte	0x02, 0x4a
	.zero		1
	.zero		1


	//----- nvinfo : EIATTR_EXIT_INSTR_OFFSETS
	.align		4
        /*0058*/ 	.byte	0x04, 0x1c
        /*005a*/ 	.short	(.L_17089 - .L_17088)


	//   ....[0]....
.L_17088:
        /*005c*/ 	.word	0x00000070


	//   ....[1]....
        /*0060*/ 	.word	0x00000130


	//----- nvinfo : EIATTR_CBANK_PARAM_SIZE
	.align		4
.L_17089:
        /*0064*/ 	.byte	0x03, 0x19
        /*0066*/ 	.short	0x001c


	//----- nvinfo : EIATTR_PARAM_CBANK
	.align		4
        /*0068*/ 	.byte	0x04, 0x0a
        /*006a*/ 	.short	(.L_17091 - .L_17090)
	.align		4
.L_17090:
        /*006c*/ 	.word	index@(.nv.constant0._Z10add_kernelILx308EEvPfS0_S0_i)
        /*0070*/ 	.short	0x0380
        /*0072*/ 	.short	0x001c


	//----- nvinfo : EIATTR_SW_WAR
	.align		4
.L_17091:
        /*0074*/ 	.byte	0x04, 0x36
        /*0076*/ 	.short	(.L_17093 - .L_17092)
.L_17092:
        /*0078*/ 	.word	0x00000008
.L_17093:


//--------------------- .nv.info._Z10add_kernelILx307EEvPfS0_S0_i --------------------------
	.section	.nv.info._Z10add_kernelILx307EEvPfS0_S0_i,"",@"SHT_CUDA_INFO"
	.sectionflags	@""
	.align	4


	//----- nvinfo : EIATTR_CUDA_API_VERSION
	.align		4
        /*0000*/ 	.byte	0x04, 0x37
        /*0002*/ 	.short	(.L_17095 - .L_17094)
.L_17094:
        /*0004*/ 	.word	0x00000082


	//----- nvinfo : EIATTR_KPARAM_INFO
	.align		4
.L_17095:
        /*0008*/ 	.byte	0x04, 0x17
        /*000a*/ 	.short	(.L_17097 - .L_17096)
.L_17096:
        /*000c*/ 	.word	0x00000000
        /*0010*/ 	.short	0x0003
        /*0012*/ 	.short	0x0018
        /*0014*/ 	.byte	0x00, 0xf0, 0x11, 0x00


	//----- nvinfo : EIATTR_KPARAM_INFO
	.align		4
.L_17097:
        /*0018*/ 	.byte	0x04, 0x17
        /*001a*/ 	.short	(.L_17099 - .L_17098)
.L_17098:
        /*001c*/ 	.word	0x00000000
        /*0020*/ 	.short	0x0002
        /*0022*/ 	.short	0x0010
        /*0024*/ 	.byte	0x00, 0xf5, 0x21, 0x00


	//----- nvinfo : EIATTR_KPARAM_INFO
	.align		4
.L_17099:
        /*0028*/ 	.byte	0x04, 0x17
        /*002a*/ 	.short	(.L_17101 - .L_17100)
.L_17100:
        /*002c*/ 	.word	0x00000000
        /*0030*/ 	.short	0x0001
        /*0032*/ 	.short	0x0008
        /*0034*/ 	.byte	0x00, 0xf5, 0x21, 0x00


	//----- nvinfo : EIATTR_KPARAM_INFO
	.align		4
.L_17101:
        /*0038*/ 	.byte	0x04, 0x17
        /*003a*/ 	.short	(.L_17103 - .L_17102)
.L_17102:
        /*003c*/ 	.word	0x00000000
        /*0040*/ 	.short	0x0000
        /*0042*/ 	.short	0x0000
        /*0044*/ 	.byte	0x00, 0xf5, 0x21, 0x00


	//----- nvinfo : EIATTR_SPARSE_MMA_MASK
	.align		4
.L_17103:
        /*0048*/ 	.byte	0x03, 0x50
        /*004a*/ 	.short	0x0000


	//----- nvinfo : EIATTR_MAXREG_COUNT
	.align		4
        /*004c*/ 	.byte	0x03, 0x1b
        /*004e*/ 	.short	0x00ff


	//----- nvinfo : EIATTR_MERCURY_ISA_VERSION
	.align		4
        /*0050*/ 	.byte	0x03, 0x5f
        /*0052*/ 	.short	0x0101


	//----- nvinfo : EIATTR_VRC_CTA_INIT_COUNT
	.align		4
        /*0054*/ 	.byte	0x02, 0x4a
	.zero		1
	.zero		1


	//----- nvinfo : EIATTR_EXIT_INSTR_OFFSETS
	.align		4
        /*0058*/ 	.byte	0x04, 0x1c
        /*005a*/ 	.short	(.L_17105 - .L_17104)


	//   ....[0]....
.L_17104:
        /*005c*/ 	.word	0x00000070


	//   ....[1]....
        /*0060*/ 	.word	0x00000130


	//----- nvinfo : EIATTR_CBANK_PARAM_SIZE
	.align		4
.L_17105:
        /*0064*/ 	.byte	0x03, 0x19
        /*0066*/ 	.short	0x001c


	//----- nvinfo : EIATTR_PARAM_CBANK
	.align		4
        /*0068*/ 	.byte	0x04, 0x0a
        /*006a*/ 	.short	(.L_17107 - .L_17106)
	.align		4
.L_17106:
        /*006c*/ 	.word	index@(.nv.constant0._Z10add_kernelILx307EEvPfS0_S0_i)
        /*0070*/ 	.short	0x0380
        /*0072*/ 	.short	0x001c


	//----- nvinfo : EIATTR_SW_WAR
	.align		4
.L_17107:
        /*0074*/ 	.byte	0x04, 0x36
        /*0076*/ 	.short	(.L_17109 - .L_17108)
.L_17108:
        /*0078*/ 	.word	0x00000008
.L_17109:


//--------------------- .nv.info._Z10add_kernelILx306EEvPfS0_S0_i --------------------------
	.section	.nv.info._Z10add_kernelILx306EEvPfS0_S0_i,"",@"SHT_CUDA_INFO"
	.sectionflags	@""
	.align	4


	//----- nvinfo : EIATTR_CUDA_API_VERSION
	.align		4
        /*0000*/ 	.byte	0x04, 0x37
        /*0002*/ 	.short	(.L_17111 - .L_17110)
.L_17110:
        /*0004*/ 	.word	0x00000082


	//----- nvinfo : EIATTR_KPARAM_INFO
	.align		4
.L_17111:
        /*0008*/ 	.byte	0x04, 0x17
        /*000a*/ 	.short	(.L_17113 - .L_17112)
.L_17112:
        /*000c*/ 	.word	0x00000000
        /*0010*/ 	.short	0x0003
        /*0012*/ 	.short	0x0018
        /*0014*/ 	.byte	0x00, 0xf0, 0x11, 0x00


	//----- nvinfo : EIATTR_KPARAM_INFO
	.align		4
.L_17113:
        /*0018*/ 	.byte	0x04, 0x17
        /*001a*/ 	.short	(.L_17115 - .L_17114)
.L_17114:
        /*001c*/ 	.word	0x00000000
        /*0020*/ 	.short	0x0002
        /*0022*/ 	.short	0x0010
        /*0024*/ 	.byte	0x00, 0xf5, 0x21, 0x00


	//----- nvinfo : EIATTR_KPARAM_INFO
	.align		4
.L_17115:
        /*0028*/ 	.byte	0x04, 0x17
        /*002a*/ 	.short	(.L_17117 - .L_17116)
.L_17116:
        /*002c*/ 	.word	0x00000000
        /*0030*/ 	.short	0x0001
        /*0032*/ 	.short	0x0008
        /*0034*/ 	.byte	0x00, 0xf5, 0x21, 0x00


	//----- nvinfo : EIATTR_KPARAM_INFO
	.align		4
.L_17117:
        /*0038*/ 	.byte	0x04, 0x17
        /*003a*/ 	.short	(.L_17119 - .L_17118)
.L_17118:
        /*003c*/ 	.word	0x00000000
        /*0040*/ 	.short	0x0000
        /*0042*/ 	.short	0x0000
        /*0044*/ 	.byte	0x00, 0xf5, 0x21, 0x00


	//----- nvinfo : EIATTR_SPARSE_MMA_MASK
	.align		4
.L_17119:
        /*0048*/ 	.byte	0x03, 0x50
        /*004a*/ 	.short	0x0000


	//----- nvinfo : EIATTR_MAXREG_COUNT
	.align		4
        /*004c*/ 	.byte	0x03, 0x1b
        /*004e*/ 	.short	0x00ff


	//----- nvinfo : EIATTR_MERCURY_ISA_VERSION
	.align		4
        /*0050*/ 	.byte	0x03, 0x5f
        /*0052*/ 	.short	0x0101


	//----- nvinfo : EIATTR_VRC_CTA_INIT_COUNT
	.align		4
        /*0054*/ 	.byte	0x02, 0x4a
	.zero		1
	.zero		1


	//----- nvinfo : EIATTR_EXIT_INSTR_OFFSETS
	.align		4
        /*0058*/ 	.byte	0x04, 0x1c
        /*005a*/ 	.short	(.L_17121 - .L_17120)


	//   ....[0]....
.L_17120:
        /*005c*/ 	.word	0x00000070


	//   ....[1]....
        /*0060*/ 	.word	0x00000130


	//----- nvinfo : EIATTR_CBANK_PARAM_SIZE
	.align		4
.L_17121:
        /*0064*/ 	.byte	0x03, 0x19
        /*0066*/ 	.short	0x001c


	//----- nvinfo : EIATTR_PARAM_CBANK
	.align		4
        /*0068*/ 	.byte	0x04, 0x0a
        /*006a*/ 	.short	(.L_17123 - .L_17122)
	.align		4
.L_17122:
        /*006c*/ 	.word	index@(.nv.constant0._Z10add_kernelILx306EEvPfS0_S0_i)
        /*0070*/ 	.short	0x0380
        /*0072*/ 	.short	0x001c


	//----- nvinfo : EIATTR_SW_WAR
	.align		4
.L_17123:
        /*0074*/ 	.byte	0x04, 0x36
        /*0076*/ 	.short	(.L_17125 - .L_17124)
.L_17124:
        /*0078*/ 	.word	0x00000008
.L_17125:


//--------------------- .nv.info._Z10add_kernelILx305EEvPfS0_S0_i --------------------------
	.section	.nv.info._Z10add_kernelILx305EEvPfS0_S0_i,"",@"SHT_CUDA_INFO"
	.sectionflags	@""
	.align	4


	//----- nvinfo : EIATTR_CUDA_API_VERSION
	.align		4
        /*0000*/ 	.byte	0x04, 0x37
        /*0002*/ 	.short	(.L_17127 - .L_17126)
.L_17126:
        /*0004*/ 	.word	0x00000082


	//----- nvinfo : EIATTR_KPARAM_INFO
	.align		4
.L_17127:
        /*0008*/ 	.byte	0x04, 0x17
        /*000a*/ 	.short	(.L_17129 - .L_17128)
.L_17128:
        /*000c*/ 	.word	0x00000000
        /*0010*/ 	.short	0x0003
        /*0012*/ 	.short	0x0018
        /*0014*/ 	.byte	0x00, 0xf0, 0x11, 0x00


	//----- nvinfo : EIATTR_KPARAM_INFO
	.align		4
.L_17129:
        /*0018*/ 	.byte	0x04, 0x17
        /*001a*/ 	.short	(.L_17131 - .L_17130)
.L_17130:
        /*001c*/ 	.word	0x00000000
        /*0020*/ 	.short	0x0002
        /*0022*/ 	.short	0x0010
        /*0024*/ 	.byte	0x00, 0xf5, 0x21, 0x00


	//----- nvinfo : EIATTR_KPARAM_INFO
	.align		4
.L_17131:
        /*0028*/ 	.byte	0x04, 0x17
        /*002a*/ 	.short	(.L_17133 - .L_17132)
.L_17132:
        /*002c*/ 	.word	0x00000000
        /*0030*/ 	.short	0x0001
        /*0032*/ 	.short	0x0008
        /*0034*/ 	.byte	0x00, 0xf5, 0x21, 0x00


	//----- nvinfo : EIATTR_KPARAM_INFO
	.align		4
.L_17133:
        /*0038*/ 	.byte	0x04, 0x17
        /*003a*/ 	.short	(.L_17135 - .L_17134)
.L_17134:
        /*003c*/ 	.word	0x00000000
        /*0040*/ 	.short	0x0000
        /*0042*/ 	.short	0x0000
        /*0044*/ 	.byte	0x00, 0xf5, 0x21, 0x00


	//----- nvinfo : EIATTR_SPARSE_MMA_MASK
	.align		4
.L_17135:
        /*0048*/ 	.byte	0x03, 0x50
        /*004a*/ 	.short	0x0000


	//----- nvinfo : EIATTR_MAXREG_COUNT
	.align		4
        /*004c*/ 	.byte	0x03, 0x1b
        /*004e*/ 	.short	0x00ff


	//----- nvinfo : EIATTR_MERCURY_ISA_VERSION
	.align		4
        /*0050*/ 	.byte	0x03, 0x5f
        /*0052*/ 	.short	0x0101


	//----- nvinfo : EIATTR_VRC_CTA_INIT_COUNT
	.align		4
        /*0054*/ 	.byte	0x02, 0x4a
	.zero		1
	.zero		1


	//----- nvinfo : EIATTR_EXIT_INSTR_OFFSETS
	.align		4
        /*0058*/ 	.byte	0x04, 0x1c
        /*005a*/ 	.short	(.L_17137 - .L_17136)


	//   ....[0]....
.L_17136:
        /*005c*/ 	.word	0x00000070


	//   ....[1]....
        /*0060*/ 	.word	0x00000130


	//----- nvinfo : EIATTR_CBANK_PARAM_SIZE
	.align		4
.L_17137:
        /*0064*/ 	.byte	0x03, 0x19
        /*0066*/ 	.short	0x001c


	//----- nvinfo : EIATTR_PARAM_CBANK
	.align		4
        /*0068*/ 	.byte	0x04, 0x0a
        /*006a*/ 	.short	(.L_17139 - .L_17138)
	.align		4
.L_17138:
        /*006c*/ 	.word	index@(.nv.constant0._Z10add_kernelILx305EEvPfS0_S0_i)
        /*0070*/ 	.short	0x0380
        /*0072*/ 	.short	0x001c


	//----- nvinfo : EIATTR_SW_WAR
	.align		4
.L_17139:
        /*0074*/ 	.byte	0x04, 0x36
        /*0076*/ 	.short	(.L_17141 - .L_17140)
.L_17140:
        /*0078*/ 	.word	0x00000008
.L_17141:


//--------------------- .nv.info._Z10add_kernelILx304EEvPfS0_S0_i --------------------------
	.section	.nv.info._Z10add_kernelILx304EEvPfS0_S0_i,"",@"SHT_CUDA_INFO"
	.sectionflags	@""
	.align	4


	//----- nvinfo : EIATTR_CUDA_API_VERSION
	.align		4
        /*0000*/ 	.byte	0x04, 0x37
        /*0002*/ 	.short	(.L_17143 - .L_17142)
.L_17142:
        /*0004*/ 	.word	0x00000082


	//----- nvinfo : EIATTR_KPARAM_INFO
	.align		4
.L_17143:
        /*0008*/ 	.byte	0x04, 0x17
        /*000a*/ 	.short	(.L_17145 - .L_17144)
.L_17144:
        /*000c*/ 	.word	0x00000000
        /*0010*/ 	.short	0x0003
        /*0012*/ 	.short	0x0018
        /*0014*/ 	.byte	0x00, 0xf0, 0x11, 0x00


	//----- nvinfo : EIATTR_KPARAM_INFO
	.align		4
.L_17145:
        /*0018*/ 	.byte	0x04, 0x17
        /*001a*/ 	.short	(.L_17147 - .L_17146)
.L_17146:
        /*001c*/ 	.word	0x00000000
        /*0020*/ 	.short	0x0002
        /*0022*/ 	.short	0x0010
        /*0024*/ 	.byte	0x00, 0xf5, 0x21, 0x00


	//----- nvinfo : EIATTR_KPARAM_INFO
	.align		4
.L_17147:
        /*0028*/ 	.byte	0x04, 0x17
        /*002a*/ 	.short	(.L_17149 - .L_17148)
.L_17148:
        /*002c*/ 	.word	0x00000000
        /*0030*/ 	.short	0x0001
        /*0032*/ 	.short	0x0008
        /*0034*/ 	.byte	0x00, 0xf5, 0x21, 0x00


	//----- nvinfo : EIATTR_KPARAM_INFO
	.align		4
.L_17149:
        /*0038*/ 	.byte	0x04, 0x17
        /*003a*/ 	.short	(.L_17151 - .L_17150)
.L_17150:
        /*003c*/ 	.word	0x00000000
        /*0040*/ 	.short	0x0000
        /*0042*/ 	.short	0x0000
        /*0044*/ 	.byte	0x00, 0xf5, 0x21, 0x00


	//----- nvinfo : EIATTR_SPARSE_MMA_MASK
	.align		4
.L_17151:
        /*0048*/ 	.byte	0x03, 0x50
        /*004a*/ 	.short	0x0000


	//----- nvinfo : EIATTR_MAXREG_COUNT
	.align		4
        /*004c*/ 	.byte	0x03, 0x1b
        /*004e*/ 	.short	0x00ff


	//----- nvinfo : EIATTR_MERCURY_ISA_VERSION
	.align		4
        /*0050*/ 	.byte	0x03, 0x5f
        /*0052*/ 	.short	0x0101


	//----- nvinfo : EIATTR_VRC_CTA_INIT_COUNT
	.align		4
        /*0054*/ 	.byte	0x02, 0x4a
	.zero		1
	.zero		1


	//----- nvinfo : EIATTR_EXIT_INSTR_OFFSETS
	.align		4
        /*0058*/ 	.byte	0x04, 0x1c
        /*005a*/ 	.short	(.L_17153 - .L_17152)


	//   ....[0]....
.L_17152:
        /*005c*/ 	.word	0x00000070


	//   ....[1]....
        /*0060*/ 	.word	0x00000130


	//----- nvinfo : EIATTR_CBANK_PARAM_SIZE
	.align		4
.L_17153:
        /*0064*/ 	.byte	0x03, 0x19
        /*0066*/ 	.short	0x001c


	//----- nvinfo : EIATTR_PARAM_CBANK
	.align		4
        /*0068*/ 	.byte	0x04, 0x0a
        /*006a*/ 	.short	(.L_17155 - .L_17154)
	.align		4
.L_17154:
        /*006c*/ 	.word	index@(.nv.constant0._Z10add_kernelILx304EEvPfS0_S0_i)
        /*0070*/ 	.short	0x0380
        /*0072*/ 	.short	0x001c


	//----- nvinfo : EIATTR_SW_WAR
	.align		4
.L_17155:
        /*0074*/ 	.byte	0x04, 0x36
        /*0076*/ 	.short	(.L_17157 - .L_17156)
.L_17156:
        /*0078*/ 	.word	0x00000008
.L_17157:


//--------------------- .nv.info._Z10add_kernelILx303EEvPfS0_S0_i --------------------------
	.section	.nv.info._Z10add_kernelILx303EEvPfS0_S0_i,"",@"SHT_CUDA_INFO"
	.sectionflags	@""
	.align	4


	//----- nvinfo : EIATTR_CUDA_API_VERSION
	.align		4
        /*0000*/ 	.byte	0x04, 0x37
        /*0002*/ 	.short	(.L_17159 - .L_17158)
.L_17158:
        /*0004*/ 	.word	0x00000082


	//----- nvinfo : EIATTR_KPARAM_INFO
	.align		4
.L_17159:
        /*0008*/ 	.byte	0x04, 0x17
        /*000a*/ 	.short	(.L_17161 - .L_17160)
.L_17160:
        /*000c*/ 	.word	0x00000000
        /*0010*/ 	.short	0x0003
        /*0012*/ 	.short	0x0018
        /*0014*/ 	.byte	0x00, 0xf0, 0x11, 0x00


	//----- nvinfo : EIATTR_KPARAM_INFO
	.align		4
.L_17161:
        /*0018*/ 	.byte	0x04, 0x17
        /*001a*/ 	.short	(.L_17163 - .L_17162)
.L_17162:
        /*001c*/ 	.word	0x00000000
        /*0020*/ 	.short	0x0002
        /*0022*/ 	.short	0x0010
        /*0024*/ 	.byte	0x00, 0xf5, 0x21, 0x00


	//----- nvinfo : EIATTR_KPARAM_INFO
	.align		4
.L_17163:
        /*0028*/ 	.byte	0x04, 0x17
        /*002a*/ 	.short	(.L_17165 - .L_17164)
.L_17164:
        /*002c*/ 	.word	0x00000000
        /*0030*/ 	.short	0x0001
        /*0032*/ 	.short	0x0008
        /*0034*/ 	.byte	0x00, 0xf5, 0x21, 0x00


	//----- nvinfo : EIATTR_KPARAM_INFO
	.align		4
.L_17165:
        /*0038*/ 	.byte	0x04, 0x17
        /*003a*/ 	.short	(.L_17167 - .L_17166)
.L_17166:
        /*003c*/ 	.word	0x00000000
        /*0040*/ 	.short	0x0000
        /*0042*/ 	.short	0x0000
        /*0044*/ 	.byte	0x00, 0xf5, 0x21, 0x00


	//----- nvinfo : EIATTR_SPARSE_MMA_MASK
	.align		4
.L_17167:
        /*0048*/ 	.byte	0x03, 0x50
        /*004a*/ 	.short	0x0000


	//----- nvinfo : EIATTR_MAXREG_COUNT
	.align		4
        /*004c*/ 	.byte	0x03, 0x1b
        /*004e*/ 	.short	0x00ff


	//----- nvinfo : EIATTR_MERCURY_ISA_VERSION
	.align		4
        /*0050*/ 	.byte	0x03, 0x5f
        /*0052*/ 	.short	0x0101


	//----- nvinfo : EIATTR_VRC_CTA_INIT_COUNT
	.align		4
        /*0054*/ 	.byte	0x02, 0x4a
	.zero		1
	.zero		1


	//----- nvinfo : EIATTR_EXIT_INSTR_OFFSETS
	.align		4
        /*0058*/ 	.byte	0x04, 0x1c
        /*005a*/ 	.short	(.L_17169 - .L_17168)


	//   ....[0]....
.L_17168:
        /*005c*/ 	.word	0x00000070


	//   ....[1]....
        /*0060*/ 	.word	0x00000130


	//----- nvinfo : EIATTR_CBANK_PARAM_SIZE
	.align		4
.L_17169:
        /*0064*/ 	.byte	0x03, 0x19
        /*0066*/ 	.short	0x001c


	//----- nvinfo : EIATTR_PARAM_CBANK
	.align		4
        /*0068*/ 	.byte	0x04, 0x0a
        /*006a*/ 	.short	(.L_17171 - .L_17170)
	.align		4
.L_17170:
        /*006c*/ 	.word	index@(.nv.constant0._Z10add_kernelILx303EEvPfS0_S0_i)
        /*0070*/ 	.short	0x0380
        /*0072*/ 	.short	0x001c


	//----- nvinfo : EIATTR_SW_WAR
	.align		4
.L_17171:
        /*0074*/ 	.byte	0x04, 0x36
        /*0076*/ 	.short	(.L_17173 - .L_17172)
.L_17172:
        /*0078*/ 	.word	0x00000008
.L_17173:


//--------------------- .nv.info._Z10add_kernelILx302EEvPfS0_S0_i --------------------------
	.section	.nv.info._Z10add_kernelILx302EEvPfS0_S0_i,"",@"SHT_CUDA_INFO"
	.sectionflags	@""
	.align	4


	//----- nvinfo : EIATTR_CUDA_API_VERSION
	.align		4
        /*0000*/ 	.byte	0x04, 0x37
        /*0002*/ 	.short	(.L_17175 - .L_17174)
.L_17174:
        /*0004*/ 	.word	0x00000082


	//----- nvinfo : EIATTR_KPARAM_INFO
	.align		4
.L_17175:
        /*0008*/ 	.byte	0x04, 0x17
        /*000a*/ 	.short	(.L_17177 - .L_17176)
.L_17176:
        /*000c*/ 	.word	0x00000000
        /*0010*/ 	.short	0x0003
        /*0012*/ 	.short	0x0018
        /*0014*/ 	.byte	0x00, 0xf0, 0x11, 0x00


	//----- nvinfo : EIATTR_KPARAM_INFO
	.align		4
.L_17177:
        /*0018*/ 	.byte	0x04, 0x17
        /*001a*/ 	.short	(.L_17179 - .L_17178)
.L_17178:
        /*001c*/ 	.word	0x00000000
        /*0020*/ 	.short	0x0002
        /*0022*/ 	.short	0x0010
        /*0024*/ 	.byte	0x00, 0xf5, 0x21, 0x00


	//----- nvinfo : EIATTR_KPARAM_INFO
	.align		4
.L_17179:
        /*0028*/ 	.byte	0x04, 0x17
        /*002a*/ 	.short	(.L_17181 - .L_17180)
.L_17180:
        /*002c*/ 	.word	0x00000000
        /*0030*/ 	.short	0x0001
        /*0032*/ 	.short	0x0008
        /*0034*/ 	.byte	0x00, 0xf5, 0x21, 0x00


	//----- nvinfo : EIATTR_KPARAM_INFO
	.align		4
.L_17181:
        /*0038*/ 	.byte	0x04, 0x17
        /*003a*/ 	.short	(.L_17183 - .L_17182)
.L_17182:
        /*003c*/ 	.word	0x00000000
        /*0040*/ 	.short	0x0000
        /*0042*/ 	.short	0x0000
        /*0044*/ 	.byte	0x00, 0xf5, 0x21, 0x00


	//----- nvinfo : EIATTR_SPARSE_MMA_MASK
	.align		4
.L_17183:
        /*0048*/ 	.byte	0x03, 0x50
        /*004a*/ 	.short	0x0000


	//----- nvinfo : EIATTR_MAXREG_COUNT
	.align		4
        /*004c*/ 	.byte	0x03, 0x1b
        /*004e*/ 	.short	0x00ff


	//----- nvinfo : EIATTR_MERCURY_ISA_VERSION
	.align		4
        /*0050*/ 	.byte	0x03, 0x5f
        /*0052*/ 	.short	0x0101


	//----- nvinfo : EIATTR_VRC_CTA_INIT_COUNT
	.align		4
        /*0054*/ 	.byte	0x02, 0x4a
	.zero		1
	.zero		1


	//----- nvinfo : EIATTR_EXIT_INSTR_OFFSETS
	.align		4
        /*0058*/ 	.byte	0x04, 0x1c
        /*005a*/ 	.short	(.L_17185 - .L_17184)


	//   ....[0]....
.L_17184:
        /*005c*/ 	.word	0x00000070


	//   ....[1]....
        /*0060*/ 	.word	0x00000130


	//----- nvinfo : EIATTR_CBANK_PARAM_SIZE
	.align		4
.L_17185:
        /*0064*/ 	.byte	0x03, 0x19
        /*0066*/ 	.short	0x001c


	//----- nvinfo : EIATTR_PARAM_CBANK
	.align		4
        /*0068*/ 	.byte	0x04, 0x0a
        /*006a*/ 	.short	(.L_17187 - .L_17186)
	.align		4
.L_17186:
        /*006c*/ 	.word	index@(.nv.constant0._Z10add_kernelILx302EEvPfS0_S0_i)
        /*0070*/ 	.short	0x0380
        /*0072*/ 	.short	0x001c


	//----- nvinfo : EIATTR_SW_WAR
	.align		4
.L_17187:
        /*0074*/ 	.byte	0x04, 0x36
        /*0076*/ 	.short	(.L_17189 - .L_17188)
.L_17188:
        /*0078*/ 	.word	0x00000008
.L_17189:


//--------------------- .nv.info._Z10add_kernelILx301EEvPfS0_S0_i --------------------------
	.section	.nv.info._Z10add_kernelILx301EEvPfS0_S0_i,"",@"SHT_CUDA_INFO"
	.sectionflags	@""
	.align	4


	//----- nvinfo : EIATTR_CUDA_API_VERSION
	.align		4
        /*0000*/ 	.byte	0x04, 0x37
        /*0002*/ 	.short	(.L_17191 - .L_17190)
.L_17190:
        /*0004*/ 	.word	0x00000082


	//----- nvinfo : EIATTR_KPARAM_INFO
	.align		4
.L_17191:
        /*0008*/ 	.byte	0x04, 0x17
        /*000a*/ 	.short	(.L_17193 - .L_17192)
.L_17192:
        /*000c*/ 	.word	0x00000000
        /*0010*/ 	.short	0x0003
        /*0012*/ 	.short	0x0018
        /*0014*/ 	.byte	0x00, 0xf0, 0x11, 0x00


	//----- nvinfo : EIATTR_KPARAM_INFO
	.align		4
.L_17193:
        /*0018*/ 	.byte	0x04, 0x17
        /*001a*/ 	.short	(.L_17195 - .L_17194)
.L_17194:
        /*001c*/ 	.word	0x00000000
        /*0020*/ 	.short	0x0002
        /*0022*/ 	.short	0x0010
        /*0024*/ 	.byte	0x00, 0xf5, 0x21, 0x00


	//----- nvinfo : EIATTR_KPARAM_INFO
	.align		4
.L_17195:
        /*0028*/ 	.byte	0x04, 0x17
        /*002a*/ 	.short	(.L_17197 - .L_17196)
.L_17196:
        /*002c*/ 	.word	0x00000000
        /*0030*/ 	.short	0x0001
        /*0032*/ 	.short	0x0008
        /*0034*/ 	.byte	0x00, 0xf5, 0x21, 0x00


	//----- nvinfo : EIATTR_KPARAM_INFO
	.align		4
.L_17197:
        /*0038*/ 	.byte	0x04, 0x17
        /*003a*/ 	.short	(.L_17199 - .L_17198)
.L_17198:
        /*003c*/ 	.word	0x00000000
        /*0040*/ 	.short	0x0000
        /*0042*/ 	.short	0x0000
        /*0044*/ 	.byte	0x00, 0xf5, 0x21, 0x00


	//----- nvinfo : EIATTR_SPARSE_MMA_MASK
	.align		4
.L_17199:
        /*0048*/ 	.byte	0x03, 0x50
        /*004a*/ 	.short	0x0000


	//----- nvinfo : EIATTR_MAXREG_COUNT
	.align		4
        /*004c*/ 	.byte	0x03, 0x1b
        /*004e*/ 	.short	0x00ff


	//----- nvinfo : EIATTR_MERCURY_ISA_VERSION
	.align		4
        /*0050*/ 	.byte	0x03, 0x5f
        /*0052*/ 	.short	0x0101


	//----- nvinfo : EIATTR_VRC_CTA_INIT_COUNT
	.align		4
        /*0054*/ 	.byte	0x02, 0x4a
	.zero		1
	.zero		1


	//----- nvinfo : EIATTR_EXIT_INSTR_OFFSETS
	.align		4
        /*0058*/ 	.byte	0x04, 0x1c
        /*005a*/ 	.short	(.L_17201 - .L_17200)


	//   ....[0]....
.L_17200:
        /*005c*/ 	.word	0x00000070


	//   ....[1]....
        /*0060*/ 	.word	0x00000130


	//----- nvinfo : EIATTR_CBANK_PARAM_SIZE
	.align		4
.L_17201:
        /*0064*/ 	.byte	0x03, 0x19
        /*0066*/ 	.short	0x001c


	//----- nvinfo : EIATTR_PARAM_CBANK
	.align		4
        /*0068*/ 	.byte	0x04, 0x0a
        /*006a*/ 	.short	(.L_17203 - .L_17202)
	.align		4
.L_17202:
        /*006c*/ 	.word	index@(.nv.constant0._Z10add_kernelILx301EEvPfS0_S0_i)
        /*0070*/ 	.short	0x0380
        /*0072*/ 	.short	0x001c


	//----- nvinfo : EIATTR_SW_WAR
	.align		4
.L_17203:
        /*0074*/ 	.byte	0x04, 0x36
        /*0076*/ 	.short	(.L_17205 - .L_17204)
.L_17204:
        /*0078*/ 	.word	0x00000008
.L_17205:


//--------------------- .nv.info._Z10add_kernelILx300EEvPfS0_S0_i --------------------------
	.section	.nv.info._Z10add_kernelILx300EEvPfS0_S0_i,"",@"SHT_CUDA_INFO"
	.sectionflags	@""
	.align	4


	//----- nvinfo : EIATTR_CUDA_API_VERSION
	.align		4
        /*0000*/ 	.byte	0x04, 0x37
        /*0002*/ 	.short	(.L_17207 - .L_17206)
.L_17206:
        /*0004*/ 	.word	0x00000082


	//----- nvinfo : EIATTR_KPARAM_INFO
	.align		4
.L_17207:
        /*0008*/ 	.byte	0x04, 0x17
        /*000a*/ 	.short	(.L_17209 - .L_17208)
.L_17208:
        /*000c*/ 	.word	0x00000000
        /*0010*/ 	.short	0x0003
        /*0012*/ 	.short	0x0018
        /*0014*/ 	.byte	0x00, 0xf0, 0x11, 0x00


	//----- nvinfo : EIATTR_KPARAM_INFO
	.align		4
.L_17209:
        /*0018*/ 	.byte	0x04, 0x17
        /*001a*/ 	.short	(.L_17211 - .L_17210)
.L_17210:
        /*001c*/ 	.word	0x00000000
        /*0020*/ 	.short	0x0002
        /*0022*/ 	.short	0x0010
        /*0024*/ 	.byte	0x00, 0xf5, 0x21, 0x00


	//----- nvinfo : EIATTR_KPARAM_INFO
	.align		4
.L_17211:
        /*0028*/ 	.byte	0x04, 0x17
        /*002a*/ 	.short	(.L_17213 - .L_17212)
.L_17212:
        /*002c*/ 	.word	0x00000000
        /*0030*/ 	.short	0x0001
        /*0032*/ 	.short	0x0008
        /*0034*/ 	.byte	0x00, 0xf5, 0x21, 0x00


	//----- nvinfo : EIATTR_KPARAM_INFO
	.align		4
.L_17213:
        /*0038*/ 	.byte	0x04, 0x17
        /*003a*/ 	.short	(.L_17215 - .L_17214)
.L_17214:
        /*003c*/ 	.word	0x00000000
        /*0040*/ 	.short	0x0000
        /*0042*/ 	.short	0x0000
        /*0044*/ 	.byte	0x00, 0xf5, 0x21, 0x00


	//----- nvinfo : EIATTR_SPARSE_MMA_MASK
	.align		4
.L_17215:
        /*0048*/ 	.byte	0x03, 0x50
        /*004a*/ 	.short	0x0000


	//----- nvinfo : EIATTR_MAXREG_COUNT
	.align		4
        /*004c*/ 	.byte	0x03, 0x1b
        /*004e*/ 	.short	0x00ff


	//----- nvinfo : EIATTR_MERCURY_ISA_VERSION
	.align		4
        /*0050*/ 	.byte	0x03, 0x5f
        /*0052*/ 	.short	0x0101


	//----- nvinfo : EIATTR_VRC_CTA_INIT_COUNT
	.align		4
        /*0054*/ 	.byte	0x02, 0x4a
	.zero		1
	.zero		1


	//----- nvinfo : EIATTR_EXIT_INSTR_OFFSETS
	.align		4
        /*0058*/ 	.byte	0x04, 0x1c
        /*005a*/ 	.short	(.L_17217 - .L_17216)


	//   ....[0]....
.L_17216:
        /*005c*/ 	.word	0x00000070


	//   ....[1]....
        /*0060*/ 	.word	0x00000130


	//----- nvinfo : EIATTR_CBANK_PARAM_SIZE
	.align		4
.L_17217:
        /*0064*/ 	.byte	0x03, 0x19
        /*0066*/ 	.short	0x001c


	//----- nvinfo : EIATTR_PARAM_CBANK
	.align		4
        /*0068*/ 	.byte	0x04, 0x0a
        /*006a*/ 	.short	(.L_17219 - .L_17218)
	.align		4
.L_17218:
        /*006c*/ 	.word	index@(.nv.constant0._Z10add_kernelILx300EEvPfS0_S0_i)
        /*0070*/ 	.short	0x0380
        /*0072*/ 	.short	0x001c


	//----- nvinfo : EIATTR_SW_WAR
	.align		4
.L_17219:
        /*0074*/ 	.byte	0x04, 0x36
        /*0076*/ 	.short	(.L_17221 - .L_17220)
.L_17220:
        /*0078*/ 	.word	0x00000008
.L_17221:


//--------------------- .nv.info._Z10add_kernelILx299EEvPfS0_S0_i --------------------------
	.section	.nv.info._Z10add_kernelILx299EEvPfS0_S0_i,"",@"SHT_CUDA_INFO"
	.sectionflags	@""
	.align	4


	//----- nvinfo : EIATTR_CUDA_API_VERSION
	.align		4
        /*0000*/ 	.byte	0x04, 0x37
        /*0002*/ 	.short	(.L_17223 - .L_17222)
.L_17222:
        /*0004*/ 	.word	0x00000082


	//----- nvinfo : EIATTR_KPARAM_INFO
	.align		4
.L_17223:
        /*0008*/ 	.byte	0x04, 0x17
        /*000a*/ 	.short	(.L_17225 - .L_17224)
.L_17224:
        /*000c*/ 	.word	0x00000000
        /*0010*/ 	.short	0x0003
        /*0012*/ 	.short	0x0018
        /*0014*/ 	.byte	0x00, 0xf0, 0x11, 0x00


	//----- nvinfo : EIATTR_KPARAM_INFO
	.align		4
.L_17225:
        /*0018*/ 	.byte	0x04, 0x17
        /*001a*/ 	.short	(.L_17227 - .L_17226)
.L_17226:
        /*001c*/ 	.word	0x00000000
        /*0020*/ 	.short	0x0002
        /*0022*/ 	.short	0x0010
        /*0024*/ 	.byte	0x00, 0xf5, 0x21, 0x00


	//----- nvinfo : EIATTR_KPARAM_INFO
	.align		4
.L_17227:
        /*0028*/ 	.byte	0x04, 0x17
        /*002a*/ 	.short	(.L_17229 - .L_17228)
.L_17228:
        /*002c*/ 	.word	0x00000000
        /*0030*/ 	.short	0x0001
        /*0032*/ 	.short	0x0008
        /*0034*/ 	.byte	0x00, 0xf5, 0x21, 0x00


	//----- nvinfo : EIATTR_KPARAM_INFO
	.align		4
.L_17229:
        /*0038*/ 	.byte	0x04, 0x17
        /*003a*/ 	.short	(.L_17231 - .L_17230)
.L_17230:
        /*003c*/ 	.word	0x00000000
        /*0040*/ 	.short	0x0000
        /*0042*/ 	.short	0x0000
        /*0044*/ 	.byte	0x00, 0xf5, 0x21, 0x00


	//----- nvinfo : EIATTR_SPARSE_MMA_MASK
	.align		4
.L_17231:
        /*0048*/ 	.byte	0x03, 0x50
        /*004a*/ 	.short	0x0000


	//----- nvinfo : EIATTR_MAXREG_COUNT
	.align		4
        /*004c*/ 	.byte	0x03, 0x1b
        /*004e*/ 	.short	0x00ff


	//----- nvinfo : EIATTR_MERCURY_ISA_VERSION
	.align		4
        /*0050*/ 	.byte	0x03, 0x5f
        /*0052*/ 	.short	0x0101


	//----- nvinfo : EIATTR_VRC_CTA_INIT_COUNT
	.align		4
        /*0054*/ 	.byte	0x02, 0x4a
	.zero		1
	.zero		1


	//----- nvinfo : EIATTR_EXIT_INSTR_OFFSETS
	.align		4
        /*0058*/ 	.byte	0x04, 0x1c
        /*005a*/ 	.short	(.L_17233 - .L_17232)


	//   ....[0]....
.L_17232:
        /*005c*/ 	.word	0x00000070


	//   ....[1]....
        /*0060*/ 	.word	0x00000130


	//----- nvinfo : EIATTR_CBANK_PARAM_SIZE
	.align		4
.L_17233:
        /*0064*/ 	.byte	0x03, 0x19
        /*0066*/ 	.short	0x001c


	//----- nvinfo : EIATTR_PARAM_CBANK
	.align		4
        /*0068*/ 	.byte	0x04, 0x0a
        /*006a*/ 	.short	(.L_17235 - .L_17234)
	.align		4
.L_17234:
        /*006c*/ 	.word	index@(.nv.constant0._Z10add_kernelILx299EEvPfS0_S0_i)
        /*0070*/ 	.short	0x0380
        /*0072*/ 	.short	0x001c


	//----- nvinfo : EIATTR_SW_WAR
	.align		4
.L_17235:
        /*0074*/ 	.byte	0x04, 0x36
        /*0076*/ 	.short	(.L_17237 - .L_17236)
.L_17236:
        /*0078*/ 	.word	0x00000008
.L_17237:


//--------------------- .nv.info._Z10add_kernelILx298EEvPfS0_S0_i --------------------------
	.section	.nv.info._Z10add_kernelILx298EEvPfS0_S0_i,"",@"SHT_CUDA_INFO"
	.sectionflags	@""
	.align	4


	//----- nvinfo : EIATTR_CUDA_API_VERSION
	.align		4
        /*0000*/ 	.byte	0x04, 0x37
        /*0002*/ 	.short	(.L_17239 - .L_17238)
.L_17238:
        /*0004*/ 	.word	0x00000082


	//----- nvinfo : EIATTR_KPARAM_INFO
	.align		4
.L_17239:
        /*0008*/ 	.byte	0x04, 0x17
        /*000a*/ 	.short	(.L_17241 - .L_17240)
.L_17240:
        /*000c*/ 	.word	0x00000000
        /*0010*/ 	.short	0x0003
        /*0012*/ 	.short	0x0018
        /*0014*/ 	.byte	0x00, 0xf0, 0x11, 0x00


	//----- nvinfo : EIATTR_KPARAM_INFO
	.align		4
.L_17241:
        /*0018*/ 	.byte	0x04, 0x17
        /*001a*/ 	.short	(.L_17243 - .L_17242)
.L_17242:
        /*001c*/ 	.word	0x00000000
        /*0020*/ 	.short	0x0002
        /*0022*/ 	.short	0x0010
        /*0024*/ 	.byte	0x00, 0xf5, 0x21, 0x00


	//----- nvinfo : EIATTR_KPARAM_INFO
	.align		4
.L_17243:
        /*0028*/ 	.byte	0x04, 0x17
        /*002a*/ 	.short	(.L_17245 - .L_17244)
.L_17244:
        /*002c*/ 	.word	0x00000000
        /*0030*/ 	.short	0x0001
        /*0032*/ 	.short	0x0008
        /*0034*/ 	.byte	0x00, 0xf5, 0x21, 0x00


	//----- nvinfo : EIATTR_KPARAM_INFO
	.align		4
.L_17245:
        /*0038*/ 	.byte	0x04, 0x17
        /*003a*/ 	.short	(.L_17247 - .L_17246)
.L_17246:
        /*003c*/ 	.word	0x00000000
        /*0040*/ 	.short	0x0000
        /*0042*/ 	.short	0x0000
        /*0044*/ 	.byte	0x00, 0xf5, 0x21, 0x00


	//----- nvinfo : EIATTR_SPARSE_MMA_MASK
	.align		4
.L_17247:
        /*0048*/ 	.byte	0x03, 0x50
        /*004a*/ 	.short	0x0000


	//----- nvinfo : EIATTR_MAXREG_COUNT
	.align		4
        /*004c*/ 	.byte	0x03, 0x1b
        /*004e*/ 	.short	0x00ff


	//----- nvinfo : EIATTR_MERCURY_ISA_VERSION
	.align		4
        /*0050*/ 	.byte	0x03, 0x5f
        /*0052*/ 	.short	0x0101


	//----- nvinfo : EIATTR_VRC_CTA_INIT_COUNT
	.align		4
        /*0054*/ 	.byte	0x02, 0x4a
	.zero		1
	.zero		1


	//----- nvinfo : EIATTR_EXIT_INSTR_OFFSETS
	.align		4
        /*0058*/ 	.byte	0x04, 0x1c
        /*005a*/ 	.short	(.L_17249 - .L_17248)


	//   ....[0]....
.L_17248:
        /*005c*/ 	.word	0x00000070


	//   ....[1]....
        /*0060*/ 	.word	0x00000130


	//----- nvinfo : EIATTR_CBANK_PARAM_SIZE
	.align		4
.L_17249:
        /*0064*/ 	.byte	0x03, 0x19
        /*0066*/ 	.short	0x001c


	//----- nvinfo : EIATTR_PARAM_CBANK
	.align		4
        /*0068*/ 	.byte	0x04, 0x0a
        /*006a*/ 	.short	(.L_17251 - .L_17250)
	.align		4
.L_17250:
        /*006c*/ 	.word	index@(.nv.constant0._Z10add_kernelILx298EEvPfS0_S0_i)
        /*0070*/ 	.short	0x0380
        /*0072*/ 	.short	0x001c


	//----- nvinfo : EIATTR_SW_WAR
	.align		4
.L_17251:
        /*0074*/ 	.byte	0x04, 0x36
        /*0076*/ 	.short	(.L_17253 - .L_17252)
.L_17252:
        /*0078*/ 	.word	0x00000008
.L_17253:


//--------------------- .nv.info._Z10add_kernelILx297EEvPfS0_S0_i --------------------------
	.section	.nv.info._Z10add_kernelILx297EEvPfS0_S0_i,"",@"SHT_CUDA_INFO"
	.sectionflags	@""
	.align	4


	//----- nvinfo : EIATTR_CUDA_API_VERSION
	.align		4
        /*0000*/ 	.byte	0x04, 0x37
        /*0002*/ 	.short	(.L_17255 - .L_17254)
.L_17254:
        /*0004*/ 	.word	0x00000082


	//----- nvinfo : EIATTR_KPARAM_INFO
	.align		4
.L_17255:
        /*0008*/ 	.byte	0x04, 0x17
        /*000a*/ 	.short	(.L_17257 - .L_17256)
.L_17256:
        /*000c*/ 	.word	0x00000000
        /*0010*/ 	.short	0x0003
        /*0012*/ 	.short	0x0018
        /*0014*/ 	.byte	0x00, 0xf0, 0x11, 0x00


	//----- nvinfo : EIATTR_KPARAM_INFO
	.align		4
.L_17257:
        /*0018*/ 	.byte	0x04, 0x17
        /*001a*/ 	.short	(.L_17259 - .L_17258)
.L_17258:
        /*001c*/ 	.word	0x00000000
        /*0020*/ 	.short	0x0002
        /*0022*/ 	.short	0x0010
        /*0024*/ 	.byte	0x00, 0xf5, 0x21, 0x00


	//----- nvinfo : EIATTR_KPARAM_INFO
	.align		4
.L_17259:
        /*0028*/ 	.byte	0x04, 0x17
        /*002a*/ 	.short	(.L_17261 - .L_17260)
.L_17260:
        /*002c*/ 	.word	0x00000000
        /*0030*/ 	.short	0x0001
        /*0032*/ 	.short	0x0008
        /*0034*/ 	.byte	0x00, 0xf5, 0x21, 0x00


	//----- nvinfo : EIATTR_KPARAM_INFO
	.align		4
.L_17261:
        /*0038*/ 	.byte	0x04, 0x17
        /*003a*/ 	.short	(.L_17263 - .L_17262)
.L_17262:
        /*003c*/ 	.word	0x00000000
        /*0040*/ 	.short	0x0000
        /*0042*/ 	.short	0x0000
        /*0044*/ 	.byte	0x00, 0xf5, 0x21, 0x00


	//----- nvinfo : EIATTR_SPARSE_MMA_MASK
	.align		4
.L_17263:
        /*0048*/ 	.byte	0x03, 0x50
        /*004a*/ 	.short	0x0000


	//----- nvinfo : EIATTR_MAXREG_COUNT
	.align		4
        /*004c*/ 	.byte	0x03, 0x1b
        /*004e*/ 	.short	0x00ff


	//----- nvinfo : EIATTR_MERCURY_ISA_VERSION
	.align		4
        /*0050*/ 	.byte	0x03, 0x5f
        /*0052*/ 	.short	0x0101


	//----- nvinfo : EIATTR_VRC_CTA_INIT_COUNT
	.align		4
        /*0054*/ 	.byte	0x02, 0x4a
	.zero		1
	.zero		1


	//----- nvinfo : EIATTR_EXIT_INSTR_OFFSETS
	.align		4
        /*0058*/ 	.byte	0x04, 0x1c
        /*005a*/ 	.short	(.L_17265 - .L_17264)


	//   ....[0]....
.L_17264:
        /*005c*/ 	.word	0x00000070


	//   ....[1]....
        /*0060*/ 	.word	0x00000130


	//----- nvinfo : EIATTR_CBANK_PARAM_SIZE
	.align		4
.L_17265:
        /*0064*/ 	.byte	0x03, 0x19
        /*0066*/ 	.short	0x001c


	//----- nvinfo : EIATTR_PARAM_CBANK
	.align		4
        /*0068*/ 	.byte	0x04, 0x0a
        /*006a*/ 	.short	(.L_17267 - .L_17266)
	.align		4
.L_17266:
        /*006c*/ 	.word	index@(.nv.constant0._Z10add_kernelILx297EEvPfS0_S0_i)
        /*0070*/ 	.short	0x0380
        /*0072*/ 	.short	0x001c


	//----- nvinfo : EIATTR_SW_WAR
	.align		4
.L_17267:
        /*0074*/ 	.byte	0x04, 0x36
        /*0076*/ 	.short	(.L_17269 - .L_17268)
.L_17268:
        /*0078*/ 	.word	0x00000008
.L_17269:


//--------------------- .nv.info._Z10add_kernelILx296EEvPfS0_S0_i --------------------------
	.section	.nv.info._Z10add_kernelILx296EEvPfS0_S0_i,"",@"SHT_CUDA_INFO"
	.sectionflags	@""
	.align	4


	//----- nvinfo : EIATTR_CUDA_API_VERSION
	.align		4
        /*0000*/ 	.byte	0x04, 0x37
        /*0002*/ 	.short	(.L_17271 - .L_17270)
.L_17270:
        /*0004*/ 	.word	0x00000082


	//----- nvinfo : EIATTR_KPARAM_INFO
	.align		4
.L_17271:
        /*0008*/ 	.byte	0x04, 0x17
        /*000a*/ 	.short	(.L_17273 - .L_17272)
.L_17272:
        /*000c*/ 	.word	0x00000000
        /*0010*/ 	.short	0x0003
        /*0012*/ 	.short	0x0018
        /*0014*/ 	.byte	0x00, 0xf0, 0x11, 0x00


	//----- nvinfo : EIATTR_KPARAM_INFO
	.align		4
.L_17273:
        /*0018*/ 	.byte	0x04, 0x17
        /*001a*/ 	.short	(.L_17275 - .L_17274)
.L_17274:
        /*001c*/ 	.word	0x00000000
        /*0020*/ 	.short	0x0002
        /*0022*/ 	.short	0x0010
        /*0024*/ 	.byte	0x00, 0xf5, 0x21, 0x00


	//----- nvinfo : EIATTR_KPARAM_INFO
	.align		4
.L_17275:
        /*0028*/ 	.byte	0x04, 0x17
        /*002a*/ 	.short	(.L_17277 - .L_17276)
.L_17276:
        /*002c*/ 	.word	0x00000000
        /*0030*/ 	.short	0x0001
        /*0032*/ 	.short	0x0008
        /*0034*/ 	.byte	0x00, 0xf5, 0x21, 0x00


	//----- nvinfo : EIATTR_KPARAM_INFO
	.align		4
.L_17277:
        /*0038*/ 	.byte	0x04, 0x17
        /*003a*/ 	.short	(.L_17279 - .L_17278)
.L_17278:
        /*003c*/ 	.word	0x00000000
        /*0040*/ 	.short	0x0000
        /*0042*/ 	.short	0x0000
        /*0044*/ 	.byte	0x00, 0xf5, 0x21, 0x00


	//----- nvinfo : EIATTR_SPARSE_MMA_MASK
	.align		4
.L_17279:
        /*0048*/ 	.byte	0x03, 0x50
        /*004a*/ 	.short	0x0000


	//----- nvinfo : EIATTR_MAXREG_COUNT
	.align		4
        /*004c*/ 	.byte	0x03, 0x1b
        /*004e*/ 	.short	0x00ff


	//----- nvinfo : EIATTR_MERCURY_ISA_VERSION
	.align		4
        /*0050*/ 	.byte	0x03, 0x5f
        /*0052*/ 	.short	0x0101


	//----- nvinfo : EIATTR_VRC_CTA_INIT_COUNT
	.align		4
        /*0054*/ 	.byte	0x02, 0x4a
	.zero		1
	.zero		1


	//----- nvinfo : EIATTR_EXIT_INSTR_OFFSETS
	.align		4
        /*0058*/ 	.byte	0x04, 0x1c
        /*005a*/ 	.short	(.L_17281 - .L_17280)


	//   ....[0]....
.L_17280:
        /*005c*/ 	.word	0x00000070


	//   ....[1]....
        /*0060*/ 	.word	0x00000130


	//----- nvinfo : EIATTR_CBANK_PARAM_SIZE
	.align		4
.L_17281:
        /*0064*/ 	.byte	0x03, 0x19
        /*0066*/ 	.short	0x001c


	//----- nvinfo : EIATTR_PARAM_CBANK
	.align		4
        /*0068*/ 	.byte	0x04, 0x0a
        /*006a*/ 	.short	(.L_17283 - .L_17282)
	.align		4
.L_17282:
        /*006c*/ 	.word	index@(.nv.constant0._Z10add_kernelILx296EEvPfS0_S0_i)
        /*0070*/ 	.short	0x0380
        /*0072*/ 	.short	0x001c


	//----- nvinfo : EIATTR_SW_WAR
	.align		4
.L_17283:
        /*0074*/ 	.byte	0x04, 0x36
        /*0076*/ 	.short	(.L_17285 - .L_17284)
.L_17284:
        /*0078*/ 	.word	0x00000008
.L_17285:


//--------------------- .nv.info._Z10add_kernelILx295EEvPfS0_S0_i --------------------------
	.section	.nv.info._Z10add_kernelILx295EEvPfS0_S0_i,"",@"SHT_CUDA_INFO"
	.sectionflags	@""
	.align	4


	//----- nvinfo : EIATTR_CUDA_API_VERSION
	.align		4
        /*0000*/ 	.byte	0x04, 0x37
        /*0002*/ 	.short	(.L_17287 - .L_17286)
.L_17286:
        /*0004*/ 	.word	0x00000082


	//----- nvinfo : EIATTR_KPARAM_INFO
	.align		4
.L_17287:
        /*0008*/ 	.byte	0x04, 0x17
        /*000a*/ 	.short	(.L_17289 - .L_17288)
.L_17288:
        /*000c*/ 	.word	0x00000000
        /*0010*/ 	.short	0x0003
        /*0012*/ 	.short	0x0018
        /*0014*/ 	.byte	0x00, 0xf0, 0x11, 0x00


	//----- nvinfo : EIATTR_KPARAM_INFO
	.align		4
.L_17289:
        /*0018*/ 	.byte	0x04, 0x17
        /*001a*/ 	.short	(.L_17291 - .L_17290)
.L_17290:
        /*001c*/ 	.word	0x00000000
        /*0020*/ 	.short	0x0002
        /*0022*/ 	.short	0x0010
        /*0024*/ 	.byte	0x00, 0xf5, 0x21, 0x00


	//----- nvinfo : EIATTR_KPARAM_INFO
	.align		4
.L_17291:
        /*0028*/ 	.byte	0x04, 0x17
        /*002a*/ 	.short	(.L_17293 - .L_17292)
.L_17292:
        /*002c*/ 	.word	0x00000000
        /*0030*/ 	.short	0x0001
        /*0032*/ 	.short	0x0008
        /*0034*/ 	.byte	0x00, 0xf5, 0x21, 0x00


	//----- nvinfo : EIATTR_KPARAM_INFO
	.align		4
.L_17293:
        /*0038*/ 	.byte	0x04, 0x17
        /*003a*/ 	.short	(.L_17295 - .L_17294)
.L_17294:
        /*003c*/ 	.word	0x00000000
        /*0040*/ 	.short	0x0000
        /*0042*/ 	.short	0x0000
        /*0044*/ 	.byte	0x00, 0xf5, 0x21, 0x00


	//----- nvinfo : EIATTR_SPARSE_MMA_MASK
	.align		4
.L_17295:
        /*0048*/ 	.byte	0x03, 0x50
        /*004a*/ 	.short	0x0000


	//----- nvinfo : EIATTR_MAXREG_COUNT
	.align		4
        /*004c*/ 	.byte	0x03, 0x1b
        /*004e*/ 	.short	0x00ff


	//----- nvinfo : EIATTR_MERCURY_ISA_VERSION
	.align		4
        /*0050*/ 	.byte	0x03, 0x5f
        /*0052*/ 	.short	0x0101


	//----- nvinfo : EIATTR_VRC_CTA_INIT_COUNT
	.align		4
        /*0054*/ 	.byte	0x02, 0x4a
	.zero		1
	.zero		1


	//----- nvinfo : EIATTR_EXIT_INSTR_OFFSETS
	.align		4
        /*0058*/ 	.byte	0x04, 0x1c
        /*005a*/ 	.short	(.L_17297 - .L_17296)


	//   ....[0]....
.L_17296:
        /*005c*/ 	.word	0x00000070


	//   ....[1]....
        /*0060*/ 	.word	0x00000130


	//----- nvinfo : EIATTR_CBANK_PARAM_SIZE
	.align		4
.L_17297:
        /*0064*/ 	.byte	0x03, 0x19
        /*0066*/ 	.short	0x001c


	//----- nvinfo : EIATTR_PARAM_CBANK
	.align		4
        /*0068*/ 	.byte	0x04, 0x0a
        /*006a*/ 	.short	(.L_17299 - .L_17298)
	.align		4
.L_17298:
        /*006c*/ 	.word	index@(.nv.constant0._Z10add_kernelILx295EEvPfS0_S0_i)
        /*0070*/ 	.short	0x0380
        /*0072*/ 	.short	0x001c


	//----- nvinfo : EIATTR_SW_WAR
	.align		4
.L_17299:
        /*0074*/ 	.byte	0x04, 0x36
        /*0076*/ 	.short	(.L_17301 - .L_17300)
.L_17300:
        /*0078*/ 	.word	0x00000008
.L_17301:


//--------------------- .nv.info._Z10add_kernelILx294EEvPfS0_S0_i --------------------------
	.section	.nv.info._Z10add_kernelILx294EEvPfS0_S0_i,"",@"SHT_CUDA_INFO"
	.sectionflags	@""
	.align	4


	//----- nvinfo : EIATTR_CUDA_API_VERSION
	.align		4
        /*0000*/ 	.byte	0x04, 0x37
        /*0002*/ 	.short	(.L_17303 - .L_17302)
.L_17302:
        /*0004*/ 	.word	0x00000082


	//----- nvinfo : EIATTR_KPARAM_INFO
	.align		4
.L_17303:
        /*0008*/ 	.byte	0x04, 0x17
        /*000a*/ 	.short	(.L_17305 - .L_17304)
.L_17304:
        /*000c*/ 	.word	0x00000000
        /*0010*/ 	.short	0x0003
        /*0012*/ 	.short	0x0018
        /*0014*/ 	.byte	0x00, 0xf0, 0x11, 0x00


	//----- nvinfo : EIATTR_KPARAM_INFO
	.align		4
.L_17305:
        /*0018*/ 	.byte	0x04, 0x17
        /*001a*/ 	.short	(.L_17307 - .L_17306)
.L_17306:
        /*001c*/ 	.word	0x00000000
        /*0020*/ 	.short	0x0002
        /*0022*/ 	.short	0x0010
        /*0024*/ 	.byte	0x00, 0xf5, 0x21, 0x00


	//----- nvinfo : EIATTR_KPARAM_INFO
	.align		4
.L_17307:
        /*0028*/ 	.byte	0x04, 0x17
        /*002a*/ 	.short	(.L_17309 - .L_17308)
.L_17308:
        /*002c*/ 	.word	0x00000000
        /*0030*/ 	.short	0x0001
        /*0032*/ 	.short	0x0008
        /*0034*/ 	.byte	0x00, 0xf5, 0x21, 0x00


	//----- nvinfo : EIATTR_KPARAM_INFO
	.align		4
.L_17309:
        /*0038*/ 	.byte	0x04, 0x17
        /*003a*/ 	.short	(.L_17311 - .L_17310)
.L_17310:
        /*003c*/ 	.word	0x00000000
        /*0040*/ 	.short	0x0000
        /*0042*/ 	.short	0x0000
        /*0044*/ 	.byte	0x00, 0xf5, 0x21, 0x00


	//----- nvinfo : EIATTR_SPARSE_MMA_MASK
	.align		4
.L_17311:
        /*0048*/ 	.byte	0x03, 0x50
        /*004a*/ 	.short	0x0000


	//----- nvinfo : EIATTR_MAXREG_COUNT
	.align		4
        /*004c*/ 	.byte	0x03, 0x1b
        /*004e*/ 	.short	0x00ff


	//----- nvinfo : EIATTR_MERCURY_ISA_VERSION
	.align		4
        /*0050*/ 	.byte	0x03, 0x5f
        /*0052*/ 	.short	0x0101


	//----- nvinfo : EIATTR_VRC_CTA_INIT_COUNT
	.align		4
        /*0054*/ 	.byte	0x02, 0x4a
	.zero		1
	.zero		1


	//----- nvinfo : EIATTR_EXIT_INSTR_OFFSETS
	.align		4
        /*0058*/ 	.byte	0x04, 0x1c
        /*005a*/ 	.short	(.L_17313 - .L_17312)


	//   ....[0]....
.L_17312:
        /*005c*/ 	.word	0x00000070


	//   ....[1]....
        /*0060*/ 	.word	0x00000130


	//----- nvinfo : EIATTR_CBANK_PARAM_SIZE
	.align		4
.L_17313:
        /*0064*/ 	.byte	0x03, 0x19
        /*0066*/ 	.short	0x001c


	//----- nvinfo : EIATTR_PARAM_CBANK
	.align		4
        /*0068*/ 	.byte	0x04, 0x0a
        /*006a*/ 	.short	(.L_17315 - .L_17314)
	.align		4
.L_17314:
        /*006c*/ 	.word	index@(.nv.constant0._Z10add_kernelILx294EEvPfS0_S0_i)
        /*0070*/ 	.short	0x0380
        /*0072*/ 	.short	0x001c


	//----- nvinfo : EIATTR_SW_WAR
	.align		4
.L_17315:
        /*0074*/ 	.byte	0x04, 0x36
        /*0076*/ 	.short	(.L_17317 - .L_17316)
.L_17316:
        /*0078*/ 	.word	0x00000008
.L_17317:


//--------------------- .nv.info._Z10add_kernelILx293EEvPfS0_S0_i --------------------------
	.section	.nv.info._Z10add_kernelILx293EEvPfS0_S0_i,"",@"SHT_CUDA_INFO"
	.sectionflags	@""
	.align	4


	//----- nvinfo : EIATTR_CUDA_API_VERSION
	.align		4
        /*0000*/ 	.byte	0x04, 0x37
        /*0002*/ 	.short	(.L_17319 - .L_17318)
.L_17318:
        /*0004*/ 	.word	0x00000082


	//----- nvinfo : EIATTR_KPARAM_INFO
	.align		4
.L_17319:
        /*0008*/ 	.byte	0x04, 0x17
        /*000a*/ 	.short	(.L_17321 - .L_17320)
.L_17320:
        /*000c*/ 	.word	0x00000000
        /*0010*/ 	.short	0x0003
        /*0012*/ 	.short	0x0018
        /*0014*/ 	.byte	0x00, 0xf0, 0x11, 0x00


	//----- nvinfo : EIATTR_KPARAM_INFO
	.align		4
.L_17321:
        /*0018*/ 	.byte	0x04, 0x17
        /*001a*/ 	.short	(.L_17323 - .L_17322)
.L_17322:
        /*001c*/ 	.word	0x00000000
        /*0020*/ 	.short	0x0002
        /*0022*/ 	.short	0x0010
        /*0024*/ 	.byte	0x00, 0xf5, 0x21, 0x00


	//----- nvinfo : EIATTR_KPARAM_INFO
	.align		4
.L_17323:
        /*0028*/ 	.byte	0x04, 0x17
        /*002a*/ 	.short	(.L_17325 - .L_17324)
.L_17324:
        /*002c*/ 	.word	0x00000000
        /*0030*/ 	.short	0x0001
        /*0032*/ 	.short	0x0008
        /*0034*/ 	.byte	0x00, 0xf5, 0x21, 0x00


	//----- nvinfo : EIATTR_KPARAM_INFO
	.align		4
.L_17325:
        /*0038*/ 	.byte	0x04, 0x17
        /*003a*/ 	.short	(.L_17327 - .L_17326)
.L_17326:
        /*003c*/ 	.word	0x00000000
        /*0040*/ 	.short	0x0000
        /*0042*/ 	.short	0x0000
        /*0044*/ 	.byte	0x00, 0xf5, 0x21, 0x00


	//----- nvinfo : EIATTR_SPARSE_MMA_MASK
	.align		4
.L_17327:
        /*0048*/ 	.byte	0x03, 0x50
        /*004a*/ 	.short	0x0000


	//----- nvinfo : EIATTR_MAXREG_COUNT
	.align		4
        /*004c*/ 	.byte	0x03, 0x1b
        /*004e*/ 	.short	0x00ff


	//----- nvinfo : EIATTR_MERCURY_ISA_VERSION
	.align		4
        /*0050*/ 	.byte	0x03, 0x5f
        /*0052*/ 	.short	0x0101


	//----- nvinfo : EIATTR_VRC_CTA_INIT_COUNT
	.align		4
        /*0054*/ 	.byte	0x02, 0x4a
	.zero		1
	.zero		1


	//----- nvinfo : EIATTR_EXIT_INSTR_OFFSETS
	.align		4
        /*0058*/ 	.byte	0x04, 0x1c
        /*005a*/ 	.short	(.L_17329 - .L_17328)


	//   ....[0]....
.L_17328:
        /*005c*/ 	.word	0x00000070


	//   ....[1]....
        /*0060*/ 	.word	0x00000130


	//----- nvinfo : EIATTR_CBANK_PARAM_SIZE
	.align		4
.L_17329:
        /*0064*/ 	.byte	0x03, 0x19
        /*0066*/ 	.short	0x001c


	//----- nvinfo : EIATTR_PARAM_CBANK
	.align		4
        /*0068*/ 	.byte	0x04, 0x0a
        /*006a*/ 	.short	(.L_17331 - .L_17330)
	.align		4
.L_17330:
        /*006c*/ 	.word	index@(.nv.constant0._Z10add_kernelILx293EEvPfS0_S0_i)
        /*0070*/ 	.short	0x0380
        /*0072*/ 	.short	0x001c


	//----- nvinfo : EIATTR_SW_WAR
	.align		4
.L_17331:
        /*0074*/ 	.byte	0x04, 0x36
        /*0076*/ 	.short	(.L_17333 - .L_17332)
.L_17332:
        /*0078*/ 	.word	0x00000008
.L_17333:


//--------------------- .nv.info._Z10add_kernelILx292EEvPfS0_S0_i --------------------------
	.section	.nv.info._Z10add_kernelILx292EEvPfS0_S0_i,"",@"SHT_CUDA_INFO"
	.sectionflags	@""
	.align	4


	//----- nvinfo : EIATTR_CUDA_API_VERSION
	.align		4
        /*0000*/ 	.byte	0x04, 0x37
        /*0002*/ 	.short	(.L_17335 - .L_17334)
.L_17334:
        /*0004*/ 	.word	0x00000082


	//----- nvinfo : EIATTR_KPARAM_INFO
	.align		4
.L_17335:
        /*0008*/ 	.byte	0x04, 0x17
        /*000a*/ 	.short	(.L_17337 - .L_17336)
.L_17336:
        /*000c*/ 	.word	0x00000000
        /*0010*/ 	.short	0x0003
        /*0012*/ 	.short	0x0018
        /*0014*/ 	.byte	0x00, 0xf0, 0x11, 0x00


	//----- nvinfo : EIATTR_KPARAM_INFO
	.align		4
.L_17337:
        /*0018*/ 	.byte	0x04, 0x17
        /*001a*/ 	.short	(.L_17339 - .L_17338)
.L_17338:
        /*001c*/ 	.word	0x00000000
        /*0020*/ 	.short	0x0002
        /*0022*/ 	.short	0x0010
        /*0024*/ 	.byte	0x00, 0xf5, 0x21, 0x00


	//----- nvinfo : EIATTR_KPARAM_INFO
	.align		4
.L_17339:
        /*0028*/ 	.byte	0x04, 0x17
        /*002a*/ 	.short	(.L_17341 - .L_17340)
.L_17340:
        /*002c*/ 	.word	0x00000000
        /*0030*/ 	.short	0x0001
        /*0032*/ 	.short	0x0008
        /*0034*/ 	.byte	0x00, 0xf5, 0x21, 0x00


	//----- nvinfo : EIATTR_KPARAM_INFO
	.align		4
.L_17341:
        /*0038*/ 	.byte	0x04, 0x17
        /*003a*/ 	.short	(.L_17343 - .L_17342)
.L_17342:
        /*003c*/ 	.word	0x00000000
        /*0040*/ 	.short	0x0000
        /*0042*/ 	.short	0x0000
        /*0044*/ 	.byte	0x00, 0xf5, 0x21, 0x00


	//----- nvinfo : EIATTR_SPARSE_MMA_MASK
	.align		4
.L_17343:
        /*0048*/ 	.byte	0x03, 0x50
        /*004a*/ 	.short	0x0000


	//----- nvinfo : EIATTR_MAXREG_COUNT
	.align		4
        /*004c*/ 	.byte	0x03, 0x1b
        /*004e*/ 	.short	0x00ff


	//----- nvinfo : EIATTR_MERCURY_ISA_VERSION
	.align		4
        /*0050*/ 	.byte	0x03, 0x5f
        /*0052*/ 	.short	0x0101


	//----- nvinfo : EIATTR_VRC_CTA_INIT_COUNT
	.align		4
        /*0054*/ 	.byte	0x02, 0x4a
	.zero		1
	.zero		1


	//----- nvinfo : EIATTR_EXIT_INSTR_OFFSETS
	.align		4
        /*0058*/ 	.byte	0x04, 0x1c
        /*005a*/ 	.short	(.L_17345 - .L_17344)


	//   ....[0]....
.L_17344:
        /*005c*/ 	.word	0x00000070


	//   ....[1]....
        /*0060*/ 	.word	0x00000130


	//----- nvinfo : EIATTR_CBANK_PARAM_SIZE
	.align		4
.L_17345:
        /*0064*/ 	.byte	0x03, 0x19
        /*0066*/ 	.short	0x001c


	//----- nvinfo : EIATTR_PARAM_CBANK
	.align		4
        /*0068*/ 	.byte	0x04, 0x0a
        /*006a*/ 	.short	(.L_17347 - .L_17346)
	.align		4
.L_17346:
        /*006c*/ 	.word	index@(.nv.constant0._Z10add_kernelILx292EEvPfS0_S0_i)
        /*0070*/ 	.short	0x0380
        /*0072*/ 	.short	0x001c


	//----- nvinfo : EIATTR_SW_WAR
	.align		4
.L_17347:
        /*0074*/ 	.byte	0x04, 0x36
        /*0076*/ 	.short	(.L_17349 - .L_17348)
.L_17348:
        /*0078*/ 	.word	0x00000008
.L_17349:


//--------------------- .nv.info._Z10add_kernelILx291EEvPfS0_S0_i --------------------------
	.section	.nv.info._Z10add_kernelILx291EEvPfS0_S0_i,"",@"SHT_CUDA_INFO"
	.sectionflags	@""
	.align	4


	//----- nvinfo : EIATTR_CUDA_API_VERSION
	.align		4
        /*0000*/ 	.byte	0x04, 0x37
        /*0002*/ 	.short	(.L_17351 - .L_17350)
.L_17350:
        /*0004*/ 	.word	0x00000082


	//----- nvinfo : EIATTR_KPARAM_INFO
	.align		4
.L_17351:
        /*0008*/ 	.byte	0x04, 0x17
        /*000a*/ 	.short	(.L_17353 - .L_17352)
.L_17352:
        /*000c*/ 	.word	0x00000000
        /*0010*/ 	.short	0x0003
        /*0012*/ 	.short	0x0018
        /*0014*/ 	.byte	0x00, 0xf0, 0x11, 0x00


	//----- nvinfo : EIATTR_KPARAM_INFO
	.align		4
.L_17353:
        /*0018*/ 	.byte	0x04, 0x17
        /*001a*/ 	.short	(.L_17355 - .L_17354)
.L_17354:
        /*001c*/ 	.word	0x00000000
        /*0020*/ 	.short	0x0002
        /*0022*/ 	.short	0x0010
        /*0024*/ 	.byte	0x00, 0xf5, 0x21, 0x00


	//----- nvinfo : EIATTR_KPARAM_INFO
	.align		4
.L_17355:
        /*0028*/ 	.byte	0x04, 0x17
        /*002a*/ 	.short	(.L_17357 - .L_17356)
.L_17356:
        /*002c*/ 	.word	0x00000000
        /*0030*/ 	.short	0x0001
        /*0032*/ 	.short	0x0008
        /*0034*/ 	.byte	0x00, 0xf5, 0x21, 0x00


	//----- nvinfo : EIATTR_KPARAM_INFO
	.align		4
.L_17357:
        /*0038*/ 	.byte	0x04, 0x17
        /*003a*/ 	.short	(.L_17359 - .L_17358)
.L_17358:
        /*003c*/ 	.word	0x00000000
        /*0040*/ 	.short	0x0000
        /*0042*/ 	.short	0x0000
        /*0044*/ 	.byte	0x00, 0xf5, 0x21, 0x00


	//----- nvinfo : EIATTR_SPARSE_MMA_MASK
	.align		4
.L_17359:
        /*0048*/ 	.byte	0x03, 0x50
        /*004a*/ 	.short	0x0000


	//----- nvinfo : EIATTR_MAXREG_COUNT
	.align		4
        /*004c*/ 	.byte	0x03, 0x1b
        /*004e*/ 	.short	0x00ff


	//----- nvinfo : EIATTR_MERCURY_ISA_VERSION
	.align		4
        /*0050*/ 	.byte	0x03, 0x5f
        /*0052*/ 	.short	0x0101


	//----- nvinfo : EIATTR_VRC_CTA_INIT_COUNT
	.align		4
        /*0054*/ 	.byte	0x02, 0x4a
	.zero		1
	.zero		1


	//----- nvinfo : EIATTR_EXIT_INSTR_OFFSETS
	.align		4
        /*0058*/ 	.byte	0x04, 0x1c
        /*005a*/ 	.short	(.L_17361 - .L_17360)


	//   ....[0]....
.L_17360:
        /*005c*/ 	.word	0x00000070


	//   ....[1]....
        /*0060*/ 	.word	0x00000130


	//----- nvinfo : EIATTR_CBANK_PARAM_SIZE
	.align		4
.L_17361:
        /*0064*/ 	.byte	0x03, 0x19
        /*0066*/ 	.short	0x001c


	//----- nvinfo : EIATTR_PARAM_CBANK
	.align		4
        /*0068*/ 	.byte	0x04, 0x0a
        /*006a*/ 	.short	(.L_17363 - .L_17362)
	.align		4
.L_17362:
        /*006c*/ 	.word	index@(.nv.constant0._Z10add_kernelILx291EEvPfS0_S0_i)
        /*0070*/ 	.short	0x0380
        /*0072*/ 	.short	0x001c


	//----- nvinfo : EIATTR_SW_WAR
	.align		4
.L_17363:
        /*0074*/ 	.byte	0x04, 0x36
        /*0076*/ 	.short	(.L_17365 - .L_17364)
.L_17364:
        /*0078*/ 	.word	0x00000008
.L_17365:


//--------------------- .nv.info._Z10add_kernelILx290EEvPfS0_S0_i --------------------------
	.section	.nv.info._Z10add_kernelILx290EEvPfS0_S0_i,"",@"SHT_CUDA_INFO"
	.sectionflags	@""
	.align	4


	//----- nvinfo : EIATTR_CUDA_API_VERSION
	.align		4
        /*0000*/ 	.byte	0x04, 0x37
        /*0002*/ 	.short	(.L_17367 - .L_17366)
.L_17366:
        /*0004*/ 	.word	0x00000082


	//----- nvinfo : EIATTR_KPARAM_INFO
	.align		4
.L_17367:
        /*0008*/ 	.byte	0x04, 0x17
        /*000a*/ 	.short	(.L_17369 - .L_17368)
.L_17368:
        /*000c*/ 	.word	0x00000000
        /*0010*/ 	.short	0x0003
        /*0012*/ 	.short	0x0018
        /*0014*/ 	.byte	0x00, 0xf0, 0x11, 0x00


	//----- nvinfo : EIATTR_KPARAM_INFO
	.align		4
.L_17369:
        /*0018*/ 	.byte	0x04, 0x17
        /*001a*/ 	.short	(.L_17371 - .L_17370)
.L_17370:
        /*001c*/ 	.word	0x00000000
        /*0020*/ 	.short	0x0002
        /*0022*/ 	.short	0x0010
        /*0024*/ 	.byte	0x00, 0xf5, 0x21, 0x00


	//----- nvinfo : EIATTR_KPARAM_INFO
	.align		4
.L_17371:
        /*0028*/ 	.byte	0x04, 0x17
        /*002a*/ 	.short	(.L_17373 - .L_17372)
.L_17372:
        /*002c*/ 	.word	0x00000000
        /*0030*/ 	.short	0x0001
        /*0032*/ 	.short	0x0008
        /*0034*/ 	.byte	0x00, 0xf5, 0x21, 0x00


	//----- nvinfo : EIATTR_KPARAM_INFO
	.align		4
.L_17373:
        /*0038*/ 	.byte	0x04, 0x17
        /*003a*/ 	.short	(.L_17375 - .L_17374)
.L_17374:
        /*003c*/ 	.word	0x00000000
        /*0040*/ 	.short	0x0000
        /*0042*/ 	.short	0x0000
        /*0044*/ 	.byte	0x00, 0xf5, 0x21, 0x00


	//----- nvinfo : EIATTR_SPARSE_MMA_MASK
	.align		4
.L_17375:
        /*0048*/ 	.byte	0x03, 0x50
        /*004a*/ 	.short	0x0000


	//----- nvinfo : EIATTR_MAXREG_COUNT
	.align		4
        /*004c*/ 	.byte	0x03, 0x1b
        /*004e*/ 	.short	0x00ff


	//----- nvinfo : EIATTR_MERCURY_ISA_VERSION
	.align		4
        /*0050*/ 	.byte	0x03, 0x5f
        /*0052*/ 	.short	0x0101


	//----- nvinfo : EIATTR_VRC_CTA_INIT_COUNT
	.align		4
        /*0054*/ 	.byte	0x02, 0x4a
	.zero		1
	.zero		1


	//----- nvinfo : EIATTR_EXIT_INSTR_OFFSETS
	.align		4
        /*0058*/ 	.byte	0x04, 0x1c
        /*005a*/ 	.short	(.L_17377 - .L_17376)


	//   ....[0]....
.L_17376:
        /*005c*/ 	.word	0x00000070


	//   ....[1]....
        /*0060*/ 	.word	0x00000130


	//----- nvinfo : EIATTR_CBANK_PARAM_SIZE
	.align		4
.L_17377:
        /*0064*/ 	.byte	0x03, 0x19
        /*0066*/ 	.short	0x001c


	//----- nvinfo : EIATTR_PARAM_CBANK
	.align		4
        /*0068*/ 	.byte	0x04, 0x0a
        /*006a*/ 	.short	(.L_17379 - .L_17378)
	.align		4
.L_17378:
        /*006c*/ 	.word	index@(.nv.constant0._Z10add_kernelILx290EEvPfS0_S0_i)
        /*0070*/ 	.short	0x0380
        /*0072*/ 	.short	0x001c


	//----- nvinfo : EIATTR_SW_WAR
	.align		4
.L_17379:
        /*0074*/ 	.byte	0x04, 0x36
        /*0076*/ 	.short	(.L_17381 - .L_17380)
.L_17380:
        /*0078*/ 	.word	0x00000008
.L_17381:


//--------------------- .nv.info._Z10add_kernelILx289EEvPfS0_S0_i --------------------------
	.section	.nv.info._Z10add_kernelILx289EEvPfS0_S0_i,"",@"SHT_CUDA_INFO"
	.sectionflags	@""
	.align	4


	//----- nvinfo : EIATTR_CUDA_API_VERSION
	.align		4
        /*0000*/ 	.byte	0x04, 0x37
        /*0002*/ 	.short	(.L_17383 - .L_17382)
.L_17382:
        /*0004*/ 	.word	0x00000082


	//----- nvinfo : EIATTR_KPARAM_INFO
	.align		4
.L_17383:
        /*0008*/ 	.byte	0x04, 0x17
        /*000a*/ 	.short	(.L_17385 - .L_17384)
.L_17384:
        /*000c*/ 	.word	0x00000000
        /*0010*/ 	.short	0x0003
        /*0012*/ 	.short	0x0018
        /*0014*/ 	.byte	0x00, 0xf0, 0x11, 0x00


	//----- nvinfo : EIATTR_KPARAM_INFO
	.align		4
.L_17385:
        /*0018*/ 	.byte	0x04, 0x17
        /*001a*/ 	.short	(.L_17387 - .L_17386)
.L_17386:
        /*001c*/ 	.word	0x00000000
        /*0020*/ 	.short	0x0002
        /*0022*/ 	.short	0x0010
        /*0024*/ 	.byte	0x00, 0xf5, 0x21, 0x00


	//----- nvinfo : EIATTR_KPARAM_INFO
	.align		4
.L_17387:
        /*0028*/ 	.byte	0x04, 0x17
        /*002a*/ 	.short	(.L_17389 - .L_17388)
.L_17388:
        /*002c*/ 	.word	0x00000000
        /*0030*/ 	.short	0x0001
        /*0032*/ 	.short	0x0008
        /*0034*/ 	.byte	0x00, 0xf5, 0x21, 0x00


	//----- nvinfo : EIATTR_KPARAM_INFO
	.align		4
.L_17389:
        /*0038*/ 	.byte	0x04, 0x17
        /*003a*/ 	.short	(.L_17391 - .L_17390)
.L_17390:
        /*003c*/ 	.word	0x00000000
        /*0040*/ 	.short	0x0000
        /*0042*/ 	.short	0x0000
        /*0044*/ 	.byte	0x00, 0xf5, 0x21, 0x00


	//----- nvinfo : EIATTR_SPARSE_MMA_MASK
	.align		4
.L_17391:
        /*0048*/ 	.byte	0x03, 0x50
        /*004a*/ 	.short	0x0000


	//----- nvinfo : EIATTR_MAXREG_COUNT
	.align		4
        /*004c*/ 	.byte	0x03, 0x1b
        /*004e*/ 	.short	0x00ff


	//----- nvinfo : EIATTR_MERCURY_ISA_VERSION
	.align		4
        /*0050*/ 	.byte	0x03, 0x5f
        /*0052*/ 	.short	0x0101


	//----- nvinfo : EIATTR_VRC_CTA_INIT_COUNT
	.align		4
        /*0054*/ 	.byte	0x02, 0x4a
	.zero		1
	.zero		1


	//----- nvinfo : EIATTR_EXIT_INSTR_OFFSETS
	.align		4
        /*0058*/ 	.byte	0x04, 0x1c
        /*005a*/ 	.short	(.L_17393 - .L_17392)


	//   ....[0]....
.L_17392:
        /*005c*/ 	.word	0x00000070


	//   ....[1]....
        /*0060*/ 	.word	0x00000130


	//----- nvinfo : EIATTR_CBANK_PARAM_SIZE
	.align		4
.L_17393:
        /*0064*/ 	.byte	0x03, 0x19
        /*0066*/ 	.short	0x001c


	//----- nvinfo : EIATTR_PARAM_CBANK
	.align		4
        /*0068*/ 	.byte	0x04, 0x0a
        /*006a*/ 	.short	(.L_17395 - .L_17394)
	.align		4
.L_17394:
        /*006c*/ 	.word	index@(.nv.constant0._Z10add_kernelILx289EEvPfS0_S0_i)
        /*0070*/ 	.short	0x0380
        /*0072*/ 	.short	0x001c


	//----- nvinfo : EIATTR_SW_WAR
	.align		4
.L_17395:
        /*0074*/ 	.byte	0x04, 0x36
        /*0076*/ 	.short	(.L_17397 - .L_17396)
.L_17396:
        /*0078*/ 	.word	0x00000008
.L_17397:


//--------------------- .nv.info._Z10add_kernelILx288EEvPfS0_S0_i --------------------------
	.section	.nv.info._Z10add_kernelILx288EEvPfS0_S0_i,"",@"SHT_CUDA_INFO"
	.sectionflags	@""
	.align	4


	//----- nvinfo : EIATTR_CUDA_API_VERSION
	.align		4
        /*0000*/ 	.byte	0x04, 0x37
        /*0002*/ 	.short	(.L_17399 - .L_17398)
.L_17398:
        /*0004*/ 	.word	0x00000082


	//----- nvinfo : EIATTR_KPARAM_INFO
	.align		4
.L_17399:
        /*0008*/ 	.byte	0x04, 0x17
        /*000a*/ 	.short	(.L_17401 - .L_17400)
.L_17400:
        /*000c*/ 	.word	0x00000000
        /*0010*/ 	.short	0x0003
        /*0012*/ 	.short	0x0018
        /*0014*/ 	.byte	0x00, 0xf0, 0x11, 0x00


	//----- nvinfo : EIATTR_KPARAM_INFO
	.align		4
.L_17401:
        /*0018*/ 	.byte	0x04, 0x17
        /*001a*/ 	.short	(.L_17403 - .L_17402)
.L_17402:
        /*001c*/ 	.word	0x00000000
        /*0020*/ 	.short	0x0002
        /*0022*/ 	.short	0x0010
        /*0024*/ 	.byte	0x00, 0xf5, 0x21, 0x00


	//----- nvinfo : EIATTR_KPARAM_INFO
	.align		4
.L_17403:
        /*0028*/ 	.byte	0x04, 0x17
        /*002a*/ 	.short	(.L_17405 - .L_17404)
.L_17404:
        /*002c*/ 	.word	0x00000000
        /*0030*/ 	.short	0x0001
        /*0032*/ 	.short	0x0008
        /*0034*/ 	.byte	0x00, 0xf5, 0x21, 0x00


	//----- nvinfo : EIATTR_KPARAM_INFO
	.align		4
.L_17405:
        /*0038*/ 	.byte	0x04, 0x17
        /*003a*/ 	.short	(.L_17407 - .L_17406)
.L_17406:
        /*003c*/ 	.word	0x00000000
        /*0040*/ 	.short	0x0000
        /*0042*/ 	.short	0x0000
        /*0044*/ 	.byte	0x00, 0xf5, 0x21, 0x00


	//----- nvinfo : EIATTR_SPARSE_MMA_MASK
	.align		4
.L_17407:
        /*0048*/ 	.byte	0x03, 0x50
        /*004a*/ 	.short	0x0000


	//----- nvinfo : EIATTR_MAXREG_COUNT
	.align		4
        /*004c*/ 	.byte	0x03, 0x1b
        /*004e*/ 	.short	0x00ff


	//----- nvinfo : EIATTR_MERCURY_ISA_VERSION
	.align		4
        /*0050*/ 	.byte	0x03, 0x5f
        /*0052*/ 	.short	0x0101


	//----- nvinfo : EIATTR_VRC_CTA_INIT_COUNT
	.align		4
        /*0054*/ 	.byte	0x02, 0x4a
	.zero		1
	.zero		1


	//----- nvinfo : EIATTR_EXIT_INSTR_OFFSETS
	.align		4
        /*0058*/ 	.byte	0x04, 0x1c
        /*005a*/ 	.short	(.L_17409 - .L_17408)


	//   ....[0]....
.L_17408:
        /*005c*/ 	.word	0x00000070


	//   ....[1]....
        /*0060*/ 	.word	0x00000130


	//----- nvinfo : EIATTR_CBANK_PARAM_SIZE
	.align		4
.L_17409:
        /*0064*/ 	.byte	0x03, 0x19
        /*0066*/ 	.short	0x001c


	//----- nvinfo : EIATTR_PARAM_CBANK
	.align		4
        /*0068*/ 	.byte	0x04, 0x0a
        /*006a*/ 	.short	(.L_17411 - .L_17410)
	.align		4
.L_17410:
        /*006c*/ 	.word	index@(.nv.constant0._Z10add_kernelILx288EEvPfS0_S0_i)
        /*0070*/ 	.short	0x0380
        /*0072*/ 	.short	0x001c


	//----- nvinfo : EIATTR_SW_WAR
	.align		4
.L_17411:
        /*0074*/ 	.byte	0x04, 0x36
        /*0076*/ 	.short	(.L_17413 - .L_17412)
.L_17412:
        /*0078*/ 	.word	0x00000008
.L_17413:


//--------------------- .nv.info._Z10add_kernelILx287EEvPfS0_S0_i --------------------------
	.section	.nv.info._Z10add_kernelILx287EEvPfS0_S0_i,"",@"SHT_CUDA_INFO"
	.sectionflags	@""
	.align	4


	//----- nvinfo : EIATTR_CUDA_API_VERSION
	.align		4
        /*0000*/ 	.byte	0x04, 0x37
        /*0002*/ 	.short	(.L_17415 - .L_17414)
.L_17414:
        /*0004*/ 	.word	0x00000082


	//----- nvinfo : EIATTR_KPARAM_INFO
	.align		4
.L_17415:
        /*0008*/ 	.byte	0x04, 0x17
        /*000a*/ 	.short	(.L_17417 - .L_17416)
.L_17416:
        /*000c*/ 	.word	0x00000000
        /*0010*/ 	.short	0x0003
        /*0012*/ 	.short	0x0018
        /*0014*/ 	.byte	0x00, 0xf0, 0x11, 0x00


	//----- nvinfo : EIATTR_KPARAM_INFO
	.align		4
.L_17417:
        /*0018*/ 	.byte	0x04, 0x17
        /*001a*/ 	.short	(.L_17419 - .L_17418)
.L_17418:
        /*001c*/ 	.word	0x00000000
        /*0020*/ 	.short	0x0002
        /*0022*/ 	.short	0x0010
        /*0024*/ 	.byte	0x00, 0xf5, 0x21, 0x00


	//----- nvinfo : EIATTR_KPARAM_INFO
	.align		4
.L_17419:
        /*0028*/ 	.byte	0x04, 0x17
        /*002a*/ 	.short	(.L_17421 - .L_17420)
.L_17420:
        /*002c*/ 	.word	0x00000000
        /*0030*/ 	.short	0x0001
        /*0032*/ 	.short	0x0008
        /*0034*/ 	.byte	0x00, 0xf5, 0x21, 0x00


	//----- nvinfo : EIATTR_KPARAM_INFO
	.align		4
.L_17421:
        /*0038*/ 	.byte	0x04, 0x17
        /*003a*/ 	.short	(.L_17423 - .L_17422)
.L_17422:
        /*003c*/ 	.word	0x00000000
        /*0040*/ 	.short	0x0000
        /*0042*/ 	.short	0x0000
        /*0044*/ 	.byte	0x00, 0xf5, 0x21, 0x00


	//----- nvinfo : EIATTR_SPARSE_MMA_MASK
	.align		4
.L_17423:
        /*0048*/ 	.byte	0x03, 0x50
        /*004a*/ 	.short	0x0000


	//----- nvinfo : EIATTR_MAXREG_COUNT
	.align		4
        /*004c*/ 	.byte	0x03, 0x1b
        /*004e*/ 	.short	0x00ff


	//----- nvinfo : EIATTR_MERCURY_ISA_VERSION
	.align		4
        /*0050*/ 	.byte	0x03, 0x5f
        /*0052*/ 	.short	0x0101


	//----- nvinfo : EIATTR_VRC_CTA_INIT_COUNT
	.align		4
        /*0054*/ 	.byte	0x02, 0x4a
	.zero		1
	.zero		1


	//----- nvinfo : EIATTR_EXIT_INSTR_OFFSETS
	.align		4
        /*0058*/ 	.byte	0x04, 0x1c
        /*005a*/ 	.short	(.L_17425 - .L_17424)


	//   ....[0]....
.L_17424:
        /*005c*/ 	.word	0x00000070


	//   ....[1]....
        /*0060*/ 	.word	0x00000130


	//----- nvinfo : EIATTR_CBANK_PARAM_SIZE
	.align		4
.L_17425:
        /*0064*/ 	.byte	0x03, 0x19
        /*0066*/ 	.short	0x001c


	//----- nvinfo : EIATTR_PARAM_CBANK
	.align		4
        /*0068*/ 	.byte	0x04, 0x0a
        /*006a*/ 	.short	(.L_17427 - .L_17426)
	.align		4
.L_17426:
        /*006c*/ 	.word	index@(.nv.constant0._Z10add_kernelILx287EEvPfS0_S0_i)
        /*0070*/ 	.short	0x0380
        /*0072*/ 	.short	0x001c


	//----- nvinfo : EIATTR_SW_WAR
	.align		4
.L_17427:
        /*0074*/ 	.byte	0x04, 0x36
        /*0076*/ 	.short	(.L_17429 - .L_17428)
.L_17428:
        /*0078*/ 	.word	0x00000008
.L_17429:


//--------------------- .nv.info._Z10add_kernelILx286EEvPfS0_S0_i --------------------------
	.section	.nv.info._Z10add_kernelILx286EEvPfS0_S0_i,"",@"SHT_CUDA_INFO"
	.sectionflags	@""
	.align	4


	//----- nvinfo : EIATTR_CUDA_API_VERSION
	.align		4
        /*0000*/ 	.byte	0x04, 0x37
        /*0002*/ 	.short	(.L_17431 - .L_17430)
.L_17430:
        /*0004*/ 	.word	0x00000082


	//----- nvinfo : EIATTR_KPARAM_INFO
	.align		4
.L_17431:
        /*0008*/ 	.byte	0x04, 0x17
        /*000a*/ 	.short	(.L_17433 - .L_17432)
.L_17432:
        /*000c*/ 	.word	0x00000000
        /*0010*/ 	.short	0x0003
        /*0012*/ 	.short	0x0018
        /*0014*/ 	.byte	0x00, 0xf0, 0x11, 0x00


	//----- nvinfo : EIATTR_KPARAM_INFO
	.align		4
.L_17433:
        /*0018*/ 	.byte	0x04, 0x17
        /*001a*/ 	.short	(.L_17435 - .L_17434)
.L_17434:
        /*001c*/ 	.word	0x00000000
        /*0020*/ 	.short	0x0002
        /*0022*/ 	.short	0x0010
        /*0024*/ 	.byte	0x00, 0xf5, 0x21, 0x00


	//----- nvinfo : EIATTR_KPARAM_INFO
	.align		4
.L_17435:
        /*0028*/ 	.byte	0x04, 0x17
        /*002a*/ 	.short	(.L_17437 - .L_17436)
.L_17436:
        /*002c*/ 	.word	0x00000000
        /*0030*/ 	.short	0x0001
        /*0032*/ 	.short	0x0008
        /*0034*/ 	.byte	0x00, 0xf5, 0x21, 0x00


	//----- nvinfo : EIATTR_KPARAM_INFO
	.align		4
.L_17437:
        /*0038*/ 	.byte	0x04, 0x17
        /*003a*/ 	.short	(.L_17439 - .L_17438)
.L_17438:
        /*003c*/ 	.word	0x00000000
        /*0040*/ 	.short	0x0000
        /*0042*/ 	.short	0x0000
        /*0044*/ 	.byte	0x00, 0xf5, 0x21, 0x00


	//----- nvinfo : EIATTR_SPARSE_MMA_MASK
	.align		4
.L_17439:
        /*0048*/ 	.byte	0x03, 0x50
        /*004a*/ 	.short	0x0000


	//----- nvinfo : EIATTR_MAXREG_COUNT
	.align		4
        /*004c*/ 	.byte	0x03, 0x1b
        /*004e*/ 	.short	0x00ff


	//----- nvinfo : EIATTR_MERCURY_ISA_VERSION
	.align		4
        /*0050*/ 	.byte	0x03, 0x5f
        /*0052*/ 	.short	0x0101


	//----- nvinfo : EIATTR_VRC_CTA_INIT_COUNT
	.align		4
        /*0054*/ 	.byte	0x02, 0x4a
	.zero		1
	.zero		1


	//----- nvinfo : EIATTR_EXIT_INSTR_OFFSETS
	.align		4
        /*0058*/ 	.byte	0x04, 0x1c
        /*005a*/ 	.short	(.L_17441 - .L_17440)


	//   ....[0]....
.L_17440:
        /*005c*/ 	.word	0x00000070


	//   ....[1]....
        /*0060*/ 	.word	0x00000130


	//----- nvinfo : EIATTR_CBANK_PARAM_SIZE
	.align		4
.L_17441:
        /*0064*/ 	.byte	0x03, 0x19
        /*0066*/ 	.short	0x001c


	//----- nvinfo : EIATTR_PARAM_CBANK
	.align		4
        /*0068*/ 	.byte	0x04, 0x0a
        /*006a*/ 	.short	(.L_17443 - .L_17442)
	.align		4
.L_17442:
        /*006c*/ 	.word	index@(.nv.constant0._Z10add_kernelILx286EEvPfS0_S0_i)
        /*0070*/ 	.short	0x0380
        /*0072*/ 	.short	0x001c


	//----- nvinfo : EIATTR_SW_WAR
	.align		4
.L_17443:
        /*0074*/ 	.byte	0x04, 0x36
        /*0076*/ 	.short	(.L_17445 - .L_17444)
.L_17444:
        /*0078*/ 	.word	0x00000008
.L_17445:


//--------------------- .nv.info._Z10add_kernelILx285EEvPfS0_S0_i --------------------------
	.section	.nv.info._Z10add_kernelILx285EEvPfS0_S0_i,"",@"SHT_CUDA_INFO"
	.sectionflags	@""
	.align	4


	//----- nvinfo : EIATTR_CUDA_API_VERSION
	.align		4
        /*0000*/ 	.byte	0x04, 0x37
        /*0002*/ 	.short	(.L_17447 - .L_17446)
.L_17446:
        /*0004*/ 	.word	0x00000082


	//----- nvinfo : EIATTR_KPARAM_INFO
	.align		4
.L_17447:
        /*0008*/ 	.byte	0x04, 0x17
        /*000a*/ 	.short	(.L_17449 - .L_17448)
.L_17448:
        /*000c*/ 	.word	0x00000000
        /*0010*/ 	.short	0x0003
        /*0012*/ 	.short	0x0018
        /*0014*/ 	.byte	0x00, 0xf0, 0x11, 0x00


	//----- nvinfo : EIATTR_KPARAM_INFO
	.align		4
.L_17449:
        /*0018*/ 	.byte	0x04, 0x17
        /*001a*/ 	.short	(.L_17451 - .L_17450)
.L_17450:
        /*001c*/ 	.word	0x00000000
        /*0020*/ 	.short	0x0002
        /*0022*/ 	.short	0x0010
        /*0024*/ 	.byte	0x00, 0xf5, 0x21, 0x00


	//----- nvinfo : EIATTR_KPARAM_INFO
	.align		4
.L_17451:
        /*0028*/ 	.byte	0x04, 0x17
        /*002a*/ 	.short	(.L_17453 - .L_17452)
.L_17452:
        /*002c*/ 	.word	0x00000000
        /*0030*/ 	.short	0x0001
        /*0032*/ 	.short	0x0008
        /*0034*/ 	.byte	0x00, 0xf5, 0x21, 0x00


	//----- nvinfo : EIATTR_KPARAM_INFO
	.align		4
.L_17453:
        /*0038*/ 	.byte	0x04, 0x17
        /*003a*/ 	.short	(.L_17455 - .L_17454)
.L_17454:
        /*003c*/ 	.word	0x00000000
        /*0040*/ 	.short	0x0000
        /*0042*/ 	.short	0x0000
        /*0044*/ 	.byte	0x00, 0xf5, 0x21, 0x00


	//----- nvinfo : EIATTR_SPARSE_MMA_MASK
	.align		4
.L_17455:
        /*0048*/ 	.byte	0x03, 0x50
        /*004a*/ 	.short	0x0000


	//----- nvinfo : EIATTR_MAXREG_COUNT
	.align		4
        /*004c*/ 	.byte	0x03, 0x1b
        /*004e*/ 	.short	0x00ff


	//----- nvinfo : EIATTR_MERCURY_ISA_VERSION
	.align		4
        /*0050*/ 	.byte	0x03, 0x5f
        /*0052*/ 	.short	0x0101


	//----- nvinfo : EIATTR_VRC_CTA_INIT_COUNT
	.align		4
        /*0054*/ 	.byte	0x02, 0x4a
	.zero		1
	.zero		1


	//----- nvinfo : EIATTR_EXIT_INSTR_OFFSETS
	.align		4
        /*0058*/ 	.byte	0x04, 0x1c
        /*005a*/ 	.short	(.L_17457 - .L_17456)


	//   ....[0]....
.L_17456:
        /*005c*/ 	.word	0x00000070


	//   ....[1]....
        /*0060*/ 	.word	0x00000130


	//----- nvinfo : EIATTR_CBANK_PARAM_SIZE
	.align		4
.L_17457:
        /*0064*/ 	.byte	0x03, 0x19
        /*0066*/ 	.short	0x001c


	//----- nvinfo : EIATTR_PARAM_CBANK
	.align		4
        /*0068*/ 	.byte	0x04, 0x0a
        /*006a*/ 	.short	(.L_17459 - .L_17458)
	.align		4
.L_17458:
        /*006c*/ 	.word	index@(.nv.constant0._Z10add_kernelILx285EEvPfS0_S0_i)
        /*0070*/ 	.short	0x0380
        /*0072*/ 	.short	0x001c


	//----- nvinfo : EIATTR_SW_WAR
	.align		4
.L_17459:
        /*0074*/ 	.byte	0x04, 0x36
        /*0076*/ 	.short	(.L_17461 - .L_17460)
.L_17460:
        /*0078*/ 	.word	0x00000008
.L_17461:


//--------------------- .nv.info._Z10add_kernelILx284EEvPfS0_S0_i --------------------------
	.section	.nv.info._Z10add_kernelILx284EEvPfS0_S0_i,"",@"SHT_CUDA_INFO"
	.sectionflags	@""
	.align	4


	//----- nvinfo : EIATTR_CUDA_API_VERSION
	.align		4
        /*0000*/ 	.byte	0x04, 0x37
        /*0002*/ 	.short	(.L_17463 - .L_17462)
.L_17462:
        /*0004*/ 	.word	0x00000082


	//----- nvinfo : EIATTR_KPARAM_INFO
	.align		4
.L_17463:
        /*0008*/ 	.byte	0x04, 0x17
        /*000a*/ 	.short	(.L_17465 - .L_17464)
.L_17464:
        /*000c*/ 	.word	0x00000000
        /*0010*/ 	.short	0x0003
        /*0012*/ 	.short	0x0018
        /*0014*/ 	.byte	0x00, 0xf0, 0x11, 0x00


	//----- nvinfo : EIATTR_KPARAM_INFO
	.align		4
.L_17465:
        /*0018*/ 	.byte	0x04, 0x17
        /*001a*/ 	.short	(.L_17467 - .L_17466)
.L_17466:
        /*001c*/ 	.word	0x00000000
        /*0020*/ 	.short	0x0002
        /*0022*/ 	.short	0x0010
        /*0024*/ 	.byte	0x00, 0xf5, 0x21, 0x00


	//----- nvinfo : EIATTR_KPARAM_INFO
	.align		4
.L_17467:
        /*0028*/ 	.byte	0x04, 0x17
        /*002a*/ 	.short	(.L_17469 - .L_17468)
.L_17468:
        /*002c*/ 	.word	0x00000000
        /*0030*/ 	.short	0x0001
        /*0032*/ 	.short	0x0008
        /*0034*/ 	.byte	0x00, 0xf5, 0x21, 0x00


	//----- nvinfo : EIATTR_KPARAM_INFO
	.align		4
.L_17469:
        /*0038*/ 	.byte	0x04, 0x17
        /*003a*/ 	.short	(.L_17471 - .L_17470)
.L_17470:
        /*003c*/ 	.word	0x00000000
        /*0040*/ 	.short	0x0000
        /*0042*/ 	.short	0x0000
        /*0044*/ 	.byte	0x00, 0xf5, 0x21, 0x00


	//----- nvinfo : EIATTR_SPARSE_MMA_MASK
	.align		4
.L_17471:
        /*0048*/ 	.byte	0x03, 0x50
        /*004a*/ 	.short	0x0000


	//----- nvinfo : EIATTR_MAXREG_COUNT
	.align		4
        /*004c*/ 	.byte	0x03, 0x1b
        /*004e*/ 	.short	0x00ff


	//----- nvinfo : EIATTR_MERCURY_ISA_VERSION
	.align		4
        /*0050*/ 	.byte	0x03, 0x5f
        /*0052*/ 	.short	0x0101


	//----- nvinfo : EIATTR_VRC_CTA_INIT_COUNT
	.align		4
        /*0054*/ 	.byte	0x02, 0x4a
	.zero		1
	.zero		1


	//----- nvinfo : EIATTR_EXIT_INSTR_OFFSETS
	.align		4
        /*0058*/ 	.byte	0x04, 0x1c
        /*005a*/ 	.short	(.L_17473 - .L_17472)


	//   ....[0]....
.L_17472:
        /*005c*/ 	.word	0x00000070


	//   ....[1]....
        /*0060*/ 	.word	0x00000130


	//----- nvinfo : EIATTR_CBANK_PARAM_SIZE
	.align		4
.L_17473:
        /*0064*/ 	.byte	0x03, 0x19
        /*0066*/ 	.short	0x001c


	//----- nvinfo : EIATTR_PARAM_CBANK
	.align		4
        /*0068*/ 	.byte	0x04, 0x0a
        /*006a*/ 	.short	(.L_17475 - .L_17474)
	.align		4
.L_17474:
        /*006c*/ 	.word	index@(.nv.constant0._Z10add_kernelILx284EEvPfS0_S0_i)
        /*0070*/ 	.short	0x0380
        /*0072*/ 	.short	0x001c


	//----- nvinfo : EIATTR_SW_WAR
	.align		4
.L_17475:
        /*0074*/ 	.byte	0x04, 0x36
        /*0076*/ 	.short	(.L_17477 - .L_17476)
.L_17476:
        /*0078*/ 	.word	0x00000008
.L_17477:


//--------------------- .nv.info._Z10add_kernelILx283EEvPfS0_S0_i --------------------------
	.section	.nv.info._Z10add_kernelILx283EEvPfS0_S0_i,"",@"SHT_CUDA_INFO"
	.sectionflags	@""
	.align	4


	//----- nvinfo : EIATTR_CUDA_API_VERSION
	.align		4
        /*0000*/ 	.byte	0x04, 0x37
        /*0002*/ 	.short	(.L_17479 - .L_17478)
.L_17478:
        /*0004*/ 	.word	0x00000082


	//----- nvinfo : EIATTR_KPARAM_INFO
	.align		4
.L_17479:
        /*0008*/ 	.byte	0x04, 0x17
        /*000a*/ 	.short	(.L_17481 - .L_17480)
.L_17480:
        /*000c*/ 	.word	0x00000000
        /*0010*/ 	.short	0x0003
        /*0012*/ 	.short	0x0018
        /*0014*/ 	.byte	0x00, 0xf0, 0x11, 0x00


	//----- nvinfo : EIATTR_KPARAM_INFO
	.align		4
.L_17481:
        /*0018*/ 	.byte	0x04, 0x17
        /*001a*/ 	.short	(.L_17483 - .L_17482)
.L_17482:
        /*001c*/ 	.word	0x00000000
        /*0020*/ 	.short	0x0002
        /*0022*/ 	.short	0x0010
        /*0024*/ 	.byte	0x00, 0xf5, 0x21, 0x00


	//----- nvinfo : EIATTR_KPARAM_INFO
	.align		4
.L_17483:
        /*0028*/ 	.byte	0x04, 0x17
        /*002a*/ 	.short	(.L_17485 - .L_17484)
.L_17484:
        /*002c*/ 	.word	0x00000000
        /*0030*/ 	.short	0x0001
        /*0032*/ 	.short	0x0008
        /*0034*/ 	.byte	0x00, 0xf5, 0x21, 0x00


	//----- nvinfo : EIATTR_KPARAM_INFO
	.align		4
.L_17485:
        /*0038*/ 	.byte	0x04, 0x17
        /*003a*/ 	.short	(.L_17487 - .L_17486)
.L_17486:
        /*003c*/ 	.word	0x00000000
        /*0040*/ 	.short	0x0000
        /*0042*/ 	.short	0x0000
        /*0044*/ 	.byte	0x00, 0xf5, 0x21, 0x00


	//----- nvinfo : EIATTR_SPARSE_MMA_MASK
	.align		4
.L_17487:
        /*0048*/ 	.byte	0x03, 0x50
        /*004a*/ 	.short	0x0000


	//----- nvinfo : EIATTR_MAXREG_COUNT
	.align		4
        /*004c*/ 	.byte	0x03, 0x1b
        /*004e*/ 	.short	0x00ff


	//----- nvinfo : EIATTR_MERCURY_ISA_VERSION
	.align		4
        /*0050*/ 	.byte	0x03, 0x5f
        /*0052*/ 	.short	0x0101


	//----- nvinfo : EIATTR_VRC_CTA_INIT_COUNT
	.align		4
        /*0054*/ 	.byte	0x02, 0x4a
	.zero		1
	.zero		1


	//----- nvinfo : EIATTR_EXIT_INSTR_OFFSETS
	.align		4
        /*0058*/ 	.byte	0x04, 0x1c
        /*005a*/ 	.short	(.L_17489 - .L_17488)


	//   ....[0]....
.L_17488:
        /*005c*/ 	.word	0x00000070


	//   ....[1]....
        /*0060*/ 	.word	0x00000130


	//----- nvinfo : EIATTR_CBANK_PARAM_SIZE
	.align		4
.L_17489:
        /*0064*/ 	.byte	0x03, 0x19
        /*0066*/ 	.short	0x001c


	//----- nvinfo : EIATTR_PARAM_CBANK
	.align		4
        /*0068*/ 	.byte	0x04, 0x0a
        /*006a*/ 	.short	(.L_17491 - .L_17490)
	.align		4
.L_17490:
        /*006c*/ 	.word	index@(.nv.constant0._Z10add_kernelILx283EEvPfS0_S0_i)
        /*0070*/ 	.short	0x0380
        /*0072*/ 	.short	0x001c


	//----- nvinfo : EIATTR_SW_WAR
	.align		4
.L_17491:
        /*0074*/ 	.byte	0x04, 0x36
        /*0076*/ 	.short	(.L_17493 - .L_17492)
.L_17492:
        /*0078*/ 	.word	0x00000008
.L_17493:


//--------------------- .nv.info._Z10add_kernelILx282EEvPfS0_S0_i --------------------------
	.section	.nv.info._Z10add_kernelILx282EEvPfS0_S0_i,"",@"SHT_CUDA_INFO"
	.sectionflags	@""
	.align	4


	//----- nvinfo : EIATTR_CUDA_API_VERSION
	.align		4
        /*0000*/ 	.byte	0x04, 0x37
        /*0002*/ 	.short	(.L_17495 - .L_17494)
.L_17494:
        /*0004*/ 	.word	0x00000082


	//----- nvinfo : EIATTR_KPARAM_INFO
	.align		4
.L_17495:
        /*0008*/ 	.byte	0x04, 0x17
        /*000a*/ 	.short	(.L_17497 - .L_17496)
.L_17496:
        /*000c*/ 	.word	0x00000000
        /*0010*/ 	.short	0x0003
        /*0012*/ 	.short	0x0018
        /*0014*/ 	.byte	0x00, 0xf0, 0x11, 0x00


	//----- nvinfo : EIATTR_KPARAM_INFO
	.align		4
.L_17497:
        /*0018*/ 	.byte	0x04, 0x17
        /*001a*/ 	.short	(.L_17499 - .L_17498)
.L_17498:
        /*001c*/ 	.word	0x00000000
        /*0020*/ 	.short	0x0002
        /*0022*/ 	.short	0x0010
        /*0024*/ 	.byte	0x00, 0xf5, 0x21, 0x00


	//----- nvinfo : EIATTR_KPARAM_INFO
	.align		4
.L_17499:
        /*0028*/ 	.byte	0x04, 0x17
        /*002a*/ 	.short	(.L_17501 - .L_17500)
.L_17500:
        /*002c*/ 	.word	0x00000000
        /*0030*/ 	.short	0x0001
        /*0032*/ 	.short	0x0008
        /*0034*/ 	.byte	0x00, 0xf5, 0x21, 0x00


	//----- nvinfo : EIATTR_KPARAM_INFO
	.align		4
.L_17501:
        /*0038*/ 	.byte	0x04, 0x17
        /*003a*/ 	.short	(.L_17503 - .L_17502)
.L_17502:
        /*003c*/ 	.word	0x00000000
        /*0040*/ 	.short	0x0000
        /*0042*/ 	.short	0x0000
        /*0044*/ 	.byte	0x00, 0xf5, 0x21, 0x00


	//----- nvinfo : EIATTR_SPARSE_MMA_MASK
	.align		4
.L_17503:
        /*0048*/ 	.byte	0x03, 0x50
        /*004a*/ 	.short	0x0000


	//----- nvinfo : EIATTR_MAXREG_COUNT
	.align		4
        /*004c*/ 	.byte	0x03, 0x1b
        /*004e*/ 	.short	0x00ff


	//----- nvinfo : EIATTR_MERCURY_ISA_VERSION
	.align		4
        /*0050*/ 	.byte	0x03, 0x5f
        /*0052*/ 	.short	0x0101


	//----- nvinfo : EIATTR_VRC_CTA_INIT_COUNT
	.align		4
        /*0054*/ 	.byte	0x02, 0x4a
	.zero		1
	.zero		1


	//----- nvinfo : EIATTR_EXIT_INSTR_OFFSETS
	.align		4
        /*0058*/ 	.byte	0x04, 0x1c
        /*005a*/ 	.short	(.L_17505 - .L_17504)


	//   ....[0]....
.L_17504:
        /*005c*/ 	.word	0x00000070


	//   ....[1]....
        /*0060*/ 	.word	0x00000130


	//----- nvinfo : EIATTR_CBANK_PARAM_SIZE
	.align		4
.L_17505:
        /*0064*/ 	.byte	0x03, 0x19
        /*0066*/ 	.short	0x001c


	//----- nvinfo : EIATTR_PARAM_CBANK
	.align		4
        /*0068*/ 	.byte	0x04, 0x0a
        /*006a*/ 	.short	(.L_17507 - .L_17506)
	.align		4
.L_17506:
        /*006c*/ 	.word	index@(.nv.constant0._Z10add_kernelILx282EEvPfS0_S0_i)
        /*0070*/ 	.short	0x0380
        /*0072*/ 	.short	0x001c


	//----- nvinfo : EIATTR_SW_WAR
	.align		4
.L_17507:
        /*0074*/ 	.byte	0x04, 0x36
        /*0076*/ 	.short	(.L_17509 - .L_17508)
.L_17508:
        /*0078*/ 	.word	0x00000008
.L_17509:


//--------------------- .nv.info._Z10add_kernelILx281EEvPfS0_S0_i --------------------------
	.section	.nv.info._Z10add_kernelILx281EEvPfS0_S0_i,"",@"SHT_CUDA_INFO"
	.sectionflags	@""
	.align	4


	//----- nvinfo : EIATTR_CUDA_API_VERSION
	.align		4
        /*0000*/ 	.byte	0x04, 0x37
        /*0002*/ 	.short	(.L_17511 - .L_17510)
.L_17510:
        /*0004*/ 	.word	0x00000082


	//----- nvinfo : EIATTR_KPARAM_INFO
	.align		4
.L_17511:
        /*0008*/ 	.byte	0x04, 0x17
        /*000a*/ 	.short	(.L_17513 - .L_17512)
.L_17512:
        /*000c*/ 	.word	0x00000000
        /*0010*/ 	.short	0x0003
        /*0012*/ 	.short	0x0018
        /*0014*/ 	.byte	0x00, 0xf0, 0x11, 0x00


	//----- nvinfo : EIATTR_KPARAM_INFO
	.align		4
.L_17513:
        /*0018*/ 	.byte	0x04, 0x17
        /*001a*/ 	.short	(.L_17515 - .L_17514)
.L_17514:
        /*001c*/ 	.word	0x00000000
        /*0020*/ 	.short	0x0002
        /*0022*/ 	.short	0x0010
        /*0024*/ 	.byte	0x00, 0xf5, 0x21, 0x00


	//----- nvinfo : EIATTR_KPARAM_INFO
	.align		4
.L_17515:
        /*0028*/ 	.byte	0x04, 0x17
        /*002a*/ 	.short	(.L_17517 - .L_17516)
.L_17516:
        /*002c*/ 	.word	0x00000000
        /*0030*/ 	.short	0x0001
        /*0032*/ 	.short	0x0008
        /*0034*/ 	.byte	0x00, 0xf5, 0x21, 0x00


	//----- nvinfo : EIATTR_KPARAM_INFO
	.align		4
.L_17517:
        /*0038*/ 	.byte	0x04, 0x17
        /*003a*/ 	.short	(.L_17519 - .L_17518)
.L_17518:
        /*003c*/ 	.word	0x00000000
        /*0040*/ 	.short	0x0000
        /*0042*/ 	.short	0x0000
        /*0044*/ 	.byte	0x00, 0xf5, 0x21, 0x00


	//----- nvinfo : EIATTR_SPARSE_MMA_MASK
	.align		4
.L_17519:
        /*0048*/ 	.byte	0x03, 0x50
        /*004a*/ 	.short	0x0000


	//----- nvinfo : EIATTR_MAXREG_COUNT
	.align		4
        /*004c*/ 	.byte	0x03, 0x1b
        /*004e*/ 	.short	0x00ff


	//----- nvinfo : EIATTR_MERCURY_ISA_VERSION
	.align		4
        /*0050*/ 	.byte	0x03, 0x5f
        /*0052*/ 	.short	0x0101


	//----- nvinfo : EIATTR_VRC_CTA_INIT_COUNT
	.align		4
        /*0054*/ 	.byte	0x02, 0x4a
	.zero		1
	.zero		1


	//----- nvinfo : EIATTR_EXIT_INSTR_OFFSETS
	.align		4
        /*0058*/ 	.byte	0x04, 0x1c
        /*005a*/ 	.short	(.L_17521 - .L_17520)


	//   ....[0]....
.L_17520:
        /*005c*/ 	.word	0x00000070


	//   ....[1]....
        /*0060*/ 	.word	0x00000130


	//----- nvinfo : EIATTR_CBANK_PARAM_SIZE
	.align		4
.L_17521:
        /*0064*/ 	.byte	0x03, 0x19
        /*0066*/ 	.short	0x001c


	//----- nvinfo : EIATTR_PARAM_CBANK
	.align		4
        /*0068*/ 	.byte	0x04, 0x0a
        /*006a*/ 	.short	(.L_17523 - .L_17522)
	.align		4
.L_17522:
        /*006c*/ 	.word	index@(.nv.constant0._Z10add_kernelILx281EEvPfS0_S0_i)
        /*0070*/ 	.short	0x0380
        /*0072*/ 	.short	0x001c


	//----- nvinfo : EIATTR_SW_WAR
	.align		4
.L_17523:
        /*0074*/ 	.byte	0x04, 0x36
        /*0076*/ 	.short	(.L_17525 - .L_17524)
.L_17524:
        /*0078*/ 	.word	0x00000008
.L_17525:


//--------------------- .nv.info._Z10add_kernelILx280EEvPfS0_S0_i --------------------------
	.section	.nv.info._Z10add_kernelILx280EEvPfS0_S0_i,"",@"SHT_CUDA_INFO"
	.sectionflags	@""
	.align	4


	//----- nvinfo : EIATTR_CUDA_API_VERSION
	.align		4
        /*0000*/ 	.byte	0x04, 0x37
        /*0002*/ 	.short	(.L_17527 - .L_17526)
.L_17526:
        /*0004*/ 	.word	0x00000082


	//----- nvinfo : EIATTR_KPARAM_INFO
	.align		4
.L_17527:
        /*0008*/ 	.byte	0x04, 0x17
        /*000a*/ 	.short	(.L_17529 - .L_17528)
.L_17528:
        /*000c*/ 	.word	0x00000000
        /*0010*/ 	.short	0x0003
        /*0012*/ 	.short	0x0018
        /*0014*/ 	.byte	0x00, 0xf0, 0x11, 0x00


	//----- nvinfo : EIATTR_KPARAM_INFO
	.align		4
.L_17529:
        /*0018*/ 	.byte	0x04, 0x17
        /*001a*/ 	.short	(.L_17531 - .L_17530)
.L_17530:
        /*001c*/ 	.word	0x00000000
        /*0020*/ 	.short	0x0002
        /*0022*/ 	.short	0x0010
        /*0024*/ 	.byte	0x00, 0xf5, 0x21, 0x00


	//----- nvinfo : EIATTR_KPARAM_INFO
	.align		4
.L_17531:
        /*0028*/ 	.byte	0x04, 0x17
        /*002a*/ 	.short	(.L_17533 - .L_17532)
.L_17532:
        /*002c*/ 	.word	0x00000000
        /*0030*/ 	.short	0x0001
        /*0032*/ 	.short	0x0008
        /*0034*/ 	.byte	0x00, 0xf5, 0x21, 0x00


	//----- nvinfo : EIATTR_KPARAM_INFO
	.align		4
.L_17533:
        /*0038*/ 	.byte	0x04, 0x17
        /*003a*/ 	.short	(.L_17535 - .L_17534)
.L_17534:
        /*003c*/ 	.word	0x00000000
        /*0040*/ 	.short	0x0000
        /*0042*/ 	.short	0x0000
        /*0044*/ 	.byte	0x00, 0xf5, 0x21, 0x00


	//----- nvinfo : EIATTR_SPARSE_MMA_MASK
	.align		4
.L_17535:
        /*0048*/ 	.byte	0x03, 0x50
        /*004a*/ 	.short	0x0000


	//----- nvinfo : EIATTR_MAXREG_COUNT
	.align		4
        /*004c*/ 	.byte	0x03, 0x1b
        /*004e*/ 	.short	0x00ff


	//----- nvinfo : EIATTR_MERCURY_ISA_VERSION
	.align		4
        /*0050*/ 	.byte	0x03, 0x5f
        /*0052*/ 	.short	0x0101


	//----- nvinfo : EIATTR_VRC_CTA_INIT_COUNT
	.align		4
        /*0054*/ 	.byte	0x02, 0x4a
	.zero		1
	.zero		1


	//----- nvinfo : EIATTR_EXIT_INSTR_OFFSETS
	.align		4
        /*0058*/ 	.byte	0x04, 0x1c
        /*005a*/ 	.short	(.L_17537 - .L_17536)


	//   ....[0]....
.L_17536:
        /*005c*/ 	.word	0x00000070


	//   ....[1]....
        /*0060*/ 	.word	0x00000130


	//----- nvinfo : EIATTR_CBANK_PARAM_SIZE
	.align		4
.L_17537:
        /*0064*/ 	.byte	0x03, 0x19
        /*0066*/ 	.short	0x001c


	//----- nvinfo : EIATTR_PARAM_CBANK
	.align		4
        /*0068*/ 	.byte	0x04, 0x0a
        /*006a*/ 	.short	(.L_17539 - .L_17538)
	.align		4
.L_17538:
        /*006c*/ 	.word	index@(.nv.constant0._Z10add_kernelILx280EEvPfS0_S0_i)
        /*0070*/ 	.short	0x0380
        /*0072*/ 	.short	0x001c


	//----- nvinfo : EIATTR_SW_WAR
	.align		4
.L_17539:
        /*0074*/ 	.byte	0x04, 0x36
        /*0076*/ 	.short	(.L_17541 - .L_17540)
.L_17540:
        /*0078*/ 	.word	0x00000008
.L_17541:


//--------------------- .nv.info._Z10add_kernelILx279EEvPfS0_S0_i --------------------------
	.section	.nv.info._Z10add_kernelILx279EEvPfS0_S0_i,"",@"SHT_CUDA_INFO"
	.sectionflags	@""
	.align	4


	//----- nvinfo : EIATTR_CUDA_API_VERSION
	.align		4
        /*0000*/ 	.byte	0x04, 0x37
        /*0002*/ 	.short	(.L_17543 - .L_17542)
.L_17542:
        /*0004*/ 	.word	0x00000082


	//----- nvinfo : EIATTR_KPARAM_INFO
	.align		4
.L_17543:
        /*0008*/ 	.byte	0x04, 0x17
        /*000a*/ 	.short	(.L_17545 - .L_17544)
.L_17544:
        /*000c*/ 	.word	0x00000000
        /*0010*/ 	.short	0x0003
        /*0012*/ 	.short	0x0018
        /*0014*/ 	.byte	0x00, 0xf0, 0x11, 0x00


	//----- nvinfo : EIATTR_KPARAM_INFO
	.align		4
.L_17545:
        /*0018*/ 	.byte	0x04, 0x17
        /*001a*/ 	.short	(.L_17547 - .L_17546)
.L_17546:
        /*001c*/ 	.word	0x00000000
        /*0020*/ 	.short	0x0002
        /*0022*/ 	.short	0x0010
        /*0024*/ 	.byte	0x00, 0xf5, 0x21, 0x00


	//----- nvinfo : EIATTR_KPARAM_INFO
	.align		4
.L_17547:
        /*0028*/ 	.byte	0x04, 0x17
        /*002a*/ 	.short	(.L_17549 - .L_17548)
.L_17548:
        /*002c*/ 	.word	0x00000000
        /*0030*/ 	.short	0x0001
        /*0032*/ 	.short	0x0008
        /*0034*/ 	.byte	0x00, 0xf5, 0x21, 0x00


	//----- nvinfo : EIATTR_KPARAM_INFO
	.align		4
.L_17549:
        /*0038*/ 	.byte	0x04, 0x17
        /*003a*/ 	.short	(.L_17551 - .L_17550)
.L_17550:
        /*003c*/ 	.word	0x00000000
        /*0040*/ 	.short	0x0000
        /*0042*/ 	.short	0x0000
        /*0044*/ 	.byte	0x00, 0xf5, 0x21, 0x00


	//----- nvinfo : EIATTR_SPARSE_MMA_MASK
	.align		4
.L_17551:
        /*0048*/ 	.byte	0x03, 0x50
        /*004a*/ 	.short	0x0000


	//----- nvinfo : EIATTR_MAXREG_COUNT
	.align		4
        /*004c*/ 	.byte	0x03, 0x1b
        /*004e*/ 	.short	0x00ff


	//----- nvinfo : EIATTR_MERCURY_ISA_VERSION
	.align		4
        /*0050*/ 	.byte	0x03, 0x5f
        /*0052*/ 	.short	0x0101


	//----- nvinfo : EIATTR_VRC_CTA_INIT_COUNT
	.align		4
        /*0054*/ 	.byte	0x02, 0x4a
	.zero		1
	.zero		1


	//----- nvinfo : EIATTR_EXIT_INSTR_OFFSETS
	.align		4
        /*0058*/ 	.byte	0x04, 0x1c
        /*005a*/ 	.short	(.L_17553 - .L_17552)


	//   ....[0]....
.L_17552:
        /*005c*/ 	.word	0x00000070


	//   ....[1]....
        /*0060*/ 	.word	0x00000130


	//----- nvinfo : EIATTR_CBANK_PARAM_SIZE
	.align		4
.L_17553:
        /*0064*/ 	.byte	0x03, 0x19
        /*0066*/ 	.short	0x001c


	//----- nvinfo : EIATTR_PARAM_CBANK
	.align		4
        /*0068*/ 	.byte	0x04, 0x0a
        /*006a*/ 	.short	(.L_17555 - .L_17554)
	.align		4
.L_17554:
        /*006c*/ 	.word	index@(.nv.constant0._Z10add_kernelILx279EEvPfS0_S0_i)
        /*0070*/ 	.short	0x0380
        /*0072*/ 	.short	0x001c


	//----- nvinfo : EIATTR_SW_WAR
	.align		4
.L_17555:
        /*0074*/ 	.byte	0x04, 0x36
        /*0076*/ 	.short	(.L_17557 - .L_17556)
.L_17556:
        /*0078*/ 	.word	0x00000008
.L_17557:


//--------------------- .nv.info._Z10add_kernelILx278EEvPfS0_S0_i --------------------------
	.section	.nv.info._Z10add_kernelILx278EEvPfS0_S0_i,"",@"SHT_CUDA_INFO"
	.sectionflags	@""
	.align	4


	//----- nvinfo : EIATTR_CUDA_API_VERSION
	.align		4
        /*0000*/ 	.byte	0x04, 0x37
        /*0002*/ 	.short	(.L_17559 - .L_17558)
.L_17558:
        /*0004*/ 	.word	0x00000082


	//----- nvinfo : EIATTR_KPARAM_INFO
	.align		4
.L_17559:
        /*0008*/ 	.byte	0x04, 0x17
        /*000a*/ 	.short	(.L_17561 - .L_17560)
.L_17560:
        /*000c*/ 	.word	0x00000000
        /*0010*/ 	.short	0x0003
        /*0012*/ 	.short	0x0018
        /*0014*/ 	.byte	0x00, 0xf0, 0x11, 0x00


	//----- nvinfo : EIATTR_KPARAM_INFO
	.align		4
.L_17561:
        /*0018*/ 	.byte	0x04, 0x17
        /*001a*/ 	.short	(.L_17563 - .L_17562)
.L_17562:
        /*001c*/ 	.word	0x00000000
        /*0020*/ 	.short	0x0002
        /*0022*/ 	.short	0x0010
        /*0024*/ 	.byte	0x00, 0xf5, 0x21, 0x00


	//----- nvinfo : EIATTR_KPARAM_INFO
	.align		4
.L_17563:
        /*0028*/ 	.byte	0x04, 0x17
        /*002a*/ 	.short	(.L_17565 - .L_17564)
.L_17564:
        /*002c*/ 	.word	0x00000000
        /*0030*/ 	.short	0x0001
        /*0032*/ 	.short	0x0008
        /*0034*/ 	.byte	0x00, 0xf5, 0x21, 0x00


	//----- nvinfo : EIATTR_KPARAM_INFO
	.align		4
.L_17565:
        /*0038*/ 	.byte	0x04, 0x17
        /*003a*/ 	.short	(.L_17567 - .L_17566)
.L_17566:
        /*003c*/ 	.word	0x00000000
        /*0040*/ 	.short	0x0000
        /*0042*/ 	.short	0x0000
        /*0044*/ 	.byte	0x00, 0xf5, 0x21, 0x00


	//----- nvinfo : EIATTR_SPARSE_MMA_MASK
	.align		4
.L_17567:
        /*0048*/ 	.byte	0x03, 0x50
        /*004a*/ 	.short	0x0000


	//----- nvinfo : EIATTR_MAXREG_COUNT
	.align		4
        /*004c*/ 	.byte	0x03, 0x1b
        /*004e*/ 	.short	0x00ff


	//----- nvinfo : EIATTR_MERCURY_ISA_VERSION
	.align		4
        /*0050*/ 	.byte	0x03, 0x5f
        /*0052*/ 	.short	0x0101


	//----- nvinfo : EIATTR_VRC_CTA_INIT_COUNT
	.align		4
        /*0054*/ 	.byte	0x02, 0x4a
	.zero		1
	.zero		1


	//----- nvinfo : EIATTR_EXIT_INSTR_OFFSETS
	.align		4
        /*0058*/ 	.byte	0x04, 0x1c
        /*005a*/ 	.short	(.L_17569 - .L_17568)


	//   ....[0]....
.L_17568:
        /*005c*/ 	.word	0x00000070


	//   ....[1]....
        /*0060*/ 	.word	0x00000130


	//----- nvinfo : EIATTR_CBANK_PARAM_SIZE
	.align		4
.L_17569:
        /*0064*/ 	.byte	0x03, 0x19
        /*0066*/ 	.short	0x001c


	//----- nvinfo : EIATTR_PARAM_CBANK
	.align		4
        /*0068*/ 	.byte	0x04, 0x0a
        /*006a*/ 	.short	(.L_17571 - .L_17570)
	.align		4
.L_17570:
        /*006c*/ 	.word	index@(.nv.constant0._Z10add_kernelILx278EEvPfS0_S0_i)
        /*0070*/ 	.short	0x0380
        /*0072*/ 	.short	0x001c


	//----- nvinfo : EIATTR_SW_WAR
	.align		4
.L_17571:
        /*0074*/ 	.byte	0x04, 0x36
        /*0076*/ 	.short	(.L_17573 - .L_17572)
.L_17572:
        /*0078*/ 	.word	0x00000008
.L_17573:


//--------------------- .nv.info._Z10add_kernelILx277EEvPfS0_S0_i --------------------------
	.section	.nv.info._Z10add_kernelILx277EEvPfS0_S0_i,"",@"SHT_CUDA_INFO"
	.sectionflags	@""
	.align	4


	//----- nvinfo : EIATTR_CUDA_API_VERSION
	.align		4
        /*0000*/ 	.byte	0x04, 0x37
        /*0002*/ 	.short	(.L_17575 - .L_17574)
.L_17574:
        /*0004*/ 	.word	0x00000082


	//----- nvinfo : EIATTR_KPARAM_INFO
	.align		4
.L_17575:
        /*0008*/ 	.byte	0x04, 0x17
        /*000a*/ 	.short	(.L_17577 - .L_17576)
.L_17576:
        /*000c*/ 	.word	0x00000000
        /*0010*/ 	.short	0x0003
        /*0012*/ 	.short	0x0018
        /*0014*/ 	.byte	0x00, 0xf0, 0x11, 0x00


	//----- nvinfo : EIATTR_KPARAM_INFO
	.align		4
.L_17577:
        /*0018*/ 	.byte	0x04, 0x17
        /*001a*/ 	.short	(.L_17579 - .L_17578)
.L_17578:
        /*001c*/ 	.word	0x00000000
        /*0020*/ 	.short	0x0002
        /*0022*/ 	.short	0x0010
        /*0024*/ 	.byte	0x00, 0xf5, 0x21, 0x00


	//----- nvinfo : EIATTR_KPARAM_INFO
	.align		4
.L_17579:
        /*0028*/ 	.byte	0x04, 0x17
        /*002a*/ 	.short	(.L_17581 - .L_17580)
.L_17580:
        /*002c*/ 	.word	0x00000000
        /*0030*/ 	.short	0x0001
        /*0032*/ 	.short	0x0008
        /*0034*/ 	.byte	0x00, 0xf5, 0x21, 0x00


	//----- nvinfo : EIATTR_KPARAM_INFO
	.align		4
.L_17581:
        /*0038*/ 	.byte	0x04, 0x17
        /*003a*/ 	.short	(.L_17583 - .L_17582)
.L_17582:
        /*003c*/ 	.word	0x00000000
        /*0040*/ 	.short	0x0000
        /*0042*/ 	.short	0x0000
        /*0044*/ 	.byte	0x00, 0xf5, 0x21, 0x00


	//----- nvinfo : EIATTR_SPARSE_MMA_MASK
	.align		4
.L_17583:
        /*0048*/ 	.byte	0x03, 0x50
        /*004a*/ 	.short	0x0000


	//----- nvinfo : EIATTR_MAXREG_COUNT
	.align		4
        /*004c*/ 	.byte	0x03, 0x1b
        /*004e*/ 	.short	0x00ff


	//----- nvinfo : EIATTR_MERCURY_ISA_VERSION
	.align		4
        /*0050*/ 	.byte	0x03, 0x5f
        /*0052*/ 	.short	0x0101


	//----- nvinfo : EIATTR_VRC_CTA_INIT_COUNT
	.align		4
        /*0054*/ 	.byte	0x02, 0x4a
	.zero		1
	.zero		1


	//----- nvinfo : EIATTR_EXIT_INSTR_OFFSETS
	.align		4
        /*0058*/ 	.byte	0x04, 0x1c
        /*005a*/ 	.short	(.L_17585 - .L_17584)


	//   ....[0]....
.L_17584:
        /*005c*/ 	.word	0x00000070


	//   ....[1]....
        /*0060*/ 	.word	0x00000130


	//----- nvinfo : EIATTR_CBANK_PARAM_SIZE
	.align		4
.L_17585:
        /*0064*/ 	.byte	0x03, 0x19
        /*0066*/ 	.short	0x001c


	//----- nvinfo : EIATTR_PARAM_CBANK
	.align		4
        /*0068*/ 	.byte	0x04, 0x0a
        /*006a*/ 	.short	(.L_17587 - .L_17586)
	.align		4
.L_17586:
        /*006c*/ 	.word	index@(.nv.constant0._Z10add_kernelILx277EEvPfS0_S0_i)
        /*0070*/ 	.short	0x0380
        /*0072*/ 	.short	0x001c


	//----- nvinfo : EIATTR_SW_WAR
	.align		4
.L_17587:
        /*0074*/ 	.byte	0x04, 0x36
        /*0076*/ 	.short	(.L_17589 - .L_17588)
.L_17588:
        /*0078*/ 	.word	0x00000008
.L_17589:


//--------------------- .nv.info._Z10add_kernelILx276EEvPfS0_S0_i --------------------------
	.section	.nv.info._Z10add_kernelILx276EEvPfS0_S0_i,"",@"SHT_CUDA_INFO"
	.sectionflags	@""
	.align	4


	//----- nvinfo : EIATTR_CUDA_API_VERSION
	.align		4
        /*0000*/ 	.byte	0x04, 0x37
        /*0002*/ 	.short	(.L_17591 - .L_17590)
.L_17590:
        /*0004*/ 	.word	0x00000082


	//----- nvinfo : EIATTR_KPARAM_INFO
	.align		4
.L_17591:
        /*0008*/ 	.byte	0x04, 0x17
        /*000a*/ 	.short	(.L_17593 - .L_17592)
.L_17592:
        /*000c*/ 	.word	0x00000000
        /*0010*/ 	.short	0x0003
        /*0012*/ 	.short	0x0018
        /*0014*/ 	.byte	0x00, 0xf0, 0x11, 0x00


	//----- nvinfo : EIATTR_KPARAM_INFO
	.align		4
.L_17593:
        /*0018*/ 	.byte	0x04, 0x17
        /*001a*/ 	.short	(.L_17595 - .L_17594)
.L_17594:
        /*001c*/ 	.word	0x00000000
        /*0020*/ 	.short	0x0002
        /*0022*/ 	.short	0x0010
        /*0024*/ 	.byte	0x00, 0xf5, 0x21, 0x00


	//----- nvinfo : EIATTR_KPARAM_INFO
	.align		4
.L_17595:
        /*0028*/ 	.byte	0x04, 0x17
        /*002a*/ 	.short	(.L_17597 - .L_17596)
.L_17596:
        /*002c*/ 	.word	0x00000000
        /*0030*/ 	.short	0x0001
        /*0032*/ 	.short	0x0008
        /*0034*/ 	.byte	0x00, 0xf5, 0x21, 0x00


	//----- nvinfo : EIATTR_KPARAM_INFO
	.align		4
.L_17597:
        /*0038*/ 	.byte	0x04, 0x17
        /*003a*/ 	.short	(.L_17599 - .L_17598)
.L_17598:
        /*003c*/ 	.word	0x00000000
        /*0040*/ 	.short	0x0000
        /*0042*/ 	.short	0x0000
        /*0044*/ 	.byte	0x00, 0xf5, 0x21, 0x00


	//----- nvinfo : EIATTR_SPARSE_MMA_MASK
	.align		4
.L_17599:
        /*0048*/ 	.byte	0x03, 0x50
        /*004a*/ 	.short	0x0000


	//----- nvinfo : EIATTR_MAXREG_COUNT
	.align		4
        /*004c*/ 	.byte	0x03, 0x1b
        /*004e*/ 	.short	0x00ff


	//----- nvinfo : EIATTR_MERCURY_ISA_VERSION
	.align		4
        /*0050*/ 	.byte	0x03, 0x5f
        /*0052*/ 	.short	0x0101


	//----- nvinfo : EIATTR_VRC_CTA_INIT_COUNT
	.align		4
        /*0054*/ 	.byte	0x02, 0x4a
	.zero		1
	.zero		1


	//----- nvinfo : EIATTR_EXIT_INSTR_OFFSETS
	.align		4
        /*0058*/ 	.byte	0x04, 0x1c
        /*005a*/ 	.short	(.L_17601 - .L_17600)


	//   ....[0]....
.L_17600:
        /*005c*/ 	.word	0x00000070


	//   ....[1]....
        /*0060*/ 	.word	0x00000130


	//----- nvinfo : EIATTR_CBANK_PARAM_SIZE
	.align		4
.L_17601:
        /*0064*/ 	.byte	0x03, 0x19
        /*0066*/ 	.short	0x001c


	//----- nvinfo : EIATTR_PARAM_CBANK
	.align		4
        /*0068*/ 	.byte	0x04, 0x0a
        /*006a*/ 	.short	(.L_17603 - .L_17602)
	.align		4
.L_17602:
        /*006c*/ 	.word	index@(.nv.constant0._Z10add_kernelILx276EEvPfS0_S0_i)
        /*0070*/ 	.short	0x0380
        /*0072*/ 	.short	0x001c


	//----- nvinfo : EIATTR_SW_WAR
	.align		4
.L_17603:
        /*0074*/ 	.byte	0x04, 0x36
        /*0076*/ 	.short	(.L_17605 - .L_17604)
.L_17604:
        /*0078*/ 	.word	0x00000008
.L_17605:


//--------------------- .nv.info._Z10add_kernelILx275EEvPfS0_S0_i --------------------------
	.section	.nv.info._Z10add_kernelILx275EEvPfS0_S0_i,"",@"SHT_CUDA_INFO"
	.sectionflags	@""
	.align	4


	//----- nvinfo : EIATTR_CUDA_API_VERSION
	.align		4
        /*0000*/ 	.byte	0x04, 0x37
        /*0002*/ 	.short	(.L_17607 - .L_17606)
.L_17606:
        /*0004*/ 	.word	0x00000082


	//----- nvinfo : EIATTR_KPARAM_INFO
	.align		4
.L_17607:
        /*0008*/ 	.byte	0x04, 0x17
        /*000a*/ 	.short	(.L_17609 - .L_17608)
.L_17608:
        /*000c*/ 	.word	0x00000000
        /*0010*/ 	.short	0x0003
        /*0012*/ 	.short	0x0018
        /*0014*/ 	.byte	0x00, 0xf0, 0x11, 0x00


	//----- nvinfo : EIATTR_KPARAM_INFO
	.align		4
.L_17609:
        /*0018*/ 	.byte	0x04, 0x17
        /*001a*/ 	.short	(.L_17611 - .L_17610)
.L_17610:
        /*001c*/ 	.word	0x00000000
        /*0020*/ 	.short	0x0002
        /*0022*/ 	.short	0x0010
        /*0024*/ 	.byte	0x00, 0xf5, 0x21, 0x00


	//----- nvinfo : EIATTR_KPARAM_INFO
	.align		4
.L_17611:
        /*0028*/ 	.byte	0x04, 0x17
        /*002a*/ 	.short	(.L_17613 - .L_17612)
.L_17612:
        /*002c*/ 	.word	0x00000000
        /*0030*/ 	.short	0x0001
        /*0032*/ 	.short	0x0008
        /*0034*/ 	.byte	0x00, 0xf5, 0x21, 0x00


	//----- nvinfo : EIATTR_KPARAM_INFO
	.align		4
.L_17613:
        /*0038*/ 	.byte	0x04, 0x17
        /*003a*/ 	.short	(.L_17615 - .L_17614)
.L_17614:
        /*003c*/ 	.word	0x00000000
        /*0040*/ 	.short	0x0000
        /*0042*/ 	.short	0x0000
        /*0044*/ 	.byte	0x00, 0xf5, 0x21, 0x00


	//----- nvinfo : EIATTR_SPARSE_MMA_MASK
	.align		4
.L_17615:
        /*0048*/ 	.byte	0x03, 0x50
        /*004a*/ 	.short	0x0000


	//----- nvinfo : EIATTR_MAXREG_COUNT
	.align		4
        /*004c*/ 	.byte	0x03, 0x1b
        /*004e*/ 	.short	0x00ff


	//----- nvinfo : EIATTR_MERCURY_ISA_VERSION
	.align		4
        /*0050*/ 	.byte	0x03, 0x5f
        /*0052*/ 	.short	0x0101


	//----- nvinfo : EIATTR_VRC_CTA_INIT_COUNT
	.align		4
        /*0054*/ 	.byte	0x02, 0x4a
	.zero		1
	.zero		1


	//----- nvinfo : EIATTR_EXIT_INSTR_OFFSETS
	.align		4
        /*0058*/ 	.byte	0x04, 0x1c
        /*005a*/ 	.short	(.L_17617 - .L_17616)


	//   ....[0]....
.L_17616:
        /*005c*/ 	.word	0x00000070


	//   ....[1]....
        /*0060*/ 	.word	0x00000130


	//----- nvinfo : EIATTR_CBANK_PARAM_SIZE
	.align		4
.L_17617:
        /*0064*/ 	.byte	0x03, 0x19
        /*0066*/ 	.short	0x001c


	//----- nvinfo : EIATTR_PARAM_CBANK
	.align		4
        /*0068*/ 	.byte	0x04, 0x0a
        /*006a*/ 	.short	(.L_17619 - .L_17618)
	.align		4
.L_17618:
        /*006c*/ 	.word	index@(.nv.constant0._Z10add_kernelILx275EEvPfS0_S0_i)
        /*0070*/ 	.short	0x0380
        /*0072*/ 	.short	0x001c


	//----- nvinfo : EIATTR_SW_WAR
	.align		4
.L_17619:
        /*0074*/ 	.byte	0x04, 0x36
        /*0076*/ 	.short	(.L_17621 - .L_17620)
.L_17620:
        /*0078*/ 	.word	0x00000008
.L_17621:


//--------------------- .nv.info._Z10add_kernelILx274EEvPfS0_S0_i --------------------------
	.section	.nv.info._Z10add_kernelILx274EEvPfS0_S0_i,"",@"SHT_CUDA_INFO"
	.sectionflags	@""
	.align	4


	//----- nvinfo : EIATTR_CUDA_API_VERSION
	.align		4
        /*0000*/ 	.byte	0x04, 0x37
        /*0002*/ 	.short	(.L_17623 - .L_17622)
.L_17622:
        /*0004*/ 	.word	0x00000082


	//----- nvinfo : EIATTR_KPARAM_INFO
	.align		4
.L_17623:
        /*0008*/ 	.byte	0x04, 0x17
        /*000a*/ 	.short	(.L_17625 - .L_17624)
.L_17624:
        /*000c*/ 	.word	0x00000000
        /*0010*/ 	.short	0x0003
        /*0012*/ 	.short	0x0018
        /*0014*/ 	.byte	0x00, 0xf0, 0x11, 0x00


	//----- nvinfo : EIATTR_KPARAM_INFO
	.align		4
.L_17625:
        /*0018*/ 	.byte	0x04, 0x17
        /*001a*/ 	.short	(.L_17627 - .L_17626)
.L_17626:
        /*001c*/ 	.word	0x00000000
        /*0020*/ 	.short	0x0002
        /*0022*/ 	.short	0x0010
        /*0024*/ 	.byte	0x00, 0xf5, 0x21, 0x00


	//----- nvinfo : EIATTR_KPARAM_INFO
	.align		4
.L_17627:
        /*0028*/ 	.byte	0x04, 0x17
        /*002a*/ 	.short	(.L_17629 - .L_17628)
.L_17628:
        /*002c*/ 	.word	0x00000000
        /*0030*/ 	.short	0x0001
        /*0032*/ 	.short	0x0008
        /*0034*/ 	.byte	0x00, 0xf5, 0x21, 0x00


	//----- nvinfo : EIATTR_KPARAM_INFO
	.align		4
.L_17629:
        /*0038*/ 	.byte	0x04, 0x17
        /*003a*/ 	.short	(.L_17631 - .L_17630)
.L_17630:
        /*003c*/ 	.word	0x00000000
        /*0040*/ 	.short	0x0000
        /*0042*/ 	.short	0x0000
        /*0044*/ 	.byte	0x00, 0xf5, 0x21, 0x00


	//----- nvinfo : EIATTR_SPARSE_MMA_MASK
	.align		4
.L_17631:
        /*0048*/ 	.byte	0x03, 0x50
        /*004a*/ 	.short	0x0000


	//----- nvinfo : EIATTR_MAXREG_COUNT
	.align		4
        /*004c*/ 	.byte	0x03, 0x1b
        /*004e*/ 	.short	0x00ff


	//----- nvinfo : EIATTR_MERCURY_ISA_VERSION
	.align		4
        /*0050*/ 	.byte	0x03, 0x5f
        /*0052*/ 	.short	0x0101


	//----- nvinfo : EIATTR_VRC_CTA_INIT_COUNT
	.align		4
        /*0054*/ 	.byte	0x02, 0x4a
	.zero		1
	.zero		1


	//----- nvinfo : EIATTR_EXIT_INSTR_OFFSETS
	.align		4
        /*0058*/ 	.byte	0x04, 0x1c
        /*005a*/ 	.short	(.L_17633 - .L_17632)


	//   ....[0]....
.L_17632:
        /*005c*/ 	.word	0x00000070


	//   ....[1]....
        /*0060*/ 	.word	0x00000130


	//----- nvinfo : EIATTR_CBANK_PARAM_SIZE
	.align		4
.L_17633:
        /*0064*/ 	.byte	0x03, 0x19
        /*0066*/ 	.short	0x001c


	//----- nvinfo : EIATTR_PARAM_CBANK
	.align		4
        /*0068*/ 	.byte	0x04, 0x0a
        /*006a*/ 	.short	(.L_17635 - .L_17634)
	.align		4
.L_17634:
        /*006c*/ 	.word	index@(.nv.constant0._Z10add_kernelILx274EEvPfS0_S0_i)
        /*0070*/ 	.short	0x0380
        /*0072*/ 	.short	0x001c


	//----- nvinfo : EIATTR_SW_WAR
	.align		4
.L_17635:
        /*0074*/ 	.byte	0x04, 0x36
        /*0076*/ 	.short	(.L_17637 - .L_17636)
.L_17636:
        /*0078*/ 	.word	0x00000008
.L_17637:


//--------------------- .nv.info._Z10add_kernelILx273EEvPfS0_S0_i --------------------------
	.section	.nv.info._Z10add_kernelILx273EEvPfS0_S0_i,"",@"SHT_CUDA_INFO"
	.sectionflags	@""
	.align	4


	//----- nvinfo : EIATTR_CUDA_API_VERSION
	.align		4
        /*0000*/ 	.byte	0x04, 0x37
        /*0002*/ 	.short	(.L_17639 - .L_17638)
.L_17638:
        /*0004*/ 	.word	0x00000082


	//----- nvinfo : EIATTR_KPARAM_INFO
	.align		4
.L_17639:
        /*0008*/ 	.byte	0x04, 0x17
        /*000a*/ 	.short	(.L_17641 - .L_17640)
.L_17640:
        /*000c*/ 	.word	0x00000000
        /*0010*/ 	.short	0x0003
        /*0012*/ 	.short	0x0018
        /*0014*/ 	.byte	0x00, 0xf0, 0x11, 0x00


	//----- nvinfo : EIATTR_KPARAM_INFO
	.align		4
.L_17641:
        /*0018*/ 	.byte	0x04, 0x17
        /*001a*/ 	.short	(.L_17643 - .L_17642)
.L_17642:
        /*001c*/ 	.word	0x00000000
        /*0020*/ 	.short	0x0002
        /*0022*/ 	.short	0x0010
        /*0024*/ 	.byte	0x00, 0xf5, 0x21, 0x00


	//----- nvinfo : EIATTR_KPARAM_INFO
	.align		4
.L_17643:
        /*0028*/ 	.byte	0x04, 0x17
        /*002a*/ 	.short	(.L_17645 - .L_17644)
.L_17644:
        /*002c*/ 	.word	0x00000000
        /*0030*/ 	.short	0x0001
        /*0032*/ 	.short	0x0008
        /*0034*/ 	.byte	0x00, 0xf5, 0x21, 0x00


	//----- nvinfo : EIATTR_KPARAM_INFO
	.align		4
.L_17645:
        /*0038*/ 	.byte	0x04, 0x17
        /*003a*/ 	.short	(.L_17647 - .L_17646)
.L_17646:
        /*003c*/ 	.word	0x00000000
        /*0040*/ 	.short	0x0000
        /*0042*/ 	.short	0x0000
        /*0044*/ 	.byte	0x00, 0xf5, 0x21, 0x00


	//----- nvinfo : EIATTR_SPARSE_MMA_MASK
	.align		4
.L_17647:
        /*0048*/ 	.byte	0x03, 0x50
        /*004a*/ 	.short	0x0000


	//----- nvinfo : EIATTR_MAXREG_COUNT
	.align		4
        /*004c*/ 	.byte	0x03, 0x1b
        /*004e*/ 	.short	0x00ff


	//----- nvinfo : EIATTR_MERCURY_ISA_VERSION
	.align		4
        /*0050*/ 	.byte	0x03, 0x5f
        /*0052*/ 	.short	0x0101


	//----- nvinfo : EIATTR_VRC_CTA_INIT_COUNT
	.align		4
        /*0054*/ 	.byte	0x02, 0x4a
	.zero		1
	.zero		1


	//----- nvinfo : EIATTR_EXIT_INSTR_OFFSETS
	.align		4
        /*0058*/ 	.byte	0x04, 0x1c
        /*005a*/ 	.short	(.L_17649 - .L_17648)


	//   ....[0]....
.L_17648:
        /*005c*/ 	.word	0x00000070


	//   ....[1]....
        /*0060*/ 	.word	0x00000130


	//----- nvinfo : EIATTR_CBANK_PARAM_SIZE
	.align		4
.L_17649:
        /*0064*/ 	.byte	0x03, 0x19
        /*0066*/ 	.short	0x001c


	//----- nvinfo : EIATTR_PARAM_CBANK
	.align		4
        /*0068*/ 	.byte	0x04, 0x0a
        /*006a*/ 	.short	(.L_17651 - .L_17650)
	.align		4
.L_17650:
        /*006c*/ 	.word	index@(.nv.constant0._Z10add_kernelILx273EEvPfS0_S0_i)
        /*0070*/ 	.short	0x0380
        /*0072*/ 	.short	0x001c


	//----- nvinfo : EIATTR_SW_WAR
	.align		4
.L_17651:
        /*0074*/ 	.byte	0x04, 0x36
        /*0076*/ 	.short	(.L_17653 - .L_17652)
.L_17652:
        /*0078*/ 	.word	0x00000008
.L_17653:


//--------------------- .nv.info._Z10add_kernelILx272EEvPfS0_S0_i --------------------------
	.section	.nv.info._Z10add_kernelILx272EEvPfS0_S0_i,"",@"SHT_CUDA_INFO"
	.sectionflags	@""
	.align	4


	//----- nvinfo : EIATTR_CUDA_API_VERSION
	.align		4
        /*0000*/ 	.byte	0x04, 0x37
        /*0002*/ 	.short	(.L_17655 - .L_17654)
.L_17654:
        /*0004*/ 	.word	0x00000082


	//----- nvinfo : EIATTR_KPARAM_INFO
	.align		4
.L_17655:
        /*0008*/ 	.byte	0x04, 0x17
        /*000a*/ 	.short	(.L_17657 - .L_17656)
.L_17656:
        /*000c*/ 	.word	0x00000000
        /*0010*/ 	.short	0x0003
        /*0012*/ 	.short	0x0018
        /*0014*/ 	.byte	0x00, 0xf0, 0x11, 0x00


	//----- nvinfo : EIATTR_KPARAM_INFO
	.align		4
.L_17657:
        /*0018*/ 	.byte	0x04, 0x17
        /*001a*/ 	.short	(.L_17659 - .L_17658)
.L_17658:
        /*001c*/ 	.word	0x00000000
        /*0020*/ 	.short	0x0002
        /*0022*/ 	.short	0x0010
        /*0024*/ 	.byte	0x00, 0xf5, 0x21, 0x00


	//----- nvinfo : EIATTR_KPARAM_INFO
	.align		4
.L_17659:
        /*0028*/ 	.byte	0x04, 0x17
        /*002a*/ 	.short	(.L_17661 - .L_17660)
.L_17660:
        /*002c*/ 	.word	0x00000000
        /*0030*/ 	.short	0x0001
        /*0032*/ 	.short	0x0008
        /*0034*/ 	.byte	0x00, 0xf5, 0x21, 0x00


	//----- nvinfo : EIATTR_KPARAM_INFO
	.align		4
.L_17661:
        /*0038*/ 	.byte	0x04, 0x17
        /*003a*/ 	.short	(.L_17663 - .L_17662)
.L_17662:
        /*003c*/ 	.word	0x00000000
        /*0040*/ 	.short	0x0000
        /*0042*/ 	.short	0x0000
        /*0044*/ 	.byte	0x00, 0xf5, 0x21, 0x00


	//----- nvinfo : EIATTR_SPARSE_MMA_MASK
	.align		4
.L_17663:
        /*0048*/ 	.byte	0x03, 0x50
        /*004a*/ 	.short	0x0000


	//----- nvinfo : EIATTR_MAXREG_COUNT
	.align		4
        /*004c*/ 	.byte	0x03, 0x1b
        /*004e*/ 	.short	0x00ff


	//----- nvinfo : EIATTR_MERCURY_ISA_VERSION
	.align		4
        /*0050*/ 	.byte	0x03, 0x5f
        /*0052*/ 	.short	0x0101


	//----- nvinfo : EIATTR_VRC_CTA_INIT_COUNT
	.align		4
        /*0054*/ 	.byte	0x02, 0x4a
	.zero		1
	.zero		1


	//----- nvinfo : EIATTR_EXIT_INSTR_OFFSETS
	.align		4
        /*0058*/ 	.byte	0x04, 0x1c
        /*005a*/ 	.short	(.L_17665 - .L_17664)


	//   ....[0]....
.L_17664:
        /*005c*/ 	.word	0x00000070


	//   ....[1]....
        /*0060*/ 	.word	0x00000130


	//----- nvinfo : EIATTR_CBANK_PARAM_SIZE
	.align		4
.L_17665:
        /*0064*/ 	.byte	0x03, 0x19
        /*0066*/ 	.short	0x001c


	//----- nvinfo : EIATTR_PARAM_CBANK
	.align		4
        /*0068*/ 	.byte	0x04, 0x0a
        /*006a*/ 	.short	(.L_17667 - .L_17666)
	.align		4
.L_17666:
        /*006c*/ 	.word	index@(.nv.constant0._Z10add_kernelILx272EEvPfS0_S0_i)
        /*0070*/ 	.short	0x0380
        /*0072*/ 	.short	0x001c


	//----- nvinfo : EIATTR_SW_WAR
	.align		4
.L_17667:
        /*0074*/ 	.byte	0x04, 0x36
        /*0076*/ 	.short	(.L_17669 - .L_17668)
.L_17668:
        /*0078*/ 	.word	0x00000008
.L_17669:


//--------------------- .nv.info._Z10add_kernelILx271EEvPfS0_S0_i --------------------------
	.section	.nv.info._Z10add_kernelILx271EEvPfS0_S0_i,"",@"SHT_CUDA_INFO"
	.sectionflags	@""
	.align	4


	//----- nvinfo : EIATTR_CUDA_API_VERSION
	.align		4
        /*0000*/ 	.byte	0x04, 0x37
        /*0002*/ 	.short	(.L_17671 - .L_17670)
.L_17670:
        /*0004*/ 	.word	0x00000082


	//----- nvinfo : EIATTR_KPARAM_INFO
	.align		4
.L_17671:
        /*0008*/ 	.byte	0x04, 0x17
        /*000a*/ 	.short	(.L_17673 - .L_17672)
.L_17672:
        /*000c*/ 	.word	0x00000000
        /*0010*/ 	.short	0x0003
        /*0012*/ 	.short	0x0018
        /*0014*/ 	.byte	0x00, 0xf0, 0x11, 0x00


	//----- nvinfo : EIATTR_KPARAM_INFO
	.align		4
.L_17673:
        /*0018*/ 	.byte	0x04, 0x17
        /*001a*/ 	.short	(.L_17675 - .L_17674)
.L_17674:
        /*001c*/ 	.word	0x00000000
        /*0020*/ 	.short	0x0002
        /*0022*/ 	.short	0x0010
        /*0024*/ 	.byte	0x00, 0xf5, 0x21, 0x00


	//----- nvinfo : EIATTR_KPARAM_INFO
	.align		4
.L_17675:
        /*0028*/ 	.byte	0x04, 0x17
        /*002a*/ 	.short	(.L_17677 - .L_17676)
.L_17676:
        /*002c*/ 	.word	0x00000000
        /*0030*/ 	.short	0x0001
        /*0032*/ 	.short	0x0008
        /*0034*/ 	.byte	0x00, 0xf5, 0x21, 0x00


	//----- nvinfo : EIATTR_KPARAM_INFO
	.align		4
.L_17677:
        /*0038*/ 	.byte	0x04, 0x17
        /*003a*/ 	.short	(.L_17679 - .L_17678)
.L_17678:
        /*003c*/ 	.word	0x00000000
        /*0040*/ 	.short	0x0000
        /*0042*/ 	.short	0x0000
        /*0044*/ 	.byte	0x00, 0xf5, 0x21, 0x00


	//----- nvinfo : EIATTR_SPARSE_MMA_MASK
	.align		4
.L_17679:
        /*0048*/ 	.byte	0x03, 0x50
        /*004a*/ 	.short	0x0000


	//----- nvinfo : EIATTR_MAXREG_COUNT
	.align		4
        /*004c*/ 	.byte	0x03, 0x1b
        /*004e*/ 	.short	0x00ff


	//----- nvinfo : EIATTR_MERCURY_ISA_VERSION
	.align		4
        /*0050*/ 	.byte	0x03, 0x5f
        /*0052*/ 	.short	0x0101


	//----- nvinfo : EIATTR_VRC_CTA_INIT_COUNT
	.align		4
        /*0054*/ 	.byte	0x02, 0x4a
	.zero		1
	.zero		1


	//----- nvinfo : EIATTR_EXIT_INSTR_OFFSETS
	.align		4
        /*0058*/ 	.byte	0x04, 0x1c
        /*005a*/ 	.short	(.L_17681 - .L_17680)


	//   ....[0]....
.L_17680:
        /*005c*/ 	.word	0x00000070


	//   ....[1]....
        /*0060*/ 	.word	0x00000130


	//----- nvinfo : EIATTR_CBANK_PARAM_SIZE
	.align		4
.L_17681:
        /*0064*/ 	.byte	0x03, 0x19
        /*0066*/ 	.short	0x001c


	//----- nvinfo : EIATTR_PARAM_CBANK
	.align		4
        /*0068*/ 	.byte	0x04, 0x0a
        /*006a*/ 	.short	(.L_17683 - .L_17682)
	.align		4
.L_17682:
        /*006c*/ 	.word	index@(.nv.constant0._Z10add_kernelILx271EEvPfS0_S0_i)
        /*0070*/ 	.short	0x0380
        /*0072*/ 	.short	0x001c


	//----- nvinfo : EIATTR_SW_WAR
	.align		4
.L_17683:
        /*0074*/ 	.byte	0x04, 0x36
        /*0076*/ 	.short	(.L_17685 - .L_17684)
.L_17684:
        /*0078*/ 	.word	0x00000008
.L_17685:


//--------------------- .nv.info._Z10add_kernelILx270EEvPfS0_S0_i --------------------------
	.section	.nv.info._Z10add_kernelILx270EEvPfS0_S0_i,"",@"SHT_CUDA_INFO"
	.sectionflags	@""
	.align	4


	//----- nvinfo : EIATTR_CUDA_API_VERSION
	.align		4
        /*0000*/ 	.byte	0x04, 0x37
        /*0002*/ 	.short	(.L_17687 - .L_17686)
.L_17686:
        /*0004*/ 	.word	0x00000082


	//----- nvinfo : EIATTR_KPARAM_INFO
	.align		4
.L_17687:
        /*0008*/ 	.byte	0x04, 0x17
        /*000a*/ 	.short	(.L_17689 - .L_17688)
.L_17688:
        /*000c*/ 	.word	0x00000000
        /*0010*/ 	.short	0x0003
        /*0012*/ 	.short	0x0018
        /*0014*/ 	.byte	0x00, 0xf0, 0x11, 0x00


	//----- nvinfo : EIATTR_KPARAM_INFO
	.align		4
.L_17689:
        /*0018*/ 	.byte	0x04, 0x17
        /*001a*/ 	.short	(.L_17691 - .L_17690)
.L_17690:
        /*001c*/ 	.word	0x00000000
        /*0020*/ 	.short	0x0002
        /*0022*/ 	.short	0x0010
        /*0024*/ 	.byte	0x00, 0xf5, 0x21, 0x00


	//----- nvinfo : EIATTR_KPARAM_INFO
	.align		4
.L_17691:
        /*0028*/ 	.byte	0x04, 0x17
        /*002a*/ 	.short	(.L_17693 - .L_17692)
.L_17692:
        /*002c*/ 	.word	0x00000000
        /*0030*/ 	.short	0x0001
        /*0032*/ 	.short	0x0008
        /*0034*/ 	.byte	0x00, 0xf5, 0x21, 0x00


	//----- nvinfo : EIATTR_KPARAM_INFO
	.align		4
.L_17693:
        /*0038*/ 	.byte	0x04, 0x17
        /*003a*/ 	.short	(.L_17695 - .L_17694)
.L_17694:
        /*003c*/ 	.word	0x00000000
        /*0040*/ 	.short	0x0000
        /*0042*/ 	.short	0x0000
        /*0044*/ 	.byte	0x00, 0xf5, 0x21, 0x00


	//----- nvinfo : EIATTR_SPARSE_MMA_MASK
	.align		4
.L_17695:
        /*0048*/ 	.byte	0x03, 0x50
        /*004a*/ 	.short	0x0000


	//----- nvinfo : EIATTR_MAXREG_COUNT
	.align		4
        /*004c*/ 	.byte	0x03, 0x1b
        /*004e*/ 	.short	0x00ff


	//----- nvinfo : EIATTR_MERCURY_ISA_VERSION
	.align		4
        /*0050*/ 	.byte	0x03, 0x5f
        /*0052*/ 	.short	0x0101


	//----- nvinfo : EIATTR_VRC_CTA_INIT_COUNT
	.align		4
        /*0054*/ 	.byte	0x02, 0x4a
	.zero		1
	.zero		1


	//----- nvinfo : EIATTR_EXIT_INSTR_OFFSETS
	.align		4
        /*0058*/ 	.byte	0x04, 0x1c
        /*005a*/ 	.short	(.L_17697 - .L_17696)


	//   ....[0]....
.L_17696:
        /*005c*/ 	.word	0x00000070


	//   ....[1]....
        /*0060*/ 	.word	0x00000130


	//----- nvinfo : EIATTR_CBANK_PARAM_SIZE
	.align		4
.L_17697:
        /*0064*/ 	.byte	0x03, 0x19
        /*0066*/ 	.short	0x001c


	//----- nvinfo : EIATTR_PARAM_CBANK
	.align		4
        /*0068*/ 	.byte	0x04, 0x0a
        /*006a*/ 	.short	(.L_17699 - .L_17698)
	.align		4
.L_17698:
        /*006c*/ 	.word	index@(.nv.constant0._Z10add_kernelILx270EEvPfS0_S0_i)
        /*0070*/ 	.short	0x0380
        /*0072*/ 	.short	0x001c


	//----- nvinfo : EIATTR_SW_WAR
	.align		4
.L_17699:
        /*0074*/ 	.byte	0x04, 0x36
        /*0076*/ 	.short	(.L_17701 - .L_17700)
.L_17700:
        /*0078*/ 	.word	0x00000008
.L_17701:


//--------------------- .nv.info._Z10add_kernelILx269EEvPfS0_S0_i --------------------------
	.section	.nv.info._Z10add_kernelILx269EEvPfS0_S0_i,"",@"SHT_CUDA_INFO"
	.sectionflags	@""
	.align	4


	//----- nvinfo : EIATTR_CUDA_API_VERSION
	.align		4
        /*0000*/ 	.byte	0x04, 0x37
        /*0002*/ 	.short	(.L_17703 - .L_17702)
.L_17702:
        /*0004*/ 	.word	0x00000082


	//----- nvinfo : EIATTR_KPARAM_INFO
	.align		4
.L_17703:
        /*0008*/ 	.byte	0x04, 0x17
        /*000a*/ 	.short	(.L_17705 - .L_17704)
.L_17704:
        /*000c*/ 	.word	0x00000000
        /*0010*/ 	.short	0x0003
        /*0012*/ 	.short	0x0018
        /*0014*/ 	.byte	0x00, 0xf0, 0x11, 0x00


	//----- nvinfo : EIATTR_KPARAM_INFO
	.align		4
.L_17705:
        /*0018*/ 	.byte	0x04, 0x17
        /*001a*/ 	.short	(.L_17707 - .L_17706)
.L_17706:
        /*001c*/ 	.word	0x00000000
        /*0020*/ 	.short	0x0002
        /*0022*/ 	.short	0x0010
        /*0024*/ 	.byte	0x00, 0xf5, 0x21, 0x00


	//----- nvinfo : EIATTR_KPARAM_INFO
	.align		4
.L_17707:
        /*0028*/ 	.byte	0x04, 0x17
        /*002a*/ 	.short	(.L_17709 - .L_17708)
.L_17708:
        /*002c*/ 	.word	0x00000000
        /*0030*/ 	.short	0x0001
        /*0032*/ 	.short	0x0008
        /*0034*/ 	.byte	0x00, 0xf5, 0x21, 0x00


	//----- nvinfo : EIATTR_KPARAM_INFO
	.align		4
.L_17709:
        /*0038*/ 	.byte	0x04, 0x17
        /*003a*/ 	.short	(.L_17711 - .L_17710)
.L_17710:
        /*003c*/ 	.word	0x00000000
        /*0040*/ 	.short	0x0000
        /*0042*/ 	.short	0x0000
        /*0044*/ 	.byte	0x00, 0xf5, 0x21, 0x00


	//----- nvinfo : EIATTR_SPARSE_MMA_MASK
	.align		4
.L_17711:
        /*0048*/ 	.byte	0x03, 0x50
        /*004a*/ 	.short	0x0000


	//----- nvinfo : EIATTR_MAXREG_COUNT
	.align		4
        /*004c*/ 	.byte	0x03, 0x1b
        /*004e*/ 	.short	0x00ff


	//----- nvinfo : EIATTR_MERCURY_ISA_VERSION
	.align		4
        /*0050*/ 	.byte	0x03, 0x5f
        /*0052*/ 	.short	0x0101


	//----- nvinfo : EIATTR_VRC_CTA_INIT_COUNT
	.align		4
        /*0054*/ 	.byte	0x02, 0x4a
	.zero		1
	.zero		1


	//----- nvinfo : EIATTR_EXIT_INSTR_OFFSETS
	.align		4
        /*0058*/ 	.byte	0x04, 0x1c
        /*005a*/ 	.short	(.L_17713 - .L_17712)


	//   ....[0]....
.L_17712:
        /*005c*/ 	.word	0x00000070


	//   ....[1]....
        /*0060*/ 	.word	0x00000130


	//----- nvinfo : EIATTR_CBANK_PARAM_SIZE
	.align		4
.L_17713:
        /*0064*/ 	.byte	0x03, 0x19
        /*0066*/ 	.short	0x001c


	//----- nvinfo : EIATTR_PARAM_CBANK
	.align		4
        /*0068*/ 	.byte	0x04, 0x0a
        /*006a*/ 	.short	(.L_17715 - .L_17714)
	.align		4
.L_17714:
        /*006c*/ 	.word	index@(.nv.constant0._Z10add_kernelILx269EEvPfS0_S0_i)
        /*0070*/ 	.short	0x0380
        /*0072*/ 	.short	0x001c


	//----- nvinfo : EIATTR_SW_WAR
	.align		4
.L_17715:
        /*0074*/ 	.byte	0x04, 0x36
        /*0076*/ 	.short	(.L_17717 - .L_17716)
.L_17716:
        /*0078*/ 	.word	0x00000008
.L_17717:


//--------------------- .nv.info._Z10add_kernelILx268EEvPfS0_S0_i --------------------------
	.section	.nv.info._Z10add_kernelILx268EEvPfS0_S0_i,"",@"SHT_CUDA_INFO"
	.sectionflags	@""
	.align	4


	//----- nvinfo : EIATTR_CUDA_API_VERSION
	.align		4
        /*0000*/ 	.byte	0x04, 0x37
        /*0002*/ 	.short	(.L_17719 - .L_17718)
.L_17718:
        /*0004*/ 	.word	0x00000082


	//----- nvinfo : EIATTR_KPARAM_INFO
	.align		4
.L_17719:
        /*0008*/ 	.byte	0x04, 0x17
        /*000a*/ 	.short	(.L_17721 - .L_17720)
.L_17720:
        /*000c*/ 	.word	0x00000000
        /*0010*/ 	.short	0x0003
        /*0012*/ 	.short	0x0018
        /*0014*/ 	.byte	0x00, 0xf0, 0x11, 0x00


	//----- nvinfo : EIATTR_KPARAM_INFO
	.align		4
.L_17721:
        /*0018*/ 	.byte	0x04, 0x17
        /*001a*/ 	.short	(.L_17723 - .L_17722)
.L_17722:
        /*001c*/ 	.word	0x00000000
        /*0020*/ 	.short	0x0002
        /*0022*/ 	.short	0x0010
        /*0024*/ 	.byte	0x00, 0xf5, 0x21, 0x00


	//----- nvinfo : EIATTR_KPARAM_INFO
	.align		4
.L_17723:
        /*0028*/ 	.byte	0x04, 0x17
        /*002a*/ 	.short	(.L_17725 - .L_17724)
.L_17724:
        /*002c*/ 	.word	0x00000000
        /*0030*/ 	.short	0x0001
        /*0032*/ 	.short	0x0008
        /*0034*/ 	.byte	0x00, 0xf5, 0x21, 0x00


	//----- nvinfo : EIATTR_KPARAM_INFO
	.align		4
.L_17725:
        /*0038*/ 	.byte	0x04, 0x17
        /*003a*/ 	.short	(.L_17727 - .L_17726)
.L_17726:
        /*003c*/ 	.word	0x00000000
        /*0040*/ 	.short	0x0000
        /*0042*/ 	.short	0x0000
        /*0044*/ 	.byte	0x00, 0xf5, 0x21, 0x00


	//----- nvinfo : EIATTR_SPARSE_MMA_MASK
	.align		4
.L_17727:
        /*0048*/ 	.byte	0x03, 0x50
        /*004a*/ 	.short	0x0000


	//----- nvinfo : EIATTR_MAXREG_COUNT
	.align		4
        /*004c*/ 	.byte	0x03, 0x1b
        /*004e*/ 	.short	0x00ff


	//----- nvinfo : EIATTR_MERCURY_ISA_VERSION
	.align		4
        /*0050*/ 	.byte	0x03, 0x5f
        /*0052*/ 	.short	0x0101


	//----- nvinfo : EIATTR_VRC_CTA_INIT_COUNT
	.align		4
        /*0054*/ 	.byte	0x02, 0x4a
	.zero		1
	.zero		1


	//----- nvinfo : EIATTR_EXIT_INSTR_OFFSETS
	.align		4
        /*0058*/ 	.byte	0x04, 0x1c
        /*005a*/ 	.short	(.L_17729 - .L_17728)


	//   ....[0]....
.L_17728:
        /*005c*/ 	.word	0x00000070


	//   ....[1]....
        /*0060*/ 	.word	0x00000130


	//----- nvinfo : EIATTR_CBANK_PARAM_SIZE
	.align		4
.L_17729:
        /*0064*/ 	.byte	0x03, 0x19
        /*0066*/ 	.short	0x001c


	//----- nvinfo : EIATTR_PARAM_CBANK
	.align		4
        /*0068*/ 	.byte	0x04, 0x0a
        /*006a*/ 	.short	(.L_17731 - .L_17730)
	.align		4
.L_17730:
        /*006c*/ 	.word	index@(.nv.constant0._Z10add_kernelILx268EEvPfS0_S0_i)
        /*0070*/ 	.short	0x0380
        /*0072*/ 	.short	0x001c


	//----- nvinfo : EIATTR_SW_WAR
	.align		4
.L_17731:
        /*0074*/ 	.byte	0x04, 0x36
        /*0076*/ 	.short	(.L_17733 - .L_17732)
.L_17732:
        /*0078*/ 	.word	0x00000008
.L_17733:


//--------------------- .nv.info._Z10add_kernelILx267EEvPfS0_S0_i --------------------------
	.section	.nv.info._Z10add_kernelILx267EEvPfS0_S0_i,"",@"SHT_CUDA_INFO"
	.sectionflags	@""
	.align	4


	//----- nvinfo : EIATTR_CUDA_API_VERSION
	.align		4
        /*0000*/ 	.byte	0x04, 0x37
        /*0002*/ 	.short	(.L_17735 - .L_17734)
.L_17734:
        /*0004*/ 	.word	0x00000082


	//----- nvinfo : EIATTR_KPARAM_INFO
	.align		4
.L_17735:
        /*0008*/ 	.byte	0x04, 0x17
        /*000a*/ 	.short	(.L_17737 - .L_17736)
.L_17736:
        /*000c*/ 	.word	0x00000000
        /*0010*/ 	.short	0x0003
        /*0012*/ 	.short	0x0018
        /*0014*/ 	.byte	0x00, 0xf0, 0x11, 0x00


	//----- nvinfo : EIATTR_KPARAM_INFO
	.align		4
.L_17737:
        /*0018*/ 	.byte	0x04, 0x17
        /*001a*/ 	.short	(.L_17739 - .L_17738)
.L_17738:
        /*001c*/ 	.word	0x00000000
        /*0020*/ 	.short	0x0002
        /*0022*/ 	.short	0x0010
        /*0024*/ 	.byte	0x00, 0xf5, 0x21, 0x00


	//----- nvinfo : EIATTR_KPARAM_INFO
	.align		4
.L_17739:
        /*0028*/ 	.byte	0x04, 0x17
        /*002a*/ 	.short	(.L_17741 - .L_17740)
.L_17740:
        /*002c*/ 	.word	0x00000000
        /*0030*/ 	.short	0x0001
        /*0032*/ 	.short	0x0008
        /*0034*/ 	.byte	0x00, 0xf5, 0x21, 0x00


	//----- nvinfo : EIATTR_KPARAM_INFO
	.align		4
.L_17741:
        /*0038*/ 	.byte	0x04, 0x17
        /*003a*/ 	.short	(.L_17743 - .L_17742)
.L_17742:
        /*003c*/ 	.word	0x00000000
        /*0040*/ 	.short	0x0000
        /*0042*/ 	.short	0x0000
        /*0044*/ 	.byte	0x00, 0xf5, 0x21, 0x00


	//----- nvinfo : EIATTR_SPARSE_MMA_MASK
	.align		4
.L_17743:
        /*0048*/ 	.byte	0x03, 0x50
        /*004a*/ 	.short	0x0000


	//----- nvinfo : EIATTR_MAXREG_COUNT
	.align		4
        /*004c*/ 	.byte	0x03, 0x1b
        /*004e*/ 	.short	0x00ff


	//----- nvinfo : EIATTR_MERCURY_ISA_VERSION
	.align		4
        /*0050*/ 	.byte	0x03, 0x5f
        /*0052*/ 	.short	0x0101


	//----- nvinfo : EIATTR_VRC_CTA_INIT_COUNT
	.align		4
        /*0054*/ 	.byte	0x02, 0x4a
	.zero		1
	.zero		1


	//----- nvinfo : EIATTR_EXIT_INSTR_OFFSETS
	.align		4
        /*0058*/ 	.byte	0x04, 0x1c
        /*005a*/ 	.short	(.L_17745 - .L_17744)


	//   ....[0]....
.L_17744:
        /*005c*/ 	.word	0x00000070


	//   ....[1]....
        /*0060*/ 	.word	0x00000130


	//----- nvinfo : EIATTR_CBANK_PARAM_SIZE
	.align		4
.L_17745:
        /*0064*/ 	.byte	0x03, 0x19
        /*0066*/ 	.short	0x001c


	//----- nvinfo : EIATTR_PARAM_CBANK
	.align		4
        /*0068*/ 	.byte	0x04, 0x0a
        /*006a*/ 	.short	(.L_17747 - .L_17746)
	.align		4
.L_17746:
        /*006c*/ 	.word	index@(.nv.constant0._Z10add_kernelILx267EEvPfS0_S0_i)
        /*0070*/ 	.short	0x0380
        /*0072*/ 	.short	0x001c


	//----- nvinfo : EIATTR_SW_WAR
	.align		4
.L_17747:
        /*0074*/ 	.byte	0x04, 0x36
        /*0076*/ 	.short	(.L_17749 - .L_17748)
.L_17748:
        /*0078*/ 	.word	0x00000008
.L_17749:


//--------------------- .nv.info._Z10add_kernelILx266EEvPfS0_S0_i --------------------------
	.section	.nv.info._Z10add_kernelILx266EEvPfS0_S0_i,"",@"SHT_CUDA_INFO"
	.sectionflags	@""
	.align	4


	//----- nvinfo : EIATTR_CUDA_API_VERSION
	.align		4
        /*0000*/ 	.byte	0x04, 0x37
        /*0002*/ 	.short	(.L_17751 - .L_17750)
.L_17750:
        /*0004*/ 	.word	0x00000082


	//----- nvinfo : EIATTR_KPARAM_INFO
	.align		4
.L_17751:
        /*0008*/ 	.byte	0x04, 0x17
        /*000a*/ 	.short	(.L_17753 - .L_17752)
.L_17752:
        /*000c*/ 	.word	0x00000000
        /*0010*/ 	.short	0x0003
        /*0012*/ 	.short	0x0018
        /*0014*/ 	.byte	0x00, 0xf0, 0x11, 0x00


	//----- nvinfo : EIATTR_KPARAM_INFO
	.align		4
.L_17753:
        /*0018*/ 	.byte	0x04, 0x17
        /*001a*/ 	.short	(.L_17755 - .L_17754)
.L_17754:
        /*001c*/ 	.word	0x00000000
        /*0020*/ 	.short	0x0002
        /*0022*/ 	.short	0x0010
        /*0024*/ 	.byte	0x00, 0xf5, 0x21, 0x00


	//----- nvinfo : EIATTR_KPARAM_INFO
	.align		4
.L_17755:
        /*0028*/ 	.byte	0x04, 0x17
        /*002a*/ 	.short	(.L_17757 - .L_17756)
.L_17756:
        /*002c*/ 	.word	0x00000000
        /*0030*/ 	.short	0x0001
        /*0032*/ 	.short	0x0008
        /*0034*/ 	.byte	0x00, 0xf5, 0x21, 0x00


	//----- nvinfo : EIATTR_KPARAM_INFO
	.align		4
.L_17757:
        /*0038*/ 	.byte	0x04, 0x17
        /*003a*/ 	.short	(.L_17759 - .L_17758)
.L_17758:
        /*003c*/ 	.word	0x00000000
        /*0040*/ 	.short	0x0000
        /*0042*/ 	.short	0x0000
        /*0044*/ 	.byte	0x00, 0xf5, 0x21, 0x00


	//----- nvinfo : EIATTR_SPARSE_MMA_MASK
	.align		4
.L_17759:
        /*0048*/ 	.byte	0x03, 0x50
        /*004a*/ 	.short	0x0000


	//----- nvinfo : EIATTR_MAXREG_COUNT
	.align		4
        /*004c*/ 	.byte	0x03, 0x1b
        /*004e*/ 	.short	0x00ff


	//----- nvinfo : EIATTR_MERCURY_ISA_VERSION
	.align		4
        /*0050*/ 	.byte	0x03, 0x5f
        /*0052*/ 	.short	0x0101


	//----- nvinfo : EIATTR_VRC_CTA_INIT_COUNT
	.align		4
        /*0054*/ 	.byte	0x02, 0x4a
	.zero		1
	.zero		1


	//----- nvinfo : EIATTR_EXIT_INSTR_OFFSETS
	.align		4
        /*0058*/ 	.byte	0x04, 0x1c
        /*005a*/ 	.short	(.L_17761 - .L_17760)


	//   ....[0]....
.L_17760:
        /*005c*/ 	.word	0x00000070


	//   ....[1]....
        /*0060*/ 	.word	0x00000130


	//----- nvinfo : EIATTR_CBANK_PARAM_SIZE
	.align		4
.L_17761:
        /*0064*/ 	.byte	0x03, 0x19
        /*0066*/ 	.short	0x001c


	//----- nvinfo : EIATTR_PARAM_CBANK
	.align		4
        /*0068*/ 	.byte	0x04, 0x0a
        /*006a*/ 	.short	(.L_17763 - .L_17762)
	.align		4
.L_17762:
        /*006c*/ 	.word	index@(.nv.constant0._Z10add_kernelILx266EEvPfS0_S0_i)
        /*0070*/ 	.short	0x0380
        /*0072*/ 	.short	0x001c


	//----- nvinfo : EIATTR_SW_WAR
	.align		4
.L_17763:
        /*0074*/ 	.byte	0x04, 0x36
        /*0076*/ 	.short	(.L_17765 - .L_17764)
.L_17764:
        /*0078*/ 	.word	0x00000008
.L_17765:


//--------------------- .nv.info._Z10add_kernelILx265EEvPfS0_S0_i --------------------------
	.section	.nv.info._Z10add_kernelILx265EEvPfS0_S0_i,"",@"SHT_CUDA_INFO"
	.sectionflags	@""
	.align	4


	//----- nvinfo : EIATTR_CUDA_API_VERSION
	.align		4
        /*0000*/ 	.byte	0x04, 0x37
        /*0002*/ 	.short	(.L_17767 - .L_17766)
.L_17766:
        /*0004*/ 	.word	0x00000082


	//----- nvinfo : EIATTR_KPARAM_INFO
	.align		4
.L_17767:
        /*0008*/ 	.byte	0x04, 0x17
        /*000a*/ 	.short	(.L_17769 - .L_17768)
.L_17768:
        /*000c*/ 	.word	0x00000000
        /*0010*/ 	.short	0x0003
        /*0012*/ 	.short	0x0018
        /*0014*/ 	.byte	0x00, 0xf0, 0x11, 0x00


	//----- nvinfo : EIATTR_KPARAM_INFO
	.align		4
.L_17769:
        /*0018*/ 	.byte	0x04, 0x17
        /*001a*/ 	.short	(.L_17771 - .L_17770)
.L_17770:
        /*001c*/ 	.word	0x00000000
        /*0020*/ 	.short	0x0002
        /*0022*/ 	.short	0x0010
        /*0024*/ 	.byte	0x00, 0xf5, 0x21, 0x00


	//----- nvinfo : EIATTR_KPARAM_INFO
	.align		4
.L_17771:
        /*0028*/ 	.byte	0x04, 0x17
        /*002a*/ 	.short	(.L_17773 - .L_17772)
.L_17772:
        /*002c*/ 	.word	0x00000000
        /*0030*/ 	.short	0x0001
        /*0032*/ 	.short	0x0008
        /*0034*/ 	.byte	0x00, 0xf5, 0x21, 0x00


	//----- nvinfo : EIATTR_KPARAM_INFO
	.align		4
.L_17773:
        /*0038*/ 	.byte	0x04, 0x17
        /*003a*/ 	.short	(.L_17775 - .L_17774)
.L_17774:
        /*003c*/ 	.word	0x00000000
        /*0040*/ 	.short	0x0000
        /*0042*/ 	.short	0x0000
        /*0044*/ 	.byte	0x00, 0xf5, 0x21, 0x00


	//----- nvinfo : EIATTR_SPARSE_MMA_MASK
	.align		4
.L_17775:
        /*0048*/ 	.byte	0x03, 0x50
        /*004a*/ 	.short	0x0000


	//----- nvinfo : EIATTR_MAXREG_COUNT
	.align		4
        /*004c*/ 	.byte	0x03, 0x1b
        /*004e*/ 	.short	0x00ff


	//----- nvinfo : EIATTR_MERCURY_ISA_VERSION
	.align		4
        /*0050*/ 	.byte	0x03, 0x5f
        /*0052*/ 	.short	0x0101


	//----- nvinfo : EIATTR_VRC_CTA_INIT_COUNT
	.align		4
        /*0054*/ 	.byte	0x02, 0x4a
	.zero		1
	.zero		1


	//----- nvinfo : EIATTR_EXIT_INSTR_OFFSETS
	.align		4
        /*0058*/ 	.byte	0x04, 0x1c
        /*005a*/ 	.short	(.L_17777 - .L_17776)


	//   ....[0]....
.L_17776:
        /*005c*/ 	.word	0x00000070


	//   ....[1]....
        /*0060*/ 	.word	0x00000130


	//----- nvinfo : EIATTR_CBANK_PARAM_SIZE
	.align		4
.L_17777:
        /*0064*/ 	.byte	0x03, 0x19
        /*0066*/ 	.short	0x001c


	//----- nvinfo : EIATTR_PARAM_CBANK
	.align		4
        /*0068*/ 	.byte	0x04, 0x0a
        /*006a*/ 	.short	(.L_17779 - .L_17778)
	.align		4
.L_17778:
        /*006c*/ 	.word	index@(.nv.constant0._Z10add_kernelILx265EEvPfS0_S0_i)
        /*0070*/ 	.short	0x0380
        /*0072*/ 	.short	0x001c


	//----- nvinfo : EIATTR_SW_WAR
	.align		4
.L_17779:
        /*0074*/ 	.byte	0x04, 0x36
        /*0076*/ 	.short	(.L_17781 - .L_17780)
.L_17780:
        /*0078*/ 	.word	0x00000008
.L_17781:


//--------------------- .nv.info._Z10add_kernelILx264EEvPfS0_S0_i --------------------------
	.section	.nv.info._Z10add_kernelILx264EEvPfS0_S0_i,"",@"SHT_CUDA_INFO"
	.sectionflags	@""
	.align	4


	//----- nvinfo : EIATTR_CUDA_API_VERSION
	.align		4
        /*0000*/ 	.byte	0x04, 0x37
        /*0002*/ 	.short	(.L_17783 - .L_17782)
.L_17782:
        /*0004*/ 	.word	0x00000082


	//----- nvinfo : EIATTR_KPARAM_INFO
	.align		4
.L_17783:
        /*0008*/ 	.byte	0x04, 0x17
        /*000a*/ 	.short	(.L_17785 - .L_17784)
.L_17784:
        /*000c*/ 	.word	0x00000000
        /*0010*/ 	.short	0x0003
        /*0012*/ 	.short	0x0018
        /*0014*/ 	.byte	0x00, 0xf0, 0x11, 0x00


	//----- nvinfo : EIATTR_KPARAM_INFO
	.align		4
.L_17785:
        /*0018*/ 	.byte	0x04, 0x17
        /*001a*/ 	.short	(.L_17787 - .L_17786)
.L_17786:
        /*001c*/ 	.word	0x00000000
        /*0020*/ 	.short	0x0002
        /*0022*/ 	.short	0x0010
        /*0024*/ 	.byte	0x00, 0xf5, 0x21, 0x00


	//----- nvinfo : EIATTR_KPARAM_INFO
	.align		4
.L_17787:
        /*0028*/ 	.byte	0x04, 0x17
        /*002a*/ 	.short	(.L_17789 - .L_17788)
.L_17788:
        /*002c*/ 	.word	0x00000000
        /*0030*/ 	.short	0x0001
        /*0032*/ 	.short	0x0008
        /*0034*/ 	.byte	0x00, 0xf5, 0x21, 0x00


	//----- nvinfo : EIATTR_KPARAM_INFO
	.align		4
.L_17789:
        /*0038*/ 	.byte	0x04, 0x17
        /*003a*/ 	.short	(.L_17791 - .L_17790)
.L_17790:
        /*003c*/ 	.word	0x00000000
        /*0040*/ 	.short	0x0000
        /*0042*/ 	.short	0x0000
        /*0044*/ 	.byte	0x00, 0xf5, 0x21, 0x00


	//----- nvinfo : EIATTR_SPARSE_MMA_MASK
	.align		4
.L_17791:
        /*0048*/ 	.byte	0x03, 0x50
        /*004a*/ 	.short	0x0000


	//----- nvinfo : EIATTR_MAXREG_COUNT
	.align		4
        /*004c*/ 	.byte	0x03, 0x1b
        /*004e*/ 	.short	0x00ff


	//----- nvinfo : EIATTR_MERCURY_ISA_VERSION
	.align		4
        /*0050*/ 	.byte	0x03, 0x5f
        /*0052*/ 	.short	0x0101


	//----- nvinfo : EIATTR_VRC_CTA_INIT_COUNT
	.align		4
        /*0054*/ 	.byte	0x02, 0x4a
	.zero		1
	.zero		1


	//----- nvinfo : EIATTR_EXIT_INSTR_OFFSETS
	.align		4
        /*0058*/ 	.byte	0x04, 0x1c
        /*005a*/ 	.short	(.L_17793 - .L_17792)


	//   ....[0]....
.L_17792:
        /*005c*/ 	.word	0x00000070


	//   ....[1]....
        /*0060*/ 	.word	0x00000130


	//----- nvinfo : EIATTR_CBANK_PARAM_SIZE
	.align		4
.L_17793:
        /*0064*/ 	.byte	0x03, 0x19
        /*0066*/ 	.short	0x001c


	//----- nvinfo : EIATTR_PARAM_CBANK
	.align		4
        /*0068*/ 	.byte	0x04, 0x0a
        /*006a*/ 	.short	(.L_17795 - .L_17794)
	.align		4
.L_17794:
        /*006c*/ 	.word	index@(.nv.constant0._Z10add_kernelILx264EEvPfS0_S0_i)
        /*0070*/ 	.short	0x0380
        /*0072*/ 	.short	0x001c


	//----- nvinfo : EIATTR_SW_WAR
	.align		4
.L_17795:
        /*0074*/ 	.byte	0x04, 0x36
        /*0076*/ 	.short	(.L_17797 - .L_17796)
.L_17796:
        /*0078*/ 	.word	0x00000008
.L_17797:


//--------------------- .nv.info._Z10add_kernelILx263EEvPfS0_S0_i --------------------------
	.section	.nv.info._Z10add_kernelILx263EEvPfS0_S0_i,"",@"SHT_CUDA_INFO"
	.sectionflags	@""
	.align	4


	//----- nvinfo : EIATTR_CUDA_API_VERSION
	.align		4
        /*0000*/ 	.byte	0x04, 0x37
        /*0002*/ 	.short	(.L_17799 - .L_17798)
.L_17798:
        /*0004*/ 	.word	0x00000082


	//----- nvinfo : EIATTR_KPARAM_INFO
	.align		4
.L_17799:
        /*0008*/ 	.byte	0x04, 0x17
        /*000a*/ 	.short	(.L_17801 - .L_17800)
.L_17800:
        /*000c*/ 	.word	0x00000000
        /*0010*/ 	.short	0x0003
        /*0012*/ 	.short	0x0018
        /*0014*/ 	.byte	0x00, 0xf0, 0x11, 0x00


	//----- nvinfo : EIATTR_KPARAM_INFO
	.align		4
.L_17801:
        /*0018*/ 	.byte	0x04, 0x17
        /*001a*/ 	.short	(.L_17803 - .L_17802)
.L_17802:
        /*001c*/ 	.word	0x00000000
        /*0020*/ 	.short	0x0002
        /*0022*/ 	.short	0x0010
        /*0024*/ 	.byte	0x00, 0xf5, 0x21, 0x00


	//----- nvinfo : EIATTR_KPARAM_INFO
	.align		4
.L_17803:
        /*0028*/ 	.byte	0x04, 0x17
        /*002a*/ 	.short	(.L_17805 - .L_17804)
.L_17804:
        /*002c*/ 	.word	0x00000000
        /*0030*/ 	.short	0x0001
        /*0032*/ 	.short	0x0008
        /*0034*/ 	.byte	0x00, 0xf5, 0x21, 0x00


	//----- nvinfo : EIATTR_KPARAM_INFO
	.align		4
.L_17805:
        /*0038*/ 	.byte	0x04, 0x17
        /*003a*/ 	.short	(.L_17807 - .L_17806)
.L_17806:
        /*003c*/ 	.word	0x00000000
        /*0040*/ 	.short	0x0000
        /*0042*/ 	.short	0x0000
        /*0044*/ 	.byte	0x00, 0xf5, 0x21, 0x00


	//----- nvinfo : EIATTR_SPARSE_MMA_MASK
	.align		4
.L_17807:
        /*0048*/ 	.byte	0x03, 0x50
        /*004a*/ 	.short	0x0000


	//----- nvinfo : EIATTR_MAXREG_COUNT
	.align		4
        /*004c*/ 	.byte	0x03, 0x1b
        /*004e*/ 	.short	0x00ff


	//----- nvinfo : EIATTR_MERCURY_ISA_VERSION
	.align		4
        /*0050*/ 	.byte	0x03, 0x5f
        /*0052*/ 	.short	0x0101


	//----- nvinfo : EIATTR_VRC_CTA_INIT_COUNT
	.align		4
        /*0054*/ 	.byte	0x02, 0x4a
	.zero		1
	.zero		1


	//----- nvinfo : EIATTR_EXIT_INSTR_OFFSETS
	.align		4
        /*0058*/ 	.byte	0x04, 0x1c
        /*005a*/ 	.short	(.L_17809 - .L_17808)


	//   ....[0]....
.L_17808:
        /*005c*/ 	.word	0x00000070


	//   ....[1]....
        /*0060*/ 	.word	0x00000130


	//----- nvinfo : EIATTR_CBANK_PARAM_SIZE
	.align		4
.L_17809:
        /*0064*/ 	.byte	0x03, 0x19
        /*0066*/ 	.short	0x001c


	//----- nvinfo : EIATTR_PARAM_CBANK
	.align		4
        /*0068*/ 	.byte	0x04, 0x0a
        /*006a*/ 	.short	(.L_17811 - .L_17810)
	.align		4
.L_17810:
        /*006c*/ 	.word	index@(.nv.constant0._Z10add_kernelILx263EEvPfS0_S0_i)
        /*0070*/ 	.short	0x0380
        /*0072*/ 	.short	0x001c


	//----- nvinfo : EIATTR_SW_WAR
	.align		4
.L_17811:
        /*0074*/ 	.byte	0x04, 0x36
        /*0076*/ 	.short	(.L_17813 - .L_17812)
.L_17812:
        /*0078*/ 	.word	0x00000008
.L_17813:


//--------------------- .nv.info._Z10add_kernelILx262EEvPfS0_S0_i --------------------------
	.section	.nv.info._Z10add_kernelILx262EEvPfS0_S0_i,"",@"SHT_CUDA_INFO"
	.sectionflags	@""
	.align	4


	//----- nvinfo : EIATTR_CUDA_API_VERSION
	.align		4
        /*0000*/ 	.byte	0x04, 0x37
        /*0002*/ 	.short	(.L_17815 - .L_17814)
.L_17814:
        /*0004*/ 	.word	0x00000082


	//----- nvinfo : EIATTR_KPARAM_INFO
	.align		4
.L_17815:
        /*0008*/ 	.byte	0x04, 0x17
        /*000a*/ 	.short	(.L_17817 - .L_17816)
.L_17816:
        /*000c*/ 	.word	0x00000000
        /*0010*/ 	.short	0x0003
        /*0012*/ 	.short	0x0018
        /*0014*/ 	.byte	0x00, 0xf0, 0x11, 0x00


	//----- nvinfo : EIATTR_KPARAM_INFO
	.align		4
.L_17817:
        /*0018*/ 	.byte	0x04, 0x17
        /*001a*/ 	.short	(.L_17819 - .L_17818)
.L_17818:
        /*001c*/ 	.word	0x00000000
        /*0020*/ 	.short	0x0002
        /*0022*/ 	.short	0x0010
        /*0024*/ 	.byte	0x00, 0xf5, 0x21, 0x00


	//----- nvinfo : EIATTR_KPARAM_INFO
	.align		4
.L_17819:
        /*0028*/ 	.byte	0x04, 0x17
        /*002a*/ 	.short	(.L_17821 - .L_17820)
.L_17820:
        /*002c*/ 	.word	0x00000000
        /*0030*/ 	.short	0x0001
        /*0032*/ 	.short	0x0008
        /*0034*/ 	.byte	0x00, 0xf5, 0x21, 0x00


	//----- nvinfo : EIATTR_KPARAM_INFO
	.align		4
.L_17821:
        /*0038*/ 	.byte	0x04, 0x17
        /*003a*/ 	.short	(.L_17823 - .L_17822)
.L_17822:
        /*003c*/ 	.word	0x00000000
        /*0040*/ 	.short	0x0000
        /*0042*/ 	.short	0x0000
        /*0044*/ 	.byte	0x00, 0xf5, 0x21, 0x00


	//----- nvinfo : EIATTR_SPARSE_MMA_MASK
	.align		4
.L_17823:
        /*0048*/ 	.byte	0x03, 0x50
        /*004a*/ 	.short	0x0000


	//----- nvinfo : EIATTR_MAXREG_COUNT
	.align		4
        /*004c*/ 	.byte	0x03, 0x1b
        /*004e*/ 	.short	0x00ff


	//----- nvinfo : EIATTR_MERCURY_ISA_VERSION
	.align		4
        /*0050*/ 	.byte	0x03, 0x5f
        /*0052*/ 	.short	0x0101


	//----- nvinfo : EIATTR_VRC_CTA_INIT_COUNT
	.align		4
        /*0054*/ 	.byte	0x02, 0x4a
	.zero		1
	.zero		1


	//----- nvinfo : EIATTR_EXIT_INSTR_OFFSETS
	.align		4
        /*0058*/ 	.byte	0x04, 0x1c
        /*005a*/ 	.short	(.L_17825 - .L_17824)


	//   ....[0]....
.L_17824:
        /*005c*/ 	.word	0x00000070


	//   ....[1]....
        /*0060*/ 	.word	0x00000130


	//----- nvinfo : EIATTR_CBANK_PARAM_SIZE
	.align		4
.L_17825:
        /*0064*/ 	.byte	0x03, 0x19
        /*0066*/ 	.short	0x001c


	//----- nvinfo : EIATTR_PARAM_CBANK
	.align		4
        /*0068*/ 	.byte	0x04, 0x0a
        /*006a*/ 	.short	(.L_17827 - .L_17826)
	.align		4
.L_17826:
        /*006c*/ 	.word	index@(.nv.constant0._Z10add_kernelILx262EEvPfS0_S0_i)
        /*0070*/ 	.short	0x0380
        /*0072*/ 	.short	0x001c


	//----- nvinfo : EIATTR_SW_WAR
	.align		4
.L_17827:
        /*0074*/ 	.byte	0x04, 0x36
        /*0076*/ 	.short	(.L_17829 - .L_17828)
.L_17828:
        /*0078*/ 	.word	0x00000008
.L_17829:


//--------------------- .nv.info._Z10add_kernelILx261EEvPfS0_S0_i --------------------------
	.section	.nv.info._Z10add_kernelILx261EEvPfS0_S0_i,"",@"SHT_CUDA_INFO"
	.sectionflags	@""
	.align	4


	//----- nvinfo : EIATTR_CUDA_API_VERSION
	.align		4
        /*0000*/ 	.byte	0x04, 0x37
        /*0002*/ 	.short	(.L_17831 - .L_17830)
.L_17830:
        /*0004*/ 	.word	0x00000082


	//----- nvinfo : EIATTR_KPARAM_INFO
	.align		4
.L_17831:
        /*0008*/ 	.byte	0x04, 0x17
        /*000a*/ 	.short	(.L_17833 - .L_17832)
.L_17832:
        /*000c*/ 	.word	0x00000000
        /*0010*/ 	.short	0x0003
        /*0012*/ 	.short	0x0018
        /*0014*/ 	.byte	0x00, 0xf0, 0x11, 0x00


	//----- nvinfo : EIATTR_KPARAM_INFO
	.align		4
.L_17833:
        /*0018*/ 	.byte	0x04, 0x17
        /*001a*/ 	.short	(.L_17835 - .L_17834)
.L_17834:
        /*001c*/ 	.word	0x00000000
        /*0020*/ 	.short	0x0002
        /*0022*/ 	.short	0x0010
        /*0024*/ 	.byte	0x00, 0xf5, 0x21, 0x00


	//----- nvinfo : EIATTR_KPARAM_INFO
	.align		4
.L_17835:
        /*0028*/ 	.byte	0x04, 0x17
        /*002a*/ 	.short	(.L_17837 - .L_17836)
.L_17836:
        /*002c*/ 	.word	0x00000000
        /*0030*/ 	.short	0x0001
        /*0032*/ 	.short	0x0008
        /*0034*/ 	.byte	0x00, 0xf5, 0x21, 0x00


	//----- nvinfo : EIATTR_KPARAM_INFO
	.align		4
.L_17837:
        /*0038*/ 	.byte	0x04, 0x17
        /*003a*/ 	.short	(.L_17839 - .L_17838)
.L_17838:
        /*003c*/ 	.word	0x00000000
        /*0040*/ 	.short	0x0000
        /*0042*/ 	.short	0x0000
        /*0044*/ 	.byte	0x00, 0xf5, 0x21, 0x00


	//----- nvinfo : EIATTR_SPARSE_MMA_MASK
	.align		4
.L_17839:
        /*0048*/ 	.byte	0x03, 0x50
        /*004a*/ 	.short	0x0000


	//----- nvinfo : EIATTR_MAXREG_COUNT
	.align		4
        /*004c*/ 	.byte	0x03, 0x1b
        /*004e*/ 	.short	0x00ff


	//----- nvinfo : EIATTR_MERCURY_ISA_VERSION
	.align		4
        /*0050*/ 	.byte	0x03, 0x5f
        /*0052*/ 	.short	0x0101


	//----- nvinfo : EIATTR_VRC_CTA_INIT_COUNT
	.align		4
        /*0054*/ 	.byte	0x02, 0x4a
	.zero		1
	.zero		1


	//----- nvinfo : EIATTR_EXIT_INSTR_OFFSETS
	.align		4
        /*0058*/ 	.byte	0x04, 0x1c
        /*005a*/ 	.short	(.L_17841 - .L_17840)


	//   ....[0]....
.L_17840:
        /*005c*/ 	.word	0x00000070


	//   ....[1]....
        /*0060*/ 	.word	0x00000130


	//----- nvinfo : EIATTR_CBANK_PARAM_SIZE
	.align		4
.L_17841:
        /*0064*/ 	.byte	0x03, 0x19
        /*0066*/ 	.short	0x001c


	//----- nvinfo : EIATTR_PARAM_CBANK
	.align		4
        /*0068*/ 	.byte	0x04, 0x0a
        /*006a*/ 	.short	(.L_17843 - .L_17842)
	.align		4
.L_17842:
        /*006c*/ 	.word	index@(.nv.constant0._Z10add_kernelILx261EEvPfS0_S0_i)
        /*0070*/ 	.short	0x0380
        /*0072*/ 	.short	0x001c


	//----- nvinfo : EIATTR_SW_WAR
	.align		4
.L_17843:
        /*0074*/ 	.byte	0x04, 0x36
        /*0076*/ 	.short	(.L_17845 - .L_17844)
.L_17844:
        /*0078*/ 	.word	0x00000008
.L_17845:


//--------------------- .nv.info._Z10add_kernelILx260EEvPfS0_S0_i --------------------------
	.section	.nv.info._Z10add_kernelILx260EEvPfS0_S0_i,"",@"SHT_CUDA_INFO"
	.sectionflags	@""
	.align	4


	//----- nvinfo : EIATTR_CUDA_API_VERSION
	.align		4
        /*0000*/ 	.byte	0x04, 0x37
        /*0002*/ 	.short	(.L_17847 - .L_17846)
.L_17846:
        /*0004*/ 	.word	0x00000082


	//----- nvinfo : EIATTR_KPARAM_INFO
	.align		4
.L_17847:
        /*0008*/ 	.byte	0x04, 0x17
        /*000a*/ 	.short	(.L_17849 - .L_17848)
.L_17848:
        /*000c*/ 	.word	0x00000000
        /*0010*/ 	.short	0x0003
        /*0012*/ 	.short	0x0018
        /*0014*/ 	.byte	0x00, 0xf0, 0x11, 0x00


	//----- nvinfo : EIATTR_KPARAM_INFO
	.align		4
.L_17849:
        /*0018*/ 	.byte	0x04, 0x17
        /*001a*/ 	.short	(.L_17851 - .L_17850)
.L_17850:
        /*001c*/ 	.word	0x00000000
        /*0020*/ 	.short	0x0002
        /*0022*/ 	.short	0x0010
        /*0024*/ 	.byte	0x00, 0xf5, 0x21, 0x00


	//----- nvinfo : EIATTR_KPARAM_INFO
	.align		4
.L_17851:
        /*0028*/ 	.byte	0x04, 0x17
        /*002a*/ 	.short	(.L_17853 - .L_17852)
.L_17852:
        /*002c*/ 	.word	0x00000000
        /*0030*/ 	.short	0x0001
        /*0032*/ 	.short	0x0008
        /*0034*/ 	.byte	0x00, 0xf5, 0x21, 0x00


	//----- nvinfo : EIATTR_KPARAM_INFO
	.align		4
.L_17853:
        /*0038*/ 	.byte	0x04, 0x17
        /*003a*/ 	.short	(.L_17855 - .L_17854)
.L_17854:
        /*003c*/ 	.word	0x00000000
        /*0040*/ 	.short	0x0000
        /*0042*/ 	.short	0x0000
        /*0044*/ 	.byte	0x00, 0xf5, 0x21, 0x00


	//----- nvinfo : EIATTR_SPARSE_MMA_MASK
	.align		4
.L_17855:
        /*0048*/ 	.byte	0x03, 0x50
        /*004a*/ 	.short	0x0000


	//----- nvinfo : EIATTR_MAXREG_COUNT
	.align		4
        /*004c*/ 	.byte	0x03, 0x1b
        /*004e*/ 	.short	0x00ff


	//----- nvinfo : EIATTR_MERCURY_ISA_VERSION
	.align		4
        /*0050*/ 	.byte	0x03, 0x5f
        /*0052*/ 	.short	0x0101


	//----- nvinfo : EIATTR_VRC_CTA_INIT_COUNT
	.align		4
        /*0054*/ 	.byte	0x02, 0x4a
	.zero		1
	.zero		1


	//----- nvinfo : EIATTR_EXIT_INSTR_OFFSETS
	.align		4
        /*0058*/ 	.byte	0x04, 0x1c
        /*005a*/ 	.short	(.L_17857 - .L_17856)


	//   ....[0]....
.L_17856:
        /*005c*/ 	.word	0x00000070


	//   ....[1]....
        /*0060*/ 	.word	0x00000130


	//----- nvinfo : EIATTR_CBANK_PARAM_SIZE
	.align		4
.L_17857:
        /*0064*/ 	.byte	0x03, 0x19
        /*0066*/ 	.short	0x001c


	//----- nvinfo : EIATTR_PARAM_CBANK
	.align		4
        /*0068*/ 	.byte	0x04, 0x0a
        /*006a*/ 	.short	(.L_17859 - .L_17858)
	.align		4
.L_17858:
        /*006c*/ 	.word	index@(.nv.constant0._Z10add_kernelILx260EEvPfS0_S0_i)
        /*0070*/ 	.short	0x0380
        /*0072*/ 	.short	0x001c


	//----- nvinfo : EIATTR_SW_WAR
	.align		4
.L_17859:
        /*0074*/ 	.byte	0x04, 0x36
        /*0076*/ 	.short	(.L_17861 - .L_17860)
.L_17860:
        /*0078*/ 	.word	0x00000008
.L_17861:


//--------------------- .nv.info._Z10add_kernelILx259EEvPfS0_S0_i --------------------------
	.section	.nv.info._Z10add_kernelILx259EEvPfS0_S0_i,"",@"SHT_CUDA_INFO"
	.sectionflags	@""
	.align	4


	//----- nvinfo : EIATTR_CUDA_API_VERSION
	.align		4
        /*0000*/ 	.byte	0x04, 0x37
        /*0002*/ 	.short	(.L_17863 - .L_17862)
.L_17862:
        /*0004*/ 	.word	0x00000082


	//----- nvinfo : EIATTR_KPARAM_INFO
	.align		4
.L_17863:
        /*0008*/ 	.byte	0x04, 0x17
        /*000a*/ 	.short	(.L_17865 - .L_17864)
.L_17864:
        /*000c*/ 	.word	0x00000000
        /*0010*/ 	.short	0x0003
        /*0012*/ 	.short	0x0018
        /*0014*/ 	.byte	0x00, 0xf0, 0x11, 0x00


	//----- nvinfo : EIATTR_KPARAM_INFO
	.align		4
.L_17865:
        /*0018*/ 	.byte	0x04, 0x17
        /*001a*/ 	.short	(.L_17867 - .L_17866)
.L_17866:
        /*001c*/ 	.word	0x00000000
        /*0020*/ 	.short	0x0002
        /*0022*/ 	.short	0x0010
        /*0024*/ 	.byte	0x00, 0xf5, 0x21, 0x00


	//----- nvinfo : EIATTR_KPARAM_INFO
	.align		4
.L_17867:
        /*0028*/ 	.byte	0x04, 0x17
        /*002a*/ 	.short	(.L_17869 - .L_17868)
.L_17868:
        /*002c*/ 	.word	0x00000000
        /*0030*/ 	.short	0x0001
        /*0032*/ 	.short	0x0008
        /*0034*/ 	.byte	0x00, 0xf5, 0x21, 0x00


	//----- nvinfo : EIATTR_KPARAM_INFO
	.align		4
.L_17869:
        /*0038*/ 	.byte	0x04, 0x17
        /*003a*/ 	.short	(.L_17871 - .L_17870)
.L_17870:
        /*003c*/ 	.word	0x00000000
        /*0040*/ 	.short	0x0000
        /*0042*/ 	.short	0x0000
        /*0044*/ 	.byte	0x00, 0xf5, 0x21, 0x00


	//----- nvinfo : EIATTR_SPARSE_MMA_MASK
	.align		4
.L_17871:
        /*0048*/ 	.byte	0x03, 0x50
        /*004a*/ 	.short	0x0000


	//----- nvinfo : EIATTR_MAXREG_COUNT
	.align		4
        /*004c*/ 	.byte	0x03, 0x1b
        /*004e*/ 	.short	0x00ff


	//----- nvinfo : EIATTR_MERCURY_ISA_VERSION
	.align		4
        /*0050*/ 	.byte	0x03, 0x5f
        /*0052*/ 	.short	0x0101


	//----- nvinfo : EIATTR_VRC_CTA_INIT_COUNT
	.align		4
        /*0054*/ 	.byte	0x02, 0x4a
	.zero		1
	.zero		1


	//----- nvinfo : EIATTR_EXIT_INSTR_OFFSETS
	.align		4
        /*0058*/ 	.byte	0x04, 0x1c
        /*005a*/ 	.short	(.L_17873 - .L_17872)


	//   ....[0]....
.L_17872:
        /*005c*/ 	.word	0x00000070


	//   ....[1]....
        /*0060*/ 	.word	0x00000130


	//----- nvinfo : EIATTR_CBANK_PARAM_SIZE
	.align		4
.L_17873:
        /*0064*/ 	.byte	0x03, 0x19
        /*0066*/ 	.short	0x001c


	//----- nvinfo : EIATTR_PARAM_CBANK
	.align		4
        /*0068*/ 	.byte	0x04, 0x0a
        /*006a*/ 	.short	(.L_17875 - .L_17874)
	.align		4
.L_17874:
        /*006c*/ 	.word	index@(.nv.constant0._Z10add_kernelILx259EEvPfS0_S0_i)
        /*0070*/ 	.short	0x0380
        /*0072*/ 	.short	0x001c


	//----- nvinfo : EIATTR_SW_WAR
	.align		4
.L_17875:
        /*0074*/ 	.byte	0x04, 0x36
        /*0076*/ 	.short	(.L_17877 - .L_17876)
.L_17876:
        /*0078*/ 	.word	0x00000008
.L_17877:


//--------------------- .nv.info._Z10add_kernelILx258EEvPfS0_S0_i --------------------------
	.section	.nv.info._Z10add_kernelILx258EEvPfS0_S0_i,"",@"SHT_CUDA_INFO"
	.sectionflags	@""
	.align	4


	//----- nvinfo : EIATTR_CUDA_API_VERSION
	.align		4
        /*0000*/ 	.byte	0x04, 0x37
        /*0002*/ 	.short	(.L_17879 - .L_17878)
.L_17878:
        /*0004*/ 	.word	0x00000082


	//----- nvinfo : EIATTR_KPARAM_INFO
	.align		4
.L_17879:
        /*0008*/ 	.byte	0x04, 0x17
        /*000a*/ 	.short	(.L_17881 - .L_17880)
.L_17880:
        /*000c*/ 	.word	0x00000000
        /*0010*/ 	.short	0x0003
        /*0012*/ 	.short	0x0018
        /*0014*/ 	.byte	0x00, 0xf0, 0x11, 0x00


	//----- nvinfo : EIATTR_KPARAM_INFO
	.align		4
.L_17881:
        /*0018*/ 	.byte	0x04, 0x17
        /*001a*/ 	.short	(.L_17883 - .L_17882)
.L_17882:
        /*001c*/ 	.word	0x00000000
        /*0020*/ 	.short	0x0002
        /*0022*/ 	.short	0x0010
        /*0024*/ 	.byte	0x00, 0xf5, 0x21, 0x00


	//----- nvinfo : EIATTR_KPARAM_INFO
	.align		4
.L_17883:
        /*0028*/ 	.byte	0x04, 0x17
        /*002a*/ 	.short	(.L_17885 - .L_17884)
.L_17884:
        /*002c*/ 	.word	0x00000000
        /*0030*/ 	.short	0x0001
        /*0032*/ 	.short	0x0008
        /*0034*/ 	.byte	0x00, 0xf5, 0x21, 0x00


	//----- nvinfo : EIATTR_KPARAM_INFO
	.align		4
.L_17885:
        /*0038*/ 	.byte	0x04, 0x17
        /*003a*/ 	.short	(.L_17887 - .L_17886)
.L_17886:
        /*003c*/ 	.word	0x00000000
        /*0040*/ 	.short	0x0000
        /*0042*/ 	.short	0x0000
        /*0044*/ 	.byte	0x00, 0xf5, 0x21, 0x00


	//----- nvinfo : EIATTR_SPARSE_MMA_MASK
	.align		4
.L_17887:
        /*0048*/ 	.byte	0x03, 0x50
        /*004a*/ 	.short	0x0000


	//----- nvinfo : EIATTR_MAXREG_COUNT
	.align		4
        /*004c*/ 	.byte	0x03, 0x1b
        /*004e*/ 	.short	0x00ff


	//----- nvinfo : EIATTR_MERCURY_ISA_VERSION
	.align		4
        /*0050*/ 	.byte	0x03, 0x5f
        /*0052*/ 	.short	0x0101


	//----- nvinfo : EIATTR_VRC_CTA_INIT_COUNT
	.align		4
        /*0054*/ 	.byte	0x02, 0x4a
	.zero		1
	.zero		1


	//----- nvinfo : EIATTR_EXIT_INSTR_OFFSETS
	.align		4
        /*0058*/ 	.byte	0x04, 0x1c
        /*005a*/ 	.short	(.L_17889 - .L_17888)


	//   ....[0]....
.L_17888:
        /*005c*/ 	.word	0x00000070


	//   ....[1]....
        /*0060*/ 	.word	0x00000130


	//----- nvinfo : EIATTR_CBANK_PARAM_SIZE
	.align		4
.L_17889:
        /*0064*/ 	.byte	0x03, 0x19
        /*0066*/ 	.short	0x001c


	//----- nvinfo : EIATTR_PARAM_CBANK
	.align		4
        /*0068*/ 	.byte	0x04, 0x0a
        /*006a*/ 	.short	(.L_17891 - .L_17890)
	.align		4
.L_17890:
        /*006c*/ 	.word	index@(.nv.constant0._Z10add_kernelILx258EEvPfS0_S0_i)
        /*0070*/ 	.short	0x0380
        /*0072*/ 	.short	0x001c


	//----- nvinfo : EIATTR_SW_WAR
	.align		4
.L_17891:
        /*0074*/ 	.byte	0x04, 0x36
        /*0076*/ 	.short	(.L_17893 - .L_17892)
.L_17892:
        /*0078*/ 	.word	0x00000008
.L_17893:


//--------------------- .nv.info._Z10add_kernelILx257EEvPfS0_S0_i --------------------------
	.section	.nv.info._Z10add_kernelILx257EEvPfS0_S0_i,"",@"SHT_CUDA_INFO"
	.sectionflags	@""
	.align	4


	//----- nvinfo : EIATTR_CUDA_API_VERSION
	.align		4
        /*0000*/ 	.byte	0x04, 0x37
        /*0002*/ 	.short	(.L_17895 - .L_17894)
.L_17894:
        /*0004*/ 	.word	0x00000082


	//----- nvinfo : EIATTR_KPARAM_INFO
	.align		4
.L_17895:
        /*0008*/ 	.byte	0x04, 0x17
        /*000a*/ 	.short	(.L_17897 - .L_17896)
.L_17896:
        /*000c*/ 	.word	0x00000000
        /*0010*/ 	.short	0x0003
        /*0012*/ 	.short	0x0018
        /*0014*/ 	.byte	0x00, 0xf0, 0x11, 0x00


	//----- nvinfo : EIATTR_KPARAM_INFO
	.align		4
.L_17897:
        /*0018*/ 	.byte	0x04, 0x17
        /*001a*/ 	.short	(.L_17899 - .L_17898)
.L_17898:
        /*001c*/ 	.word	0x00000000
        /*0020*/ 	.short	0x0002
        /*0022*/ 	.short	0x0010
        /*0024*/ 	.byte	0x00, 0xf5, 0x21, 0x00


	//----- nvinfo : EIATTR_KPARAM_INFO
	.align		4
.L_17899:
        /*0028*/ 	.byte	0x04, 0x17
        /*002a*/ 	.short	(.L_17901 - .L_17900)
.L_17900:
        /*002c*/ 	.word	0x00000000
        /*0030*/ 	.short	0x0001
        /*0032*/ 	.short	0x0008
        /*0034*/ 	.byte	0x00, 0xf5, 0x21, 0x00


	//----- nvinfo : EIATTR_KPARAM_INFO
	.align		4
.L_17901:
        /*0038*/ 	.byte	0x04, 0x17
        /*003a*/ 	.short	(.L_17903 - .L_17902)
.L_17902:
        /*003c*/ 	.word	0x00000000
        /*0040*/ 	.short	0x0000
        /*0042*/ 	.short	0x0000
        /*0044*/ 	.byte	0x00, 0xf5, 0x21, 0x00


	//----- nvinfo : EIATTR_SPARSE_MMA_MASK
	.align		4
.L_17903:
        /*0048*/ 	.byte	0x03, 0x50
        /*004a*/ 	.short	0x0000


	//----- nvinfo : EIATTR_MAXREG_COUNT
	.align		4
        /*004c*/ 	.byte	0x03, 0x1b
        /*004e*/ 	.short	0x00ff


	//----- nvinfo : EIATTR_MERCURY_ISA_VERSION
	.align		4
        /*0050*/ 	.byte	0x03, 0x5f
        /*0052*/ 	.short	0x0101


	//----- nvinfo : EIATTR_VRC_CTA_INIT_COUNT
	.align		4
        /*0054*/ 	.byte	0x02, 0x4a
	.zero		1
	.zero		1


	//----- nvinfo : EIATTR_EXIT_INSTR_OFFSETS
	.align		4
        /*0058*/ 	.byte	0x04, 0x1c
        /*005a*/ 	.short	(.L_17905 - .L_17904)


	//   ....[0]....
.L_17904:
        /*005c*/ 	.word	0x00000070


	//   ....[1]....
        /*0060*/ 	.word	0x00000130


	//----- nvinfo : EIATTR_CBANK_PARAM_SIZE
	.align		4
.L_17905:
        /*0064*/ 	.byte	0x03, 0x19
        /*0066*/ 	.short	0x001c


	//----- nvinfo : EIATTR_PARAM_CBANK
	.align		4
        /*0068*/ 	.byte	0x04, 0x0a
        /*006a*/ 	.short	(.L_17907 - .L_17906)
	.align		4
.L_17906:
        /*006c*/ 	.word	index@(.nv.constant0._Z10add_kernelILx257EEvPfS0_S0_i)
        /*0070*/ 	.short	0x0380
        /*0072*/ 	.short	0x001c


	//----- nvinfo : EIATTR_SW_WAR
	.align		4
.L_17907:
        /*0074*/ 	.byte	0x04, 0x36
        /*0076*/ 	.short	(.L_17909 - .L_17908)
.L_17908:
        /*0078*/ 	.word	0x00000008
.L_17909:


//--------------------- .nv.info._Z10add_kernelILx256EEvPfS0_S0_i --------------------------
	.section	.nv.info._Z10add_kernelILx256EEvPfS0_S0_i,"",@"SHT_CUDA_INFO"
	.sectionflags	@""
	.align	4


	//----- nvinfo : EIATTR_CUDA_API_VERSION
	.align		4
        /*0000*/ 	.byte	0x04, 0x37
        /*0002*/ 	.short	(.L_17911 - .L_17910)
.L_17910:
        /*0004*/ 	.word	0x00000082


	//----- nvinfo : EIATTR_KPARAM_INFO
	.align		4
.L_17911:
        /*0008*/ 	.byte	0x04, 0x17
        /*000a*/ 	.short	(.L_17913 - .L_17912)
.L_17912:
        /*000c*/ 	.word	0x00000000
        /*0010*/ 	.short	0x0003
        /*0012*/ 	.short	0x0018
        /*0014*/ 	.byte	0x00, 0xf0, 0x11, 0x00


	//----- nvinfo : EIATTR_KPARAM_INFO
	.align		4
.L_17913:
        /*0018*/ 	.byte	0x04, 0x17
        /*001a*/ 	.short	(.L_17915 - .L_17914)
.L_17914:
        /*001c*/ 	.word	0x00000000
        /*0020*/ 	.short	0x0002
        /*0022*/ 	.short	0x0010
        /*0024*/ 	.byte	0x00, 0xf5, 0x21, 0x00


	//----- nvinfo : EIATTR_KPARAM_INFO
	.align		4
.L_17915:
        /*0028*/ 	.byte	0x04, 0x17
        /*002a*/ 	.short	(.L_17917 - .L_17916)
.L_17916:
        /*002c*/ 	.word	0x00000000
        /*0030*/ 	.short	0x0001
        /*0032*/ 	.short	0x0008
        /*0034*/ 	.byte	0x00, 0xf5, 0x21, 0x00


	//----- nvinfo : EIATTR_KPARAM_INFO
	.align		4
.L_17917:
        /*0038*/ 	.byte	0x04, 0x17
        /*003a*/ 	.short	(.L_17919 - .L_17918)
.L_17918:
        /*003c*/ 	.word	0x00000000
        /*0040*/ 	.short	0x0000
        /*0042*/ 	.short	0x0000
        /*0044*/ 	.byte	0x00, 0xf5, 0x21, 0x00


	//----- nvinfo : EIATTR_SPARSE_MMA_MASK
	.align		4
.L_17919:
        /*0048*/ 	.byte	0x03, 0x50
        /*004a*/ 	.short	0x0000


	//----- nvinfo : EIATTR_MAXREG_COUNT
	.align		4
        /*004c*/ 	.byte	0x03, 0x1b
        /*004e*/ 	.short	0x00ff


	//----- nvinfo : EIATTR_MERCURY_ISA_VERSION
	.align		4
        /*0050*/ 	.byte	0x03, 0x5f
        /*0052*/ 	.short	0x0101


	//----- nvinfo : EIATTR_VRC_CTA_INIT_COUNT
	.align		4
        /*0054*/ 	.byte	0x02, 0x4a
	.zero		1
	.zero		1


	//----- nvinfo : EIATTR_EXIT_INSTR_OFFSETS
	.align		4
        /*0058*/ 	.byte	0x04, 0x1c
        /*005a*/ 	.short	(.L_17921 - .L_17920)


	//   ....[0]....
.L_17920:
        /*005c*/ 	.word	0x00000070


	//   ....[1]....
        /*0060*/ 	.word	0x00000130


	//----- nvinfo : EIATTR_CBANK_PARAM_SIZE
	.align		4
.L_17921:
        /*0064*/ 	.byte	0x03, 0x19
        /*0066*/ 	.short	0x001c


	//----- nvinfo : EIATTR_PARAM_CBANK
	.align		4
        /*0068*/ 	.byte	0x04, 0x0a
        /*006a*/ 	.short	(.L_17923 - .L_17922)
	.align		4
.L_17922:
        /*006c*/ 	.word	index@(.nv.constant0._Z10add_kernelILx256EEvPfS0_S0_i)
        /*0070*/ 	.short	0x0380
        /*0072*/ 	.short	0x001c


	//----- nvinfo : EIATTR_SW_WAR
	.align		4
.L_17923:
        /*0074*/ 	.byte	0x04, 0x36
        /*0076*/ 	.short	(.L_17925 - .L_17924)
.L_17924:
        /*0078*/ 	.word	0x00000008
.L_17925:


//--------------------- .nv.info._Z10add_kernelILx255EEvPfS0_S0_i --------------------------
	.section	.nv.info._Z10add_kernelILx255EEvPfS0_S0_i,"",@"SHT_CUDA_INFO"
	.sectionflags	@""
	.align	4


	//----- nvinfo : EIATTR_CUDA_API_VERSION
	.align		4
        /*0000*/ 	.byte	0x04, 0x37
        /*0002*/ 	.short	(.L_17927 - .L_17926)
.L_17926:
        /*0004*/ 	.word	0x00000082


	//----- nvinfo : EIATTR_KPARAM_INFO
	.align		4
.L_17927:
        /*0008*/ 	.byte	0x04, 0x17
        /*000a*/ 	.short	(.L_17929 - .L_17928)
.L_17928:
        /*000c*/ 	.word	0x00000000
        /*0010*/ 	.short	0x0003
        /*0012*/ 	.short	0x0018
        /*0014*/ 	.byte	0x00, 0xf0, 0x11, 0x00


	//----- nvinfo : EIATTR_KPARAM_INFO
	.align		4
.L_17929:
        /*0018*/ 	.byte	0x04, 0x17
        /*001a*/ 	.short	(.L_17931 - .L_17930)
.L_17930:
        /*001c*/ 	.word	0x00000000
        /*0020*/ 	.short	0x0002
        /*0022*/ 	.short	0x0010
        /*0024*/ 	.byte	0x00, 0xf5, 0x21, 0x00


	//----- nvinfo : EIATTR_KPARAM_INFO
	.align		4
.L_17931:
        /*0028*/ 	.byte	0x04, 0x17
        /*002a*/ 	.short	(.L_17933 - .L_17932)
.L_17932:
        /*002c*/ 	.word	0x00000000
        /*0030*/ 	.short	0x0001
        /*0032*/ 	.short	0x0008
        /*0034*/ 	.byte	0x00, 0xf5, 0x21, 0x00


	//----- nvinfo : EIATTR_KPARAM_INFO
	.align		4
.L_17933:
        /*0038*/ 	.byte	0x04, 0x17
        /*003a*/ 	.short	(.L_17935 - .L_17934)
.L_17934:
        /*003c*/ 	.word	0x00000000
        /*0040*/ 	.short	0x0000
        /*0042*/ 	.short	0x0000
        /*0044*/ 	.byte	0x00, 0xf5, 0x21, 0x00


	//----- nvinfo : EIATTR_SPARSE_MMA_MASK
	.align		4
.L_17935:
        /*0048*/ 	.byte	0x03, 0x50
        /*004a*/ 	.short	0x0000


	//----- nvinfo : EIATTR_MAXREG_COUNT
	.align		4
        /*004c*/ 	.byte	0x03, 0x1b
        /*004e*/ 	.short	0x00ff


	//----- nvinfo : EIATTR_MERCURY_ISA_VERSION
	.align		4
        /*0050*/ 	.byte	0x03, 0x5f
        /*0052*/ 	.short	0x0101


	//----- nvinfo : EIATTR_VRC_CTA_INIT_COUNT
	.align		4
        /*0054*/ 	.byte	0x02, 0x4a
	.zero		1
	.zero		1


	//----- nvinfo : EIATTR_EXIT_INSTR_OFFSETS
	.align		4
        /*0058*/ 	.byte	0x04, 0x1c
        /*005a*/ 	.short	(.L_17937 - .L_17936)


	//   ....[0]....
.L_17936:
        /*005c*/ 	.word	0x00000070


	//   ....[1]....
        /*0060*/ 	.word	0x00000130


	//----- nvinfo : EIATTR_CBANK_PARAM_SIZE
	.align		4
.L_17937:
        /*0064*/ 	.byte	0x03, 0x19
        /*0066*/ 	.short	0x001c


	//----- nvinfo : EIATTR_PARAM_CBANK
	.align		4
        /*0068*/ 	.byte	0x04, 0x0a
        /*006a*/ 	.short	(.L_17939 - .L_17938)
	.align		4
.L_17938:
        /*006c*/ 	.word	index@(.nv.constant0._Z10add_kernelILx255EEvPfS0_S0_i)
        /*0070*/ 	.short	0x0380
        /*0072*/ 	.short	0x001c


	//----- nvinfo : EIATTR_SW_WAR
	.align		4
.L_17939:
        /*0074*/ 	.byte	0x04, 0x36
        /*0076*/ 	.short	(.L_17941 - .L_17940)
.L_17940:
        /*0078*/ 	.word	0x00000008
.L_17941:


//--------------------- .nv.info._Z10add_kernelILx254EEvPfS0_S0_i --------------------------
	.section	.nv.info._Z10add_kernelILx254EEvPfS0_S0_i,"",@"SHT_CUDA_INFO"
	.sectionflags	@""
	.align	4


	//----- nvinfo : EIATTR_CUDA_API_VERSION
	.align		4
        /*0000*/ 	.byte	0x04, 0x37
        /*0002*/ 	.short	(.L_17943 - .L_17942)
.L_17942:
        /*0004*/ 	.word	0x00000082


	//----- nvinfo : EIATTR_KPARAM_INFO
	.align		4
.L_17943:
        /*0008*/ 	.byte	0x04, 0x17
        /*000a*/ 	.short	(.L_17945 - .L_17944)
.L_17944:
        /*000c*/ 	.word	0x00000000
        /*0010*/ 	.short	0x0003
        /*0012*/ 	.short	0x0018
        /*0014*/ 	.byte	0x00, 0xf0, 0x11, 0x00


	//----- nvinfo : EIATTR_KPARAM_INFO
	.align		4
.L_17945:
        /*0018*/ 	.byte	0x04, 0x17
        /*001a*/ 	.short	(.L_17947 - .L_17946)
.L_17946:
        /*001c*/ 	.word	0x00000000
        /*0020*/ 	.short	0x0002
        /*0022*/ 	.short	0x0010
        /*0024*/ 	.byte	0x00, 0xf5, 0x21, 0x00


	//----- nvinfo : EIATTR_KPARAM_INFO
	.align		4
.L_17947:
        /*0028*/ 	.byte	0x04, 0x17
        /*002a*/ 	.short	(.L_17949 - .L_17948)
.L_17948:
        /*002c*/ 	.word	0x00000000
        /*0030*/ 	.short	0x0001
        /*0032*/ 	.short	0x0008
        /*0034*/ 	.byte	0x00, 0xf5, 0x21, 0x00


	//----- nvinfo : EIATTR_KPARAM_INFO
	.align		4
.L_17949:
        /*0038*/ 	.byte	0x04, 0x17
        /*003a*/ 	.short	(.L_17951 - .L_17950)
.L_17950:
        /*003c*/ 	.word	0x00000000
        /*0040*/ 	.short	0x0000
        /*0042*/ 	.short	0x0000
        /*0044*/ 	.byte	0x00, 0xf5, 0x21, 0x00


	//----- nvinfo : EIATTR_SPARSE_MMA_MASK
	.align		4
.L_17951:
        /*0048*/ 	.byte	0x03, 0x50
        /*004a*/ 	.short	0x0000


	//----- nvinfo : EIATTR_MAXREG_COUNT
	.align		4
        /*004c*/ 	.byte	0x03, 0x1b
        /*004e*/ 	.short	0x00ff


	//----- nvinfo : EIATTR_MERCURY_ISA_VERSION
	.align		4
        /*0050*/ 	.byte	0x03, 0x5f
        /*0052*/ 	.short	0x0101


	//----- nvinfo : EIATTR_VRC_CTA_INIT_COUNT
	.align		4
        /*0054*/ 	.byte	0x02, 0x4a
	.zero		1
	.zero		1


	//----- nvinfo : EIATTR_EXIT_INSTR_OFFSETS
	.align		4
        /*0058*/ 	.byte	0x04, 0x1c
        /*005a*/ 	.short	(.L_17953 - .L_17952)


	//   ....[0]....
.L_17952:
        /*005c*/ 	.word	0x00000070


	//   ....[1]....
        /*0060*/ 	.word	0x00000130


	//----- nvinfo : EIATTR_CBANK_PARAM_SIZE
	.align		4
.L_17953:
        /*0064*/ 	.byte	0x03, 0x19
        /*0066*/ 	.short	0x001c


	//----- nvinfo : EIATTR_PARAM_CBANK
	.align		4
        /*0068*/ 	.byte	0x04, 0x0a
        /*006a*/ 	.short	(.L_17955 - .L_17954)
	.align		4
.L_17954:
        /*006c*/ 	.word	index@(.nv.constant0._Z10add_kernelILx254EEvPfS0_S0_i)
        /*0070*/ 	.short	0x0380
        /*0072*/ 	.short	0x001c


	//----- nvinfo : EIATTR_SW_WAR
	.align		4
.L_17955:
        /*0074*/ 	.byte	0x04, 0x36
        /*0076*/ 	.short	(.L_17957 - .L_17956)
.L_17956:
        /*0078*/ 	.word	0x00000008
.L_17957:


//--------------------- .nv.info._Z10add_kernelILx253EEvPfS0_S0_i --------------------------
	.section	.nv.info._Z10add_kernelILx253EEvPfS0_S0_i,"",@"SHT_CUDA_INFO"
	.sectionflags	@""
	.align	4


	//----- nvinfo : EIATTR_CUDA_API_VERSION
	.align		4
        /*0000*/ 	.byte	0x04, 0x37
        /*0002*/ 	.short	(.L_17959 - .L_17958)
.L_17958:
        /*0004*/ 	.word	0x00000082


	//----- nvinfo : EIATTR_KPARAM_INFO
	.align		4
.L_17959:
        /*0008*/ 	.byte	0x04, 0x17
        /*000a*/ 	.short	(.L_17961 - .L_17960)
.L_17960:
        /*000c*/ 	.word	0x00000000
        /*0010*/ 	.short	0x0003
        /*0012*/ 	.short	0x0018
        /*0014*/ 	.byte	0x00, 0xf0, 0x11, 0x00


	//----- nvinfo : EIATTR_KPARAM_INFO
	.align		4
.L_17961:
        /*0018*/ 	.byte	0x04, 0x17
        /*001a*/ 	.short	(.L_17963 - .L_17962)
.L_17962:
        /*001c*/ 	.word	0x00000000
        /*0020*/ 	.short	0x0002
        /*0022*/ 	.short	0x0010
        /*0024*/ 	.byte	0x00, 0xf5, 0x21, 0x00


	//----- nvinfo : EIATTR_KPARAM_INFO
	.align		4
.L_17963:
        /*0028*/ 	.byte	0x04, 0x17
        /*002a*/ 	.short	(.L_17965 - .L_17964)
.L_17964:
        /*002c*/ 	.word	0x00000000
        /*0030*/ 	.short	0x0001
        /*0032*/ 	.short	0x0008
        /*0034*/ 	.byte	0x00, 0xf5, 0x21, 0x00


	//----- nvinfo : EIATTR_KPARAM_INFO
	.align		4
.L_17965:
        /*0038*/ 	.byte	0x04, 0x17
        /*003a*/ 	.short	(.L_17967 - .L_17966)
.L_17966:
        /*003c*/ 	.word	0x00000000
        /*0040*/ 	.short	0x0000
        /*0042*/ 	.short	0x0000
        /*0044*/ 	.byte	0x00, 0xf5, 0x21, 0x00


	//----- nvinfo : EIATTR_SPARSE_MMA_MASK
	.align		4
.L_17967:
        /*0048*/ 	.byte	0x03, 0x50
        /*004a*/ 	.short	0x0000


	//----- nvinfo : EIATTR_MAXREG_COUNT
	.align		4
        /*004c*/ 	.byte	0x03, 0x1b
        /*004e*/ 	.short	0x00ff


	//----- nvinfo : EIATTR_MERCURY_ISA_VERSION
	.align		4
        /*0050*/ 	.byte	0x03, 0x5f
        /*0052*/ 	.short	0x0101


	//----- nvinfo : EIATTR_VRC_CTA_INIT_COUNT
	.align		4
        /*0054*/ 	.byte	0x02, 0x4a
	.zero		1
	.zero		1


	//----- nvinfo : EIATTR_EXIT_INSTR_OFFSETS
	.align		4
        /*0058*/ 	.byte	0x04, 0x1c
        /*005a*/ 	.short	(.L_17969 - .L_17968)


	//   ....[0]....
.L_17968:
        /*005c*/ 	.word	0x00000070


	//   ....[1]....
        /*0060*/ 	.word	0x00000130


	//----- nvinfo : EIATTR_CBANK_PARAM_SIZE
	.align		4
.L_17969:
        /*0064*/ 	.byte	0x03, 0x19
        /*0066*/ 	.short	0x001c


	//----- nvinfo : EIATTR_PARAM_CBANK
	.align		4
        /*0068*/ 	.byte	0x04, 0x0a
        /*006a*/ 	.short	(.L_17971 - .L_17970)
	.align		4
.L_17970:
        /*006c*/ 	.word	index@(.nv.constant0._Z10add_kernelILx253EEvPfS0_S0_i)
        /*0070*/ 	.short	0x0380
        /*0072*/ 	.short	0x001c


	//----- nvinfo : EIATTR_SW_WAR
	.align		4
.L_17971:
        /*0074*/ 	.byte	0x04, 0x36
        /*0076*/ 	.short	(.L_17973 - .L_17972)
.L_17972:
        /*0078*/ 	.word	0x00000008
.L_17973:


//--------------------- .nv.info._Z10add_kernelILx252EEvPfS0_S0_i --------------------------
	.section	.nv.info._Z10add_kernelILx252EEvPfS0_S0_i,"",@"SHT_CUDA_INFO"
	.sectionflags	@""
	.align	4


	//----- nvinfo : EIATTR_CUDA_API_VERSION
	.align		4
        /*0000*/ 	.byte	0x04, 0x37
        /*0002*/ 	.short	(.L_17975 - .L_17974)
.L_17974:
        /*0004*/ 	.word	0x00000082


	//----- nvinfo : EIATTR_KPARAM_INFO
	.align		4
.L_17975:
        /*0008*/ 	.byte	0x04, 0x17
        /*000a*/ 	.short	(.L_17977 - .L_17976)
.L_17976:
        /*000c*/ 	.word	0x00000000
        /*0010*/ 	.short	0x0003
        /*0012*/ 	.short	0x0018
        /*0014*/ 	.byte	0x00, 0xf0, 0x11, 0x00


	//----- nvinfo : EIATTR_KPARAM_INFO
	.align		4
.L_17977:
        /*0018*/ 	.byte	0x04, 0x17
        /*001a*/ 	.short	(.L_17979 - .L_17978)
.L_17978:
        /*001c*/ 	.word	0x00000000
        /*0020*/ 	.short	0x0002
        /*0022*/ 	.short	0x0010
        /*0024*/ 	.byte	0x00, 0xf5, 0x21, 0x00


	//----- nvinfo : EIATTR_KPARAM_INFO
	.align		4
.L_17979:
        /*0028*/ 	.byte	0x04, 0x17
        /*002a*/ 	.short	(.L_17981 - .L_17980)
.L_17980:
        /*002c*/ 	.word	0x00000000
        /*0030*/ 	.short	0x0001
        /*0032*/ 	.short	0x0008
        /*0034*/ 	.byte	0x00, 0xf5, 0x21, 0x00


	//----- nvinfo : EIATTR_KPARAM_INFO
	.align		4
.L_17981:
        /*0038*/ 	.byte	0x04, 0x17
        /*003a*/ 	.short	(.L_17983 - .L_17982)
.L_17982:
        /*003c*/ 	.word	0x00000000
        /*0040*/ 	.short	0x0000
        /*0042*/ 	.short	0x0000
        /*0044*/ 	.byte	0x00, 0xf5, 0x21, 0x00


	//----- nvinfo : EIATTR_SPARSE_MMA_MASK
	.align		4
.L_17983:
        /*0048*/ 	.byte	0x03, 0x50
        /*004a*/ 	.short	0x0000


	//----- nvinfo : EIATTR_MAXREG_COUNT
	.align		4
        /*004c*/ 	.byte	0x03, 0x1b
        /*004e*/ 	.short	0x00ff


	//----- nvinfo : EIATTR_MERCURY_ISA_VERSION
	.align		4
        /*0050*/ 	.byte	0x03, 0x5f
        /*0052*/ 	.short	0x0101


	//----- nvinfo : EIATTR_VRC_CTA_INIT_COUNT
	.align		4
        /*0054*/ 	.byte	0x02, 0x4a
	.zero		1
	.zero		1


	//----- nvinfo : EIATTR_EXIT_INSTR_OFFSETS
	.align		4
        /*0058*/ 	.byte	0x04, 0x1c
        /*005a*/ 	.short	(.L_17985 - .L_17984)


	//   ....[0]....
.L_17984:
        /*005c*/ 	.word	0x00000070


	//   ....[1]....
        /*0060*/ 	.word	0x00000130


	//----- nvinfo : EIATTR_CBANK_PARAM_SIZE
	.align		4
.L_17985:
        /*0064*/ 	.byte	0x03, 0x19
        /*0066*/ 	.short	0x001c


	//----- nvinfo : EIATTR_PARAM_CBANK
	.align		4
        /*0068*/ 	.byte	0x04, 0x0a
        /*006a*/ 	.short	(.L_17987 - .L_17986)
	.align		4
.L_17986:
        /*006c*/ 	.word	index@(.nv.constant0._Z10add_kernelILx252EEvPfS0_S0_i)
        /*0070*/ 	.short	0x0380
        /*0072*/ 	.short	0x001c


	//----- nvinfo : EIATTR_SW_WAR
	.align		4
.L_17987:
        /*0074*/ 	.byte	0x04, 0x36
        /*0076*/ 	.short	(.L_17989 - .L_17988)
.L_17988:
        /*0078*/ 	.word	0x00000008
.L_17989:


//--------------------- .nv.info._Z10add_kernelILx251EEvPfS0_S0_i --------------------------
	.section	.nv.info._Z10add_kernelILx251EEvPfS0_S0_i,"",@"SHT_CUDA_INFO"
	.sectionflags	@""
	.align	4


	//----- nvinfo : EIATTR_CUDA_API_VERSION
	.align		4
        /*0000*/ 	.byte	0x04, 0x37
        /*0002*/ 	.short	(.L_17991 - .L_17990)
.L_17990:
        /*0004*/ 	.word	0x00000082


	//----- nvinfo : EIATTR_KPARAM_INFO
	.align		4
.L_17991:
        /*0008*/ 	.byte	0x04, 0x17
        /*000a*/ 	.short	(.L_17993 - .L_17992)
.L_17992:
        /*000c*/ 	.word	0x00000000
        /*0010*/ 	.short	0x0003
        /*0012*/ 	.short	0x0018
        /*0014*/ 	.byte	0x00, 0xf0, 0x11, 0x00


	//----- nvinfo : EIATTR_KPARAM_INFO
	.align		4
.L_17993:
        /*0018*/ 	.byte	0x04, 0x17
        /*001a*/ 	.short	(.L_17995 - .L_17994)
.L_17994:
        /*001c*/ 	.word	0x00000000
        /*0020*/ 	.short	0x0002
        /*0022*/ 	.short	0x0010
        /*0024*/ 	.byte	0x00, 0xf5, 0x21, 0x00


	//----- nvinfo : EIATTR_KPARAM_INFO
	.align		4
.L_17995:
        /*0028*/ 	.byte	0x04, 0x17
        /*002a*/ 	.short	(.L_17997 - .L_17996)
.L_17996:
        /*002c*/ 	.word	0x00000000
        /*0030*/ 	.short	0x0001
        /*0032*/ 	.short	0x0008
        /*0034*/ 	.byte	0x00, 0xf5, 0x21, 0x00


	//----- nvinfo : EIATTR_KPARAM_INFO
	.align		4
.L_17997:
        /*0038*/ 	.byte	0x04, 0x17
        /*003a*/ 	.short	(.L_17999 - .L_17998)
.L_17998:
        /*003c*/ 	.word	0x00000000
        /*0040*/ 	.short	0x0000
        /*0042*/ 	.short	0x0000
        /*0044*/ 	.byte	0x00, 0xf5, 0x21, 0x00


	//----- nvinfo : EIATTR_SPARSE_MMA_MASK
	.align		4
.L_17999:
        /*0048*/ 	.byte	0x03, 0x50
        /*004a*/ 	.short	0x0000


	//----- nvinfo : EIATTR_MAXREG_COUNT
	.align		4
        /*004c*/ 	.byte	0x03, 0x1b
        /*004e*/ 	.short	0x00ff


	//----- nvinfo : EIATTR_MERCURY_ISA_VERSION
	.align		4
        /*0050*/ 	.byte	0x03, 0x5f
        /*0052*/ 	.short	0x0101


	//----- nvinfo : EIATTR_VRC_CTA_INIT_COUNT
	.align		4
        /*0054*/ 	.byte	0x02, 0x4a
	.zero		1
	.zero		1


	//----- nvinfo : EIATTR_EXIT_INSTR_OFFSETS
	.align		4
        /*0058*/ 	.byte	0x04, 0x1c
        /*005a*/ 	.short	(.L_18001 - .L_18000)


	//   ....[0]....
.L_18000:
        /*005c*/ 	.word	0x00000070


	//   ....[1]....
        /*0060*/ 	.word	0x00000130


	//----- nvinfo : EIATTR_CBANK_PARAM_SIZE
	.align		4
.L_18001:
        /*0064*/ 	.byte	0x03, 0x19
        /*0066*/ 	.short	0x001c


	//----- nvinfo : EIATTR_PARAM_CBANK
	.align		4
        /*0068*/ 	.byte	0x04, 0x0a
        /*006a*/ 	.short	(.L_18003 - .L_18002)
	.align		4
.L_18002:
        /*006c*/ 	.word	index@(.nv.constant0._Z10add_kernelILx251EEvPfS0_S0_i)
        /*0070*/ 	.short	0x0380
        /*0072*/ 	.short	0x001c


	//----- nvinfo : EIATTR_SW_WAR
	.align		4
.L_18003:
        /*0074*/ 	.byte	0x04, 0x36
        /*0076*/ 	.short	(.L_18005 - .L_18004)
.L_18004:
        /*0078*/ 	.word	0x00000008
.L_18005:


//--------------------- .nv.info._Z10add_kernelILx250EEvPfS0_S0_i --------------------------
	.section	.nv.info._Z10add_kernelILx250EEvPfS0_S0_i,"",@"SHT_CUDA_INFO"
	.sectionflags	@""
	.align	4


	//----- nvinfo : EIATTR_CUDA_API_VERSION
	.align		4
        /*0000*/ 	.byte	0x04, 0x37
        /*0002*/ 	.short	(.L_18007 - .L_18006)
.L_18006:
        /*0004*/ 	.word	0x00000082


	//----- nvinfo : EIATTR_KPARAM_INFO
	.align		4
.L_18007:
        /*0008*/ 	.byte	0x04, 0x17
        /*000a*/ 	.short	(.L_18009 - .L_18008)
.L_18008:
        /*000c*/ 	.word	0x00000000
        /*0010*/ 	.short	0x0003
        /*0012*/ 	.short	0x0018
        /*0014*/ 	.byte	0x00, 0xf0, 0x11, 0x00


	//----- nvinfo : EIATTR_KPARAM_INFO
	.align		4
.L_18009:
        /*0018*/ 	.byte	0x04, 0x17
        /*001a*/ 	.short	(.L_18011 - .L_18010)
.L_18010:
        /*001c*/ 	.word	0x00000000
        /*0020*/ 	.short	0x0002
        /*0022*/ 	.short	0x0010
        /*0024*/ 	.byte	0x00, 0xf5, 0x21, 0x00


	//----- nvinfo : EIATTR_KPARAM_INFO
	.align		4
.L_18011:
        /*0028*/ 	.byte	0x04, 0x17
        /*002a*/ 	.short	(.L_18013 - .L_18012)
.L_18012:
        /*002c*/ 	.word	0x00000000
        /*0030*/ 	.short	0x0001
        /*0032*/ 	.short	0x0008
        /*0034*/ 	.byte	0x00, 0xf5, 0x21, 0x00


	//----- nvinfo : EIATTR_KPARAM_INFO
	.align		4
.L_18013:
        /*0038*/ 	.byte	0x04, 0x17
        /*003a*/ 	.short	(.L_18015 - .L_18014)
.L_18014:
        /*003c*/ 	.word	0x00000000
        /*0040*/ 	.short	0x0000
        /*0042*/ 	.short	0x0000
        /*0044*/ 	.byte	0x00, 0xf5, 0x21, 0x00


	//----- nvinfo : EIATTR_SPARSE_MMA_MASK
	.align		4
.L_18015:
        /*0048*/ 	.byte	0x03, 0x50
        /*004a*/ 	.short	0x0000


	//----- nvinfo : EIATTR_MAXREG_COUNT
	.align		4
        /*004c*/ 	.byte	0x03, 0x1b
        /*004e*/ 	.short	0x00ff


	//----- nvinfo : EIATTR_MERCURY_ISA_VERSION
	.align		4
        /*0050*/ 	.byte	0x03, 0x5f
        /*0052*/ 	.short	0x0101


	//----- nvinfo : EIATTR_VRC_CTA_INIT_COUNT
	.align		4
        /*0054*/ 	.byte	0x02, 0x4a
	.zero		1
	.zero		1


	//----- nvinfo : EIATTR_EXIT_INSTR_OFFSETS
	.align		4
        /*0058*/ 	.byte	0x04, 0x1c
        /*005a*/ 	.short	(.L_18017 - .L_18016)


	//   ....[0]....
.L_18016:
        /*005c*/ 	.word	0x00000070


	//   ....[1]....
        /*0060*/ 	.word	0x00000130


	//----- nvinfo : EIATTR_CBANK_PARAM_SIZE
	.align		4
.L_18017:
        /*0064*/ 	.byte	0x03, 0x19
        /*0066*/ 	.short	0x001c


	//----- nvinfo : EIATTR_PARAM_CBANK
	.align		4
        /*0068*/ 	.byte	0x04, 0x0a
        /*006a*/ 	.short	(.L_18019 - .L_18018)
	.align		4
.L_18018:
        /*006c*/ 	.word	index@(.nv.constant0._Z10add_kernelILx250EEvPfS0_S0_i)
        /*0070*/ 	.short	0x0380
        /*0072*/ 	.short	0x001c


	//----- nvinfo : EIATTR_SW_WAR
	.align		4
.L_18019:
        /*0074*/ 	.byte	0x04, 0x36
        /*0076*/ 	.short	(.L_18021 - .L_18020)
.L_18020:
        /*0078*/ 	.word	0x00000008
.L_18021:


//--------------------- .nv.info._Z10add_kernelILx249EEvPfS0_S0_i --------------------------
	.section	.nv.info._Z10add_kernelILx249EEvPfS0_S0_i,"",@"SHT_CUDA_INFO"
	.sectionflags	@""
	.align	4


	//----- nvinfo : EIATTR_CUDA_API_VERSION
	.align		4
        /*0000*/ 	.byte	0x04, 0x37
        /*0002*/ 	.short	(.L_18023 - .L_18022)
.L_18022:
        /*0004*/ 	.word	0x00000082


	//----- nvinfo : EIATTR_KPARAM_INFO
	.align		4
.L_18023:
        /*0008*/ 	.byte	0x04, 0x17
        /*000a*/ 	.short	(.L_18025 - .L_18024)
.L_18024:
        /*000c*/ 	.word	0x00000000
        /*0010*/ 	.short	0x0003
        /*0012*/ 	.short	0x0018
        /*0014*/ 	.byte	0x00, 0xf0, 0x11, 0x00


	//----- nvinfo : EIATTR_KPARAM_INFO
	.align		4
.L_18025:
        /*0018*/ 	.byte	0x04, 0x17
        /*001a*/ 	.short	(.L_18027 - .L_18026)
.L_18026:
        /*001c*/ 	.word	0x00000000
        /*0020*/ 	.short	0x0002
        /*0022*/ 	.short	0x0010
        /*0024*/ 	.byte	0x00, 0xf5, 0x21, 0x00


	//----- nvinfo : EIATTR_KPARAM_INFO
	.align		4
.L_18027:
        /*0028*/ 	.byte	0x04, 0x17
        /*002a*/ 	.short	(.L_18029 - .L_18028)
.L_18028:
        /*002c*/ 	.word	0x00000000
        /*0030*/ 	.short	0x0001
        /*0032*/ 	.short	0x0008
        /*0034*/ 	.byte	0x00, 0xf5, 0x21, 0x00


	//----- nvinfo : EIATTR_KPARAM_INFO
	.align		4
.L_18029:
        /*0038*/ 	.byte	0x04, 0x17
        /*003a*/ 	.short	(.L_18031 - .L_18030)
.L_18030:
        /*003c*/ 	.word	0x00000000
        /*0040*/ 	.short	0x0000
        /*0042*/ 	.short	0x0000
        /*0044*/ 	.byte	0x00, 0xf5, 0x21, 0x00


	//----- nvinfo : EIATTR_SPARSE_MMA_MASK
	.align		4
.L_18031:
        /*0048*/ 	.byte	0x03, 0x50
        /*004a*/ 	.short	0x0000


	//----- nvinfo : EIATTR_MAXREG_COUNT
	.align		4
        /*004c*/ 	.byte	0x03, 0x1b
        /*004e*/ 	.short	0x00ff


	//----- nvinfo : EIATTR_MERCURY_ISA_VERSION
	.align		4
        /*0050*/ 	.byte	0x03, 0x5f
        /*0052*/ 	.short	0x0101


	//----- nvinfo : EIATTR_VRC_CTA_INIT_COUNT
	.align		4
        /*0054*/ 	.byte	0x02, 0x4a
	.zero		1
	.zero		1


	//----- nvinfo : EIATTR_EXIT_INSTR_OFFSETS
	.align		4
        /*0058*/ 	.byte	0x04, 0x1c
        /*005a*/ 	.short	(.L_18033 - .L_18032)


	//   ....[0]....
.L_18032:
        /*005c*/ 	.word	0x00000070


	//   ....[1]....
        /*0060*/ 	.word	0x00000130


	//----- nvinfo : EIATTR_CBANK_PARAM_SIZE
	.align		4
.L_18033:
        /*0064*/ 	.byte	0x03, 0x19
        /*0066*/ 	.short	0x001c


	//----- nvinfo : EIATTR_PARAM_CBANK
	.align		4
        /*0068*/ 	.byte	0x04, 0x0a
        /*006a*/ 	.short	(.L_18035 - .L_18034)
	.align		4
.L_18034:
        /*006c*/ 	.word	index@(.nv.constant0._Z10add_kernelILx249EEvPfS0_S0_i)
        /*0070*/ 	.short	0x0380
        /*0072*/ 	.short	0x001c


	//----- nvinfo : EIATTR_SW_WAR
	.align		4
.L_18035:
        /*0074*/ 	.byte	0x04, 0x36
        /*0076*/ 	.short	(.L_18037 - .L_18036)
.L_18036:
        /*0078*/ 	.word	0x00000008
.L_18037:


//--------------------- .nv.info._Z10add_kernelILx248EEvPfS0_S0_i --------------------------
	.section	.nv.info._Z10add_kernelILx248EEvPfS0_S0_i,"",@"SHT_CUDA_INFO"
	.sectionflags	@""
	.align	4


	//----- nvinfo : EIATTR_CUDA_API_VERSION
	.align		4
        /*0000*/ 	.byte	0x04, 0x37
        /*0002*/ 	.short	(.L_18039 - .L_18038)
.L_18038:
        /*0004*/ 	.word	0x00000082


	//----- nvinfo : EIATTR_KPARAM_INFO
	.align		4
.L_18039:
        /*0008*/ 	.byte	0x04, 0x17
        /*000a*/ 	.short	(.L_18041 - .L_18040)
.L_18040:
        /*000c*/ 	.word	0x00000000
        /*0010*/ 	.short	0x0003
        /*0012*/ 	.short	0x0018
        /*0014*/ 	.byte	0x00, 0xf0, 0x11, 0x00


	//----- nvinfo : EIATTR_KPARAM_INFO
	.align		4
.L_18041:
        /*0018*/ 	.byte	0x04, 0x17
        /*001a*/ 	.short	(.L_18043 - .L_18042)
.L_18042:
        /*001c*/ 	.word	0x00000000
        /*0020*/ 	.short	0x0002
        /*0022*/ 	.short	0x0010
        /*0024*/ 	.byte	0x00, 0xf5, 0x21, 0x00


	//----- nvinfo : EIATTR_KPARAM_INFO
	.align		4
.L_18043:
        /*0028*/ 	.byte	0x04, 0x17
        /*002a*/ 	.short	(.L_18045 - .L_18044)
.L_18044:
        /*002c*/ 	.word	0x00000000
        /*0030*/ 	.short	0x0001
        /*0032*/ 	.short	0x0008
        /*0034*/ 	.byte	0x00, 0xf5, 0x21, 0x00


	//----- nvinfo : EIATTR_KPARAM_INFO
	.align		4
.L_18045:
        /*0038*/ 	.byte	0x04, 0x17
        /*003a*/ 	.short	(.L_18047 - .L_18046)
.L_18046:
        /*003c*/ 	.word	0x00000000
        /*0040*/ 	.short	0x0000
        /*0042*/ 	.short	0x0000
        /*0044*/ 	.byte	0x00, 0xf5, 0x21, 0x00


	//----- nvinfo : EIATTR_SPARSE_MMA_MASK
	.align		4
.L_18047:
        /*0048*/ 	.byte	0x03, 0x50
        /*004a*/ 	.short	0x0000


	//----- nvinfo : EIATTR_MAXREG_COUNT
	.align		4
        /*004c*/ 	.byte	0x03, 0x1b
        /*004e*/ 	.short	0x00ff


	//----- nvinfo : EIATTR_MERCURY_ISA_VERSION
	.align		4
        /*0050*/ 	.byte	0x03, 0x5f
        /*0052*/ 	.short	0x0101


	//----- nvinfo : EIATTR_VRC_CTA_INIT_COUNT
	.align		4
        /*0054*/ 	.byte	0x02, 0x4a
	.zero		1
	.zero		1


	//----- nvinfo : EIATTR_EXIT_INSTR_OFFSETS
	.align		4
        /*0058*/ 	.byte	0x04, 0x1c
        /*005a*/ 	.short	(.L_18049 - .L_18048)


	//   ....[0]....
.L_18048:
        /*005c*/ 	.word	0x00000070


	//   ....[1]....
        /*0060*/ 	.word	0x00000130


	//----- nvinfo : EIATTR_CBANK_PARAM_SIZE
	.align		4
.L_18049:
        /*0064*/ 	.byte	0x03, 0x19
        /*0066*/ 	.short	0x001c


	//----- nvinfo : EIATTR_PARAM_CBANK
	.align		4
        /*0068*/ 	.byte	0x04, 0x0a
        /*006a*/ 	.short	(.L_18051 - .L_18050)
	.align		4
.L_18050:
        /*006c*/ 	.word	index@(.nv.constant0._Z10add_kernelILx248EEvPfS0_S0_i)
        /*0070*/ 	.short	0x0380
        /*0072*/ 	.short	0x001c


	//----- nvinfo : EIATTR_SW_WAR
	.align		4
.L_18051:
        /*0074*/ 	.byte	0x04, 0x36
        /*0076*/ 	.short	(.L_18053 - .L_18052)
.L_18052:
        /*0078*/ 	.word	0x00000008
.L_18053:


//--------------------- .nv.info._Z10add_kernelILx247EEvPfS0_S0_i --------------------------
	.section	.nv.info._Z10add_kernelILx247EEvPfS0_S0_i,"",@"SHT_CUDA_INFO"
	.sectionflags	@""
	.align	4


	//----- nvinfo : EIATTR_CUDA_API_VERSION
	.align		4
        /*0000*/ 	.byte	0x04, 0x37
        /*0002*/ 	.short	(.L_18055 - .L_18054)
.L_18054:
        /*0004*/ 	.word	0x00000082


	//----- nvinfo : EIATTR_KPARAM_INFO
	.align		4
.L_18055:
        /*0008*/ 	.byte	0x04, 0x17
        /*000a*/ 	.short	(.L_18057 - .L_18056)
.L_18056:
        /*000c*/ 	.word	0x00000000
        /*0010*/ 	.short	0x0003
        /*0012*/ 	.short	0x0018
        /*0014*/ 	.byte	0x00, 0xf0, 0x11, 0x00


	//----- nvinfo : EIATTR_KPARAM_INFO
	.align		4
.L_18057:
        /*0018*/ 	.byte	0x04, 0x17
        /*001a*/ 	.short	(.L_18059 - .L_18058)
.L_18058:
        /*001c*/ 	.word	0x00000000
        /*0020*/ 	.short	0x0002
        /*0022*/ 	.short	0x0010
        /*0024*/ 	.byte	0x00, 0xf5, 0x21, 0x00


	//----- nvinfo : EIATTR_KPARAM_INFO
	.align		4
.L_18059:
        /*0028*/ 	.byte	0x04, 0x17
        /*002a*/ 	.short	(.L_18061 - .L_18060)
.L_18060:
        /*002c*/ 	.word	0x00000000
        /*0030*/ 	.short	0x0001
        /*0032*/ 	.short	0x0008
        /*0034*/ 	.byte	0x00, 0xf5, 0x21, 0x00


	//----- nvinfo : EIATTR_KPARAM_INFO
	.align		4
.L_18061:
        /*0038*/ 	.byte	0x04, 0x17
        /*003a*/ 	.short	(.L_18063 - .L_18062)
.L_18062:
        /*003c*/ 	.word	0x00000000
        /*0040*/ 	.short	0x0000
        /*0042*/ 	.short	0x0000
        /*0044*/ 	.byte	0x00, 0xf5, 0x21, 0x00


	//----- nvinfo : EIATTR_SPARSE_MMA_MASK
	.align		4
.L_18063:
        /*0048*/ 	.byte	0x03, 0x50
        /*004a*/ 	.short	0x0000


	//----- nvinfo : EIATTR_MAXREG_COUNT
	.align		4
        /*004c*/ 	.byte	0x03, 0x1b
        /*004e*/ 	.short	0x00ff


	//----- nvinfo : EIATTR_MERCURY_ISA_VERSION
	.align		4
        /*0050*/ 	.byte	0x03, 0x5f
        /*0052*/ 	.short	0x0101


	//----- nvinfo : EIATTR_VRC_CTA_INIT_COUNT
	.align		4
        /*0054*/ 	.byte	0x02, 0x4a
	.zero		1
	.zero		1


	//----- nvinfo : EIATTR_EXIT_INSTR_OFFSETS
	.align		4
        /*0058*/ 	.byte	0x04, 0x1c
        /*005a*/ 	.short	(.L_18065 - .L_18064)


	//   ....[0]....
.L_18064:
        /*005c*/ 	.word	0x00000070


	//   ....[1]....
        /*0060*/ 	.word	0x00000130


	//----- nvinfo : EIATTR_CBANK_PARAM_SIZE
	.align		4
.L_18065:
        /*0064*/ 	.byte	0x03, 0x19
        /*0066*/ 	.short	0x001c


	//----- nvinfo : EIATTR_PARAM_CBANK
	.align		4
        /*0068*/ 	.byte	0x04, 0x0a
        /*006a*/ 	.short	(.L_18067 - .L_18066)
	.align		4
.L_18066:
        /*006c*/ 	.word	index@(.nv.constant0._Z10add_kernelILx247EEvPfS0_S0_i)
        /*0070*/ 	.short	0x0380
        /*0072*/ 	.short	0x001c


	//----- nvinfo : EIATTR_SW_WAR
	.align		4
.L_18067:
        /*0074*/ 	.byte	0x04, 0x36
        /*0076*/ 	.short	(.L_18069 - .L_18068)
.L_18068:
        /*0078*/ 	.word	0x00000008
.L_18069:


//--------------------- .nv.info._Z10add_kernelILx246EEvPfS0_S0_i --------------------------
	.section	.nv.info._Z10add_kernelILx246EEvPfS0_S0_i,"",@"SHT_CUDA_INFO"
	.sectionflags	@""
	.align	4


	//----- nvinfo : EIATTR_CUDA_API_VERSION
	.align		4
        /*0000*/ 	.byte	0x04, 0x37
        /*0002*/ 	.short	(.L_18071 - .L_18070)
.L_18070:
        /*0004*/ 	.word	0x00000082


	//----- nvinfo : EIATTR_KPARAM_INFO
	.align		4
.L_18071:
        /*0008*/ 	.byte	0x04, 0x17
        /*000a*/ 	.short	(.L_18073 - .L_18072)
.L_18072:
        /*000c*/ 	.word	0x00000000
        /*0010*/ 	.short	0x0003
        /*0012*/ 	.short	0x0018
        /*0014*/ 	.byte	0x00, 0xf0, 0x11, 0x00


	//----- nvinfo : EIATTR_KPARAM_INFO
	.align		4
.L_18073:
        /*0018*/ 	.byte	0x04, 0x17
        /*001a*/ 	.short	(.L_18075 - .L_18074)
.L_18074:
        /*001c*/ 	.word	0x00000000
        /*0020*/ 	.short	0x0002
        /*0022*/ 	.short	0x0010
        /*0024*/ 	.byte	0x00, 0xf5, 0x21, 0x00


	//----- nvinfo : EIATTR_KPARAM_INFO
	.align		4
.L_18075:
        /*0028*/ 	.byte	0x04, 0x17
        /*002a*/ 	.short	(.L_18077 - .L_18076)
.L_18076:
        /*002c*/ 	.word	0x00000000
        /*0030*/ 	.short	0x0001
        /*0032*/ 	.short	0x0008
        /*0034*/ 	.byte	0x00, 0xf5, 0x21, 0x00


	//----- nvinfo : EIATTR_KPARAM_INFO
	.align		4
.L_18077:
        /*0038*/ 	.byte	0x04, 0x17
        /*003a*/ 	.short	(.L_18079 - .L_18078)
.L_18078:
        /*003c*/ 	.word	0x00000000
        /*0040*/ 	.short	0x0000
        /*0042*/ 	.short	0x0000
        /*0044*/ 	.byte	0x00, 0xf5, 0x21, 0x00


	//----- nvinfo : EIATTR_SPARSE_MMA_MASK
	.align		4
.L_18079:
        /*0048*/ 	.byte	0x03, 0x50
        /*004a*/ 	.short	0x0000


	//----- nvinfo : EIATTR_MAXREG_COUNT
	.align		4
        /*004c*/ 	.byte	0x03, 0x1b
        /*004e*/ 	.short	0x00ff


	//----- nvinfo : EIATTR_MERCURY_ISA_VERSION
	.align		4
        /*0050*/ 	.byte	0x03, 0x5f
        /*0052*/ 	.short	0x0101


	//----- nvinfo : EIATTR_VRC_CTA_INIT_COUNT
	.align		4
        /*0054*/ 	.byte	0x02, 0x4a
	.zero		1
	.zero		1


	//----- nvinfo : EIATTR_EXIT_INSTR_OFFSETS
	.align		4
        /*0058*/ 	.byte	0x04, 0x1c
        /*005a*/ 	.short	(.L_18081 - .L_18080)


	//   ....[0]....
.L_18080:
        /*005c*/ 	.word	0x00000070


	//   ....[1]....
        /*0060*/ 	.word	0x00000130


	//----- nvinfo : EIATTR_CBANK_PARAM_SIZE
	.align		4
.L_18081:
        /*0064*/ 	.byte	0x03, 0x19
        /*0066*/ 	.short	0x001c


	//----- nvinfo : EIATTR_PARAM_CBANK
	.align		4
        /*0068*/ 	.byte	0x04, 0x0a
        /*006a*/ 	.short	(.L_18083 - .L_18082)
	.align		4
.L_18082:
        /*006c*/ 	.word	index@(.nv.constant0._Z10add_kernelILx246EEvPfS0_S0_i)
        /*0070*/ 	.short	0x0380
        /*0072*/ 	.short	0x001c


	//----- nvinfo : EIATTR_SW_WAR
	.align		4
.L_18083:
        /*0074*/ 	.byte	0x04, 0x36
        /*0076*/ 	.short	(.L_18085 - .L_18084)
.L_18084:
        /*0078*/ 	.word	0x00000008
.L_18085:


//--------------------- .nv.info._Z10add_kernelILx245EEvPfS0_S0_i --------------------------
	.section	.nv.info._Z10add_kernelILx245EEvPfS0_S0_i,"",@"SHT_CUDA_INFO"
	.sectionflags	@""
	.align	4


	//----- nvinfo : EIATTR_CUDA_API_VERSION
	.align		4
        /*0000*/ 	.byte	0x04, 0x37
        /*0002*/ 	.short	(.L_18087 - .L_18086)
.L_18086:
        /*0004*/ 	.word	0x00000082


	//----- nvinfo : EIATTR_KPARAM_INFO
	.align		4
.L_18087:
        /*0008*/ 	.byte	0x04, 0x17
        /*000a*/ 	.short	(.L_18089 - .L_18088)
.L_18088:
        /*000c*/ 	.word	0x00000000
        /*0010*/ 	.short	0x0003
        /*0012*/ 	.short	0x0018
        /*0014*/ 	.byte	0x00, 0xf0, 0x11, 0x00


	//----- nvinfo : EIATTR_KPARAM_INFO
	.align		4
.L_18089:
        /*0018*/ 	.byte	0x04, 0x17
        /*001a*/ 	.short	(.L_18091 - .L_18090)
.L_18090:
        /*001c*/ 	.word	0x00000000
        /*0020*/ 	.short	0x0002
        /*0022*/ 	.short	0x0010
        /*0024*/ 	.byte	0x00, 0xf5, 0x21, 0x00


	//----- nvinfo : EIATTR_KPARAM_INFO
	.align		4
.L_18091:
        /*0028*/ 	.byte	0x04, 0x17
        /*002a*/ 	.short	(.L_18093 - .L_18092)
.L_18092:
        /*002c*/ 	.word	0x00000000
        /*0030*/ 	.short	0x0001
        /*0032*/ 	.short	0x0008
        /*0034*/ 	.byte	0x00, 0xf5, 0x21, 0x00


	//----- nvinfo : EIATTR_KPARAM_INFO
	.align		4
.L_18093:
        /*0038*/ 	.byte	0x04, 0x17
        /*003a*/ 	.short	(.L_18095 - .L_18094)
.L_18094:
        /*003c*/ 	.word	0x00000000
        /*0040*/ 	.short	0x0000
        /*0042*/ 	.short	0x0000
        /*0044*/ 	.byte	0x00, 0xf5, 0x21, 0x00


	//----- nvinfo : EIATTR_SPARSE_MMA_MASK
	.align		4
.L_18095:
        /*0048*/ 	.byte	0x03, 0x50
        /*004a*/ 	.short	0x0000


	//----- nvinfo : EIATTR_MAXREG_COUNT
	.align		4
        /*004c*/ 	.byte	0x03, 0x1b
        /*004e*/ 	.short	0x00ff


	//----- nvinfo : EIATTR_MERCURY_ISA_VERSION
	.align		4
        /*0050*/ 	.byte	0x03, 0x5f
        /*0052*/ 	.short	0x0101


	//----- nvinfo : EIATTR_VRC_CTA_INIT_COUNT
	.align		4
        /*0054*/ 	.byte	0x02, 0x4a
	.zero		1
	.zero		1


	//----- nvinfo : EIATTR_EXIT_INSTR_OFFSETS
	.align		4
        /*0058*/ 	.byte	0x04, 0x1c
        /*005a*/ 	.short	(.L_18097 - .L_18096)


	//   ....[0]....
.L_18096:
        /*005c*/ 	.word	0x00000070


	//   ....[1]....
        /*0060*/ 	.word	0x00000130


	//----- nvinfo : EIATTR_CBANK_PARAM_SIZE
	.align		4
.L_18097:
        /*0064*/ 	.byte	0x03, 0x19
        /*0066*/ 	.short	0x001c


	//----- nvinfo : EIATTR_PARAM_CBANK
	.align		4
        /*0068*/ 	.byte	0x04, 0x0a
        /*006a*/ 	.short	(.L_18099 - .L_18098)
	.align		4
.L_18098:
        /*006c*/ 	.word	index@(.nv.constant0._Z10add_kernelILx245EEvPfS0_S0_i)
        /*0070*/ 	.short	0x0380
        /*0072*/ 	.short	0x001c


	//----- nvinfo : EIATTR_SW_WAR
	.align		4
.L_18099:
        /*0074*/ 	.byte	0x04, 0x36
        /*0076*/ 	.short	(.L_18101 - .L_18100)
.L_18100:
        /*0078*/ 	.word	0x00000008
.L_18101:


//--------------------- .nv.info._Z10add_kernelILx244EEvPfS0_S0_i --------------------------
	.section	.nv.info._Z10add_kernelILx244EEvPfS0_S0_i,"",@"SHT_CUDA_INFO"
	.sectionflags	@""
	.align	4


	//----- nvinfo : EIATTR_CUDA_API_VERSION
	.align		4
        /*0000*/ 	.byte	0x04, 0x37
        /*0002*/ 	.short	(.L_18103 - .L_18102)
.L_18102:
        /*0004*/ 	.word	0x00000082


	//----- nvinfo : EIATTR_KPARAM_INFO
	.align		4
.L_18103:
        /*0008*/ 	.byte	0x04, 0x17
        /*000a*/ 	.short	(.L_18105 - .L_18104)
.L_18104:
        /*000c*/ 	.word	0x00000000
        /*0010*/ 	.short	0x0003
        /*0012*/ 	.short	0x0018
        /*0014*/ 	.byte	0x00, 0xf0, 0x11, 0x00


	//----- nvinfo : EIATTR_KPARAM_INFO
	.align		4
.L_18105:
        /*0018*/ 	.byte	0x04, 0x17
        /*001a*/ 	.short	(.L_18107 - .L_18106)
.L_18106:
        /*001c*/ 	.word	0x00000000
        /*0020*/ 	.short	0x0002
        /*0022*/ 	.short	0x0010
        /*0024*/ 	.byte	0x00, 0xf5, 0x21, 0x00


	//----- nvinfo : EIATTR_KPARAM_INFO
	.align		4
.L_18107:
        /*0028*/ 	.byte	0x04, 0x17
        /*002a*/ 	.short	(.L_18109 - .L_18108)
.L_18108:
        /*002c*/ 	.word	0x00000000
        /*0030*/ 	.short	0x0001
        /*0032*/ 	.short	0x0008
        /*0034*/ 	.byte	0x00, 0xf5, 0x21, 0x00


	//----- nvinfo : EIATTR_KPARAM_INFO
	.align		4
.L_18109:
        /*0038*/ 	.byte	0x04, 0x17
        /*003a*/ 	.short	(.L_18111 - .L_18110)
.L_18110:
        /*003c*/ 	.word	0x00000000
        /*0040*/ 	.short	0x0000
        /*0042*/ 	.short	0x0000
        /*0044*/ 	.byte	0x00, 0xf5, 0x21, 0x00


	//----- nvinfo : EIATTR_SPARSE_MMA_MASK
	.align		4
.L_18111:
        /*0048*/ 	.byte	0x03, 0x50
        /*004a*/ 	.short	0x0000


	//----- nvinfo : EIATTR_MAXREG_COUNT
	.align		4
        /*004c*/ 	.byte	0x03, 0x1b
        /*004e*/ 	.short	0x00ff


	//----- nvinfo : EIATTR_MERCURY_ISA_VERSION
	.align		4
        /*0050*/ 	.byte	0x03, 0x5f
        /*0052*/ 	.short	0x0101


	//----- nvinfo : EIATTR_VRC_CTA_INIT_COUNT
	.align		4
        /*0054*/ 	.byte	0x02, 0x4a
	.zero		1
	.zero		1


	//----- nvinfo : EIATTR_EXIT_INSTR_OFFSETS
	.align		4
        /*0058*/ 	.byte	0x04, 0x1c
        /*005a*/ 	.short	(.L_18113 - .L_18112)


	//   ....[0]....
.L_18112:
        /*005c*/ 	.word	0x00000070


	//   ....[1]....
        /*0060*/ 	.word	0x00000130


	//----- nvinfo : EIATTR_CBANK_PARAM_SIZE
	.align		4
.L_18113:
        /*0064*/ 	.byte	0x03, 0x19
        /*0066*/ 	.short	0x001c


	//----- nvinfo : EIATTR_PARAM_CBANK
	.align		4
        /*0068*/ 	.byte	0x04, 0x0a
        /*006a*/ 	.short	(.L_18115 - .L_18114)
	.align		4
.L_18114:
        /*006c*/ 	.word	index@(.nv.constant0._Z10add_kernelILx244EEvPfS0_S0_i)
        /*0070*/ 	.short	0x0380
        /*0072*/ 	.short	0x001c


	//----- nvinfo : EIATTR_SW_WAR
	.align		4
.L_18115:
        /*0074*/ 	.byte	0x04, 0x36
        /*0076*/ 	.short	(.L_18117 - .L_18116)
.L_18116:
        /*0078*/ 	.word	0x00000008
.L_18117:


//--------------------- .nv.info._Z10add_kernelILx243EEvPfS0_S0_i --------------------------
	.section	.nv.info._Z10add_kernelILx243EEvPfS0_S0_i,"",@"SHT_CUDA_INFO"
	.sectionflags	@""
	.align	4


	//----- nvinfo : EIATTR_CUDA_API_VERSION
	.align		4
        /*0000*/ 	.byte	0x04, 0x37
        /*0002*/ 	.short	(.L_18119 - .L_18118)
.L_18118:
        /*0004*/ 	.word	0x00000082


	//----- nvinfo : EIATTR_KPARAM_INFO
	.align		4
.L_18119:
        /*0008*/ 	.byte	0x04, 0x17
        /*000a*/ 	.short	(.L_18121 - .L_18120)
.L_18120:
        /*000c*/ 	.word	0x00000000
        /*0010*/ 	.short	0x0003
        /*0012*/ 	.short	0x0018
        /*0014*/ 	.byte	0x00, 0xf0, 0x11, 0x00


	//----- nvinfo : EIATTR_KPARAM_INFO
	.align		4
.L_18121:
        /*0018*/ 	.byte	0x04, 0x17
        /*001a*/ 	.short	(.L_18123 - .L_18122)
.L_18122:
        /*001c*/ 	.word	0x00000000
        /*0020*/ 	.short	0x0002
        /*0022*/ 	.short	0x0010
        /*0024*/ 	.byte	0x00, 0xf5, 0x21, 0x00


	//----- nvinfo : EIATTR_KPARAM_INFO
	.align		4
.L_18123:
        /*0028*/ 	.byte	0x04, 0x17
        /*002a*/ 	.short	(.L_18125 - .L_18124)
.L_18124:
        /*002c*/ 	.word	0x00000000
        /*0030*/ 	.short	0x0001
        /*0032*/ 	.short	0x0008
        /*0034*/ 	.byte	0x00, 0xf5, 0x21, 0x00


	//----- nvinfo : EIATTR_KPARAM_INFO
	.align		4
.L_18125:
        /*0038*/ 	.byte	0x04, 0x17
        /*003a*/ 	.short	(.L_18127 - .L_18126)
.L_18126:
        /*003c*/ 	.word	0x00000000
        /*0040*/ 	.short	0x0000
        /*0042*/ 	.short	0x0000
        /*0044*/ 	.byte	0x00, 0xf5, 0x21, 0x00


	//----- nvinfo : EIATTR_SPARSE_MMA_MASK
	.align		4
.L_18127:
        /*0048*/ 	.byte	0x03, 0x50
        /*004a*/ 	.short	0x0000


	//----- nvinfo : EIATTR_MAXREG_COUNT
	.align		4
        /*004c*/ 	.byte	0x03, 0x1b
        /*004e*/ 	.short	0x00ff


	//----- nvinfo : EIATTR_MERCURY_ISA_VERSION
	.align		4
        /*0050*/ 	.byte	0x03, 0x5f
        /*0052*/ 	.short	0x0101


	//----- nvinfo : EIATTR_VRC_CTA_INIT_COUNT
	.align		4
        /*0054*/ 	.byte	0x02, 0x4a
	.zero		1
	.zero		1


	//----- nvinfo : EIATTR_EXIT_INSTR_OFFSETS
	.align		4
        /*0058*/ 	.byte	0x04, 0x1c
        /*005a*/ 	.short	(.L_18129 - .L_18128)


	//   ....[0]....
.L_18128:
        /*005c*/ 	.word	0x00000070


	//   ....[1]....
        /*0060*/ 	.word	0x00000130


	//----- nvinfo : EIATTR_CBANK_PARAM_SIZE
	.align		4
.L_18129:
        /*0064*/ 	.byte	0x03, 0x19
        /*0066*/ 	.short	0x001c


	//----- nvinfo : EIATTR_PARAM_CBANK
	.align		4
        /*0068*/ 	.byte	0x04, 0x0a
        /*006a*/ 	.short	(.L_18131 - .L_18130)
	.align		4
.L_18130:
        /*006c*/ 	.word	index@(.nv.constant0._Z10add_kernelILx243EEvPfS0_S0_i)
        /*0070*/ 	.short	0x0380
        /*0072*/ 	.short	0x001c


	//----- nvinfo : EIATTR_SW_WAR
	.align		4
.L_18131:
        /*0074*/ 	.byte	0x04, 0x36
        /*0076*/ 	.short	(.L_18133 - .L_18132)
.L_18132:
        /*0078*/ 	.word	0x00000008
.L_18133:


//--------------------- .nv.info._Z10add_kernelILx242EEvPfS0_S0_i --------------------------
	.section	.nv.info._Z10add_kernelILx242EEvPfS0_S0_i,"",@"SHT_CUDA_INFO"
	.sectionflags	@""
	.align	4


	//----- nvinfo : EIATTR_CUDA_API_VERSION
	.align		4
        /*0000*/ 	.byte	0x04, 0x37
        /*0002*/ 	.short	(.L_18135 - .L_18134)
.L_18134:
        /*0004*/ 	.word	0x00000082


	//----- nvinfo : EIATTR_KPARAM_INFO
	.align		4
.L_18135:
        /*0008*/ 	.byte	0x04, 0x17
        /*000a*/ 	.short	(.L_18137 - .L_18136)
.L_18136:
        /*000c*/ 	.word	0x00000000
        /*0010*/ 	.short	0x0003
        /*0012*/ 	.short	0x0018
        /*0014*/ 	.byte	0x00, 0xf0, 0x11, 0x00


	//----- nvinfo : EIATTR_KPARAM_INFO
	.align		4
.L_18137:
        /*0018*/ 	.byte	0x04, 0x17
        /*001a*/ 	.short	(.L_18139 - .L_18138)
.L_18138:
        /*001c*/ 	.word	0x00000000
        /*0020*/ 	.short	0x0002
        /*0022*/ 	.short	0x0010
        /*0024*/ 	.byte	0x00, 0xf5, 0x21, 0x00


	//----- nvinfo : EIATTR_KPARAM_INFO
	.align		4
.L_18139:
        /*0028*/ 	.byte	0x04, 0x17
        /*002a*/ 	.short	(.L_18141 - .L_18140)
.L_18140:
        /*002c*/ 	.word	0x00000000
        /*0030*/ 	.short	0x0001
        /*0032*/ 	.short	0x0008
        /*0034*/ 	.byte	0x00, 0xf5, 0x21, 0x00


	//----- nvinfo : EIATTR_KPARAM_INFO
	.align		4
.L_18141:
        /*0038*/ 	.byte	0x04, 0x17
        /*003a*/ 	.short	(.L_18143 - .L_18142)
.L_18142:
        /*003c*/ 	.word	0x00000000
        /*0040*/ 	.short	0x0000
        /*0042*/ 	.short	0x0000
        /*0044*/ 	.byte	0x00, 0xf5, 0x21, 0x00


	//----- nvinfo : EIATTR_SPARSE_MMA_MASK
	.align		4
.L_18143:
        /*0048*/ 	.byte	0x03, 0x50
        /*004a*/ 	.short	0x0000


	//----- nvinfo : EIATTR_MAXREG_COUNT
	.align		4
        /*004c*/ 	.byte	0x03, 0x1b
        /*004e*/ 	.short	0x00ff


	//----- nvinfo : EIATTR_MERCURY_ISA_VERSION
	.align		4
        /*0050*/ 	.byte	0x03, 0x5f
        /*0052*/ 	.short	0x0101


	//----- nvinfo : EIATTR_VRC_CTA_INIT_COUNT
	.align		4
        /*0054*/ 	.byte	0x02, 0x4a
	.zero		1
	.zero		1


	//----- nvinfo : EIATTR_EXIT_INSTR_OFFSETS
	.align		4
        /*0058*/ 	.byte	0x04, 0x1c
        /*005a*/ 	.short	(.L_18145 - .L_18144)


	//   ....[0]....
.L_18144:
        /*005c*/ 	.word	0x00000070


	//   ....[1]....
        /*0060*/ 	.word	0x00000130


	//----- nvinfo : EIATTR_CBANK_PARAM_SIZE
	.align		4
.L_18145:
        /*0064*/ 	.byte	0x03, 0x19
        /*0066*/ 	.short	0x001c


	//----- nvinfo : EIATTR_PARAM_CBANK
	.align		4
        /*0068*/ 	.byte	0x04, 0x0a
        /*006a*/ 	.short	(.L_18147 - .L_18146)
	.align		4
.L_18146:
        /*006c*/ 	.word	index@(.nv.constant0._Z10add_kernelILx242EEvPfS0_S0_i)
        /*0070*/ 	.short	0x0380
        /*0072*/ 	.short	0x001c


	//----- nvinfo : EIATTR_SW_WAR
	.align		4
.L_18147:
        /*0074*/ 	.byte	0x04, 0x36
        /*0076*/ 	.short	(.L_18149 - .L_18148)
.L_18148:
        /*0078*/ 	.word	0x00000008
.L_18149:


//--------------------- .nv.info._Z10add_kernelILx241EEvPfS0_S0_i --------------------------
	.section	.nv.info._Z10add_kernelILx241EEvPfS0_S0_i,"",@"SHT_CUDA_INFO"
	.sectionflags	@""
	.align	4


	//----- nvinfo : EIATTR_CUDA_API_VERSION
	.align		4
        /*0000*/ 	.byte	0x04, 0x37
        /*0002*/ 	.short	(.L_18151 - .L_18150)
.L_18150:
        /*0004*/ 	.word	0x00000082


	//----- nvinfo : EIATTR_KPARAM_INFO
	.align		4
.L_18151:
        /*0008*/ 	.byte	0x04, 0x17
        /*000a*/ 	.short	(.L_18153 - .L_18152)
.L_18152:
        /*000c*/ 	.word	0x00000000
        /*0010*/ 	.short	0x0003
        /*0012*/ 	.short	0x0018
        /*0014*/ 	.byte	0x00, 0xf0, 0x11, 0x00


	//----- nvinfo : EIATTR_KPARAM_INFO
	.align		4
.L_18153:
        /*0018*/ 	.byte	0x04, 0x17
        /*001a*/ 	.short	(.L_18155 - .L_18154)
.L_18154:
        /*001c*/ 	.word	0x00000000
        /*0020*/ 	.short	0x0002
        /*0022*/ 	.short	0x0010
        /*0024*/ 	.byte	0x00, 0xf5, 0x21, 0x00


	//----- nvinfo : EIATTR_KPARAM_INFO
	.align		4
.L_18155:
        /*0028*/ 	.byte	0x04, 0x17
        /*002a*/ 	.short	(.L_18157 - .L_18156)
.L_18156:
        /*002c*/ 	.word	0x00000000
        /*0030*/ 	.short	0x0001
        /*0032*/ 	.short	0x0008
        /*0034*/ 	.byte	0x00, 0xf5, 0x21, 0x00


	//----- nvinfo : EIATTR_KPARAM_INFO
	.align		4
.L_18157:
        /*0038*/ 	.byte	0x04, 0x17
        /*003a*/ 	.short	(.L_18159 - .L_18158)
.L_18158:
        /*003c*/ 	.word	0x00000000
        /*0040*/ 	.short	0x0000
        /*0042*/ 	.short	0x0000
        /*0044*/ 	.byte	0x00, 0xf5, 0x21, 0x00


	//----- nvinfo : EIATTR_SPARSE_MMA_MASK
	.align		4
.L_18159:
        /*0048*/ 	.byte	0x03, 0x50
        /*004a*/ 	.short	0x0000


	//----- nvinfo : EIATTR_MAXREG_COUNT
	.align		4
        /*004c*/ 	.byte	0x03, 0x1b
        /*004e*/ 	.short	0x00ff


	//----- nvinfo : EIATTR_MERCURY_ISA_VERSION
	.align		4
        /*0050*/ 	.byte	0x03, 0x5f
        /*0052*/ 	.short	0x0101


	//----- nvinfo : EIATTR_VRC_CTA_INIT_COUNT
	.align		4
        /*0054*/ 	.byte	0x02, 0x4a
	.zero		1
	.zero		1


	//----- nvinfo : EIATTR_EXIT_INSTR_OFFSETS
	.align		4
        /*0058*/ 	.byte	0x04, 0x1c
        /*005a*/ 	.short	(.L_18161 - .L_18160)


	//   ....[0]....
.L_18160:
        /*005c*/ 	.word	0x00000070


	//   ....[1]....
        /*0060*/ 	.word	0x00000130


	//----- nvinfo : EIATTR_CBANK_PARAM_SIZE
	.align		4
.L_18161:
        /*0064*/ 	.byte	0x03, 0x19
        /*0066*/ 	.short	0x001c


	//----- nvinfo : EIATTR_PARAM_CBANK
	.align		4
        /*0068*/ 	.byte	0x04, 0x0a
        /*006a*/ 	.short	(.L_18163 - .L_18162)
	.align		4
.L_18162:
        /*006c*/ 	.word	index@(.nv.constant0._Z10add_kernelILx241EEvPfS0_S0_i)
        /*0070*/ 	.short	0x0380
        /*0072*/ 	.short	0x001c


	//----- nvinfo : EIATTR_SW_WAR
	.align		4
.L_18163:
        /*0074*/ 	.byte	0x04, 0x36
        /*0076*/ 	.short	(.L_18165 - .L_18164)
.L_18164:
        /*0078*/ 	.word	0x00000008
.L_18165:


//--------------------- .nv.info._Z10add_kernelILx240EEvPfS0_S0_i --------------------------
	.section	.nv.info._Z10add_kernelILx240EEvPfS0_S0_i,"",@"SHT_CUDA_INFO"
	.sectionflags	@""
	.align	4


	//----- nvinfo : EIATTR_CUDA_API_VERSION
	.align		4
        /*0000*/ 	.byte	0x04, 0x37
        /*0002*/ 	.short	(.L_18167 - .L_18166)
.L_18166:
        /*0004*/ 	.word	0x00000082


	//----- nvinfo : EIATTR_KPARAM_INFO
	.align		4
.L_18167:
        /*0008*/ 	.byte	0x04, 0x17
        /*000a*/ 	.short	(.L_18169 - .L_18168)
.L_18168:
        /*000c*/ 	.word	0x00000000
        /*0010*/ 	.short	0x0003
        /*0012*/ 	.short	0x0018
        /*0014*/ 	.byte	0x00, 0xf0, 0x11, 0x00


	//----- nvinfo : EIATTR_KPARAM_INFO
	.align		4
.L_18169:
        /*0018*/ 	.byte	0x04, 0x17
        /*001a*/ 	.short	(.L_18171 - .L_18170)
.L_18170:
        /*001c*/ 	.word	0x00000000
        /*0020*/ 	.short	0x0002
        /*0022*/ 	.short	0x0010
        /*0024*/ 	.byte	0x00, 0xf5, 0x21, 0x00


	//----- nvinfo : EIATTR_KPARAM_INFO
	.align		4
.L_18171:
        /*0028*/ 	.byte	0x04, 0x17
        /*002a*/ 	.short	(.L_18173 - .L_18172)
.L_18172:
        /*002c*/ 	.word	0x00000000
        /*0030*/ 	.short	0x0001
        /*0032*/ 	.short	0x0008
        /*0034*/ 	.byte	0x00, 0xf5, 0x21, 0x00


	//----- nvinfo : EIATTR_KPARAM_INFO
	.align		4
.L_18173:
        /*0038*/ 	.byte	0x04, 0x17
        /*003a*/ 	.short	(.L_18175 - .L_18174)
.L_18174:
        /*003c*/ 	.word	0x00000000
        /*0040*/ 	.short	0x0000
        /*0042*/ 	.short	0x0000
        /*0044*/ 	.byte	0x00, 0xf5, 0x21, 0x00


	//----- nvinfo : EIATTR_SPARSE_MMA_MASK
	.align		4
.L_18175:
        /*0048*/ 	.byte	0x03, 0x50
        /*004a*/ 	.short	0x0000


	//----- nvinfo : EIATTR_MAXREG_COUNT
	.align		4
        /*004c*/ 	.byte	0x03, 0x1b
        /*004e*/ 	.short	0x00ff


	//----- nvinfo : EIATTR_MERCURY_ISA_VERSION
	.align		4
        /*0050*/ 	.byte	0x03, 0x5f
        /*0052*/ 	.short	0x0101


	//----- nvinfo : EIATTR_VRC_CTA_INIT_COUNT
	.align		4
        /*0054*/ 	.byte	0x02, 0x4a
	.zero		1
	.zero		1


	//----- nvinfo : EIATTR_EXIT_INSTR_OFFSETS
	.align		4
        /*0058*/ 	.byte	0x04, 0x1c
        /*005a*/ 	.short	(.L_18177 - .L_18176)


	//   ....[0]....
.L_18176:
        /*005c*/ 	.word	0x00000070


	//   ....[1]....
        /*0060*/ 	.word	0x00000130


	//----- nvinfo : EIATTR_CBANK_PARAM_SIZE
	.align		4
.L_18177:
        /*0064*/ 	.byte	0x03, 0x19
        /*0066*/ 	.short	0x001c


	//----- nvinfo : EIATTR_PARAM_CBANK
	.align		4
        /*0068*/ 	.byte	0x04, 0x0a
        /*006a*/ 	.short	(.L_18179 - .L_18178)
	.align		4
.L_18178:
        /*006c*/ 	.word	index@(.nv.constant0._Z10add_kernelILx240EEvPfS0_S0_i)
        /*0070*/ 	.short	0x0380
        /*0072*/ 	.short	0x001c


	//----- nvinfo : EIATTR_SW_WAR
	.align		4
.L_18179:
        /*0074*/ 	.byte	0x04, 0x36
        /*0076*/ 	.short	(.L_18181 - .L_18180)
.L_18180:
        /*0078*/ 	.word	0x00000008
.L_18181:


//--------------------- .nv.info._Z10add_kernelILx239EEvPfS0_S0_i --------------------------
	.section	.nv.info._Z10add_kernelILx239EEvPfS0_S0_i,"",@"SHT_CUDA_INFO"
	.sectionflags	@""
	.align	4


	//----- nvinfo : EIATTR_CUDA_API_VERSION
	.align		4
        /*0000*/ 	.byte	0x04, 0x37
        /*0002*/ 	.short	(.L_18183 - .L_18182)
.L_18182:
        /*0004*/ 	.word	0x00000082


	//----- nvinfo : EIATTR_KPARAM_INFO
	.align		4
.L_18183:
        /*0008*/ 	.byte	0x04, 0x17
        /*000a*/ 	.short	(.L_18185 - .L_18184)
.L_18184:
        /*000c*/ 	.word	0x00000000
        /*0010*/ 	.short	0x0003
        /*0012*/ 	.short	0x0018
        /*0014*/ 	.byte	0x00, 0xf0, 0x11, 0x00


	//----- nvinfo : EIATTR_KPARAM_INFO
	.align		4
.L_18185:
        /*0018*/ 	.byte	0x04, 0x17
        /*001a*/ 	.short	(.L_18187 - .L_18186)
.L_18186:
        /*001c*/ 	.word	0x00000000
        /*0020*/ 	.short	0x0002
        /*0022*/ 	.short	0x0010
        /*0024*/ 	.byte	0x00, 0xf5, 0x21, 0x00


	//----- nvinfo : EIATTR_KPARAM_INFO
	.align		4
.L_18187:
        /*0028*/ 	.byte	0x04, 0x17
        /*002a*/ 	.short	(.L_18189 - .L_18188)
.L_18188:
        /*002c*/ 	.word	0x00000000
        /*0030*/ 	.short	0x0001
        /*0032*/ 	.short	0x0008
        /*0034*/ 	.byte	0x00, 0xf5, 0x21, 0x00


	//----- nvinfo : EIATTR_KPARAM_INFO
	.align		4
.L_18189:
        /*0038*/ 	.byte	0x04, 0x17
        /*003a*/ 	.short	(.L_18191 - .L_18190)
.L_18190:
        /*003c*/ 	.word	0x00000000
        /*0040*/ 	.short	0x0000
        /*0042*/ 	.short	0x0000
        /*0044*/ 	.byte	0x00, 0xf5, 0x21, 0x00


	//----- nvinfo : EIATTR_SPARSE_MMA_MASK
	.align		4
.L_18191:
        /*0048*/ 	.byte	0x03, 0x50
        /*004a*/ 	.short	0x0000


	//----- nvinfo : EIATTR_MAXREG_COUNT
	.align		4
        /*004c*/ 	.byte	0x03, 0x1b
        /*004e*/ 	.short	0x00ff


	//----- nvinfo : EIATTR_MERCURY_ISA_VERSION
	.align		4
        /*0050*/ 	.byte	0x03, 0x5f
        /*0052*/ 	.short	0x0101


	//----- nvinfo : EIATTR_VRC_CTA_INIT_COUNT
	.align		4
        /*0054*/ 	.byte	0x02, 0x4a
	.zero		1
	.zero		1


	//----- nvinfo : EIATTR_EXIT_INSTR_OFFSETS
	.align		4
        /*0058*/ 	.byte	0x04, 0x1c
        /*005a*/ 	.short	(.L_18193 - .L_18192)


	//   ....[0]....
.L_18192:
        /*005c*/ 	.word	0x00000070


	//   ....[1]....
        /*0060*/ 	.word	0x00000130


	//----- nvinfo : EIATTR_CBANK_PARAM_SIZE
	.align		4
.L_18193:
        /*0064*/ 	.byte	0x03, 0x19
        /*0066*/ 	.short	0x001c


	//----- nvinfo : EIATTR_PARAM_CBANK
	.align		4
        /*0068*/ 	.byte	0x04, 0x0a
        /*006a*/ 	.short	(.L_18195 - .L_18194)
	.align		4
.L_18194:
        /*006c*/ 	.word	index@(.nv.constant0._Z10add_kernelILx239EEvPfS0_S0_i)
        /*0070*/ 	.short	0x0380
        /*0072*/ 	.short	0x001c


	//----- nvinfo : EIATTR_SW_WAR
	.align		4
.L_18195:
        /*0074*/ 	.byte	0x04, 0x36
        /*0076*/ 	.short	(.L_18197 - .L_18196)
.L_18196:
        /*0078*/ 	.word	0x00000008
.L_18197:


//--------------------- .nv.info._Z10add_kernelILx238EEvPfS0_S0_i --------------------------
	.section	.nv.info._Z10add_kernelILx238EEvPfS0_S0_i,"",@"SHT_CUDA_INFO"
	.sectionflags	@""
	.align	4


	//----- nvinfo : EIATTR_CUDA_API_VERSION
	.align		4
        /*0000*/ 	.byte	0x04, 0x37
        /*0002*/ 	.short	(.L_18199 - .L_18198)
.L_18198:
        /*0004*/ 	.word	0x00000082


	//----- nvinfo : EIATTR_KPARAM_INFO
	.align		4
.L_18199:
        /*0008*/ 	.byte	0x04, 0x17
        /*000a*/ 	.short	(.L_18201 - .L_18200)
.L_18200:
        /*000c*/ 	.word	0x00000000
        /*0010*/ 	.short	0x0003
        /*0012*/ 	.short	0x0018
        /*0014*/ 	.byte	0x00, 0xf0, 0x11, 0x00


	//----- nvinfo : EIATTR_KPARAM_INFO
	.align		4
.L_18201:
        /*0018*/ 	.byte	0x04, 0x17
        /*001a*/ 	.short	(.L_18203 - .L_18202)
.L_18202:
        /*001c*/ 	.word	0x00000000
        /*0020*/ 	.short	0x0002
        /*0022*/ 	.short	0x0010
        /*0024*/ 	.byte	0x00, 0xf5, 0x21, 0x00


	//----- nvinfo : EIATTR_KPARAM_INFO
	.align		4
.L_18203:
        /*0028*/ 	.byte	0x04, 0x17
        /*002a*/ 	.short	(.L_18205 - .L_18204)
.L_18204:
        /*002c*/ 	.word	0x00000000
        /*0030*/ 	.short	0x0001
        /*0032*/ 	.short	0x0008
        /*0034*/ 	.byte	0x00, 0xf5, 0x21, 0x00


	//----- nvinfo : EIATTR_KPARAM_INFO
	.align		4
.L_18205:
        /*0038*/ 	.byte	0x04, 0x17
        /*003a*/ 	.short	(.L_18207 - .L_18206)
.L_18206:
        /*003c*/ 	.word	0x00000000
        /*0040*/ 	.short	0x0000
        /*0042*/ 	.short	0x0000
        /*0044*/ 	.byte	0x00, 0xf5, 0x21, 0x00


	//----- nvinfo : EIATTR_SPARSE_MMA_MASK
	.align		4
.L_18207:
        /*0048*/ 	.byte	0x03, 0x50
        /*004a*/ 	.short	0x0000


	//----- nvinfo : EIATTR_MAXREG_COUNT
	.align		4
        /*004c*/ 	.byte	0x03, 0x1b
        /*004e*/ 	.short	0x00ff


	//----- nvinfo : EIATTR_MERCURY_ISA_VERSION
	.align		4
        /*0050*/ 	.byte	0x03, 0x5f
        /*0052*/ 	.short	0x0101


	//----- nvinfo : EIATTR_VRC_CTA_INIT_COUNT
	.align		4
        /*0054*/ 	.byte	0x02, 0x4a
	.zero		1
	.zero		1


	//----- nvinfo : EIATTR_EXIT_INSTR_OFFSETS
	.align		4
        /*0058*/ 	.byte	0x04, 0x1c
        /*005a*/ 	.short	(.L_18209 - .L_18208)


	//   ....[0]....
.L_18208:
        /*005c*/ 	.word	0x00000070


	//   ....[1]....
        /*0060*/ 	.word	0x00000130


	//----- nvinfo : EIATTR_CBANK_PARAM_SIZE
	.align		4
.L_18209:
        /*0064*/ 	.byte	0x03, 0x19
        /*0066*/ 	.short	0x001c


	//----- nvinfo : EIATTR_PARAM_CBANK
	.align		4
        /*0068*/ 	.byte	0x04, 0x0a
        /*006a*/ 	.short	(.L_18211 - .L_18210)
	.align		4
.L_18210:
        /*006c*/ 	.word	index@(.nv.constant0._Z10add_kernelILx238EEvPfS0_S0_i)
        /*0070*/ 	.short	0x0380
        /*0072*/ 	.short	0x001c


	//----- nvinfo : EIATTR_SW_WAR
	.align		4
.L_18211:
        /*0074*/ 	.byte	0x04, 0x36
        /*0076*/ 	.short	(.L_18213 - .L_18212)
.L_18212:
        /*0078*/ 	.word	0x00000008
.L_18213:


//--------------------- .nv.info._Z10add_kernelILx237EEvPfS0_S0_i --------------------------
	.section	.nv.info._Z10add_kernelILx237EEvPfS0_S0_i,"",@"SHT_CUDA_INFO"
	.sectionflags	@""
	.align	4


	//----- nvinfo : EIATTR_CUDA_API_VERSION
	.align		4
        /*0000*/ 	.byte	0x04, 0x37
        /*0002*/ 	.short	(.L_18215 - .L_18214)
.L_18214:
        /*0004*/ 	.word	0x00000082


	//----- nvinfo : EIATTR_KPARAM_INFO
	.align		4
.L_18215:
        /*0008*/ 	.byte	0x04, 0x17
        /*000a*/ 	.short	(.L_18217 - .L_18216)
.L_18216:
        /*000c*/ 	.word	0x00000000
        /*0010*/ 	.short	0x0003
        /*0012*/ 	.short	0x0018
        /*0014*/ 	.byte	0x00, 0xf0, 0x11, 0x00


	//----- nvinfo : EIATTR_KPARAM_INFO
	.align		4
.L_18217:
        /*0018*/ 	.byte	0x04, 0x17
        /*001a*/ 	.short	(.L_18219 - .L_18218)
.L_18218:
        /*001c*/ 	.word	0x00000000
        /*0020*/ 	.short	0x0002
        /*0022*/ 	.short	0x0010
        /*0024*/ 	.byte	0x00, 0xf5, 0x21, 0x00


	//----- nvinfo : EIATTR_KPARAM_INFO
	.align		4
.L_18219:
        /*0028*/ 	.byte	0x04, 0x17
        /*002a*/ 	.short	(.L_18221 - .L_18220)
.L_18220:
        /*002c*/ 	.word	0x00000000
        /*0030*/ 	.short	0x0001
        /*0032*/ 	.short	0x0008
        /*0034*/ 	.byte	0x00, 0xf5, 0x21, 0x00


	//----- nvinfo : EIATTR_KPARAM_INFO
	.align		4
.L_18221:
        /*0038*/ 	.byte	0x04, 0x17
        /*003a*/ 	.short	(.L_18223 - .L_18222)
.L_18222:
        /*003c*/ 	.word	0x00000000
        /*0040*/ 	.short	0x0000
        /*0042*/ 	.short	0x0000
        /*0044*/ 	.byte	0x00, 0xf5, 0x21, 0x00


	//----- nvinfo : EIATTR_SPARSE_MMA_MASK
	.align		4
.L_18223:
        /*0048*/ 	.byte	0x03, 0x50
        /*004a*/ 	.short	0x0000


	//----- nvinfo : EIATTR_MAXREG_COUNT
	.align		4
        /*004c*/ 	.byte	0x03, 0x1b
        /*004e*/ 	.short	0x00ff


	//----- nvinfo : EIATTR_MERCURY_ISA_VERSION
	.align		4
        /*0050*/ 	.byte	0x03, 0x5f
        /*0052*/ 	.short	0x0101


	//----- nvinfo : EIATTR_VRC_CTA_INIT_COUNT
	.align		4
        /*0054*/ 	.byte	0x02, 0x4a
	.zero		1
	.zero		1


	//----- nvinfo : EIATTR_EXIT_INSTR_OFFSETS
	.align		4
        /*0058*/ 	.byte	0x04, 0x1c
        /*005a*/ 	.short	(.L_18225 - .L_18224)


	//   ....[0]....
.L_18224:
        /*005c*/ 	.word	0x00000070


	//   ....[1]....
        /*0060*/ 	.word	0x00000130


	//----- nvinfo : EIATTR_CBANK_PARAM_SIZE
	.align		4
.L_18225:
        /*0064*/ 	.byte	0x03, 0x19
        /*0066*/ 	.short	0x001c


	//----- nvinfo : EIATTR_PARAM_CBANK
	.align		4
        /*0068*/ 	.byte	0x04, 0x0a
        /*006a*/ 	.short	(.L_18227 - .L_18226)
	.align		4
.L_18226:
        /*006c*/ 	.word	index@(.nv.constant0._Z10add_kernelILx237EEvPfS0_S0_i)
        /*0070*/ 	.short	0x0380
        /*0072*/ 	.short	0x001c


	//----- nvinfo : EIATTR_SW_WAR
	.align		4
.L_18227:
        /*0074*/ 	.byte	0x04, 0x36
        /*0076*/ 	.short	(.L_18229 - .L_18228)
.L_18228:
        /*0078*/ 	.word	0x00000008
.L_18229:


//--------------------- .nv.info._Z10add_kernelILx236EEvPfS0_S0_i --------------------------
	.section	.nv.info._Z10add_kernelILx236EEvPfS0_S0_i,"",@"SHT_CUDA_INFO"
	.sectionflags	@""
	.align	4


	//----- nvinfo : EIATTR_CUDA_API_VERSION
	.align		4
        /*0000*/ 	.byte	0x04, 0x37
        /*0002*/ 	.short	(.L_18231 - .L_18230)
.L_18230:
        /*0004*/ 	.word	0x00000082


	//----- nvinfo : EIATTR_KPARAM_INFO
	.align		4
.L_18231:
        /*0008*/ 	.byte	0x04, 0x17
        /*000a*/ 	.short	(.L_18233 - .L_18232)
.L_18232:
        /*000c*/ 	.word	0x00000000
        /*0010*/ 	.short	0x0003
        /*0012*/ 	.short	0x0018
        /*0014*/ 	.byte	0x00, 0xf0, 0x11, 0x00


	//----- nvinfo : EIATTR_KPARAM_INFO
	.align		4
.L_18233:
        /*0018*/ 	.byte	0x04, 0x17
        /*001a*/ 	.short	(.L_18235 - .L_18234)
.L_18234:
        /*001c*/ 	.word	0x00000000
        /*0020*/ 	.short	0x0002
        /*0022*/ 	.short	0x0010
        /*0024*/ 	.byte	0x00, 0xf5, 0x21, 0x00


	//----- nvinfo : EIATTR_KPARAM_INFO
	.align		4
.L_18235:
        /*0028*/ 	.byte	0x04, 0x17
        /*002a*/ 	.short	(.L_18237 - .L_18236)
.L_18236:
        /*002c*/ 	.word	0x00000000
        /*0030*/ 	.short	0x0001
        /*0032*/ 	.short	0x0008
        /*0034*/ 	.byte	0x00, 0xf5, 0x21, 0x00


	//----- nvinfo : EIATTR_KPARAM_INFO
	.align		4
.L_18237:
        /*0038*/ 	.byte	0x04, 0x17
        /*003a*/ 	.short	(.L_18239 - .L_18238)
.L_18238:
        /*003c*/ 	.word	0x00000000
        /*0040*/ 	.short	0x0000
        /*0042*/ 	.short	0x0000
        /*0044*/ 	.byte	0x00, 0xf5, 0x21, 0x00


	//----- nvinfo : EIATTR_SPARSE_MMA_MASK
	.align		4
.L_18239:
        /*0048*/ 	.byte	0x03, 0x50
        /*004a*/ 	.short	0x0000


	//----- nvinfo : EIATTR_MAXREG_COUNT
	.align		4
        /*004c*/ 	.byte	0x03, 0x1b
        /*004e*/ 	.short	0x00ff


	//----- nvinfo : EIATTR_MERCURY_ISA_VERSION
	.align		4
        /*0050*/ 	.byte	0x03, 0x5f
        /*0052*/ 	.short	0x0101


	//----- nvinfo : EIATTR_VRC_CTA_INIT_COUNT
	.align		4
        /*0054*/ 	.byte	0x02, 0x4a
	.zero		1
	.zero		1


	//----- nvinfo : EIATTR_EXIT_INSTR_OFFSETS
	.align		4
        /*0058*/ 	.byte	0x04, 0x1c
        /*005a*/ 	.short	(.L_18241 - .L_18240)


	//   ....[0]....
.L_18240:
        /*005c*/ 	.word	0x00000070


	//   ....[1]....
        /*0060*/ 	.word	0x00000130


	//----- nvinfo : EIATTR_CBANK_PARAM_SIZE
	.align		4
.L_18241:
        /*0064*/ 	.byte	0x03, 0x19
        /*0066*/ 	.short	0x001c


	//----- nvinfo : EIATTR_PARAM_CBANK
	.align		4
        /*0068*/ 	.byte	0x04, 0x0a
        /*006a*/ 	.short	(.L_18243 - .L_18242)
	.align		4
.L_18242:
        /*006c*/ 	.word	index@(.nv.constant0._Z10add_kernelILx236EEvPfS0_S0_i)
        /*0070*/ 	.short	0x0380
        /*0072*/ 	.short	0x001c


	//----- nvinfo : EIATTR_SW_WAR
	.align		4
.L_18243:
        /*0074*/ 	.byte	0x04, 0x36
        /*0076*/ 	.short	(.L_18245 - .L_18244)
.L_18244:
        /*0078*/ 	.word	0x00000008
.L_18245:


//--------------------- .nv.info._Z10add_kernelILx235EEvPfS0_S0_i --------------------------
	.section	.nv.info._Z10add_kernelILx235EEvPfS0_S0_i,"",@"SHT_CUDA_INFO"
	.sectionflags	@""
	.align	4


	//----- nvinfo : EIATTR_CUDA_API_VERSION
	.align		4
        /*0000*/ 	.byte	0x04, 0x37
        /*0002*/ 	.short	(.L_18247 - .L_18246)
.L_18246:
        /*0004*/ 	.word	0x00000082


	//----- nvinfo : EIATTR_KPARAM_INFO
	.align		4
.L_18247:
        /*0008*/ 	.byte	0x04, 0x17
        /*000a*/ 	.short	(.L_18249 - .L_18248)
.L_18248:
        /*000c*/ 	.word	0x00000000
        /*0010*/ 	.short	0x0003
        /*0012*/ 	.short	0x0018
        /*0014*/ 	.byte	0x00, 0xf0, 0x11, 0x00


	//----- nvinfo : EIATTR_KPARAM_INFO
	.align		4
.L_18249:
        /*0018*/ 	.byte	0x04, 0x17
        /*001a*/ 	.short	(.L_18251 - .L_18250)
.L_18250:
        /*001c*/ 	.word	0x00000000
        /*0020*/ 	.short	0x0002
        /*0022*/ 	.short	0x0010
        /*0024*/ 	.byte	0x00, 0xf5, 0x21, 0x00


	//----- nvinfo : EIATTR_KPARAM_INFO
	.align		4
.L_18251:
        /*0028*/ 	.byte	0x04, 0x17
        /*002a*/ 	.short	(.L_18253 - .L_18252)
.L_18252:
        /*002c*/ 	.word	0x00000000
        /*0030*/ 	.short	0x0001
        /*0032*/ 	.short	0x0008
        /*0034*/ 	.byte	0x00, 0xf5, 0x21, 0x00


	//----- nvinfo : EIATTR_KPARAM_INFO
	.align		4
.L_18253:
        /*0038*/ 	.byte	0x04, 0x17
        /*003a*/ 	.short	(.L_18255 - .L_18254)
.L_18254:
        /*003c*/ 	.word	0x00000000
        /*0040*/ 	.short	0x0000
        /*0042*/ 	.short	0x0000
        /*0044*/ 	.byte	0x00, 0xf5, 0x21, 0x00


	//----- nvinfo : EIATTR_SPARSE_MMA_MASK
	.align		4
.L_18255:
        /*0048*/ 	.byte	0x03, 0x50
        /*004a*/ 	.short	0x0000


	//----- nvinfo : EIATTR_MAXREG_COUNT
	.align		4
        /*004c*/ 	.byte	0x03, 0x1b
        /*004e*/ 	.short	0x00ff


	//----- nvinfo : EIATTR_MERCURY_ISA_VERSION
	.align		4
        /*0050*/ 	.byte	0x03, 0x5f
        /*0052*/ 	.short	0x0101


	//----- nvinfo : EIATTR_VRC_CTA_INIT_COUNT
	.align		4
        /*0054*/ 	.byte	0x02, 0x4a
	.zero		1
	.zero		1


	//----- nvinfo : EIATTR_EXIT_INSTR_OFFSETS
	.align		4
        /*0058*/ 	.byte	0x04, 0x1c
        /*005a*/ 	.short	(.L_18257 - .L_18256)


	//   ....[0]....
.L_18256:
        /*005c*/ 	.word	0x00000070


	//   ....[1]....
        /*0060*/ 	.word	0x00000130


	//----- nvinfo : EIATTR_CBANK_PARAM_SIZE
	.align		4
.L_18257:
        /*0064*/ 	.byte	0x03, 0x19
        /*0066*/ 	.short	0x001c


	//----- nvinfo : EIATTR_PARAM_CBANK
	.align		4
        /*0068*/ 	.byte	0x04, 0x0a
        /*006a*/ 	.short	(.L_18259 - .L_18258)
	.align		4
.L_18258:
        /*006c*/ 	.word	index@(.nv.constant0._Z10add_kernelILx235EEvPfS0_S0_i)
        /*0070*/ 	.short	0x0380
        /*0072*/ 	.short	0x001c


	//----- nvinfo : EIATTR_SW_WAR
	.align		4
.L_18259:
        /*0074*/ 	.byte	0x04, 0x36
        /*0076*/ 	.short	(.L_18261 - .L_18260)
.L_18260:
        /*0078*/ 	.word	0x00000008
.L_18261:


//--------------------- .nv.info._Z10add_kernelILx234EEvPfS0_S0_i --------------------------
	.section	.nv.info._Z10add_kernelILx234EEvPfS0_S0_i,"",@"SHT_CUDA_INFO"
	.sectionflags	@""
	.align	4


	//----- nvinfo : EIATTR_CUDA_API_VERSION
	.align		4
        /*0000*/ 	.byte	0x04, 0x37
        /*0002*/ 	.short	(.L_18263 - .L_18262)
.L_18262:
        /*0004*/ 	.word	0x00000082


	//----- nvinfo : EIATTR_KPARAM_INFO
	.align		4
.L_18263:
        /*0008*/ 	.byte	0x04, 0x17
        /*000a*/ 	.short	(.L_18265 - .L_18264)
.L_18264:
        /*000c*/ 	.word	0x00000000
        /*0010*/ 	.short	0x0003
        /*0012*/ 	.short	0x0018
        /*0014*/ 	.byte	0x00, 0xf0, 0x11, 0x00


	//----- nvinfo : EIATTR_KPARAM_INFO
	.align		4
.L_18265:
        /*0018*/ 	.byte	0x04, 0x17
        /*001a*/ 	.short	(.L_18267 - .L_18266)
.L_18266:
        /*001c*/ 	.word	0x00000000
        /*0020*/ 	.short	0x0002
        /*0022*/ 	.short	0x0010
        /*0024*/ 	.byte	0x00, 0xf5, 0x21, 0x00


	//----- nvinfo : EIATTR_KPARAM_INFO
	.align		4
.L_18267:
        /*0028*/ 	.byte	0x04, 0x17
        /*002a*/ 	.short	(.L_18269 - .L_18268)
.L_18268:
        /*002c*/ 	.word	0x00000000
        /*0030*/ 	.short	0x0001
        /*0032*/ 	.short	0x0008
        /*0034*/ 	.byte	0x00, 0xf5, 0x21, 0x00


	//----- nvinfo : EIATTR_KPARAM_INFO
	.align		4
.L_18269:
        /*0038*/ 	.byte	0x04, 0x17
        /*003a*/ 	.short	(.L_18271 - .L_18270)
.L_18270:
        /*003c*/ 	.word	0x00000000
        /*0040*/ 	.short	0x0000
        /*0042*/ 	.short	0x0000
        /*0044*/ 	.byte	0x00, 0xf5, 0x21, 0x00


	//----- nvinfo : EIATTR_SPARSE_MMA_MASK
	.align		4
.L_18271:
        /*0048*/ 	.byte	0x03, 0x50
        /*004a*/ 	.short	0x0000


	//----- nvinfo : EIATTR_MAXREG_COUNT
	.align		4
        /*004c*/ 	.byte	0x03, 0x1b
        /*004e*/ 	.short	0x00ff


	//----- nvinfo : EIATTR_MERCURY_ISA_VERSION
	.align		4
        /*0050*/ 	.byte	0x03, 0x5f
        /*0052*/ 	.short	0x0101


	//----- nvinfo : EIATTR_VRC_CTA_INIT_COUNT
	.align		4
        /*0054*/ 	.byte	0x02, 0x4a
	.zero		1
	.zero		1


	//----- nvinfo : EIATTR_EXIT_INSTR_OFFSETS
	.align		4
        /*0058*/ 	.byte	0x04, 0x1c
        /*005a*/ 	.short	(.L_18273 - .L_18272)


	//   ....[0]....
.L_18272:
        /*005c*/ 	.word	0x00000070


	//   ....[1]....
        /*0060*/ 	.word	0x00000130


	//----- nvinfo : EIATTR_CBANK_PARAM_SIZE
	.align		4
.L_18273:
        /*0064*/ 	.byte	0x03, 0x19
        /*0066*/ 	.short	0x001c


	//----- nvinfo : EIATTR_PARAM_CBANK
	.align		4
        /*0068*/ 	.byte	0x04, 0x0a
        /*006a*/ 	.short	(.L_18275 - .L_18274)
	.align		4
.L_18274:
        /*006c*/ 	.word	index@(.nv.constant0._Z10add_kernelILx234EEvPfS0_S0_i)
        /*0070*/ 	.short	0x0380
        /*0072*/ 	.short	0x001c


	//----- nvinfo : EIATTR_SW_WAR
	.align		4
.L_18275:
        /*0074*/ 	.byte	0x04, 0x36
        /*0076*/ 	.short	(.L_18277 - .L_18276)
.L_18276:
        /*0078*/ 	.word	0x00000008
.L_18277:


//--------------------- .nv.info._Z10add_kernelILx233EEvPfS0_S0_i --------------------------
	.section	.nv.info._Z10add_kernelILx233EEvPfS0_S0_i,"",@"SHT_CUDA_INFO"
	.sectionflags	@""
	.align	4


	//----- nvinfo : EIATTR_CUDA_API_VERSION
	.align		4
        /*0000*/ 	.byte	0x04, 0x37
        /*0002*/ 	.short	(.L_18279 - .L_18278)
.L_18278:
        /*0004*/ 	.word	0x00000082


	//----- nvinfo : EIATTR_KPARAM_INFO
	.align		4
.L_18279:
        /*0008*/ 	.byte	0x04, 0x17
        /*000a*/ 	.short	(.L_18281 - .L_18280)
.L_18280:
        /*000c*/ 	.word	0x00000000
        /*0010*/ 	.short	0x0003
        /*0012*/ 	.short	0x0018
        /*0014*/ 	.byte	0x00, 0xf0, 0x11, 0x00


	//----- nvinfo : EIATTR_KPARAM_INFO
	.align		4
.L_18281:
        /*0018*/ 	.byte	0x04, 0x17
        /*001a*/ 	.short	(.L_18283 - .L_18282)
.L_18282:
        /*001c*/ 	.word	0x00000000
        /*0020*/ 	.short	0x0002
        /*0022*/ 	.short	0x0010
        /*0024*/ 	.byte	0x00, 0xf5, 0x21, 0x00


	//----- nvinfo : EIATTR_KPARAM_INFO
	.align		4
.L_18283:
        /*0028*/ 	.byte	0x04, 0x17
        /*002a*/ 	.short	(.L_18285 - .L_18284)
.L_18284:
        /*002c*/ 	.word	0x00000000
        /*0030*/ 	.short	0x0001
        /*0032*/ 	.short	0x0008
        /*0034*/ 	.byte	0x00, 0xf5, 0x21, 0x00


	//----- nvinfo : EIATTR_KPARAM_INFO
	.align		4
.L_18285:
        /*0038*/ 	.byte	0x04, 0x17
        /*003a*/ 	.short	(.L_18287 - .L_18286)
.L_18286:
        /*003c*/ 	.word	0x00000000
        /*0040*/ 	.short	0x0000
        /*0042*/ 	.short	0x0000
        /*0044*/ 	.byte	0x00, 0xf5, 0x21, 0x00


	//----- nvinfo : EIATTR_SPARSE_MMA_MASK
	.align		4
.L_18287:
        /*0048*/ 	.byte	0x03, 0x50
        /*004a*/ 	.short	0x0000


	//----- nvinfo : EIATTR_MAXREG_COUNT
	.align		4
        /*004c*/ 	.byte	0x03, 0x1b
        /*004e*/ 	.short	0x00ff


	//----- nvinfo : EIATTR_MERCURY_ISA_VERSION
	.align		4
        /*0050*/ 	.byte	0x03, 0x5f
        /*0052*/ 	.short	0x0101


	//----- nvinfo : EIATTR_VRC_CTA_INIT_COUNT
	.align		4
        /*0054*/ 	.byte	0x02, 0x4a
	.zero		1
	.zero		1


	//----- nvinfo : EIATTR_EXIT_INSTR_OFFSETS
	.align		4
        /*0058*/ 	.byte	0x04, 0x1c
        /*005a*/ 	.short	(.L_18289 - .L_18288)


	//   ....[0]....
.L_18288:
        /*005c*/ 	.word	0x00000070


	//   ....[1]....
        /*0060*/ 	.word	0x00000130


	//----- nvinfo : EIATTR_CBANK_PARAM_SIZE
	.align		4
.L_18289:
        /*0064*/ 	.byte	0x03, 0x19
        /*0066*/ 	.short	0x001c


	//----- nvinfo : EIATTR_PARAM_CBANK
	.align		4
        /*0068*/ 	.byte	0x04, 0x0a
        /*006a*/ 	.short	(.L_18291 - .L_18290)
	.align		4
.L_18290:
        /*006c*/ 	.word	index@(.nv.constant0._Z10add_kernelILx233EEvPfS0_S0_i)
        /*0070*/ 	.short	0x0380
        /*0072*/ 	.short	0x001c


	//----- nvinfo : EIATTR_SW_WAR
	.align		4
.L_18291:
        /*0074*/ 	.byte	0x04, 0x36
        /*0076*/ 	.short	(.L_18293 - .L_18292)
.L_18292:
        /*0078*/ 	.word	0x00000008
.L_18293:


//--------------------- .nv.info._Z10add_kernelILx232EEvPfS0_S0_i --------------------------
	.section	.nv.info._Z10add_kernelILx232EEvPfS0_S0_i,"",@"SHT_CUDA_INFO"
	.sectionflags	@""
	.align	4


	//----- nvinfo : EIATTR_CUDA_API_VERSION
	.align		4
        /*0000*/ 	.byte	0x04, 0x37
        /*0002*/ 	.short	(.L_18295 - .L_18294)
.L_18294:
        /*0004*/ 	.word	0x00000082


	//----- nvinfo : EIATTR_KPARAM_INFO
	.align		4
.L_18295:
        /*0008*/ 	.byte	0x04, 0x17
        /*000a*/ 	.short	(.L_18297 - .L_18296)
.L_18296:
        /*000c*/ 	.word	0x00000000
        /*0010*/ 	.short	0x0003
        /*0012*/ 	.short	0x0018
        /*0014*/ 	.byte	0x00, 0xf0, 0x11, 0x00


	//----- nvinfo : EIATTR_KPARAM_INFO
	.align		4
.L_18297:
        /*0018*/ 	.byte	0x04, 0x17
        /*001a*/ 	.short	(.L_18299 - .L_18298)
.L_18298:
        /*001c*/ 	.word	0x00000000
        /*0020*/ 	.short	0x0002
        /*0022*/ 	.short	0x0010
        /*0024*/ 	.byte	0x00, 0xf5, 0x21, 0x00


	//----- nvinfo : EIATTR_KPARAM_INFO
	.align		4
.L_18299:
        /*0028*/ 	.byte	0x04, 0x17
        /*002a*/ 	.short	(.L_18301 - .L_18300)
.L_18300:
        /*002c*/ 	.word	0x00000000
        /*0030*/ 	.short	0x0001
        /*0032*/ 	.short	0x0008
        /*0034*/ 	.byte	0x00, 0xf5, 0x21, 0x00


	//----- nvinfo : EIATTR_KPARAM_INFO
	.align		4
.L_18301:
        /*0038*/ 	.byte	0x04, 0x17
        /*003a*/ 	.short	(.L_18303 - .L_18302)
.L_18302:
        /*003c*/ 	.word	0x00000000
        /*0040*/ 	.short	0x0000
        /*0042*/ 	.short	0x0000
        /*0044*/ 	.byte	0x00, 0xf5, 0x21, 0x00


	//----- nvinfo : EIATTR_SPARSE_MMA_MASK
	.align		4
.L_18303:
        /*0048*/ 	.byte	0x03, 0x50
        /*004a*/ 	.short	0x0000


	//----- nvinfo : EIATTR_MAXREG_COUNT
	.align		4
        /*004c*/ 	.byte	0x03, 0x1b
        /*004e*/ 	.short	0x00ff


	//----- nvinfo : EIATTR_MERCURY_ISA_VERSION
	.align		4
        /*0050*/ 	.byte	0x03, 0x5f
        /*0052*/ 	.short	0x0101


	//----- nvinfo : EIATTR_VRC_CTA_INIT_COUNT
	.align		4
        /*0054*/ 	.byte	0x02, 0x4a
	.zero		1
	.zero		1


	//----- nvinfo : EIATTR_EXIT_INSTR_OFFSETS
	.align		4
        /*0058*/ 	.byte	0x04, 0x1c
        /*005a*/ 	.short	(.L_18305 - .L_18304)


	//   ....[0]....
.L_18304:
        /*005c*/ 	.word	0x00000070


	//   ....[1]....
        /*0060*/ 	.word	0x00000130


	//----- nvinfo : EIATTR_CBANK_PARAM_SIZE
	.align		4
.L_18305:
        /*0064*/ 	.byte	0x03, 0x19
        /*0066*/ 	.short	0x001c


	//----- nvinfo : EIATTR_PARAM_CBANK
	.align		4
        /*0068*/ 	.byte	0x04, 0x0a
        /*006a*/ 	.short	(.L_18307 - .L_18306)
	.align		4
.L_18306:
        /*006c*/ 	.word	index@(.nv.constant0._Z10add_kernelILx232EEvPfS0_S0_i)
        /*0070*/ 	.short	0x0380
        /*0072*/ 	.short	0x001c


	//----- nvinfo : EIATTR_SW_WAR
	.align		4
.L_18307:
        /*0074*/ 	.byte	0x04, 0x36
        /*0076*/ 	.short	(.L_18309 - .L_18308)
.L_18308:
        /*0078*/ 	.word	0x00000008
.L_18309:


//--------------------- .nv.info._Z10add_kernelILx231EEvPfS0_S0_i --------------------------
	.section	.nv.info._Z10add_kernelILx231EEvPfS0_S0_i,"",@"SHT_CUDA_INFO"
	.sectionflags	@""
	.align	4


	//----- nvinfo : EIATTR_CUDA_API_VERSION
	.align		4
        /*0000*/ 	.byte	0x04, 0x37
        /*0002*/ 	.short	(.L_18311 - .L_18310)
.L_18310:
        /*0004*/ 	.word	0x00000082


	//----- nvinfo : EIATTR_KPARAM_INFO
	.align		4
.L_18311:
        /*0008*/ 	.byte	0x04, 0x17
        /*000a*/ 	.short	(.L_18313 - .L_18312)
.L_18312:
        /*000c*/ 	.word	0x00000000
        /*0010*/ 	.short	0x0003
        /*0012*/ 	.short	0x0018
        /*0014*/ 	.byte	0x00, 0xf0, 0x11, 0x00


	//----- nvinfo : EIATTR_KPARAM_INFO
	.align		4
.L_18313:
        /*0018*/ 	.byte	0x04, 0x17
        /*001a*/ 	.short	(.L_18315 - .L_18314)
.L_18314:
        /*001c*/ 	.word	0x00000000
        /*0020*/ 	.short	0x0002
        /*0022*/ 	.short	0x0010
        /*0024*/ 	.byte	0x00, 0xf5, 0x21, 0x00


	//----- nvinfo : EIATTR_KPARAM_INFO
	.align		4
.L_18315:
        /*0028*/ 	.byte	0x04, 0x17
        /*002a*/ 	.short	(.L_18317 - .L_18316)
.L_18316:
        /*002c*/ 	.word	0x00000000
        /*0030*/ 	.short	0x0001
        /*0032*/ 	.short	0x0008
        /*0034*/ 	.byte	0x00, 0xf5, 0x21, 0x00


	//----- nvinfo : EIATTR_KPARAM_INFO
	.align		4
.L_18317:
        /*0038*/ 	.byte	0x04, 0x17
        /*003a*/ 	.short	(.L_18319 - .L_18318)
.L_18318:
        /*003c*/ 	.word	0x00000000
        /*0040*/ 	.short	0x0000
        /*0042*/ 	.short	0x0000
        /*0044*/ 	.byte	0x00, 0xf5, 0x21, 0x00


	//----- nvinfo : EIATTR_SPARSE_MMA_MASK
	.align		4
.L_18319:
        /*0048*/ 	.byte	0x03, 0x50
        /*004a*/ 	.short	0x0000


	//----- nvinfo : EIATTR_MAXREG_COUNT
	.align		4
        /*004c*/ 	.byte	0x03, 0x1b
        /*004e*/ 	.short	0x00ff


	//----- nvinfo : EIATTR_MERCURY_ISA_VERSION
	.align		4
        /*0050*/ 	.byte	0x03, 0x5f
        /*0052*/ 	.short	0x0101


	//----- nvinfo : EIATTR_VRC_CTA_INIT_COUNT
	.align		4
        /*0054*/ 	.byte	0x02, 0x4a
	.zero		1
	.zero		1


	//----- nvinfo : EIATTR_EXIT_INSTR_OFFSETS
	.align		4
        /*0058*/ 	.byte	0x04, 0x1c
        /*005a*/ 	.short	(.L_18321 - .L_18320)


	//   ....[0]....
.L_18320:
        /*005c*/ 	.word	0x00000070


	//   ....[1]....
        /*0060*/ 	.word	0x00000130


	//----- nvinfo : EIATTR_CBANK_PARAM_SIZE
	.align		4
.L_18321:
        /*0064*/ 	.byte	0x03, 0x19
        /*0066*/ 	.short	0x001c


	//----- nvinfo : EIATTR_PARAM_CBANK
	.align		4
        /*0068*/ 	.byte	0x04, 0x0a
        /*006a*/ 	.short	(.L_18323 - .L_18322)
	.align		4
.L_18322:
        /*006c*/ 	.word	index@(.nv.constant0._Z10add_kernelILx231EEvPfS0_S0_i)
        /*0070*/ 	.short	0x0380
        /*0072*/ 	.short	0x001c


	//----- nvinfo : EIATTR_SW_WAR
	.align		4
.L_18323:
        /*0074*/ 	.byte	0x04, 0x36
        /*0076*/ 	.short	(.L_18325 - .L_18324)
.L_18324:
        /*0078*/ 	.word	0x00000008
.L_18325:


//--------------------- .nv.info._Z10add_kernelILx230EEvPfS0_S0_i --------------------------
	.section	.nv.info._Z10add_kernelILx230EEvPfS0_S0_i,"",@"SHT_CUDA_INFO"
	.sectionflags	@""
	.align	4


	//----- nvinfo : EIATTR_CUDA_API_VERSION
	.align		4
        /*0000*/ 	.byte	0x04, 0x37
        /*0002*/ 	.short	(.L_18327 - .L_18326)
.L_18326:
        /*0004*/ 	.word	0x00000082


	//----- nvinfo : EIATTR_KPARAM_INFO
	.align		4
.L_18327:
        /*0008*/ 	.byte	0x04, 0x17
        /*000a*/ 	.short	(.L_18329 - .L_18328)
.L_18328:
        /*000c*/ 	.word	0x00000000
        /*0010*/ 	.short	0x0003
        /*0012*/ 	.short	0x0018
        /*0014*/ 	.byte	0x00, 0xf0, 0x11, 0x00


	//----- nvinfo : EIATTR_KPARAM_INFO
	.align		4
.L_18329:
        /*0018*/ 	.byte	0x04, 0x17
        /*001a*/ 	.short	(.L_18331 - .L_18330)
.L_18330:
        /*001c*/ 	.word	0x00000000
        /*0020*/ 	.short	0x0002
        /*0022*/ 	.short	0x0010
        /*0024*/ 	.byte	0x00, 0xf5, 0x21, 0x00


	//----- nvinfo : EIATTR_KPARAM_INFO
	.align		4
.L_18331:
        /*0028*/ 	.byte	0x04, 0x17
        /*002a*/ 	.short	(.L_18333 - .L_18332)
.L_18332:
        /*002c*/ 	.word	0x00000000
        /*0030*/ 	.short	0x0001
        /*0032*/ 	.short	0x0008
        /*0034*/ 	.byte	0x00, 0xf5, 0x21, 0x00


	//----- nvinfo : EIATTR_KPARAM_INFO
	.align		4
.L_18333:
        /*0038*/ 	.byte	0x04, 0x17
        /*003a*/ 	.short	(.L_18335 - .L_18334)
.L_18334:
        /*003c*/ 	.word	0x00000000
        /*0040*/ 	.short	0x0000
        /*0042*/ 	.short	0x0000
        /*0044*/ 	.byte	0x00, 0xf5, 0x21, 0x00


	//----- nvinfo : EIATTR_SPARSE_MMA_MASK
	.align		4
.L_18335:
        /*0048*/ 	.byte	0x03, 0x50
        /*004a*/ 	.short	0x0000


	//----- nvinfo : EIATTR_MAXREG_COUNT
	.align		4
        /*004c*/ 	.byte	0x03, 0x1b
        /*004e*/ 	.short	0x00ff


	//----- nvinfo : EIATTR_MERCURY_ISA_VERSION
	.align		4
        /*0050*/ 	.byte	0x03, 0x5f
        /*0052*/ 	.short	0x0101


	//----- nvinfo : EIATTR_VRC_CTA_INIT_COUNT
	.align		4
        /*0054*/ 	.byte	0x02, 0x4a
	.zero		1
	.zero		1


	//----- nvinfo : EIATTR_EXIT_INSTR_OFFSETS
	.align		4
        /*0058*/ 	.byte	0x04, 0x1c
        /*005a*/ 	.short	(.L_18337 - .L_18336)


	//   ....[0]....
.L_18336:
        /*005c*/ 	.word	0x00000070


	//   ....[1]....
        /*0060*/ 	.word	0x00000130


	//----- nvinfo : EIATTR_CBANK_PARAM_SIZE
	.align		4
.L_18337:
        /*0064*/ 	.byte	0x03, 0x19
        /*0066*/ 	.short	0x001c


	//----- nvinfo : EIATTR_PARAM_CBANK
	.align		4
        /*0068*/ 	.byte	0x04, 0x0a
        /*006a*/ 	.short	(.L_18339 - .L_18338)
	.align		4
.L_18338:
        /*006c*/ 	.word	index@(.nv.constant0._Z10add_kernelILx230EEvPfS0_S0_i)
        /*0070*/ 	.short	0x0380
        /*0072*/ 	.short	0x001c


	//----- nvinfo : EIATTR_SW_WAR
	.align		4
.L_18339:
        /*0074*/ 	.byte	0x04, 0x36
        /*0076*/ 	.short	(.L_18341 - .L_18340)
.L_18340:
        /*0078*/ 	.word	0x00000008
.L_18341:


//--------------------- .nv.info._Z10add_kernelILx229EEvPfS0_S0_i --------------------------
	.section	.nv.info._Z10add_kernelILx229EEvPfS0_S0_i,"",@"SHT_CUDA_INFO"
	.sectionflags	@""
	.align	4


	//----- nvinfo : EIATTR_CUDA_API_VERSION
	.align		4
        /*0000*/ 	.byte	0x04, 0x37
        /*0002*/ 	.short	(.L_18343 - .L_18342)
.L_18342:
        /*0004*/ 	.word	0x00000082


	//----- nvinfo : EIATTR_KPARAM_INFO
	.align		4
.L_18343:
        /*0008*/ 	.byte	0x04, 0x17
        /*000a*/ 	.short	(.L_18345 - .L_18344)
.L_18344:
        /*000c*/ 	.word	0x00000000
        /*0010*/ 	.short	0x0003
        /*0012*/ 	.short	0x0018
        /*0014*/ 	.byte	0x00, 0xf0, 0x11, 0x00


	//----- nvinfo : EIATTR_KPARAM_INFO
	.align		4
.L_18345:
        /*0018*/ 	.byte	0x04, 0x17
        /*001a*/ 	.short	(.L_18347 - .L_18346)
.L_18346:
        /*001c*/ 	.word	0x00000000
        /*0020*/ 	.short	0x0002
        /*0022*/ 	.short	0x0010
        /*0024*/ 	.byte	0x00, 0xf5, 0x21, 0x00


	//----- nvinfo : EIATTR_KPARAM_INFO
	.align		4
.L_18347:
        /*0028*/ 	.byte	0x04, 0x17
        /*002a*/ 	.short	(.L_18349 - .L_18348)
.L_18348:
        /*002c*/ 	.word	0x00000000
        /*0030*/ 	.short	0x0001
        /*0032*/ 	.short	0x0008
        /*0034*/ 	.byte	0x00, 0xf5, 0x21, 0x00


	//----- nvinfo : EIATTR_KPARAM_INFO
	.align		4
.L_18349:
        /*0038*/ 	.byte	0x04, 0x17
        /*003a*/ 	.short	(.L_18351 - .L_18350)
.L_18350:
        /*003c*/ 	.word	0x00000000
        /*0040*/ 	.short	0x0000
        /*0042*/ 	.short	0x0000
        /*0044*/ 	.byte	0x00, 0xf5, 0x21, 0x00


	//----- nvinfo : EIATTR_SPARSE_MMA_MASK
	.align		4
.L_18351:
        /*0048*/ 	.byte	0x03, 0x50
        /*004a*/ 	.short	0x0000


	//----- nvinfo : EIATTR_MAXREG_COUNT
	.align		4
        /*004c*/ 	.byte	0x03, 0x1b
        /*004e*/ 	.short	0x00ff


	//----- nvinfo : EIATTR_MERCURY_ISA_VERSION
	.align		4
        /*0050*/ 	.byte	0x03, 0x5f
        /*0052*/ 	.short	0x0101


	//----- nvinfo : EIATTR_VRC_CTA_INIT_COUNT
	.align		4
        /*0054*/ 	.byte	0x02, 0x4a
	.zero		1
	.zero		1


	//----- nvinfo : EIATTR_EXIT_INSTR_OFFSETS
	.align		4
        /*0058*/ 	.byte	0x04, 0x1c
        /*005a*/ 	.short	(.L_18353 - .L_18352)


	//   ....[0]....
.L_18352:
        /*005c*/ 	.word	0x00000070


	//   ....[1]....
        /*0060*/ 	.word	0x00000130


	//----- nvinfo : EIATTR_CBANK_PARAM_SIZE
	.align		4
.L_18353:
        /*0064*/ 	.byte	0x03, 0x19
        /*0066*/ 	.short	0x001c


	//----- nvinfo : EIATTR_PARAM_CBANK
	.align		4
        /*0068*/ 	.byte	0x04, 0x0a
        /*006a*/ 	.short	(.L_18355 - .L_18354)
	.align		4
.L_18354:
        /*006c*/ 	.word	index@(.nv.constant0._Z10add_kernelILx229EEvPfS0_S0_i)
        /*0070*/ 	.short	0x0380
        /*0072*/ 	.short	0x001c


	//----- nvinfo : EIATTR_SW_WAR
	.align		4
.L_18355:
        /*0074*/ 	.byte	0x04, 0x36
        /*0076*/ 	.short	(.L_18357 - .L_18356)
.L_18356:
        /*0078*/ 	.word	0x00000008
.L_18357:


//--------------------- .nv.info._Z10add_kernelILx228EEvPfS0_S0_i --------------------------
	.section	.nv.info._Z10add_kernelILx228EEvPfS0_S0_i,"",@"SHT_CUDA_INFO"
	.sectionflags	@""
	.align	4


	//----- nvinfo : EIATTR_CUDA_API_VERSION
	.align		4
        /*0000*/ 	.byte	0x04, 0x37
        /*0002*/ 	.short	(.L_18359 - .L_18358)
.L_18358:
        /*0004*/ 	.word	0x00000082


	//----- nvinfo : EIATTR_KPARAM_INFO
	.align		4
.L_18359:
        /*0008*/ 	.byte	0x04, 0x17
        /*000a*/ 	.short	(.L_18361 - .L_18360)
.L_18360:
        /*000c*/ 	.word	0x00000000
        /*0010*/ 	.short	0x0003
        /*0012*/ 	.short	0x0018
        /*0014*/ 	.byte	0x00, 0xf0, 0x11, 0x00


	//----- nvinfo : EIATTR_KPARAM_INFO
	.align		4
.L_18361:
        /*0018*/ 	.byte	0x04, 0x17
        /*001a*/ 	.short	(.L_18363 - .L_18362)
.L_18362:
        /*001c*/ 	.word	0x00000000
        /*0020*/ 	.short	0x0002
        /*0022*/ 	.short	0x0010
        /*0024*/ 	.byte	0x00, 0xf5, 0x21, 0x00


	//----- nvinfo : EIATTR_KPARAM_INFO
	.align		4
.L_18363:
        /*0028*/ 	.byte	0x04, 0x17
        /*002a*/ 	.short	(.L_18365 - .L_18364)
.L_18364:
        /*002c*/ 	.word	0x00000000
        /*0030*/ 	.short	0x0001
        /*0032*/ 	.short	0x0008
        /*0034*/ 	.byte	0x00, 0xf5, 0x21, 0x00


	//----- nvinfo : EIATTR_KPARAM_INFO
	.align		4
.L_18365:
        /*0038*/ 	.byte	0x04, 0x17
        /*003a*/ 	.short	(.L_18367 - .L_18366)
.L_18366:
        /*003c*/ 	.word	0x00000000
        /*0040*/ 	.short	0x0000
        /*0042*/ 	.short	0x0000
        /*0044*/ 	.byte	0x00, 0xf5, 0x21, 0x00


	//----- nvinfo : EIATTR_SPARSE_MMA_MASK
	.align		4
.L_18367:
        /*0048*/ 	.byte	0x03, 0x50
        /*004a*/ 	.short	0x0000


	//----- nvinfo : EIATTR_MAXREG_COUNT
	.align		4
        /*004c*/ 	.byte	0x03, 0x1b
        /*004e*/ 	.short	0x00ff


	//----- nvinfo : EIATTR_MERCURY_ISA_VERSION
	.align		4
        /*0050*/ 	.byte	0x03, 0x5f
        /*0052*/ 	.short	0x0101


	//----- nvinfo : EIATTR_VRC_CTA_INIT_COUNT
	.align		4
        /*0054*/ 	.byte	0x02, 0x4a
	.zero		1
	.zero		1


	//----- nvinfo : EIATTR_EXIT_INSTR_OFFSETS
	.align		4
        /*0058*/ 	.byte	0x04, 0x1c
        /*005a*/ 	.short	(.L_18369 - .L_18368)


	//   ....[0]....
.L_18368:
        /*005c*/ 	.word	0x00000070


	//   ....[1]....
        /*0060*/ 	.word	0x00000130


	//----- nvinfo : EIATTR_CBANK_PARAM_SIZE
	.align		4
.L_18369:
        /*0064*/ 	.byte	0x03, 0x19
        /*0066*/ 	.short	0x001c


	//----- nvinfo : EIATTR_PARAM_CBANK
	.align		4
        /*0068*/ 	.byte	0x04, 0x0a
        /*006a*/ 	.short	(.L_18371 - .L_18370)
	.align		4
.L_18370:
        /*006c*/ 	.word	index@(.nv.constant0._Z10add_kernelILx228EEvPfS0_S0_i)
        /*0070*/ 	.short	0x0380
        /*0072*/ 	.short	0x001c


	//----- nvinfo : EIATTR_SW_WAR
	.align		4
.L_18371:
        /*0074*/ 	.byte	0x04, 0x36
        /*0076*/ 	.short	(.L_18373 - .L_18372)
.L_18372:
        /*0078*/ 	.word	0x00000008
.L_18373:


//--------------------- .nv.info._Z10add_kernelILx227EEvPfS0_S0_i --------------------------
	.section	.nv.info._Z10add_kernelILx227EEvPfS0_S0_i,"",@"SHT_CUDA_INFO"
	.sectionflags	@""
	.align	4


	//----- nvinfo : EIATTR_CUDA_API_VERSION
	.align		4
        /*0000*/ 	.byte	0x04, 0x37
        /*0002*/ 	.short	(.L_18375 - .L_18374)
.L_18374:
        /*0004*/ 	.word	0x00000082


	//----- nvinfo : EIATTR_KPARAM_INFO
	.align		4
.L_18375:
        /*0008*/ 	.byte	0x04, 0x17
        /*000a*/ 	.short	(.L_18377 - .L_18376)
.L_18376:
        /*000c*/ 	.word	0x00000000
        /*0010*/ 	.short	0x0003
        /*0012*/ 	.short	0x0018
        /*0014*/ 	.byte	0x00, 0xf0, 0x11, 0x00


	//----- nvinfo : EIATTR_KPARAM_INFO
	.align		4
.L_18377:
        /*0018*/ 	.byte	0x04, 0x17
        /*001a*/ 	.short	(.L_18379 - .L_18378)
.L_18378:
        /*001c*/ 	.word	0x00000000
        /*0020*/ 	.short	0x0002
        /*0022*/ 	.short	0x0010
        /*0024*/ 	.byte	0x00, 0xf5, 0x21, 0x00


	//----- nvinfo : EIATTR_KPARAM_INFO
	.align		4
.L_18379:
        /*0028*/ 	.byte	0x04, 0x17
        /*002a*/ 	.short	(.L_18381 - .L_18380)
.L_18380:
        /*002c*/ 	.word	0x00000000
        /*0030*/ 	.short	0x0001
        /*0032*/ 	.short	0x0008
        /*0034*/ 	.byte	0x00, 0xf5, 0x21, 0x00


	//----- nvinfo : EIATTR_KPARAM_INFO
	.align		4
.L_18381:
        /*0038*/ 	.byte	0x04, 0x17
        /*003a*/ 	.short	(.L_18383 - .L_18382)
.L_18382:
        /*003c*/ 	.word	0x00000000
        /*0040*/ 	.short	0x0000
        /*0042*/ 	.short	0x0000
        /*0044*/ 	.byte	0x00, 0xf5, 0x21, 0x00


	//----- nvinfo : EIATTR_SPARSE_MMA_MASK
	.align		4
.L_18383:
        /*0048*/ 	.byte	0x03, 0x50
        /*004a*/ 	.short	0x0000


	//----- nvinfo : EIATTR_MAXREG_COUNT
	.align		4
        /*004c*/ 	.byte	0x03, 0x1b
        /*004e*/ 	.short	0x00ff


	//----- nvinfo : EIATTR_MERCURY_ISA_VERSION
	.align		4
        /*0050*/ 	.byte	0x03, 0x5f
        /*0052*/ 	.short	0x0101


	//----- nvinfo : EIATTR_VRC_CTA_INIT_COUNT
	.align		4
        /*0054*/ 	.byte	0x02, 0x4a
	.zero		1
	.zero		1


	//----- nvinfo : EIATTR_EXIT_INSTR_OFFSETS
	.align		4
        /*0058*/ 	.byte	0x04, 0x1c
        /*005a*/ 	.short	(.L_18385 - .L_18384)


	//   ....[0]....
.L_18384:
        /*005c*/ 	.word	0x00000070


	//   ....[1]....
        /*0060*/ 	.word	0x00000130


	//----- nvinfo : EIATTR_CBANK_PARAM_SIZE
	.align		4
.L_18385:
        /*0064*/ 	.byte	0x03, 0x19
        /*0066*/ 	.short	0x001c


	//----- nvinfo : EIATTR_PARAM_CBANK
	.align		4
        /*0068*/ 	.byte	0x04, 0x0a
        /*006a*/ 	.short	(.L_18387 - .L_18386)
	.align		4
.L_18386:
        /*006c*/ 	.word	index@(.nv.constant0._Z10add_kernelILx227EEvPfS0_S0_i)
        /*0070*/ 	.short	0x0380
        /*0072*/ 	.short	0x001c


	//----- nvinfo : EIATTR_SW_WAR
	.align		4
.L_18387:
        /*0074*/ 	.byte	0x04, 0x36
        /*0076*/ 	.short	(.L_18389 - .L_18388)
.L_18388:
        /*0078*/ 	.word	0x00000008
.L_18389:


//--------------------- .nv.info._Z10add_kernelILx226EEvPfS0_S0_i --------------------------
	.section	.nv.info._Z10add_kernelILx226EEvPfS0_S0_i,"",@"SHT_CUDA_INFO"
	.sectionflags	@""
	.align	4


	//----- nvinfo : EIATTR_CUDA_API_VERSION
	.align		4
        /*0000*/ 	.byte	0x04, 0x37
        /*0002*/ 	.short	(.L_18391 - .L_18390)
.L_18390:
        /*0004*/ 	.word	0x00000082


	//----- nvinfo : EIATTR_KPARAM_INFO
	.align		4
.L_18391:
        /*0008*/ 	.byte	0x04, 0x17
        /*000a*/ 	.short	(.L_18393 - .L_18392)
.L_18392:
        /*000c*/ 	.word	0x00000000
        /*0010*/ 	.short	0x0003
        /*0012*/ 	.short	0x0018
        /*0014*/ 	.byte	0x00, 0xf0, 0x11, 0x00


	//----- nvinfo : EIATTR_KPARAM_INFO
	.align		4
.L_18393:
        /*0018*/ 	.byte	0x04, 0x17
        /*001a*/ 	.short	(.L_18395 - .L_18394)
.L_18394:
        /*001c*/ 	.word	0x00000000
        /*0020*/ 	.short	0x0002
        /*0022*/ 	.short	0x0010
        /*0024*/ 	.byte	0x00, 0xf5, 0x21, 0x00


	//----- nvinfo : EIATTR_KPARAM_INFO
	.align		4
.L_18395:
        /*0028*/ 	.byte	0x04, 0x17
        /*002a*/ 	.short	(.L_18397 - .L_18396)
.L_18396:
        /*002c*/ 	.word	0x00000000
        /*0030*/ 	.short	0x0001
        /*0032*/ 	.short	0x0008
        /*0034*/ 	.byte	0x00, 0xf5, 0x21, 0x00


	//----- nvinfo : EIATTR_KPARAM_INFO
	.align		4
.L_18397:
        /*0038*/ 	.byte	0x04, 0x17
        /*003a*/ 	.short	(.L_18399 - .L_18398)
.L_18398:
        /*003c*/ 	.word	0x00000000
        /*0040*/ 	.short	0x0000
        /*0042*/ 	.short	0x0000
        /*0044*/ 	.byte	0x00, 0xf5, 0x21, 0x00


	//----- nvinfo : EIATTR_SPARSE_MMA_MASK
	.align		4
.L_18399:
        /*0048*/ 	.byte	0x03, 0x50
        /*004a*/ 	.short	0x0000


	//----- nvinfo : EIATTR_MAXREG_COUNT
	.align		4
        /*004c*/ 	.byte	0x03, 0x1b
        /*004e*/ 	.short	0x00ff


	//----- nvinfo : EIATTR_MERCURY_ISA_VERSION
	.align		4
        /*0050*/ 	.byte	0x03, 0x5f
        /*0052*/ 	.short	0x0101


	//----- nvinfo : EIATTR_VRC_CTA_INIT_COUNT
	.align		4
        /*0054*/ 	.byte	0x02, 0x4a
	.zero		1
	.zero		1


	//----- nvinfo : EIATTR_EXIT_INSTR_OFFSETS
	.align		4
        /*0058*/ 	.byte	0x04, 0x1c
        /*005a*/ 	.short	(.L_18401 - .L_18400)


	//   ....[0]....
.L_18400:
        /*005c*/ 	.word	0x00000070


	//   ....[1]....
        /*0060*/ 	.word	0x00000130


	//----- nvinfo : EIATTR_CBANK_PARAM_SIZE
	.align		4
.L_18401:
        /*0064*/ 	.byte	0x03, 0x19
        /*0066*/ 	.short	0x001c


	//----- nvinfo : EIATTR_PARAM_CBANK
	.align		4
        /*0068*/ 	.byte	0x04, 0x0a
        /*006a*/ 	.short	(.L_18403 - .L_18402)
	.align		4
.L_18402:
        /*006c*/ 	.word	index@(.nv.constant0._Z10add_kernelILx226EEvPfS0_S0_i)
        /*0070*/ 	.short	0x0380
        /*0072*/ 	.short	0x001c


	//----- nvinfo : EIATTR_SW_WAR
	.align		4
.L_18403:
        /*0074*/ 	.byte	0x04, 0x36
        /*0076*/ 	.short	(.L_18405 - .L_18404)
.L_18404:
        /*0078*/ 	.word	0x00000008
.L_18405:


//--------------------- .nv.info._Z10add_kernelILx225EEvPfS0_S0_i --------------------------
	.section	.nv.info._Z10add_kernelILx225EEvPfS0_S0_i,"",@"SHT_CUDA_INFO"
	.sectionflags	@""
	.align	4


	//----- nvinfo : EIATTR_CUDA_API_VERSION
	.align		4
        /*0000*/ 	.byte	0x04, 0x37
        /*0002*/ 	.short	(.L_18407 - .L_18406)
.L_18406:
        /*0004*/ 	.word	0x00000082


	//----- nvinfo : EIATTR_KPARAM_INFO
	.align		4
.L_18407:
        /*0008*/ 	.byte	0x04, 0x17
        /*000a*/ 	.short	(.L_18409 - .L_18408)
.L_18408:
        /*000c*/ 	.word	0x00000000
        /*0010*/ 	.short	0x0003
        /*0012*/ 	.short	0x0018
        /*0014*/ 	.byte	0x00, 0xf0, 0x11, 0x00


	//----- nvinfo : EIATTR_KPARAM_INFO
	.align		4
.L_18409:
        /*0018*/ 	.byte	0x04, 0x17
        /*001a*/ 	.short	(.L_18411 - .L_18410)
.L_18410:
        /*001c*/ 	.word	0x00000000
        /*0020*/ 	.short	0x0002
        /*0022*/ 	.short	0x0010
        /*0024*/ 	.byte	0x00, 0xf5, 0x21, 0x00


	//----- nvinfo : EIATTR_KPARAM_INFO
	.align		4
.L_18411:
        /*0028*/ 	.byte	0x04, 0x17
        /*002a*/ 	.short	(.L_18413 - .L_18412)
.L_18412:
        /*002c*/ 	.word	0x00000000
        /*0030*/ 	.short	0x0001
        /*0032*/ 	.short	0x0008
        /*0034*/ 	.byte	0x00, 0xf5, 0x21, 0x00


	//----- nvinfo : EIATTR_KPARAM_INFO
	.align		4
.L_18413:
        /*0038*/ 	.byte	0x04, 0x17
        /*003a*/ 	.short	(.L_18415 - .L_18414)
.L_18414:
        /*003c*/ 	.word	0x00000000
        /*0040*/ 	.short	0x0000
        /*0042*/ 	.short	0x0000
        /*0044*/ 	.byte	0x00, 0xf5, 0x21, 0x00


	//----- nvinfo : EIATTR_SPARSE_MMA_MASK
	.align		4
.L_18415:
        /*0048*/ 	.byte	0x03, 0x50
        /*004a*/ 	.short	0x0000


	//----- nvinfo : EIATTR_MAXREG_COUNT
	.align		4
        /*004c*/ 	.byte	0x03, 0x1b
        /*004e*/ 	.short	0x00ff


	//----- nvinfo : EIATTR_MERCURY_ISA_VERSION
	.align		4
        /*0050*/ 	.byte	0x03, 0x5f
        /*0052*/ 	.short	0x0101


	//----- nvinfo : EIATTR_VRC_CTA_INIT_COUNT
	.align		4
        /*0054*/ 	.byte	0x02, 0x4a
	.zero		1
	.zero		1


	//----- nvinfo : EIATTR_EXIT_INSTR_OFFSETS
	.align		4
        /*0058*/ 	.byte	0x04, 0x1c
        /*005a*/ 	.short	(.L_18417 - .L_18416)


	//   ....[0]....
.L_18416:
        /*005c*/ 	.word	0x00000070


	//   ....[1]....
        /*0060*/ 	.word	0x00000130


	//----- nvinfo : EIATTR_CBANK_PARAM_SIZE
	.align		4
.L_18417:
        /*0064*/ 	.byte	0x03, 0x19
        /*0066*/ 	.short	0x001c


	//----- nvinfo : EIATTR_PARAM_CBANK
	.align		4
        /*0068*/ 	.byte	0x04, 0x0a
        /*006a*/ 	.short	(.L_18419 - .L_18418)
	.align		4
.L_18418:
        /*006c*/ 	.word	index@(.nv.constant0._Z10add_kernelILx225EEvPfS0_S0_i)
        /*0070*/ 	.short	0x0380
        /*0072*/ 	.short	0x001c


	//----- nvinfo : EIATTR_SW_WAR
	.align		4
.L_18419:
        /*0074*/ 	.byte	0x04, 0x36
        /*0076*/ 	.short	(.L_18421 - .L_18420)
.L_18420:
        /*0078*/ 	.word	0x00000008
.L_18421:


//--------------------- .nv.info._Z10add_kernelILx224EEvPfS0_S0_i --------------------------
	.section	.nv.info._Z10add_kernelILx224EEvPfS0_S0_i,"",@"SHT_CUDA_INFO"
	.sectionflags	@""
	.align	4


	//----- nvinfo : EIATTR_CUDA_API_VERSION
	.align		4
        /*0000*/ 	.byte	0x04, 0x37
        /*0002*/ 	.short	(.L_18423 - .L_18422)
.L_18422:
        /*0004*/ 	.word	0x00000082


	//----- nvinfo : EIATTR_KPARAM_INFO
	.align		4
.L_18423:
        /*0008*/ 	.byte	0x04, 0x17
        /*000a*/ 	.short	(.L_18425 - .L_18424)
.L_18424:
        /*000c*/ 	.word	0x00000000
        /*0010*/ 	.short	0x0003
        /*0012*/ 	.short	0x0018
        /*0014*/ 	.byte	0x00, 0xf0, 0x11, 0x00


	//----- nvinfo : EIATTR_KPARAM_INFO
	.align		4
.L_18425:
        /*0018*/ 	.byte	0x04, 0x17
        /*001a*/ 	.short	(.L_18427 - .L_18426)
.L_18426:
        /*001c*/ 	.word	0x00000000
        /*0020*/ 	.short	0x0002
        /*0022*/ 	.short	0x0010
        /*0024*/ 	.byte	0x00, 0xf5, 0x21, 0x00


	//----- nvinfo : EIATTR_KPARAM_INFO
	.align		4
.L_18427:
        /*0028*/ 	.byte	0x04, 0x17
        /*002a*/ 	.short	(.L_18429 - .L_18428)
.L_18428:
        /*002c*/ 	.word	0x00000000
        /*0030*/ 	.short	0x0001
        /*0032*/ 	.short	0x0008
        /*0034*/ 	.byte	0x00, 0xf5, 0x21, 0x00


	//----- nvinfo : EIATTR_KPARAM_INFO
	.align		4
.L_18429:
        /*0038*/ 	.byte	0x04, 0x17
        /*003a*/ 	.short	(.L_18431 - .L_18430)
.L_18430:
        /*003c*/ 	.word	0x00000000
        /*0040*/ 	.short	0x0000
        /*0042*/ 	.short	0x0000
        /*0044*/ 	.byte	0x00, 0xf5, 0x21, 0x00


	//----- nvinfo : EIATTR_SPARSE_MMA_MASK
	.align		4
.L_18431:
        /*0048*/ 	.byte	0x03, 0x50
        /*004a*/ 	.short	0x0000


	//----- nvinfo : EIATTR_MAXREG_COUNT
	.align		4
        /*004c*/ 	.byte	0x03, 0x1b
        /*004e*/ 	.short	0x00ff


	//----- nvinfo : EIATTR_MERCURY_ISA_VERSION
	.align		4
        /*0050*/ 	.byte	0x03, 0x5f
        /*0052*/ 	.short	0x0101


	//----- nvinfo : EIATTR_VRC_CTA_INIT_COUNT
	.align		4
        /*0054*/ 	.byte	0x02, 0x4a
	.zero		1
	.zero		1


	//----- nvinfo : EIATTR_EXIT_INSTR_OFFSETS
	.align		4
        /*0058*/ 	.byte	0x04, 0x1c
        /*005a*/ 	.short	(.L_18433 - .L_18432)


	//   ....[0]....
.L_18432:
        /*005c*/ 	.word	0x00000070


	//   ....[1]....
        /*0060*/ 	.word	0x00000130


	//----- nvinfo : EIATTR_CBANK_PARAM_SIZE
	.align		4
.L_18433:
        /*0064*/ 	.byte	0x03, 0x19
        /*0066*/ 	.short	0x001c


	//----- nvinfo : EIATTR_PARAM_CBANK
	.align		4
        /*0068*/ 	.byte	0x04, 0x0a
        /*006a*/ 	.short	(.L_18435 - .L_18434)
	.align		4
.L_18434:
        /*006c*/ 	.word	index@(.nv.constant0._Z10add_kernelILx224EEvPfS0_S0_i)
        /*0070*/ 	.short	0x0380
        /*0072*/ 	.short	0x001c


	//----- nvinfo : EIATTR_SW_WAR
	.align		4
.L_18435:
        /*0074*/ 	.byte	0x04, 0x36
        /*0076*/ 	.short	(.L_18437 - .L_18436)
.L_18436:
        /*0078*/ 	.word	0x00000008
.L_18437:


//--------------------- .nv.info._Z10add_kernelILx223EEvPfS0_S0_i --------------------------
	.section	.nv.info._Z10add_kernelILx223EEvPfS0_S0_i,"",@"SHT_CUDA_INFO"
	.sectionflags	@""
	.align	4


	//----- nvinfo : EIATTR_CUDA_API_VERSION
	.align		4
        /*0000*/ 	.byte	0x04, 0x37
        /*0002*/ 	.short	(.L_18439 - .L_18438)
.L_18438:
        /*0004*/ 	.word	0x00000082


	//----- nvinfo : EIATTR_KPARAM_INFO
	.align		4
.L_18439:
        /*0008*/ 	.byte	0x04, 0x17
        /*000a*/ 	.short	(.L_18441 - .L_18440)
.L_18440:
        /*000c*/ 	.word	0x00000000
        /*0010*/ 	.short	0x0003
        /*0012*/ 	.short	0x0018
        /*0014*/ 	.byte	0x00, 0xf0, 0x11, 0x00


	//----- nvinfo : EIATTR_KPARAM_INFO
	.align		4
.L_18441:
        /*0018*/ 	.byte	0x04, 0x17
        /*001a*/ 	.short	(.L_18443 - .L_18442)
.L_18442:
        /*001c*/ 	.word	0x00000000
        /*0020*/ 	.short	0x0002
        /*0022*/ 	.short	0x0010
        /*0024*/ 	.byte	0x00, 0xf5, 0x21, 0x00


	//----- nvinfo : EIATTR_KPARAM_INFO
	.align		4
.L_18443:
        /*0028*/ 	.byte	0x04, 0x17
        /*002a*/ 	.short	(.L_18445 - .L_18444)
.L_18444:
        /*002c*/ 	.word	0x00000000
        /*0030*/ 	.short	0x0001
        /*0032*/ 	.short	0x0008
        /*0034*/ 	.byte	0x00, 0xf5, 0x21, 0x00


	//----- nvinfo : EIATTR_KPARAM_INFO
	.align		4
.L_18445:
        /*0038*/ 	.byte	0x04, 0x17
        /*003a*/ 	.short	(.L_18447 - .L_18446)
.L_18446:
        /*003c*/ 	.word	0x00000000
        /*0040*/ 	.short	0x0000
        /*0042*/ 	.short	0x0000
        /*0044*/ 	.byte	0x00, 0xf5, 0x21, 0x00


	//----- nvinfo : EIATTR_SPARSE_MMA_MASK
	.align		4
.L_18447:
        /*0048*/ 	.byte	0x03, 0x50
        /*004a*/ 	.short	0x0000


	//----- nvinfo : EIATTR_MAXREG_COUNT
	.align		4
        /*004c*/ 	.byte	0x03, 0x1b
        /*004e*/ 	.short	0x00ff


	//----- nvinfo : EIATTR_MERCURY_ISA_VERSION
	.align		4
        /*0050*/ 	.byte	0x03, 0x5f
        /*0052*/ 	.short	0x0101


	//----- nvinfo : EIATTR_VRC_CTA_INIT_COUNT
	.align		4
        /*0054*/ 	.byte	0x02, 0x4a
	.zero		1
	.zero		1


	//----- nvinfo : EIATTR_EXIT_INSTR_OFFSETS
	.align		4
        /*0058*/ 	.byte	0x04, 0x1c
        /*005a*/ 	.short	(.L_18449 - .L_18448)


	//   ....[0]....
.L_18448:
        /*005c*/ 	.word	0x00000070


	//   ....[1]....
        /*0060*/ 	.word	0x00000130


	//----- nvinfo : EIATTR_CBANK_PARAM_SIZE
	.align		4
.L_18449:
        /*0064*/ 	.byte	0x03, 0x19
        /*0066*/ 	.short	0x001c


	//----- nvinfo : EIATTR_PARAM_CBANK
	.align		4
        /*0068*/ 	.byte	0x04, 0x0a
        /*006a*/ 	.short	(.L_18451 - .L_18450)
	.align		4
.L_18450:
        /*006c*/ 	.word	index@(.nv.constant0._Z10add_kernelILx223EEvPfS0_S0_i)
        /*0070*/ 	.short	0x0380
        /*0072*/ 	.short	0x001c


	//----- nvinfo : EIATTR_SW_WAR
	.align		4
.L_18451:
        /*0074*/ 	.byte	0x04, 0x36
        /*0076*/ 	.short	(.L_18453 - .L_18452)
.L_18452:
        /*0078*/ 	.word	0x00000008
.L_18453:


//--------------------- .nv.info._Z10add_kernelILx222EEvPfS0_S0_i --------------------------
	.section	.nv.info._Z10add_kernelILx222EEvPfS0_S0_i,"",@"SHT_CUDA_INFO"
	.sectionflags	@""
	.align	4


	//----- nvinfo : EIATTR_CUDA_API_VERSION
	.align		4
        /*0000*/ 	.byte	0x04, 0x37
        /*0002*/ 	.short	(.L_18455 - .L_18454)
.L_18454:
        /*0004*/ 	.word	0x00000082


	//----- nvinfo : EIATTR_KPARAM_INFO
	.align		4
.L_18455:
        /*0008*/ 	.byte	0x04, 0x17
        /*000a*/ 	.short	(.L_18457 - .L_18456)
.L_18456:
        /*000c*/ 	.word	0x00000000
        /*0010*/ 	.short	0x0003
        /*0012*/ 	.short	0x0018
        /*0014*/ 	.byte	0x00, 0xf0, 0x11, 0x00


	//----- nvinfo : EIATTR_KPARAM_INFO
	.align		4
.L_18457:
        /*0018*/ 	.byte	0x04, 0x17
        /*001a*/ 	.short	(.L_18459 - .L_18458)
.L_18458:
        /*001c*/ 	.word	0x00000000
        /*0020*/ 	.short	0x0002
        /*0022*/ 	.short	0x0010
        /*0024*/ 	.byte	0x00, 0xf5, 0x21, 0x00


	//----- nvinfo : EIATTR_KPARAM_INFO
	.align		4
.L_18459:
        /*0028*/ 	.byte	0x04, 0x17
        /*002a*/ 	.short	(.L_18461 - .L_18460)
.L_18460:
        /*002c*/ 	.word	0x00000000
        /*0030*/ 	.short	0x0001
        /*0032*/ 	.short	0x0008
        /*0034*/ 	.byte	0x00, 0xf5, 0x21, 0x00


	//----- nvinfo : EIATTR_KPARAM_INFO
	.align		4
.L_18461:
        /*0038*/ 	.byte	0x04, 0x17
        /*003a*/ 	.short	(.L_18463 - .L_18462)
.L_18462:
        /*003c*/ 	.word	0x00000000
        /*0040*/ 	.short	0x0000
        /*0042*/ 	.short	0x0000
        /*0044*/ 	.byte	0x00, 0xf5, 0x21, 0x00


	//----- nvinfo : EIATTR_SPARSE_MMA_MASK
	.align		4
.L_18463:
        /*0048*/ 	.byte	0x03, 0x50
        /*004a*/ 	.short	0x0000


	//----- nvinfo : EIATTR_MAXREG_COUNT
	.align		4
        /*004c*/ 	.byte	0x03, 0x1b
        /*004e*/ 	.short	0x00ff


	//----- nvinfo : EIATTR_MERCURY_ISA_VERSION
	.align		4
        /*0050*/ 	.byte	0x03, 0x5f
        /*0052*/ 	.short	0x0101


	//----- nvinfo : EIATTR_VRC_CTA_INIT_COUNT
	.align		4
        /*0054*/ 	.byte	0x02, 0x4a
	.zero		1
	.zero		1


	//----- nvinfo : EIATTR_EXIT_INSTR_OFFSETS
	.align		4
        /*0058*/ 	.byte	0x04, 0x1c
        /*005a*/ 	.short	(.L_18465 - .L_18464)


	//   ....[0]....
.L_18464:
        /*005c*/ 	.word	0x00000070


	//   ....[1]....
        /*0060*/ 	.word	0x00000130


	//----- nvinfo : EIATTR_CBANK_PARAM_SIZE
	.align		4
.L_18465:
        /*0064*/ 	.byte	0x03, 0x19
        /*0066*/ 	.short	0x001c


	//----- nvinfo : EIATTR_PARAM_CBANK
	.align		4
        /*0068*/ 	.byte	0x04, 0x0a
        /*006a*/ 	.short	(.L_18467 - .L_18466)
	.align		4
.L_18466:
        /*006c*/ 	.word	index@(.nv.constant0._Z10add_kernelILx222EEvPfS0_S0_i)
        /*0070*/ 	.short	0x0380
        /*0072*/ 	.short	0x001c


	//----- nvinfo : EIATTR_SW_WAR
	.align		4
.L_18467:
        /*0074*/ 	.byte	0x04, 0x36
        /*0076*/ 	.short	(.L_18469 - .L_18468)
.L_18468:
        /*0078*/ 	.word	0x00000008
.L_18469:


//--------------------- .nv.info._Z10add_kernelILx221EEvPfS0_S0_i --------------------------
	.section	.nv.info._Z10add_kernelILx221EEvPfS0_S0_i,"",@"SHT_CUDA_INFO"
	.sectionflags	@""
	.align	4


	//----- nvinfo : EIATTR_CUDA_API_VERSION
	.align		4
        /*0000*/ 	.byte	0x04, 0x37
        /*0002*/ 	.short	(.L_18471 - .L_18470)
.L_18470:
        /*0004*/ 	.word	0x00000082


	//----- nvinfo : EIATTR_KPARAM_INFO
	.align		4
.L_18471:
        /*0008*/ 	.byte	0x04, 0x17
        /*000a*/ 	.short	(.L_18473 - .L_18472)
.L_18472:
        /*000c*/ 	.word	0x00000000
        /*0010*/ 	.short	0x0003
        /*0012*/ 	.short	0x0018
        /*0014*/ 	.byte	0x00, 0xf0, 0x11, 0x00


	//----- nvinfo : EIATTR_KPARAM_INFO
	.align		4
.L_18473:
        /*0018*/ 	.byte	0x04, 0x17
        /*001a*/ 	.short	(.L_18475 - .L_18474)
.L_18474:
        /*001c*/ 	.word	0x00000000
        /*0020*/ 	.short	0x0002
        /*0022*/ 	.short	0x0010
        /*0024*/ 	.byte	0x00, 0xf5, 0x21, 0x00


	//----- nvinfo : EIATTR_KPARAM_INFO
	.align		4
.L_18475:
        /*0028*/ 	.byte	0x04, 0x17
        /*002a*/ 	.short	(.L_18477 - .L_18476)
.L_18476:
        /*002c*/ 	.word	0x00000000
        /*0030*/ 	.short	0x0001
        /*0032*/ 	.short	0x0008
        /*0034*/ 	.byte	0x00, 0xf5, 0x21, 0x00


	//----- nvinfo : EIATTR_KPARAM_INFO
	.align		4
.L_18477:
        /*0038*/ 	.byte	0x04, 0x17
        /*003a*/ 	.short	(.L_18479 - .L_18478)
.L_18478:
        /*003c*/ 	.word	0x00000000
        /*0040*/ 	.short	0x0000
        /*0042*/ 	.short	0x0000
        /*0044*/ 	.byte	0x00, 0xf5, 0x21, 0x00


	//----- nvinfo : EIATTR_SPARSE_MMA_MASK
	.align		4
.L_18479:
        /*0048*/ 	.byte	0x03, 0x50
        /*004a*/ 	.short	0x0000


	//----- nvinfo : EIATTR_MAXREG_COUNT
	.align		4
        /*004c*/ 	.byte	0x03, 0x1b
        /*004e*/ 	.short	0x00ff


	//----- nvinfo : EIATTR_MERCURY_ISA_VERSION
	.align		4
        /*0050*/ 	.byte	0x03, 0x5f
        /*0052*/ 	.short	0x0101


	//----- nvinfo : EIATTR_VRC_CTA_INIT_COUNT
	.align		4
        /*0054*/ 	.byte	0x02, 0x4a
	.zero		1
	.zero		1


	//----- nvinfo : EIATTR_EXIT_INSTR_OFFSETS
	.align		4
        /*0058*/ 	.byte	0x04, 0x1c
        /*005a*/ 	.short	(.L_18481 - .L_18480)


	//   ....[0]....
.L_18480:
        /*005c*/ 	.word	0x00000070


	//   ....[1]....
        /*0060*/ 	.word	0x00000130


	//----- nvinfo : EIATTR_CBANK_PARAM_SIZE
	.align		4
.L_18481:
        /*0064*/ 	.byte	0x03, 0x19
        /*0066*/ 	.short	0x001c


	//----- nvinfo : EIATTR_PARAM_CBANK
	.align		4
        /*0068*/ 	.byte	0x04, 0x0a
        /*006a*/ 	.short	(.L_18483 - .L_18482)
	.align		4
.L_18482:
        /*006c*/ 	.word	index@(.nv.constant0._Z10add_kernelILx221EEvPfS0_S0_i)
        /*0070*/ 	.short	0x0380
        /*0072*/ 	.short	0x001c


	//----- nvinfo : EIATTR_SW_WAR
	.align		4
.L_18483:
        /*0074*/ 	.byte	0x04, 0x36
        /*0076*/ 	.short	(.L_18485 - .L_18484)
.L_18484:
        /*0078*/ 	.word	0x00000008
.L_18485:


//--------------------- .nv.info._Z10add_kernelILx220EEvPfS0_S0_i --------------------------
	.section	.nv.info._Z10add_kernelILx220EEvPfS0_S0_i,"",@"SHT_CUDA_INFO"
	.sectionflags	@""
	.align	4


	//----- nvinfo : EIATTR_CUDA_API_VERSION
	.align		4
        /*0000*/ 	.byte	0x04, 0x37
        /*0002*/ 	.short	(.L_18487 - .L_18486)
.L_18486:
        /*0004*/ 	.word	0x00000082


	//----- nvinfo : EIATTR_KPARAM_INFO
	.align		4
.L_18487:
        /*0008*/ 	.byte	0x04, 0x17
        /*000a*/ 	.short	(.L_18489 - .L_18488)
.L_18488:
        /*000c*/ 	.word	0x00000000
        /*0010*/ 	.short	0x0003
        /*0012*/ 	.short	0x0018
        /*0014*/ 	.byte	0x00, 0xf0, 0x11, 0x00


	//----- nvinfo : EIATTR_KPARAM_INFO
	.align		4
.L_18489:
        /*0018*/ 	.byte	0x04, 0x17
        /*001a*/ 	.short	(.L_18491 - .L_18490)
.L_18490:
        /*001c*/ 	.word	0x00000000
        /*0020*/ 	.short	0x0002
        /*0022*/ 	.short	0x0010
        /*0024*/ 	.byte	0x00, 0xf5, 0x21, 0x00


	//----- nvinfo : EIATTR_KPARAM_INFO
	.align		4
.L_18491:
        /*0028*/ 	.byte	0x04, 0x17
        /*002a*/ 	.short	(.L_18493 - .L_18492)
.L_18492:
        /*002c*/ 	.word	0x00000000
        /*0030*/ 	.short	0x0001
        /*0032*/ 	.short	0x0008
        /*0034*/ 	.byte	0x00, 0xf5, 0x21, 0x00


	//----- nvinfo : EIATTR_KPARAM_INFO
	.align		4
.L_18493:
        /*0038*/ 	.byte	0x04, 0x17
        /*003a*/ 	.short	(.L_18495 - .L_18494)
.L_18494:
        /*003c*/ 	.word	0x00000000
        /*0040*/ 	.short	0x0000
        /*0042*/ 	.short	0x0000
        /*0044*/ 	.byte	0x00, 0xf5, 0x21, 0x00


	//----- nvinfo : EIATTR_SPARSE_MMA_MASK
	.align		4
.L_18495:
        /*0048*/ 	.byte	0x03, 0x50
        /*004a*/ 	.short	0x0000


	//----- nvinfo : EIATTR_MAXREG_COUNT
	.align		4
        /*004c*/ 	.byte	0x03, 0x1b
        /*004e*/ 	.short	0x00ff


	//----- nvinfo : EIATTR_MERCURY_ISA_VERSION
	.align		4
        /*0050*/ 	.byte	0x03, 0x5f
        /*0052*/ 	.short	0x0101


	//----- nvinfo : EIATTR_VRC_CTA_INIT_COUNT
	.align		4
        /*0054*/ 	.byte	0x02, 0x4a
	.zero		1
	.zero		1


	//----- nvinfo : EIATTR_EXIT_INSTR_OFFSETS
	.align		4
        /*0058*/ 	.byte	0x04, 0x1c
        /*005a*/ 	.short	(.L_18497 - .L_18496)


	//   ....[0]....
.L_18496:
        /*005c*/ 	.word	0x00000070


	//   ....[1]....
        /*0060*/ 	.word	0x00000130


	//----- nvinfo : EIATTR_CBANK_PARAM_SIZE
	.align		4
.L_18497:
        /*0064*/ 	.byte	0x03, 0x19
        /*0066*/ 	.short	0x001c


	//----- nvinfo : EIATTR_PARAM_CBANK
	.align		4
        /*0068*/ 	.byte	0x04, 0x0a
        /*006a*/ 	.short	(.L_18499 - .L_18498)
	.align		4
.L_18498:
        /*006c*/ 	.word	index@(.nv.constant0._Z10add_kernelILx220EEvPfS0_S0_i)
        /*0070*/ 	.short	0x0380
        /*0072*/ 	.short	0x001c


	//----- nvinfo : EIATTR_SW_WAR
	.align		4
.L_18499:
        /*0074*/ 	.byte	0x04, 0x36
        /*0076*/ 	.short	(.L_18501 - .L_18500)
.L_18500:
        /*0078*/ 	.word	0x00000008
.L_18501:


//--------------------- .nv.info._Z10add_kernelILx219EEvPfS0_S0_i --------------------------
	.section	.nv.info._Z10add_kernelILx219EEvPfS0_S0_i,"",@"SHT_CUDA_INFO"
	.sectionflags	@""
	.align	4


	//----- nvinfo : EIATTR_CUDA_API_VERSION
	.align		4
        /*0000*/ 	.byte	0x04, 0x37
        /*0002*/ 	.short	(.L_18503 - .L_18502)
.L_18502:
        /*0004*/ 	.word	0x00000082


	//----- nvinfo : EIATTR_KPARAM_INFO
	.align		4
.L_18503:
        /*0008*/ 	.byte	0x04, 0x17
        /*000a*/ 	.short	(.L_18505 - .L_18504)
.L_18504:
        /*000c*/ 	.word	0x00000000
        /*0010*/ 	.short	0x0003
        /*0012*/ 	.short	0x0018
        /*0014*/ 	.byte	0x00, 0xf0, 0x11, 0x00


	//----- nvinfo : EIATTR_KPARAM_INFO
	.align		4
.L_18505:
        /*0018*/ 	.byte	0x04, 0x17
        /*001a*/ 	.short	(.L_18507 - .L_18506)
.L_18506:
        /*001c*/ 	.word	0x00000000
        /*0020*/ 	.short	0x0002
        /*0022*/ 	.short	0x0010
        /*0024*/ 	.byte	0x00, 0xf5, 0x21, 0x00


	//----- nvinfo : EIATTR_KPARAM_INFO
	.align		4
.L_18507:
        /*0028*/ 	.byte	0x04, 0x17
        /*002a*/ 	.short	(.L_18509 - .L_18508)
.L_18508:
        /*002c*/ 	.word	0x00000000
        /*0030*/ 	.short	0x0001
        /*0032*/ 	.short	0x0008
        /*0034*/ 	.byte	0x00, 0xf5, 0x21, 0x00


	//----- nvinfo : EIATTR_KPARAM_INFO
	.align		4
.L_18509:
        /*0038*/ 	.byte	0x04, 0x17
        /*003a*/ 	.short	(.L_18511 - .L_18510)
.L_18510:
        /*003c*/ 	.word	0x00000000
        /*0040*/ 	.short	0x0000
        /*0042*/ 	.short	0x0000
        /*0044*/ 	.byte	0x00, 0xf5, 0x21, 0x00


	//----- nvinfo : EIATTR_SPARSE_MMA_MASK
	.align		4
.L_18511:
        /*0048*/ 	.byte	0x03, 0x50
        /*004a*/ 	.short	0x0000


	//----- nvinfo : EIATTR_MAXREG_COUNT
	.align		4
        /*004c*/ 	.byte	0x03, 0x1b
        /*004e*/ 	.short	0x00ff


	//----- nvinfo : EIATTR_MERCURY_ISA_VERSION
	.align		4
        /*0050*/ 	.byte	0x03, 0x5f
        /*0052*/ 	.short	0x0101


	//----- nvinfo : EIATTR_VRC_CTA_INIT_COUNT
	.align		4
        /*0054*/ 	.byte	0x02, 0x4a
	.zero		1
	.zero		1


	//----- nvinfo : EIATTR_EXIT_INSTR_OFFSETS
	.align		4
        /*0058*/ 	.byte	0x04, 0x1c
        /*005a*/ 	.short	(.L_18513 - .L_18512)


	//   ....[0]....
.L_18512:
        /*005c*/ 	.word	0x00000070


	//   ....[1]....
        /*0060*/ 	.word	0x00000130


	//----- nvinfo : EIATTR_CBANK_PARAM_SIZE
	.align		4
.L_18513:
        /*0064*/ 	.byte	0x03, 0x19
        /*0066*/ 	.short	0x001c


	//----- nvinfo : EIATTR_PARAM_CBANK
	.align		4
        /*0068*/ 	.byte	0x04, 0x0a
        /*006a*/ 	.short	(.L_18515 - .L_18514)
	.align		4
.L_18514:
        /*006c*/ 	.word	index@(.nv.constant0._Z10add_kernelILx219EEvPfS0_S0_i)
        /*0070*/ 	.short	0x0380
        /*0072*/ 	.short	0x001c


	//----- nvinfo : EIATTR_SW_WAR
	.align		4
.L_18515:
        /*0074*/ 	.byte	0x04, 0x36
        /*0076*/ 	.short	(.L_18517 - .L_18516)
.L_18516:
        /*0078*/ 	.word	0x00000008
.L_18517:


//--------------------- .nv.info._Z10add_kernelILx218EEvPfS0_S0_i --------------------------
	.section	.nv.info._Z10add_kernelILx218EEvPfS0_S0_i,"",@"SHT_CUDA_INFO"
	.sectionflags	@""
	.align	4


	//----- nvinfo : EIATTR_CUDA_API_VERSION
	.align		4
        /*0000*/ 	.byte	0x04, 0x37
        /*0002*/ 	.short	(.L_18519 - .L_18518)
.L_18518:
        /*0004*/ 	.word	0x00000082


	//----- nvinfo : EIATTR_KPARAM_INFO
	.align		4
.L_18519:
        /*0008*/ 	.byte	0x04, 0x17
        /*000a*/ 	.short	(.L_18521 - .L_18520)
.L_18520:
        /*000c*/ 	.word	0x00000000
        /*0010*/ 	.short	0x0003
        /*0012*/ 	.short	0x0018
        /*0014*/ 	.byte	0x00, 0xf0, 0x11, 0x00


	//----- nvinfo : EIATTR_KPARAM_INFO
	.align		4
.L_18521:
        /*0018*/ 	.byte	0x04, 0x17
        /*001a*/ 	.short	(.L_18523 - .L_18522)
.L_18522:
        /*001c*/ 	.word	0x00000000
        /*0020*/ 	.short	0x0002
        /*0022*/ 	.short	0x0010
        /*0024*/ 	.byte	0x00, 0xf5, 0x21, 0x00


	//----- nvinfo : EIATTR_KPARAM_INFO
	.align		4
.L_18523:
        /*0028*/ 	.byte	0x04, 0x17
        /*002a*/ 	.short	(.L_18525 - .L_18524)
.L_18524:
        /*002c*/ 	.word	0x00000000
        /*0030*/ 	.short	0x0001
        /*0032*/ 	.short	0x0008
        /*0034*/ 	.byte	0x00, 0xf5, 0x21, 0x00


	//----- nvinfo : EIATTR_KPARAM_INFO
	.align		4
.L_18525:
        /*0038*/ 	.byte	0x04, 0x17
        /*003a*/ 	.short	(.L_18527 - .L_18526)
.L_18526:
        /*003c*/ 	.word	0x00000000
        /*0040*/ 	.short	0x0000
        /*0042*/ 	.short	0x0000
        /*0044*/ 	.byte	0x00, 0xf5, 0x21, 0x00


	//----- nvinfo : EIATTR_SPARSE_MMA_MASK
	.align		4
.L_18527:
        /*0048*/ 	.byte	0x03, 0x50
        /*004a*/ 	.short	0x0000


	//----- nvinfo : EIATTR_MAXREG_COUNT
	.align		4
        /*004c*/ 	.byte	0x03, 0x1b
        /*004e*/ 	.short	0x00ff


	//----- nvinfo : EIATTR_MERCURY_ISA_VERSION
	.align		4
        /*0050*/ 	.byte	0x03, 0x5f
        /*0052*/ 	.short	0x0101


	//----- nvinfo : EIATTR_VRC_CTA_INIT_COUNT
	.align		4
        /*0054*/ 	.byte	0x02, 0x4a
	.zero		1
	.zero		1


	//----- nvinfo : EIATTR_EXIT_INSTR_OFFSETS
	.align		4
        /*0058*/ 	.byte	0x04, 0x1c
        /*005a*/ 	.short	(.L_18529 - .L_18528)


	//   ....[0]....
.L_18528:
        /*005c*/ 	.word	0x00000070


	//   ....[1]....
        /*0060*/ 	.word	0x00000130


	//----- nvinfo : EIATTR_CBANK_PARAM_SIZE
	.align		4
.L_18529:
        /*0064*/ 	.byte	0x03, 0x19
        /*0066*/ 	.short	0x001c


	//----- nvinfo : EIATTR_PARAM_CBANK
	.align		4
        /*0068*/ 	.byte	0x04, 0x0a
        /*006a*/ 	.short	(.L_18531 - .L_18530)
	.align		4
.L_18530:
        /*006c*/ 	.word	index@(.nv.constant0._Z10add_kernelILx218EEvPfS0_S0_i)
        /*0070*/ 	.short	0x0380
        /*0072*/ 	.short	0x001c


	//----- nvinfo : EIATTR_SW_WAR
	.align		4
.L_18531:
        /*0074*/ 	.byte	0x04, 0x36
        /*0076*/ 	.short	(.L_18533 - .L_18532)
.L_18532:
        /*0078*/ 	.word	0x00000008
.L_18533:


//--------------------- .nv.info._Z10add_kernelILx217EEvPfS0_S0_i --------------------------
	.section	.nv.info._Z10add_kernelILx217EEvPfS0_S0_i,"",@"SHT_CUDA_INFO"
	.sectionflags	@""
	.align	4


	//----- nvinfo : EIATTR_CUDA_API_VERSION
	.align		4
        /*0000*/ 	.byte	0x04, 0x37
        /*0002*/ 	.short	(.L_18535 - .L_18534)
.L_18534:
        /*0004*/ 	.word	0x00000082


	//----- nvinfo : EIATTR_KPARAM_INFO
	.align		4
.L_18535:
        /*0008*/ 	.byte	0x04, 0x17
        /*000a*/ 	.short	(.L_18537 - .L_18536)
.L_18536:
        /*000c*/ 	.word	0x00000000
        /*0010*/ 	.short	0x0003
        /*0012*/ 	.short	0x0018
        /*0014*/ 	.byte	0x00, 0xf0, 0x11, 0x00


	//----- nvinfo : EIATTR_KPARAM_INFO
	.align		4
.L_18537:
        /*0018*/ 	.byte	0x04, 0x17
        /*001a*/ 	.short	(.L_18539 - .L_18538)
.L_18538:
        /*001c*/ 	.word	0x00000000
        /*0020*/ 	.short	0x0002
        /*0022*/ 	.short	0x0010
        /*0024*/ 	.byte	0x00, 0xf5, 0x21, 0x00


	//----- nvinfo : EIATTR_KPARAM_INFO
	.align		4
.L_18539:
        /*0028*/ 	.byte	0x04, 0x17
        /*002a*/ 	.short	(.L_18541 - .L_18540)
.L_18540:
        /*002c*/ 	.word	0x00000000
        /*0030*/ 	.short	0x0001
        /*0032*/ 	.short	0x0008
        /*0034*/ 	.byte	0x00, 0xf5, 0x21, 0x00


	//----- nvinfo : EIATTR_KPARAM_INFO
	.align		4
.L_18541:
        /*0038*/ 	.byte	0x04, 0x17
        /*003a*/ 	.short	(.L_18543 - .L_18542)
.L_18542:
        /*003c*/ 	.word	0x00000000
        /*0040*/ 	.short	0x0000
        /*0042*/ 	.short	0x0000
        /*0044*/ 	.byte	0x00, 0xf5, 0x21, 0x00


	//----- nvinfo : EIATTR_SPARSE_MMA_MASK
	.align		4
.L_18543:
        /*0048*/ 	.byte	0x03, 0x50
        /*004a*/ 	.short	0x0000


	//----- nvinfo : EIATTR_MAXREG_COUNT
	.align		4
        /*004c*/ 	.byte	0x03, 0x1b
        /*004e*/ 	.short	0x00ff


	//----- nvinfo : EIATTR_MERCURY_ISA_VERSION
	.align		4
        /*0050*/ 	.byte	0x03, 0x5f
        /*0052*/ 	.short	0x0101


	//----- nvinfo : EIATTR_VRC_CTA_INIT_COUNT
	.align		4
        /*0054*/ 	.byte	0x02, 0x4a
	.zero		1
	.zero		1


	//----- nvinfo : EIATTR_EXIT_INSTR_OFFSETS
	.align		4
        /*0058*/ 	.byte	0x04, 0x1c
        /*005a*/ 	.short	(.L_18545 - .L_18544)


	//   ....[0]....
.L_18544:
        /*005c*/ 	.word	0x00000070


	//   ....[1]....
        /*0060*/ 	.word	0x00000130


	//----- nvinfo : EIATTR_CBANK_PARAM_SIZE
	.align		4
.L_18545:
        /*0064*/ 	.byte	0x03, 0x19
        /*0066*/ 	.short	0x001c


	//----- nvinfo : EIATTR_PARAM_CBANK
	.align		4
        /*0068*/ 	.byte	0x04, 0x0a
        /*006a*/ 	.short	(.L_18547 - .L_18546)
	.align		4
.L_18546:
        /*006c*/ 	.word	index@(.nv.constant0._Z10add_kernelILx217EEvPfS0_S0_i)
        /*0070*/ 	.short	0x0380
        /*0072*/ 	.short	0x001c


	//----- nvinfo : EIATTR_SW_WAR
	.align		4
.L_18547:
        /*0074*/ 	.byte	0x04, 0x36
        /*0076*/ 	.short	(.L_18549 - .L_18548)
.L_18548:
        /*0078*/ 	.word	0x00000008
.L_18549:


//--------------------- .nv.info._Z10add_kernelILx216EEvPfS0_S0_i --------------------------
	.section	.nv.info._Z10add_kernelILx216EEvPfS0_S0_i,"",@"SHT_CUDA_INFO"
	.sectionflags	@""
	.align	4


	//----- nvinfo : EIATTR_CUDA_API_VERSION
	.align		4
        /*0000*/ 	.byte	0x04, 0x37
        /*0002*/ 	.short	(.L_18551 - .L_18550)
.L_18550:
        /*0004*/ 	.word	0x00000082


	//----- nvinfo : EIATTR_KPARAM_INFO
	.align		4
.L_18551:
        /*0008*/ 	.byte	0x04, 0x17
        /*000a*/ 	.short	(.L_18553 - .L_18552)
.L_18552:
        /*000c*/ 	.word	0x00000000
        /*0010*/ 	.short	0x0003
        /*0012*/ 	.short	0x0018
        /*0014*/ 	.byte	0x00, 0xf0, 0x11, 0x00


	//----- nvinfo : EIATTR_KPARAM_INFO
	.align		4
.L_18553:
        /*0018*/ 	.byte	0x04, 0x17
        /*001a*/ 	.short	(.L_18555 - .L_18554)
.L_18554:
        /*001c*/ 	.word	0x00000000
        /*0020*/ 	.short	0x0002
        /*0022*/ 	.short	0x0010
        /*0024*/ 	.byte	0x00, 0xf5, 0x21, 0x00


	//----- nvinfo : EIATTR_KPARAM_INFO
	.align		4
.L_18555:
        /*0028*/ 	.byte	0x04, 0x17
        /*002a*/ 	.short	(.L_18557 - .L_18556)
.L_18556:
        /*002c*/ 	.word	0x00000000
        /*0030*/ 	.short	0x0001
        /*0032*/ 	.short	0x0008
        /*0034*/ 	.byte	0x00, 0xf5, 0x21, 0x00


	//----- nvinfo : EIATTR_KPARAM_INFO
	.align		4
.L_18557:
        /*0038*/ 	.byte	0x04, 0x17
        /*003a*/ 	.short	(.L_18559 - .L_18558)
.L_18558:
        /*003c*/ 	.word	0x00000000
        /*0040*/ 	.short	0x0000
        /*0042*/ 	.short	0x0000
        /*0044*/ 	.byte	0x00, 0xf5, 0x21, 0x00


	//----- nvinfo : EIATTR_SPARSE_MMA_MASK
	.align		4
.L_18559:
        /*0048*/ 	.byte	0x03, 0x50
        /*004a*/ 	.short	0x0000


	//----- nvinfo : EIATTR_MAXREG_COUNT
	.align		4
        /*004c*/ 	.byte	0x03, 0x1b
        /*004e*/ 	.short	0x00ff


	//----- nvinfo : EIATTR_MERCURY_ISA_VERSION
	.align		4
        /*0050*/ 	.byte	0x03, 0x5f
        /*0052*/ 	.short	0x0101


	//----- nvinfo : EIATTR_VRC_CTA_INIT_COUNT
	.align		4
        /*0054*/ 	.byte	0x02, 0x4a
	.zero		1
	.zero		1


	//----- nvinfo : EIATTR_EXIT_INSTR_OFFSETS
	.align		4
        /*0058*/ 	.byte	0x04, 0x1c
        /*005a*/ 	.short	(.L_18561 - .L_18560)


	//   ....[0]....
.L_18560:
        /*005c*/ 	.word	0x00000070


	//   ....[1]....
        /*0060*/ 	.word	0x00000130


	//----- nvinfo : EIATTR_CBANK_PARAM_SIZE
	.align		4
.L_18561:
        /*0064*/ 	.byte	0x03, 0x19
        /*0066*/ 	.short	0x001c


	//----- nvinfo : EIATTR_PARAM_CBANK
	.align		4
        /*0068*/ 	.byte	0x04, 0x0a
        /*006a*/ 	.short	(.L_18563 - .L_18562)
	.align		4
.L_18562:
        /*006c*/ 	.word	index@(.nv.constant0._Z10add_kernelILx216EEvPfS0_S0_i)
        /*0070*/ 	.short	0x0380
        /*0072*/ 	.short	0x001c


	//----- nvinfo : EIATTR_SW_WAR
	.align		4
.L_18563:
        /*0074*/ 	.byte	0x04, 0x36
        /*0076*/ 	.short	(.L_18565 - .L_18564)
.L_18564:
        /*0078*/ 	.word	0x00000008
.L_18565:


//--------------------- .nv.info._Z10add_kernelILx215EEvPfS0_S0_i --------------------------
	.section	.nv.info._Z10add_kernelILx215EEvPfS0_S0_i,"",@"SHT_CUDA_INFO"
	.sectionflags	@""
	.align	4


	//----- nvinfo : EIATTR_CUDA_API_VERSION
	.align		4
        /*0000*/ 	.byte	0x04, 0x37
        /*0002*/ 	.short	(.L_18567 - .L_18566)
.L_18566:
        /*0004*/ 	.word	0x00000082


	//----- nvinfo : EIATTR_KPARAM_INFO
	.align		4
.L_18567:
        /*0008*/ 	.byte	0x04, 0x17
        /*000a*/ 	.short	(.L_18569 - .L_18568)
.L_18568:
        /*000c*/ 	.word	0x00000000
        /*0010*/ 	.short	0x0003
        /*0012*/ 	.short	0x0018
        /*0014*/ 	.byte	0x00, 0xf0, 0x11, 0x00


	//----- nvinfo : EIATTR_KPARAM_INFO
	.align		4
.L_18569:
        /*0018*/ 	.byte	0x04, 0x17
        /*001a*/ 	.short	(.L_18571 - .L_18570)
.L_18570:
        /*001c*/ 	.word	0x00000000
        /*0020*/ 	.short	0x0002
        /*0022*/ 	.short	0x0010
        /*0024*/ 	.byte	0x00, 0xf5, 0x21, 0x00


	//----- nvinfo : EIATTR_KPARAM_INFO
	.align		4
.L_18571:
        /*0028*/ 	.byte	0x04, 0x17
        /*002a*/ 	.short	(.L_18573 - .L_18572)
.L_18572:
        /*002c*/ 	.word	0x00000000
        /*0030*/ 	.short	0x0001
        /*0032*/ 	.short	0x0008
        /*0034*/ 	.byte	0x00, 0xf5, 0x21, 0x00


	//----- nvinfo : EIATTR_KPARAM_INFO
	.align		4
.L_18573:
        /*0038*/ 	.byte	0x04, 0x17
        /*003a*/ 	.short	(.L_18575 - .L_18574)
.L_18574:
        /*003c*/ 	.word	0x00000000
        /*0040*/ 	.short	0x0000
        /*0042*/ 	.short	0x0000
        /*0044*/ 	.byte	0x00, 0xf5, 0x21, 0x00


	//----- nvinfo : EIATTR_SPARSE_MMA_MASK
	.align		4
.L_18575:
        /*0048*/ 	.byte	0x03, 0x50
        /*004a*/ 	.short	0x0000


	//----- nvinfo : EIATTR_MAXREG_COUNT
	.align		4
        /*004c*/ 	.byte	0x03, 0x1b
        /*004e*/ 	.short	0x00ff


	//----- nvinfo : EIATTR_MERCURY_ISA_VERSION
	.align		4
        /*0050*/ 	.byte	0x03, 0x5f
        /*0052*/ 	.short	0x0101


	//----- nvinfo : EIATTR_VRC_CTA_INIT_COUNT
	.align		4
        /*0054*/ 	.byte	0x02, 0x4a
	.zero		1
	.zero		1


	//----- nvinfo : EIATTR_EXIT_INSTR_OFFSETS
	.align		4
        /*0058*/ 	.byte	0x04, 0x1c
        /*005a*/ 	.short	(.L_18577 - .L_18576)


	//   ....[0]....
.L_18576:
        /*005c*/ 	.word	0x00000070


	//   ....[1]....
        /*0060*/ 	.word	0x00000130


	//----- nvinfo : EIATTR_CBANK_PARAM_SIZE
	.align		4
.L_18577:
        /*0064*/ 	.byte	0x03, 0x19
        /*0066*/ 	.short	0x001c


	//----- nvinfo : EIATTR_PARAM_CBANK
	.align		4
        /*0068*/ 	.byte	0x04, 0x0a
        /*006a*/ 	.short	(.L_18579 - .L_18578)
	.align		4
.L_18578:
        /*006c*/ 	.word	index@(.nv.constant0._Z10add_kernelILx215EEvPfS0_S0_i)
        /*0070*/ 	.short	0x0380
        /*0072*/ 	.short	0x001c


	//----- nvinfo : EIATTR_SW_WAR
	.align		4
.L_18579:
        /*0074*/ 	.byte	0x04, 0x36
        /*0076*/ 	.short	(.L_18581 - .L_18580)
.L_18580:
        /*0078*/ 	.word	0x00000008
.L_18581:


//--------------------- .nv.info._Z10add_kernelILx214EEvPfS0_S0_i --------------------------
	.section	.nv.info._Z10add_kernelILx214EEvPfS0_S0_i,"",@"SHT_CUDA_INFO"
	.sectionflags	@""
	.align	4


	//----- nvinfo : EIATTR_CUDA_API_VERSION
	.align		4
        /*0000*/ 	.byte	0x04, 0x37
        /*0002*/ 	.short	(.L_18583 - .L_18582)
.L_18582:
        /*0004*/ 	.word	0x00000082


	//----- nvinfo : EIATTR_KPARAM_INFO
	.align		4
.L_18583:
        /*0008*/ 	.byte	0x04, 0x17
        /*000a*/ 	.short	(.L_18585 - .L_18584)
.L_18584:
        /*000c*/ 	.word	0x00000000
        /*0010*/ 	.short	0x0003
        /*0012*/ 	.short	0x0018
        /*0014*/ 	.byte	0x00, 0xf0, 0x11, 0x00


	//----- nvinfo : EIATTR_KPARAM_INFO
	.align		4
.L_18585:
        /*0018*/ 	.byte	0x04, 0x17
        /*001a*/ 	.short	(.L_18587 - .L_18586)
.L_18586:
        /*001c*/ 	.word	0x00000000
        /*0020*/ 	.short	0x0002
        /*0022*/ 	.short	0x0010
        /*0024*/ 	.byte	0x00, 0xf5, 0x21, 0x00


	//----- nvinfo : EIATTR_KPARAM_INFO
	.align		4
.L_18587:
        /*0028*/ 	.byte	0x04, 0x17
        /*002a*/ 	.short	(.L_18589 - .L_18588)
.L_18588:
        /*002c*/ 	.word	0x00000000
        /*0030*/ 	.short	0x0001
        /*0032*/ 	.short	0x0008
        /*0034*/ 	.byte	0x00, 0xf5, 0x21, 0x00


	//----- nvinfo : EIATTR_KPARAM_INFO
	.align		4
.L_18589:
        /*0038*/ 	.byte	0x04, 0x17
        /*003a*/ 	.short	(.L_18591 - .L_18590)
.L_18590:
        /*003c*/ 	.word	0x00000000
        /*0040*/ 	.short	0x0000
        /*0042*/ 	.short	0x0000
        /*0044*/ 	.byte	0x00, 0xf5, 0x21, 0x00


	//----- nvinfo : EIATTR_SPARSE_MMA_MASK
	.align		4
.L_18591:
        /*0048*/ 	.byte	0x03, 0x50
        /*004a*/ 	.short	0x0000


	//----- nvinfo : EIATTR_MAXREG_COUNT
	.align		4
        /*004c*/ 	.byte	0x03, 0x1b
        /*004e*/ 	.short	0x00ff


	//----- nvinfo : EIATTR_MERCURY_ISA_VERSION
	.align		4
        /*0050*/ 	.byte	0x03, 0x5f
        /*0052*/ 	.short	0x0101


	//----- nvinfo : EIATTR_VRC_CTA_INIT_COUNT
	.align		4
        /*0054*/ 	.byte	0x02, 0x4a
	.zero		1
	.zero		1


	//----- nvinfo : EIATTR_EXIT_INSTR_OFFSETS
	.align		4
        /*0058*/ 	.byte	0x04, 0x1c
        /*005a*/ 	.short	(.L_18593 - .L_18592)


	//   ....[0]....
.L_18592:
        /*005c*/ 	.word	0x00000070


	//   ....[1]....
        /*0060*/ 	.word	0x00000130


	//----- nvinfo : EIATTR_CBANK_PARAM_SIZE
	.align		4
.L_18593:
        /*0064*/ 	.byte	0x03, 0x19
        /*0066*/ 	.short	0x001c


	//----- nvinfo : EIATTR_PARAM_CBANK
	.align		4
        /*0068*/ 	.byte	0x04, 0x0a
        /*006a*/ 	.short	(.L_18595 - .L_18594)
	.align		4
.L_18594:
        /*006c*/ 	.word	index@(.nv.constant0._Z10add_kernelILx214EEvPfS0_S0_i)
        /*0070*/ 	.short	0x0380
        /*0072*/ 	.short	0x001c


	//----- nvinfo : EIATTR_SW_WAR
	.align		4
.L_18595:
        /*0074*/ 	.byte	0x04, 0x36
        /*0076*/ 	.short	(.L_18597 - .L_18596)
.L_18596:
        /*0078*/ 	.word	0x00000008
.L_18597:


//--------------------- .nv.info._Z10add_kernelILx213EEvPfS0_S0_i --------------------------
	.section	.nv.info._Z10add_kernelILx213EEvPfS0_S0_i,"",@"SHT_CUDA_INFO"
	.sectionflags	@""
	.align	4


	//----- nvinfo : EIATTR_CUDA_API_VERSION
	.align		4
        /*0000*/ 	.byte	0x04, 0x37
        /*0002*/ 	.short	(.L_18599 - .L_18598)
.L_18598:
        /*0004*/ 	.word	0x00000082


	//----- nvinfo : EIATTR_KPARAM_INFO
	.align		4
.L_18599:
        /*0008*/ 	.byte	0x04, 0x17
        /*000a*/ 	.short	(.L_18601 - .L_18600)
.L_18600:
        /*000c*/ 	.word	0x00000000
        /*0010*/ 	.short	0x0003
        /*0012*/ 	.short	0x0018
        /*0014*/ 	.byte	0x00, 0xf0, 0x11, 0x00


	//----- nvinfo : EIATTR_KPARAM_INFO
	.align		4
.L_18601:
        /*0018*/ 	.byte	0x04, 0x17
        /*001a*/ 	.short	(.L_18603 - .L_18602)
.L_18602:
        /*001c*/ 	.word	0x00000000
        /*0020*/ 	.short	0x0002
        /*0022*/ 	.short	0x0010
        /*0024*/ 	.byte	0x00, 0xf5, 0x21, 0x00


	//----- nvinfo : EIATTR_KPARAM_INFO
	.align		4
.L_18603:
        /*0028*/ 	.byte	0x04, 0x17
        /*002a*/ 	.short	(.L_18605 - .L_18604)
.L_18604:
        /*002c*/ 	.word	0x00000000
        /*0030*/ 	.short	0x0001
        /*0032*/ 	.short	0x0008
        /*0034*/ 	.byte	0x00, 0xf5, 0x21, 0x00


	//----- nvinfo : EIATTR_KPARAM_INFO
	.align		4
.L_18605:
        /*0038*/ 	.byte	0x04, 0x17
        /*003a*/ 	.short	(.L_18607 - .L_18606)
.L_18606:
        /*003c*/ 	.word	0x00000000
        /*0040*/ 	.short	0x0000
        /*0042*/ 	.short	0x0000
        /*0044*/ 	.byte	0x00, 0xf5, 0x21, 0x00


	//----- nvinfo : EIATTR_SPARSE_MMA_MASK
	.align		4
.L_18607:
        /*0048*/ 	.byte	0x03, 0x50
        /*004a*/ 	.short	0x0000


	//----- nvinfo : EIATTR_MAXREG_COUNT
	.align		4
        /*004c*/ 	.byte	0x03, 0x1b
        /*004e*/ 	.short	0x00ff


	//----- nvinfo : EIATTR_MERCURY_ISA_VERSION
	.align		4
        /*0050*/ 	.byte	0x03, 0x5f
        /*0052*/ 	.short	0x0101


	//----- nvinfo : EIATTR_VRC_CTA_INIT_COUNT
	.align		4
        /*0054*/ 	.byte	0x02, 0x4a
	.zero		1
	.zero		1


	//----- nvinfo : EIATTR_EXIT_INSTR_OFFSETS
	.align		4
        /*0058*/ 	.byte	0x04, 0x1c
        /*005a*/ 	.short	(.L_18609 - .L_18608)


	//   ....[0]....
.L_18608:
        /*005c*/ 	.word	0x00000070


	//   ....[1]....
        /*0060*/ 	.word	0x00000130


	//----- nvinfo : EIATTR_CBANK_PARAM_SIZE
	.align		4
.L_18609:
        /*0064*/ 	.byte	0x03, 0x19
        /*0066*/ 	.short	0x001c


	//----- nvinfo : EIATTR_PARAM_CBANK
	.align		4
        /*0068*/ 	.byte	0x04, 0x0a
        /*006a*/ 	.short	(.L_18611 - .L_18610)
	.align		4
.L_18610:
        /*006c*/ 	.word	index@(.nv.constant0._Z10add_kernelILx213EEvPfS0_S0_i)
        /*0070*/ 	.short	0x0380
        /*0072*/ 	.short	0x001c


	//----- nvinfo : EIATTR_SW_WAR
	.align		4
.L_18611:
        /*0074*/ 	.byte	0x04, 0x36
        /*0076*/ 	.short	(.L_18613 - .L_18612)
.L_18612:
        /*0078*/ 	.word	0x00000008
.L_18613:


//--------------------- .nv.info._Z10add_kernelILx212EEvPfS0_S0_i --------------------------
	.section	.nv.info._Z10add_kernelILx212EEvPfS0_S0_i,"",@"SHT_CUDA_INFO"
	.sectionflags	@""
	.align	4


	//----- nvinfo : EIATTR_CUDA_API_VERSION
	.align		4
        /*0000*/ 	.byte	0x04, 0x37
        /*0002*/ 	.short	(.L_18615 - .L_18614)
.L_18614:
        /*0004*/ 	.word	0x00000082


	//----- nvinfo : EIATTR_KPARAM_INFO
	.align		4
.L_18615:
        /*0008*/ 	.byte	0x04, 0x17
        /*000a*/ 	.short	(.L_18617 - .L_18616)
.L_18616:
        /*000c*/ 	.word	0x00000000
        /*0010*/ 	.short	0x0003
        /*0012*/ 	.short	0x0018
        /*0014*/ 	.byte	0x00, 0xf0, 0x11, 0x00


	//----- nvinfo : EIATTR_KPARAM_INFO
	.align		4
.L_18617:
        /*0018*/ 	.byte	0x04, 0x17
        /*001a*/ 	.short	(.L_18619 - .L_18618)
.L_18618:
        /*001c*/ 	.word	0x00000000
        /*0020*/ 	.short	0x0002
        /*0022*/ 	.short	0x0010
        /*0024*/ 	.byte	0x00, 0xf5, 0x21, 0x00


	//----- nvinfo : EIATTR_KPARAM_INFO
	.align		4
.L_18619:
        /*0028*/ 	.byte	0x04, 0x17
        /*002a*/ 	.short	(.L_18621 - .L_18620)
.L_18620:
        /*002c*/ 	.word	0x00000000
        /*0030*/ 	.short	0x0001
        /*0032*/ 	.short	0x0008
        /*0034*/ 	.byte	0x00, 0xf5, 0x21, 0x00


	//----- nvinfo : EIATTR_KPARAM_INFO
	.align		4
.L_18621:
        /*0038*/ 	.byte	0x04, 0x17
        /*003a*/ 	.short	(.L_18623 - .L_18622)
.L_18622:
        /*003c*/ 	.word	0x00000000
        /*0040*/ 	.short	0x0000
        /*0042*/ 	.short	0x0000
        /*0044*/ 	.byte	0x00, 0xf5, 0x21, 0x00


	//----- nvinfo : EIATTR_SPARSE_MMA_MASK
	.align		4
.L_18623:
        /*0048*/ 	.byte	0x03, 0x50
        /*004a*/ 	.short	0x0000


	//----- nvinfo : EIATTR_MAXREG_COUNT
	.align		4
        /*004c*/ 	.byte	0x03, 0x1b
        /*004e*/ 	.short	0x00ff


	//----- nvinfo : EIATTR_MERCURY_ISA_VERSION
	.align		4
        /*0050*/ 	.byte	0x03, 0x5f
        /*0052*/ 	.short	0x0101


	//----- nvinfo : EIATTR_VRC_CTA_INIT_COUNT
	.align		4
        /*0054*/ 	.byte	0x02, 0x4a
	.zero		1
	.zero		1


	//----- nvinfo : EIATTR_EXIT_INSTR_OFFSETS
	.align		4
        /*0058*/ 	.byte	0x04, 0x1c
        /*005a*/ 	.short	(.L_18625 - .L_18624)


	//   ....[0]....
.L_18624:
        /*005c*/ 	.word	0x00000070


	//   ....[1]....
        /*0060*/ 	.word	0x00000130


	//----- nvinfo : EIATTR_CBANK_PARAM_SIZE
	.align		4
.L_18625:
        /*0064*/ 	.byte	0x03, 0x19
        /*0066*/ 	.short	0x001c


	//----- nvinfo : EIATTR_PARAM_CBANK
	.align		4
        /*0068*/ 	.byte	0x04, 0x0a
        /*006a*/ 	.short	(.L_18627 - .L_18626)
	.align		4
.L_18626:
        /*006c*/ 	.word	index@(.nv.constant0._Z10add_kernelILx212EEvPfS0_S0_i)
        /*0070*/ 	.short	0x0380
        /*0072*/ 	.short	0x001c


	//----- nvinfo : EIATTR_SW_WAR
	.align		4
.L_18627:
        /*0074*/ 	.byte	0x04, 0x36
        /*0076*/ 	.short	(.L_18629 - .L_18628)
.L_18628:
        /*0078*/ 	.word	0x00000008
.L_18629:


//--------------------- .nv.info._Z10add_kernelILx211EEvPfS0_S0_i --------------------------
	.section	.nv.info._Z10add_kernelILx211EEvPfS0_S0_i,"",@"SHT_CUDA_INFO"
	.sectionflags	@""
	.align	4


	//----- nvinfo : EIATTR_CUDA_API_VERSION
	.align		4
        /*0000*/ 	.byte	0x04, 0x37
        /*0002*/ 	.short	(.L_18631 - .L_18630)
.L_18630:
        /*0004*/ 	.word	0x00000082


	//----- nvinfo : EIATTR_KPARAM_INFO
	.align		4
.L_18631:
        /*0008*/ 	.byte	0x04, 0x17
        /*000a*/ 	.short	(.L_18633 - .L_18632)
.L_18632:
        /*000c*/ 	.word	0x00000000
        /*0010*/ 	.short	0x0003
        /*0012*/ 	.short	0x0018
        /*0014*/ 	.byte	0x00, 0xf0, 0x11, 0x00


	//----- nvinfo : EIATTR_KPARAM_INFO
	.align		4
.L_18633:
        /*0018*/ 	.byte	0x04, 0x17
        /*001a*/ 	.short	(.L_18635 - .L_18634)
.L_18634:
        /*001c*/ 	.word	0x00000000
        /*0020*/ 	.short	0x0002
        /*0022*/ 	.short	0x0010
        /*0024*/ 	.byte	0x00, 0xf5, 0x21, 0x00


	//----- nvinfo : EIATTR_KPARAM_INFO
	.align		4
.L_18635:
        /*0028*/ 	.byte	0x04, 0x17
        /*002a*/ 	.short	(.L_18637 - .L_18636)
.L_18636:
        /*002c*/ 	.word	0x00000000
        /*0030*/ 	.short	0x0001
        /*0032*/ 	.short	0x0008
        /*0034*/ 	.byte	0x00, 0xf5, 0x21, 0x00


	//----- nvinfo : EIATTR_KPARAM_INFO
	.align		4
.L_18637:
        /*0038*/ 	.byte	0x04, 0x17
        /*003a*/ 	.short	(.L_18639 - .L_18638)
.L_18638:
        /*003c*/ 	.word	0x00000000
        /*0040*/ 	.short	0x0000
        /*0042*/ 	.short	0x0000
        /*0044*/ 	.byte	0x00, 0xf5, 0x21, 0x00


	//----- nvinfo : EIATTR_SPARSE_MMA_MASK
	.align		4
.L_18639:
        /*0048*/ 	.byte	0x03, 0x50
        /*004a*/ 	.short	0x0000


	//----- nvinfo : EIATTR_MAXREG_COUNT
	.align		4
        /*004c*/ 	.byte	0x03, 0x1b
        /*004e*/ 	.short	0x00ff


	//----- nvinfo : EIATTR_MERCURY_ISA_VERSION
	.align		4
        /*0050*/ 	.byte	0x03, 0x5f
        /*0052*/ 	.short	0x0101


	//----- nvinfo : EIATTR_VRC_CTA_INIT_COUNT
	.align		4
        /*0054*/ 	.byte	0x02, 0x4a
	.zero		1
	.zero		1


	//----- nvinfo : EIATTR_EXIT_INSTR_OFFSETS
	.align		4
        /*0058*/ 	.byte	0x04, 0x1c
        /*005a*/ 	.short	(.L_18641 - .L_18640)


	//   ....[0]....
.L_18640:
        /*005c*/ 	.word	0x00000070


	//   ....[1]....
        /*0060*/ 	.word	0x00000130


	//----- nvinfo : EIATTR_CBANK_PARAM_SIZE
	.align		4
.L_18641:
        /*0064*/ 	.byte	0x03, 0x19
        /*0066*/ 	.short	0x001c


	//----- nvinfo : EIATTR_PARAM_CBANK
	.align		4
        /*0068*/ 	.byte	0x04, 0x0a
        /*006a*/ 	.short	(.L_18643 - .L_18642)
	.align		4
.L_18642:
        /*006c*/ 	.word	index@(.nv.constant0._Z10add_kernelILx211EEvPfS0_S0_i)
        /*0070*/ 	.short	0x0380
        /*0072*/ 	.short	0x001c


	//----- nvinfo : EIATTR_SW_WAR
	.align		4
.L_18643:
        /*0074*/ 	.byte	0x04, 0x36
        /*0076*/ 	.short	(.L_18645 - .L_18644)
.L_18644:
        /*0078*/ 	.word	0x00000008
.L_18645:


//--------------------- .nv.info._Z10add_kernelILx210EEvPfS0_S0_i --------------------------
	.section	.nv.info._Z10add_kernelILx210EEvPfS0_S0_i,"",@"SHT_CUDA_INFO"
	.sectionflags	@""
	.align	4


	//----- nvinfo : EIATTR_CUDA_API_VERSION
	.align		4
        /*0000*/ 	.byte	0x04, 0x37
        /*0002*/ 	.short	(.L_18647 - .L_18646)
.L_18646:
        /*0004*/ 	.word	0x00000082


	//----- nvinfo : EIATTR_KPARAM_INFO
	.align		4
.L_18647:
        /*0008*/ 	.byte	0x04, 0x17
        /*000a*/ 	.short	(.L_18649 - .L_18648)
.L_18648:
        /*000c*/ 	.word	0x00000000
        /*0010*/ 	.short	0x0003
        /*0012*/ 	.short	0x0018
        /*0014*/ 	.byte	0x00, 0xf0, 0x11, 0x00


	//----- nvinfo : EIATTR_KPARAM_INFO
	.align		4
.L_18649:
        /*0018*/ 	.byte	0x04, 0x17
        /*001a*/ 	.short	(.L_18651 - .L_18650)
.L_18650:
        /*001c*/ 	.word	0x00000000
        /*0020*/ 	.short	0x0002
        /*0022*/ 	.short	0x0010
        /*0024*/ 	.byte	0x00, 0xf5, 0x21, 0x00


	//----- nvinfo : EIATTR_KPARAM_INFO
	.align		4
.L_18651:
        /*0028*/ 	.byte	0x04, 0x17
        /*002a*/ 	.short	(.L_18653 - .L_18652)
.L_18652:
        /*002c*/ 	.word	0x00000000
        /*0030*/ 	.short	0x0001
        /*0032*/ 	.short	0x0008
        /*0034*/ 	.byte	0x00, 0xf5, 0x21, 0x00


	//----- nvinfo : EIATTR_KPARAM_INFO
	.align		4
.L_18653:
        /*0038*/ 	.byte	0x04, 0x17
        /*003a*/ 	.short	(.L_18655 - .L_18654)
.L_18654:
        /*003c*/ 	.word	0x00000000
        /*0040*/ 	.short	0x0000
        /*0042*/ 	.short	0x0000
        /*0044*/ 	.byte	0x00, 0xf5, 0x21, 0x00


	//----- nvinfo : EIATTR_SPARSE_MMA_MASK
	.align		4
.L_18655:
        /*0048*/ 	.byte	0x03, 0x50
        /*004a*/ 	.short	0x0000


	//----- nvinfo : EIATTR_MAXREG_COUNT
	.align		4
        /*004c*/ 	.byte	0x03, 0x1b
        /*004e*/ 	.short	0x00ff


	//----- nvinfo : EIATTR_MERCURY_ISA_VERSION
	.align		4
        /*0050*/ 	.byte	0x03, 0x5f
        /*0052*/ 	.short	0x0101


	//----- nvinfo : EIATTR_VRC_CTA_INIT_COUNT
	.align		4
        /*0054*/ 	.byte	0x02, 0x4a
	.zero		1
	.zero		1


	//----- nvinfo : EIATTR_EXIT_INSTR_OFFSETS
	.align		4
        /*0058*/ 	.byte	0x04, 0x1c
        /*005a*/ 	.short	(.L_18657 - .L_18656)


	//   ....[0]....
.L_18656:
        /*005c*/ 	.word	0x00000070


	//   ....[1]....
        /*0060*/ 	.word	0x00000130


	//----- nvinfo : EIATTR_CBANK_PARAM_SIZE
	.align		4
.L_18657:
        /*0064*/ 	.byte	0x03, 0x19
        /*0066*/ 	.short	0x001c


	//----- nvinfo : EIATTR_PARAM_CBANK
	.align		4
        /*0068*/ 	.byte	0x04, 0x0a
        /*006a*/ 	.short	(.L_18659 - .L_18658)
	.align		4
.L_18658:
        /*006c*/ 	.word	index@(.nv.constant0._Z10add_kernelILx210EEvPfS0_S0_i)
        /*0070*/ 	.short	0x0380
        /*0072*/ 	.short	0x001c


	//----- nvinfo : EIATTR_SW_WAR
	.align		4
.L_18659:
        /*0074*/ 	.byte	0x04, 0x36
        /*0076*/ 	.short	(.L_18661 - .L_18660)
.L_18660:
        /*0078*/ 	.word	0x00000008
.L_18661:


//--------------------- .nv.info._Z10add_kernelILx209EEvPfS0_S0_i --------------------------
	.section	.nv.info._Z10add_kernelILx209EEvPfS0_S0_i,"",@"SHT_CUDA_INFO"
	.sectionflags	@""
	.align	4


	//----- nvinfo : EIATTR_CUDA_API_VERSION
	.align		4
        /*0000*/ 	.byte	0x04, 0x37
        /*0002*/ 	.short	(.L_18663 - .L_18662)
.L_18662:
        /*0004*/ 	.word	0x00000082


	//----- nvinfo : EIATTR_KPARAM_INFO
	.align		4
.L_18663:
        /*0008*/ 	.byte	0x04, 0x17
        /*000a*/ 	.short	(.L_18665 - .L_18664)
.L_18664:
        /*000c*/ 	.word	0x00000000
        /*0010*/ 	.short	0x0003
        /*0012*/ 	.short	0x0018
        /*0014*/ 	.byte	0x00, 0xf0, 0x11, 0x00


	//----- nvinfo : EIATTR_KPARAM_INFO
	.align		4
.L_18665:
        /*0018*/ 	.byte	0x04, 0x17
        /*001a*/ 	.short	(.L_18667 - .L_18666)
.L_18666:
        /*001c*/ 	.word	0x00000000
        /*0020*/ 	.short	0x0002
        /*0022*/ 	.short	0x0010
        /*0024*/ 	.byte	0x00, 0xf5, 0x21, 0x00


	//----- nvinfo : EIATTR_KPARAM_INFO
	.align		4
.L_18667:
        /*0028*/ 	.byte	0x04, 0x17
        /*002a*/ 	.short	(.L_18669 - .L_18668)
.L_18668:
        /*002c*/ 	.word	0x00000000
        /*0030*/ 	.short	0x0001
        /*0032*/ 	.short	0x0008
        /*0034*/ 	.byte	0x00, 0xf5, 0x21, 0x00


	//----- nvinfo : EIATTR_KPARAM_INFO
	.align		4
.L_18669:
        /*0038*/ 	.byte	0x04, 0x17
        /*003a*/ 	.short	(.L_18671 - .L_18670)
.L_18670:
        /*003c*/ 	.word	0x00000000
        /*0040*/ 	.short	0x0000
        /*0042*/ 	.short	0x0000
        /*0044*/ 	.byte	0x00, 0xf5, 0x21, 0x00


	//----- nvinfo : EIATTR_SPARSE_MMA_MASK
	.align		4
.L_18671:
        /*0048*/ 	.byte	0x03, 0x50
        /*004a*/ 	.short	0x0000


	//----- nvinfo : EIATTR_MAXREG_COUNT
	.align		4
        /*004c*/ 	.byte	0x03, 0x1b
        /*004e*/ 	.short	0x00ff


	//----- nvinfo : EIATTR_MERCURY_ISA_VERSION
	.align		4
        /*0050*/ 	.byte	0x03, 0x5f
        /*0052*/ 	.short	0x0101


	//----- nvinfo : EIATTR_VRC_CTA_INIT_COUNT
	.align		4
        /*0054*/ 	.byte	0x02, 0x4a
	.zero		1
	.zero		1


	//----- nvinfo : EIATTR_EXIT_INSTR_OFFSETS
	.align		4
        /*0058*/ 	.byte	0x04, 0x1c
        /*005a*/ 	.short	(.L_18673 - .L_18672)


	//   ....[0]....
.L_18672:
        /*005c*/ 	.word	0x00000070


	//   ....[1]....
        /*0060*/ 	.word	0x00000130


	//----- nvinfo : EIATTR_CBANK_PARAM_SIZE
	.align		4
.L_18673:
        /*0064*/ 	.byte	0x03, 0x19
        /*0066*/ 	.short	0x001c


	//----- nvinfo : EIATTR_PARAM_CBANK
	.align		4
        /*0068*/ 	.byte	0x04, 0x0a
        /*006a*/ 	.short	(.L_18675 - .L_18674)
	.align		4
.L_18674:
        /*006c*/ 	.word	index@(.nv.constant0._Z10add_kernelILx209EEvPfS0_S0_i)
        /*0070*/ 	.short	0x0380
        /*0072*/ 	.short	0x001c


	//----- nvinfo : EIATTR_SW_WAR
	.align		4
.L_18675:
        /*0074*/ 	.byte	0x04, 0x36
        /*0076*/ 	.short	(.L_18677 - .L_18676)
.L_18676:
        /*0078*/ 	.word	0x00000008
.L_18677:


//--------------------- .nv.info._Z10add_kernelILx208EEvPfS0_S0_i --------------------------
	.section	.nv.info._Z10add_kernelILx208EEvPfS0_S0_i,"",@"SHT_CUDA_INFO"
	.sectionflags	@""
	.align	4


	//----- nvinfo : EIATTR_CUDA_API_VERSION
	.align		4
        /*0000*/ 	.byte	0x04, 0x37
        /*0002*/ 	.short	(.L_18679 - .L_18678)
.L_18678:
        /*0004*/ 	.word	0x00000082


	//----- nvinfo : EIATTR_KPARAM_INFO
	.align		4
.L_18679:
        /*0008*/ 	.byte	0x04, 0x17
        /*000a*/ 	.short	(.L_18681 - .L_18680)
.L_18680:
        /*000c*/ 	.word	0x00000000
        /*0010*/ 	.short	0x0003
        /*0012*/ 	.short	0x0018
        /*0014*/ 	.byte	0x00, 0xf0, 0x11, 0x00


	//----- nvinfo : EIATTR_KPARAM_INFO
	.align		4
.L_18681:
        /*0018*/ 	.byte	0x04, 0x17
        /*001a*/ 	.short	(.L_18683 - .L_18682)
.L_18682:
        /*001c*/ 	.word	0x00000000
        /*0020*/ 	.short	0x0002
        /*0022*/ 	.short	0x0010
        /*0024*/ 	.byte	0x00, 0xf5, 0x21, 0x00


	//----- nvinfo : EIATTR_KPARAM_INFO
	.align		4
.L_18683:
        /*0028*/ 	.byte	0x04, 0x17
        /*002a*/ 	.short	(.L_18685 - .L_18684)
.L_18684:
        /*002c*/ 	.word	0x00000000
        /*0030*/ 	.short	0x0001
        /*0032*/ 	.short	0x0008
        /*0034*/ 	.byte	0x00, 0xf5, 0x21, 0x00


	//----- nvinfo : EIATTR_KPARAM_INFO
	.align		4
.L_18685:
        /*0038*/ 	.byte	0x04, 0x17
        /*003a*/ 	.short	(.L_18687 - .L_18686)
.L_18686:
        /*003c*/ 	.word	0x00000000
        /*0040*/ 	.short	0x0000
        /*0042*/ 	.short	0x0000
        /*0044*/ 	.byte	0x00, 0xf5, 0x21, 0x00


	//----- nvinfo : EIATTR_SPARSE_MMA_MASK
	.align		4
.L_18687:
        /*0048*/ 	.byte	0x03, 0x50
        /*004a*/ 	.short	0x0000


	//----- nvinfo : EIATTR_MAXREG_COUNT
	.align		4
        /*004c*/ 	.byte	0x03, 0x1b
        /*004e*/ 	.short	0x00ff


	//----- nvinfo : EIATTR_MERCURY_ISA_VERSION
	.align		4
        /*0050*/ 	.byte	0x03, 0x5f
        /*0052*/ 	.short	0x0101


	//----- nvinfo : EIATTR_VRC_CTA_INIT_COUNT
	.align		4
        /*0054*/ 	.byte	0x02, 0x4a
	.zero		1
	.zero		1


	//----- nvinfo : EIATTR_EXIT_INSTR_OFFSETS
	.align		4
        /*0058*/ 	.byte	0x04, 0x1c
        /*005a*/ 	.short	(.L_18689 - .L_18688)


	//   ....[0]....
.L_18688:
        /*005c*/ 	.word	0x00000070


	//   ....[1]....
        /*0060*/ 	.word	0x00000130


	//----- nvinfo : EIATTR_CBANK_PARAM_SIZE
	.align		4
.L_18689:
        /*0064*/ 	.byte	0x03, 0x19
        /*0066*/ 	.short	0x001c


	//----- nvinfo : EIATTR_PARAM_CBANK
	.align		4
        /*0068*/ 	.byte	0x04, 0x0a
        /*006a*/ 	.short	(.L_18691 - .L_18690)
	.align		4
.L_18690:
        /*006c*/ 	.word	index@(.nv.constant0._Z10add_kernelILx208EEvPfS0_S0_i)
        /*0070*/ 	.short	0x0380
        /*0072*/ 	.short	0x001c


	//----- nvinfo : EIATTR_SW_WAR
	.align		4
.L_18691:
        /*0074*/ 	.byte	0x04, 0x36
        /*0076*/ 	.short	(.L_18693 - .L_18692)
.L_18692:
        /*0078*/ 	.word	0x00000008
.L_18693:


//--------------------- .nv.info._Z10add_kernelILx207EEvPfS0_S0_i --------------------------
	.section	.nv.info._Z10add_kernelILx207EEvPfS0_S0_i,"",@"SHT_CUDA_INFO"
	.sectionflags	@""
	.align	4


	//----- nvinfo : EIATTR_CUDA_API_VERSION
	.align		4
        /*0000*/ 	.byte	0x04, 0x37
        /*0002*/ 	.short	(.L_18695 - .L_18694)
.L_18694:
        /*0004*/ 	.word	0x00000082


	//----- nvinfo : EIATTR_KPARAM_INFO
	.align		4
.L_18695:
        /*0008*/ 	.byte	0x04, 0x17
        /*000a*/ 	.short	(.L_18697 - .L_18696)
.L_18696:
        /*000c*/ 	.word	0x00000000
        /*0010*/ 	.short	0x0003
        /*0012*/ 	.short	0x0018
        /*0014*/ 	.byte	0x00, 0xf0, 0x11, 0x00


	//----- nvinfo : EIATTR_KPARAM_INFO
	.align		4
.L_18697:
        /*0018*/ 	.byte	0x04, 0x17
        /*001a*/ 	.short	(.L_18699 - .L_18698)
.L_18698:
        /*001c*/ 	.word	0x00000000
        /*0020*/ 	.short	0x0002
        /*0022*/ 	.short	0x0010
        /*0024*/ 	.byte	0x00, 0xf5, 0x21, 0x00


	//----- nvinfo : EIATTR_KPARAM_INFO
	.align		4
.L_18699:
        /*0028*/ 	.byte	0x04, 0x17
        /*002a*/ 	.short	(.L_18701 - .L_18700)
.L_18700:
        /*002c*/ 	.word	0x00000000
        /*0030*/ 	.short	0x0001
        /*0032*/ 	.short	0x0008
        /*0034*/ 	.byte	0x00, 0xf5, 0x21, 0x00


	//----- nvinfo : EIATTR_KPARAM_INFO
	.align		4
.L_18701:
        /*0038*/ 	.byte	0x04, 0x17
        /*003a*/ 	.short	(.L_18703 - .L_18702)
.L_18702:
        /*003c*/ 	.word	0x00000000
        /*0040*/ 	.short	0x0000
        /*0042*/ 	.short	0x0000
        /*0044*/ 	.byte	0x00, 0xf5, 0x21, 0x00


	//----- nvinfo : EIATTR_SPARSE_MMA_MASK
	.align		4
.L_18703:
        /*0048*/ 	.byte	0x03, 0x50
        /*004a*/ 	.short	0x0000


	//----- nvinfo : EIATTR_MAXREG_COUNT
	.align		4
        /*004c*/ 	.byte	0x03, 0x1b
        /*004e*/ 	.short	0x00ff


	//----- nvinfo : EIATTR_MERCURY_ISA_VERSION
	.align		4
        /*0050*/ 	.byte	0x03, 0x5f
        /*0052*/ 	.short	0x0101


	//----- nvinfo : EIATTR_VRC_CTA_INIT_COUNT
	.align		4
        /*0054*/ 	.byte	0x02, 0x4a
	.zero		1
	.zero		1


	//----- nvinfo : EIATTR_EXIT_INSTR_OFFSETS
	.align		4
        /*0058*/ 	.byte	0x04, 0x1c
        /*005a*/ 	.short	(.L_18705 - .L_18704)


	//   ....[0]....
.L_18704:
        /*005c*/ 	.word	0x00000070


	//   ....[1]....
        /*0060*/ 	.word	0x00000130


	//----- nvinfo : EIATTR_CBANK_PARAM_SIZE
	.align		4
.L_18705:
        /*0064*/ 	.byte	0x03, 0x19
        /*0066*/ 	.short	0x001c


	//----- nvinfo : EIATTR_PARAM_CBANK
	.align		4
        /*0068*/ 	.byte	0x04, 0x0a
        /*006a*/ 	.short	(.L_18707 - .L_18706)
	.align		4
.L_18706:
        /*006c*/ 	.word	index@(.nv.constant0._Z10add_kernelILx207EEvPfS0_S0_i)
        /*0070*/ 	.short	0x0380
        /*0072*/ 	.short	0x001c


	//----- nvinfo : EIATTR_SW_WAR
	.align		4
.L_18707:
        /*0074*/ 	.byte	0x04, 0x36
        /*0076*/ 	.short	(.L_18709 - .L_18708)
.L_18708:
        /*0078*/ 	.word	0x00000008
.L_18709:


//--------------------- .nv.info._Z10add_kernelILx206EEvPfS0_S0_i --------------------------
	.section	.nv.info._Z10add_kernelILx206EEvPfS0_S0_i,"",@"SHT_CUDA_INFO"
	.sectionflags	@""
	.align	4


	//----- nvinfo : EIATTR_CUDA_API_VERSION
	.align		4
        /*0000*/ 	.byte	0x04, 0x37
        /*0002*/ 	.short	(.L_18711 - .L_18710)
.L_18710:
        /*0004*/ 	.word	0x00000082


	//----- nvinfo : EIATTR_KPARAM_INFO
	.align		4
.L_18711:
        /*0008*/ 	.byte	0x04, 0x17
        /*000a*/ 	.short	(.L_18713 - .L_18712)
.L_18712:
        /*000c*/ 	.word	0x00000000
        /*0010*/ 	.short	0x0003
        /*0012*/ 	.short	0x0018
        /*0014*/ 	.byte	0x00, 0xf0, 0x11, 0x00


	//----- nvinfo : EIATTR_KPARAM_INFO
	.align		4
.L_18713:
        /*0018*/ 	.byte	0x04, 0x17
        /*001a*/ 	.short	(.L_18715 - .L_18714)
.L_18714:
        /*001c*/ 	.word	0x00000000
        /*0020*/ 	.short	0x0002
        /*0022*/ 	.short	0x0010
        /*0024*/ 	.byte	0x00, 0xf5, 0x21, 0x00


	//----- nvinfo : EIATTR_KPARAM_INFO
	.align		4
.L_18715:
        /*0028*/ 	.byte	0x04, 0x17
        /*002a*/ 	.short	(.L_18717 - .L_18716)
.L_18716:
        /*002c*/ 	.word	0x00000000
        /*0030*/ 	.short	0x0001
        /*0032*/ 	.short	0x0008
        /*0034*/ 	.byte	0x00, 0xf5, 0x21, 0x00


	//----- nvinfo : EIATTR_KPARAM_INFO
	.align		4
.L_18717:
        /*0038*/ 	.byte	0x04, 0x17
        /*003a*/ 	.short	(.L_18719 - .L_18718)
.L_18718:
        /*003c*/ 	.word	0x00000000
        /*0040*/ 	.short	0x0000
        /*0042*/ 	.short	0x0000
        /*0044*/ 	.byte	0x00, 0xf5, 0x21, 0x00


	//----- nvinfo : EIATTR_SPARSE_MMA_MASK
	.align		4
.L_18719:
        /*0048*/ 	.byte	0x03, 0x50
        /*004a*/ 	.short	0x0000


	//----- nvinfo : EIATTR_MAXREG_COUNT
	.align		4
        /*004c*/ 	.byte	0x03, 0x1b
        /*004e*/ 	.short	0x00ff


	//----- nvinfo : EIATTR_MERCURY_ISA_VERSION
	.align		4
        /*0050*/ 	.byte	0x03, 0x5f
        /*0052*/ 	.short	0x0101


	//----- nvinfo : EIATTR_VRC_CTA_INIT_COUNT
	.align		4
        /*0054*/ 	.byte	0x02, 0x4a
	.zero		1
	.zero		1


	//----- nvinfo : EIATTR_EXIT_INSTR_OFFSETS
	.align		4
        /*0058*/ 	.byte	0x04, 0x1c
        /*005a*/ 	.short	(.L_18721 - .L_18720)


	//   ....[0]....
.L_18720:
        /*005c*/ 	.word	0x00000070


	//   ....[1]....
        /*0060*/ 	.word	0x00000130


	//----- nvinfo : EIATTR_CBANK_PARAM_SIZE
	.align		4
.L_18721:
        /*0064*/ 	.byte	0x03, 0x19
        /*0066*/ 	.short	0x001c


	//----- nvinfo : EIATTR_PARAM_CBANK
	.align		4
        /*0068*/ 	.byte	0x04, 0x0a
        /*006a*/ 	.short	(.L_18723 - .L_18722)
	.align		4
.L_18722:
        /*006c*/ 	.word	index@(.nv.constant0._Z10add_kernelILx206EEvPfS0_S0_i)
        /*0070*/ 	.short	0x0380
        /*0072*/ 	.short	0x001c


	//----- nvinfo : EIATTR_SW_WAR
	.align		4
.L_18723:
        /*0074*/ 	.byte	0x04, 0x36
        /*0076*/ 	.short	(.L_18725 - .L_18724)
.L_18724:
        /*0078*/ 	.word	0x00000008
.L_18725:


//--------------------- .nv.info._Z10add_kernelILx205EEvPfS0_S0_i --------------------------
	.section	.nv.info._Z10add_kernelILx205EEvPfS0_S0_i,"",@"SHT_CUDA_INFO"
	.sectionflags	@""
	.align	4


	//----- nvinfo : EIATTR_CUDA_API_VERSION
	.align		4
        /*0000*/ 	.byte	0x04, 0x37
        /*0002*/ 	.short	(.L_18727 - .L_18726)
.L_18726:
        /*0004*/ 	.word	0x00000082


	//----- nvinfo : EIATTR_KPARAM_INFO
	.align		4
.L_18727:
        /*0008*/ 	.byte	0x04, 0x17
        /*000a*/ 	.short	(.L_18729 - .L_18728)
.L_18728:
        /*000c*/ 	.word	0x00000000
        /*0010*/ 	.short	0x0003
        /*0012*/ 	.short	0x0018
        /*0014*/ 	.byte	0x00, 0xf0, 0x11, 0x00


	//----- nvinfo : EIATTR_KPARAM_INFO
	.align		4
.L_18729:
        /*0018*/ 	.byte	0x04, 0x17
        /*001a*/ 	.short	(.L_18731 - .L_18730)
.L_18730:
        /*001c*/ 	.word	0x00000000
        /*0020*/ 	.short	0x0002
        /*0022*/ 	.short	0x0010
        /*0024*/ 	.byte	0x00, 0xf5, 0x21, 0x00


	//----- nvinfo : EIATTR_KPARAM_INFO
	.align		4
.L_18731:
        /*0028*/ 	.byte	0x04, 0x17
        /*002a*/ 	.short	(.L_18733 - .L_18732)
.L_18732:
        /*002c*/ 	.word	0x00000000
        /*0030*/ 	.short	0x0001
        /*0032*/ 	.short	0x0008
        /*0034*/ 	.byte	0x00, 0xf5, 0x21, 0x00


	//----- nvinfo : EIATTR_KPARAM_INFO
	.align		4
.L_18733:
        /*0038*/ 	.byte	0x04, 0x17
        /*003a*/ 	.short	(.L_18735 - .L_18734)
.L_18734:
        /*003c*/ 	.word	0x00000000
        /*0040*/ 	.short	0x0000
        /*0042*/ 	.short	0x0000
        /*0044*/ 	.byte	0x00, 0xf5, 0x21, 0x00


	//----- nvinfo : EIATTR_SPARSE_MMA_MASK
	.align		4
.L_18735:
        /*0048*/ 	.byte	0x03, 0x50
        /*004a*/ 	.short	0x0000


	//----- nvinfo : EIATTR_MAXREG_COUNT
	.align		4
        /*004c*/ 	.byte	0x03, 0x1b
        /*004e*/ 	.short	0x00ff


	//----- nvinfo : EIATTR_MERCURY_ISA_VERSION
	.align		4
        /*0050*/ 	.byte	0x03, 0x5f
        /*0052*/ 	.short	0x0101


	//----- nvinfo : EIATTR_VRC_CTA_INIT_COUNT
	.align		4
        /*0054*/ 	.byte	0x02, 0x4a
	.zero		1
	.zero		1


	//----- nvinfo : EIATTR_EXIT_INSTR_OFFSETS
	.align		4
        /*0058*/ 	.byte	0x04, 0x1c
        /*005a*/ 	.short	(.L_18737 - .L_18736)


	//   ....[0]....
.L_18736:
        /*005c*/ 	.word	0x00000070


	//   ....[1]....
        /*0060*/ 	.word	0x00000130


	//----- nvinfo : EIATTR_CBANK_PARAM_SIZE
	.align		4
.L_18737:
        /*0064*/ 	.byte	0x03, 0x19
        /*0066*/ 	.short	0x001c


	//----- nvinfo : EIATTR_PARAM_CBANK
	.align		4
        /*0068*/ 	.byte	0x04, 0x0a
        /*006a*/ 	.short	(.L_18739 - .L_18738)
	.align		4
.L_18738:
        /*006c*/ 	.word	index@(.nv.constant0._Z10add_kernelILx205EEvPfS0_S0_i)
        /*0070*/ 	.short	0x0380
        /*0072*/ 	.short	0x001c


	//----- nvinfo : EIATTR_SW_WAR
	.align		4
.L_18739:
        /*0074*/ 	.byte	0x04, 0x36
        /*0076*/ 	.short	(.L_18741 - .L_18740)
.L_18740:
        /*0078*/ 	.word	0x00000008
.L_18741:


//--------------------- .nv.info._Z10add_kernelILx204EEvPfS0_S0_i --------------------------
	.section	.nv.info._Z10add_kernelILx204EEvPfS0_S0_i,"",@"SHT_CUDA_INFO"
	.sectionflags	@""
	.align	4


	//----- nvinfo : EIATTR_CUDA_API_VERSION
	.align		4
        /*0000*/ 	.byte	0x04, 0x37
        /*0002*/ 	.short	(.L_18743 - .L_18742)
.L_18742:
        /*0004*/ 	.word	0x00000082


	//----- nvinfo : EIATTR_KPARAM_INFO
	.align		4
.L_18743:
        /*0008*/ 	.byte	0x04, 0x17
        /*000a*/ 	.short	(.L_18745 - .L_18744)
.L_18744:
        /*000c*/ 	.word	0x00000000
        /*0010*/ 	.short	0x0003
        /*0012*/ 	.short	0x0018
        /*0014*/ 	.byte	0x00, 0xf0, 0x11, 0x00


	//----- nvinfo : EIATTR_KPARAM_INFO
	.align		4
.L_18745:
        /*0018*/ 	.byte	0x04, 0x17
        /*001a*/ 	.short	(.L_18747 - .L_18746)
.L_18746:
        /*001c*/ 	.word	0x00000000
        /*0020*/ 	.short	0x0002
        /*0022*/ 	.short	0x0010
        /*0024*/ 	.byte	0x00, 0xf5, 0x21, 0x00


	//----- nvinfo : EIATTR_KPARAM_INFO
	.align		4
.L_18747:
        /*0028*/ 	.byte	0x04, 0x17
        /*002a*/ 	.short	(.L_18749 - .L_18748)
.L_18748:
        /*002c*/ 	.word	0x00000000
        /*0030*/ 	.short	0x0001
        /*0032*/ 	.short	0x0008
        /*0034*/ 	.byte	0x00, 0xf5, 0x21, 0x00


	//----- nvinfo : EIATTR_KPARAM_INFO
	.align		4
.L_18749:
        /*0038*/ 	.byte	0x04, 0x17
        /*003a*/ 	.short	(.L_18751 - .L_18750)
.L_18750:
        /*003c*/ 	.word	0x00000000
        /*0040*/ 	.short	0x0000
        /*0042*/ 	.short	0x0000
        /*0044*/ 	.byte	0x00, 0xf5, 0x21, 0x00


	//----- nvinfo : EIATTR_SPARSE_MMA_MASK
	.align		4
.L_18751:
        /*0048*/ 	.byte	0x03, 0x50
        /*004a*/ 	.short	0x0000


	//----- nvinfo : EIATTR_MAXREG_COUNT
	.align		4
        /*004c*/ 	.byte	0x03, 0x1b
        /*004e*/ 	.short	0x00ff


	//----- nvinfo : EIATTR_MERCURY_ISA_VERSION
	.align		4
        /*0050*/ 	.byte	0x03, 0x5f
        /*0052*/ 	.short	0x0101


	//----- nvinfo : EIATTR_VRC_CTA_INIT_COUNT
	.align		4
        /*0054*/ 	.byte	0x02, 0x4a
	.zero		1
	.zero		1


	//----- nvinfo : EIATTR_EXIT_INSTR_OFFSETS
	.align		4
        /*0058*/ 	.byte	0x04, 0x1c
        /*005a*/ 	.short	(.L_18753 - .L_18752)


	//   ....[0]....
.L_18752:
        /*005c*/ 	.word	0x00000070


	//   ....[1]....
        /*0060*/ 	.word	0x00000130


	//----- nvinfo : EIATTR_CBANK_PARAM_SIZE
	.align		4
.L_18753:
        /*0064*/ 	.byte	0x03, 0x19
        /*0066*/ 	.short	0x001c


	//----- nvinfo : EIATTR_PARAM_CBANK
	.align		4
        /*0068*/ 	.byte	0x04, 0x0a
        /*006a*/ 	.short	(.L_18755 - .L_18754)
	.align		4
.L_18754:
        /*006c*/ 	.word	index@(.nv.constant0._Z10add_kernelILx204EEvPfS0_S0_i)
        /*0070*/ 	.short	0x0380
        /*0072*/ 	.short	0x001c


	//----- nvinfo : EIATTR_SW_WAR
	.align		4
.L_18755:
        /*0074*/ 	.byte	0x04, 0x36
        /*0076*/ 	.short	(.L_18757 - .L_18756)
.L_18756:
        /*0078*/ 	.word	0x00000008
.L_18757:


//--------------------- .nv.info._Z10add_kernelILx203EEvPfS0_S0_i --------------------------
	.section	.nv.info._Z10add_kernelILx203EEvPfS0_S0_i,"",@"SHT_CUDA_INFO"
	.sectionflags	@""
	.align	4


	//----- nvinfo : EIATTR_CUDA_API_VERSION
	.align		4
        /*0000*/ 	.byte	0x04, 0x37
        /*0002*/ 	.short	(.L_18759 - .L_18758)
.L_18758:
        /*0004*/ 	.word	0x00000082


	//----- nvinfo : EIATTR_KPARAM_INFO
	.align		4
.L_18759:
        /*0008*/ 	.byte	0x04, 0x17
        /*000a*/ 	.short	(.L_18761 - .L_18760)
.L_18760:
        /*000c*/ 	.word	0x00000000
        /*0010*/ 	.short	0x0003
        /*0012*/ 	.short	0x0018
        /*0014*/ 	.byte	0x00, 0xf0, 0x11, 0x00


	//----- nvinfo : EIATTR_KPARAM_INFO
	.align		4
.L_18761:
        /*0018*/ 	.byte	0x04, 0x17
        /*001a*/ 	.short	(.L_18763 - .L_18762)
.L_18762:
        /*001c*/ 	.word	0x00000000
        /*0020*/ 	.short	0x0002
        /*0022*/ 	.short	0x0010
        /*0024*/ 	.byte	0x00, 0xf5, 0x21, 0x00


	//----- nvinfo : EIATTR_KPARAM_INFO
	.align		4
.L_18763:
        /*0028*/ 	.byte	0x04, 0x17
        /*002a*/ 	.short	(.L_18765 - .L_18764)
.L_18764:
        /*002c*/ 	.word	0x00000000
        /*0030*/ 	.short	0x0001
        /*0032*/ 	.short	0x0008
        /*0034*/ 	.byte	0x00, 0xf5, 0x21, 0x00


	//----- nvinfo : EIATTR_KPARAM_INFO
	.align		4
.L_18765:
        /*0038*/ 	.byte	0x04, 0x17
        /*003a*/ 	.short	(.L_18767 - .L_18766)
.L_18766:
        /*003c*/ 	.word	0x00000000
        /*0040*/ 	.short	0x0000
        /*0042*/ 	.short	0x0000
        /*0044*/ 	.byte	0x00, 0xf5, 0x21, 0x00


	//----- nvinfo : EIATTR_SPARSE_MMA_MASK
	.align		4
.L_18767:
        /*0048*/ 	.byte	0x03, 0x50
        /*004a*/ 	.short	0x0000


	//----- nvinfo : EIATTR_MAXREG_COUNT
	.align		4
        /*004c*/ 	.byte	0x03, 0x1b
        /*004e*/ 	.short	0x00ff


	//----- nvinfo : EIATTR_MERCURY_ISA_VERSION
	.align		4
        /*0050*/ 	.byte	0x03, 0x5f
        /*0052*/ 	.short	0x0101


	//----- nvinfo : EIATTR_VRC_CTA_INIT_COUNT
	.align		4
        /*0054*/ 	.byte	0x02, 0x4a
	.zero		1
	.zero		1


	//----- nvinfo : EIATTR_EXIT_INSTR_OFFSETS
	.align		4
        /*0058*/ 	.byte	0x04, 0x1c
        /*005a*/ 	.short	(.L_18769 - .L_18768)


	//   ....[0]....
.L_18768:
        /*005c*/ 	.word	0x00000070


	//   ....[1]....
        /*0060*/ 	.word	0x00000130


	//----- nvinfo : EIATTR_CBANK_PARAM_SIZE
	.align		4
.L_18769:
        /*0064*/ 	.byte	0x03, 0x19
        /*0066*/ 	.short	0x001c


	//----- nvinfo : EIATTR_PARAM_CBANK
	.align		4
        /*0068*/ 	.byte	0x04, 0x0a
        /*006a*/ 	.short	(.L_18771 - .L_18770)
	.align		4
.L_18770:
        /*006c*/ 	.word	index@(.nv.constant0._Z10add_kernelILx203EEvPfS0_S0_i)
        /*0070*/ 	.short	0x0380
        /*0072*/ 	.short	0x001c


	//----- nvinfo : EIATTR_SW_WAR
	.align		4
.L_18771:
        /*0074*/ 	.byte	0x04, 0x36
        /*0076*/ 	.short	(.L_18773 - .L_18772)
.L_18772:
        /*0078*/ 	.word	0x00000008
.L_18773:


//--------------------- .nv.info._Z10add_kernelILx202EEvPfS0_S0_i --------------------------
	.section	.nv.info._Z10add_kernelILx202EEvPfS0_S0_i,"",@"SHT_CUDA_INFO"
	.sectionflags	@""
	.align	4


	//----- nvinfo : EIATTR_CUDA_API_VERSION
	.align		4
        /*0000*/ 	.byte	0x04, 0x37
        /*0002*/ 	.short	(.L_18775 - .L_18774)
.L_18774:
        /*0004*/ 	.word	0x00000082


	//----- nvinfo : EIATTR_KPARAM_INFO
	.align		4
.L_18775:
        /*0008*/ 	.byte	0x04, 0x17
        /*000a*/ 	.short	(.L_18777 - .L_18776)
.L_18776:
        /*000c*/ 	.word	0x00000000
        /*0010*/ 	.short	0x0003
        /*0012*/ 	.short	0x0018
        /*0014*/ 	.byte	0x00, 0xf0, 0x11, 0x00


	//----- nvinfo : EIATTR_KPARAM_INFO
	.align		4
.L_18777:
        /*0018*/ 	.byte	0x04, 0x17
        /*001a*/ 	.short	(.L_18779 - .L_18778)
.L_18778:
        /*001c*/ 	.word	0x00000000
        /*0020*/ 	.short	0x0002
        /*0022*/ 	.short	0x0010
        /*0024*/ 	.byte	0x00, 0xf5, 0x21, 0x00


	//----- nvinfo : EIATTR_KPARAM_INFO
	.align		4
.L_18779:
        /*0028*/ 	.byte	0x04, 0x17
        /*002a*/ 	.short	(.L_18781 - .L_18780)
.L_18780:
        /*002c*/ 	.word	0x00000000
        /*0030*/ 	.short	0x0001
        /*0032*/ 	.short	0x0008
        /*0034*/ 	.byte	0x00, 0xf5, 0x21, 0x00


	//----- nvinfo : EIATTR_KPARAM_INFO
	.align		4
.L_18781:
        /*0038*/ 	.byte	0x04, 0x17
        /*003a*/ 	.short	(.L_18783 - .L_18782)
.L_18782:
        /*003c*/ 	.word	0x00000000
        /*0040*/ 	.short	0x0000
        /*0042*/ 	.short	0x0000
        /*0044*/ 	.byte	0x00, 0xf5, 0x21, 0x00


	//----- nvinfo : EIATTR_SPARSE_MMA_MASK
	.align		4
.L_18783:
        /*0048*/ 	.byte	0x03, 0x50
        /*004a*/ 	.short	0x0000


	//----- nvinfo : EIATTR_MAXREG_COUNT
	.align		4
        /*004c*/ 	.byte	0x03, 0x1b
        /*004e*/ 	.short	0x00ff


	//----- nvinfo : EIATTR_MERCURY_ISA_VERSION
	.align		4
        /*0050*/ 	.byte	0x03, 0x5f
        /*0052*/ 	.short	0x0101


	//----- nvinfo : EIATTR_VRC_CTA_INIT_COUNT
	.align		4
        /*0054*/ 	.byte	0x02, 0x4a
	.zero		1
	.zero		1


	//----- nvinfo : EIATTR_EXIT_INSTR_OFFSETS
	.align		4
        /*0058*/ 	.byte	0x04, 0x1c
        /*005a*/ 	.short	(.L_18785 - .L_18784)


	//   ....[0]....
.L_18784:
        /*005c*/ 	.word	0x00000070


	//   ....[1]....
        /*0060*/ 	.word	0x00000130


	//----- nvinfo : EIATTR_CBANK_PARAM_SIZE
	.align		4
.L_18785:
        /*0064*/ 	.byte	0x03, 0x19
        /*0066*/ 	.short	0x001c


	//----- nvinfo : EIATTR_PARAM_CBANK
	.align		4
        /*0068*/ 	.byte	0x04, 0x0a
        /*006a*/ 	.short	(.L_18787 - .L_18786)
	.align		4
.L_18786:
        /*006c*/ 	.word	index@(.nv.constant0._Z10add_kernelILx202EEvPfS0_S0_i)
        /*0070*/ 	.short	0x0380
        /*0072*/ 	.short	0x001c


	//----- nvinfo : EIATTR_SW_WAR
	.align		4
.L_18787:
        /*0074*/ 	.byte	0x04, 0x36
        /*0076*/ 	.short	(.L_18789 - .L_18788)
.L_18788:
        /*0078*/ 	.word	0x00000008
.L_18789:


//--------------------- .nv.info._Z10add_kernelILx201EEvPfS0_S0_i --------------------------
	.section	.nv.info._Z10add_kernelILx201EEvPfS0_S0_i,"",@"SHT_CUDA_INFO"
	.sectionflags	@""
	.align	4


	//----- nvinfo : EIATTR_CUDA_API_VERSION
	.align		4
        /*0000*/ 	.byte	0x04, 0x37
        /*0002*/ 	.short	(.L_18791 - .L_18790)
.L_18790:
        /*0004*/ 	.word	0x00000082


	//----- nvinfo : EIATTR_KPARAM_INFO
	.align		4
.L_18791:
        /*0008*/ 	.byte	0x04, 0x17
        /*000a*/ 	.short	(.L_18793 - .L_18792)
.L_18792:
        /*000c*/ 	.word	0x00000000
        /*0010*/ 	.short	0x0003
        /*0012*/ 	.short	0x0018
        /*0014*/ 	.byte	0x00, 0xf0, 0x11, 0x00


	//----- nvinfo : EIATTR_KPARAM_INFO
	.align		4
.L_18793:
        /*0018*/ 	.byte	0x04, 0x17
        /*001a*/ 	.short	(.L_18795 - .L_18794)
.L_18794:
        /*001c*/ 	.word	0x00000000
        /*0020*/ 	.short	0x0002
        /*0022*/ 	.short	0x0010
        /*0024*/ 	.byte	0x00, 0xf5, 0x21, 0x00


	//----- nvinfo : EIATTR_KPARAM_INFO
	.align		4
.L_18795:
        /*0028*/ 	.byte	0x04, 0x17
        /*002a*/ 	.short	(.L_18797 - .L_18796)
.L_18796:
        /*002c*/ 	.word	0x00000000
        /*0030*/ 	.short	0x0001
        /*0032*/ 	.short	0x0008
        /*0034*/ 	.byte	0x00, 0xf5, 0x21, 0x00


	//----- nvinfo : EIATTR_KPARAM_INFO
	.align		4
.L_18797:
        /*0038*/ 	.byte	0x04, 0x17
        /*003a*/ 	.short	(.L_18799 - .L_18798)
.L_18798:
        /*003c*/ 	.word	0x00000000
        /*0040*/ 	.short	0x0000
        /*0042*/ 	.short	0x0000
        /*0044*/ 	.byte	0x00, 0xf5, 0x21, 0x00


	//----- nvinfo : EIATTR_SPARSE_MMA_MASK
	.align		4
.L_18799:
        /*0048*/ 	.byte	0x03, 0x50
        /*004a*/ 	.short	0x0000


	//----- nvinfo : EIATTR_MAXREG_COUNT
	.align		4
        /*004c*/ 	.byte	0x03, 0x1b
        /*004e*/ 	.short	0x00ff


	//----- nvinfo : EIATTR_MERCURY_ISA_VERSION
	.align		4
        /*0050*/ 	.byte	0x03, 0x5f
        /*0052*/ 	.short	0x0101


	//----- nvinfo : EIATTR_VRC_CTA_INIT_COUNT
	.align		4
        /*0054*/ 	.byte	0x02, 0x4a
	.zero		1
	.zero		1


	//----- nvinfo : EIATTR_EXIT_INSTR_OFFSETS
	.align		4
        /*0058*/ 	.byte	0x04, 0x1c
        /*005a*/ 	.short	(.L_18801 - .L_18800)


	//   ....[0]....
.L_18800:
        /*005c*/ 	.word	0x00000070


	//   ....[1]....
        /*0060*/ 	.word	0x00000130


	//----- nvinfo : EIATTR_CBANK_PARAM_SIZE
	.align		4
.L_18801:
        /*0064*/ 	.byte	0x03, 0x19
        /*0066*/ 	.short	0x001c


	//----- nvinfo : EIATTR_PARAM_CBANK
	.align		4
        /*0068*/ 	.byte	0x04, 0x0a
        /*006a*/ 	.short	(.L_18803 - .L_18802)
	.align		4
.L_18802:
        /*006c*/ 	.word	index@(.nv.constant0._Z10add_kernelILx201EEvPfS0_S0_i)
        /*0070*/ 	.short	0x0380
        /*0072*/ 	.short	0x001c


	//----- nvinfo : EIATTR_SW_WAR
	.align		4
.L_18803:
        /*0074*/ 	.byte	0x04, 0x36
        /*0076*/ 	.short	(.L_18805 - .L_18804)
.L_18804:
        /*0078*/ 	.word	0x00000008
.L_18805:


//--------------------- .nv.info._Z10add_kernelILx200EEvPfS0_S0_i --------------------------
	.section	.nv.info._Z10add_kernelILx200EEvPfS0_S0_i,"",@"SHT_CUDA_INFO"
	.sectionflags	@""
	.align	4


	//----- nvinfo : EIATTR_CUDA_API_VERSION
	.align		4
        /*0000*/ 	.byte	0x04, 0x37
        /*0002*/ 	.short	(.L_18807 - .L_18806)
.L_18806:
        /*0004*/ 	.word	0x00000082


	//----- nvinfo : EIATTR_KPARAM_INFO
	.align		4
.L_18807:
        /*0008*/ 	.byte	0x04, 0x17
        /*000a*/ 	.short	(.L_18809 - .L_18808)
.L_18808:
        /*000c*/ 	.word	0x00000000
        /*0010*/ 	.short	0x0003
        /*0012*/ 	.short	0x0018
        /*0014*/ 	.byte	0x00, 0xf0, 0x11, 0x00


	//----- nvinfo : EIATTR_KPARAM_INFO
	.align		4
.L_18809:
        /*0018*/ 	.byte	0x04, 0x17
        /*001a*/ 	.short	(.L_18811 - .L_18810)
.L_18810:
        /*001c*/ 	.word	0x00000000
        /*0020*/ 	.short	0x0002
        /*0022*/ 	.short	0x0010
        /*0024*/ 	.byte	0x00, 0xf5, 0x21, 0x00


	//----- nvinfo : EIATTR_KPARAM_INFO
	.align		4
.L_18811:
        /*0028*/ 	.byte	0x04, 0x17
        /*002a*/ 	.short	(.L_18813 - .L_18812)
.L_18812:
        /*002c*/ 	.word	0x00000000
        /*0030*/ 	.short	0x0001
        /*0032*/ 	.short	0x0008
        /*0034*/ 	.byte	0x00, 0xf5, 0x21, 0x00


	//----- nvinfo : EIATTR_KPARAM_INFO
	.align		4
.L_18813:
        /*0038*/ 	.byte	0x04, 0x17
        /*003a*/ 	.short	(.L_18815 - .L_18814)
.L_18814:
        /*003c*/ 	.word	0x00000000
        /*0040*/ 	.short	0x0000
        /*0042*/ 	.short	0x0000
        /*0044*/ 	.byte	0x00, 0xf5, 0x21, 0x00


	//----- nvinfo : EIATTR_SPARSE_MMA_MASK
	.align		4
.L_18815:
        /*0048*/ 	.byte	0x03, 0x50
        /*004a*/ 	.short	0x0000


	//----- nvinfo : EIATTR_MAXREG_COUNT
	.align		4
        /*004c*/ 	.byte	0x03, 0x1b
        /*004e*/ 	.short	0x00ff


	//----- nvinfo : EIATTR_MERCURY_ISA_VERSION
	.align		4
        /*0050*/ 	.byte	0x03, 0x5f
        /*0052*/ 	.short	0x0101


	//----- nvinfo : EIATTR_VRC_CTA_INIT_COUNT
	.align		4
        /*0054*/ 	.byte	0x02, 0x4a
	.zero		1
	.zero		1


	//----- nvinfo : EIATTR_EXIT_INSTR_OFFSETS
	.align		4
        /*0058*/ 	.byte	0x04, 0x1c
        /*005a*/ 	.short	(.L_18817 - .L_18816)


	//   ....[0]....
.L_18816:
        /*005c*/ 	.word	0x00000070


	//   ....[1]....
        /*0060*/ 	.word	0x00000130


	//----- nvinfo : EIATTR_CBANK_PARAM_SIZE
	.align		4
.L_18817:
        /*0064*/ 	.byte	0x03, 0x19
        /*0066*/ 	.short	0x001c


	//----- nvinfo : EIATTR_PARAM_CBANK
	.align		4
        /*0068*/ 	.byte	0x04, 0x0a
        /*006a*/ 	.short	(.L_18819 - .L_18818)
	.align		4
.L_18818:
        /*006c*/ 	.word	index@(.nv.constant0._Z10add_kernelILx200EEvPfS0_S0_i)
        /*0070*/ 	.short	0x0380
        /*0072*/ 	.short	0x001c


	//----- nvinfo : EIATTR_SW_WAR
	.align		4
.L_18819:
        /*0074*/ 	.byte	0x04, 0x36
        /*0076*/ 	.short	(.L_18821 - .L_18820)
.L_18820:
        /*0078*/ 	.word	0x00000008
.L_18821:


//--------------------- .nv.info._Z10add_kernelILx199EEvPfS0_S0_i --------------------------
	.section	.nv.info._Z10add_kernelILx199EEvPfS0_S0_i,"",@"SHT_CUDA_INFO"
	.sectionflags	@""
	.align	4


	//----- nvinfo : EIATTR_CUDA_API_VERSION
	.align		4
        /*0000*/ 	.byte	0x04, 0x37
        /*0002*/ 	.short	(.L_18823 - .L_18822)
.L_18822:
        /*0004*/ 	.word	0x00000082


	//----- nvinfo : EIATTR_KPARAM_INFO
	.align		4
.L_18823:
        /*0008*/ 	.byte	0x04, 0x17
        /*000a*/ 	.short	(.L_18825 - .L_18824)
.L_18824:
        /*000c*/ 	.word	0x00000000
        /*0010*/ 	.short	0x0003
        /*0012*/ 	.short	0x0018
        /*0014*/ 	.byte	0x00, 0xf0, 0x11, 0x00


	//----- nvinfo : EIATTR_KPARAM_INFO
	.align		4
.L_18825:
        /*0018*/ 	.byte	0x04, 0x17
        /*001a*/ 	.short	(.L_18827 - .L_18826)
.L_18826:
        /*001c*/ 	.word	0x00000000
        /*0020*/ 	.short	0x0002
        /*0022*/ 	.short	0x0010
        /*0024*/ 	.byte	0x00, 0xf5, 0x21, 0x00


	//----- nvinfo : EIATTR_KPARAM_INFO
	.align		4
.L_18827:
        /*0028*/ 	.byte	0x04, 0x17
        /*002a*/ 	.short	(.L_18829 - .L_18828)
.L_18828:
        /*002c*/ 	.word	0x00000000
        /*0030*/ 	.short	0x0001
        /*0032*/ 	.short	0x0008
        /*0034*/ 	.byte	0x00, 0xf5, 0x21, 0x00


	//----- nvinfo : EIATTR_KPARAM_INFO
	.align		4
.L_18829:
        /*0038*/ 	.byte	0x04, 0x17
        /*003a*/ 	.short	(.L_18831 - .L_18830)
.L_18830:
        /*003c*/ 	.word	0x00000000
        /*0040*/ 	.short	0x0000
        /*0042*/ 	.short	0x0000
        /*0044*/ 	.byte	0x00, 0xf5, 0x21, 0x00


	//----- nvinfo : EIATTR_SPARSE_MMA_MASK
	.align		4
.L_18831:
        /*0048*/ 	.byte	0x03, 0x50
        /*004a*/ 	.short	0x0000


	//----- nvinfo : EIATTR_MAXREG_COUNT
	.align		4
        /*004c*/ 	.byte	0x03, 0x1b
        /*004e*/ 	.short	0x00ff


	//----- nvinfo : EIATTR_MERCURY_ISA_VERSION
	.align		4
        /*0050*/ 	.byte	0x03, 0x5f
        /*0052*/ 	.short	0x0101


	//----- nvinfo : EIATTR_VRC_CTA_INIT_COUNT
	.align		4
        /*0054*/ 	.byte	0x02, 0x4a
	.zero		1
	.zero		1


	//----- nvinfo : EIATTR_EXIT_INSTR_OFFSETS
	.align		4
        /*0058*/ 	.byte	0x04, 0x1c
        /*005a*/ 	.short	(.L_18833 - .L_18832)


	//   ....[0]....
.L_18832:
        /*005c*/ 	.word	0x00000070


	//   ....[1]....
        /*0060*/ 	.word	0x00000130


	//----- nvinfo : EIATTR_CBANK_PARAM_SIZE
	.align		4
.L_18833:
        /*0064*/ 	.byte	0x03, 0x19
        /*0066*/ 	.short	0x001c


	//----- nvinfo : EIATTR_PARAM_CBANK
	.align		4
        /*0068*/ 	.byte	0x04, 0x0a
        /*006a*/ 	.short	(.L_18835 - .L_18834)
	.align		4
.L_18834:
        /*006c*/ 	.word	index@(.nv.constant0._Z10add_kernelILx199EEvPfS0_S0_i)
        /*0070*/ 	.short	0x0380
        /*0072*/ 	.short	0x001c


	//----- nvinfo : EIATTR_SW_WAR
	.align		4
.L_18835:
        /*0074*/ 	.byte	0x04, 0x36
        /*0076*/ 	.short	(.L_18837 - .L_18836)
.L_18836:
        /*0078*/ 	.word	0x00000008
.L_18837:


//--------------------- .nv.info._Z10add_kernelILx198EEvPfS0_S0_i --------------------------
	.section	.nv.info._Z10add_kernelILx198EEvPfS0_S0_i,"",@"SHT_CUDA_INFO"
	.sectionflags	@""
	.align	4


	//----- nvinfo : EIATTR_CUDA_API_VERSION
	.align		4
        /*0000*/ 	.byte	0x04, 0x37
        /*0002*/ 	.short	(.L_18839 - .L_18838)
.L_18838:
        /*0004*/ 	.word	0x00000082


	//----- nvinfo : EIATTR_KPARAM_INFO
	.align		4
.L_18839:
        /*0008*/ 	.byte	0x04, 0x17
        /*000a*/ 	.short	(.L_18841 - .L_18840)
.L_18840:
        /*000c*/ 	.word	0x00000000
        /*0010*/ 	.short	0x0003
        /*0012*/ 	.short	0x0018
        /*0014*/ 	.byte	0x00, 0xf0, 0x11, 0x00


	//----- nvinfo : EIATTR_KPARAM_INFO
	.align		4
.L_18841:
        /*0018*/ 	.byte	0x04, 0x17
        /*001a*/ 	.short	(.L_18843 - .L_18842)
.L_18842:
        /*001c*/ 	.word	0x00000000
        /*0020*/ 	.short	0x0002
        /*0022*/ 	.short	0x0010
        /*0024*/ 	.byte	0x00, 0xf5, 0x21, 0x00


	//----- nvinfo : EIATTR_KPARAM_INFO
	.align		4
.L_18843:
        /*0028*/ 	.byte	0x04, 0x17
        /*002a*/ 	.short	(.L_18845 - .L_18844)
.L_18844:
        /*002c*/ 	.word	0x00000000
        /*0030*/ 	.short	0x0001
        /*0032*/ 	.short	0x0008
        /*0034*/ 	.byte	0x00, 0xf5, 0x21, 0x00


	//----- nvinfo : EIATTR_KPARAM_INFO
	.align		4
.L_18845:
        /*0038*/ 	.byte	0x04, 0x17
        /*003a*/ 	.short	(.L_18847 - .L_18846)
.L_18846:
        /*003c*/ 	.word	0x00000000
        /*0040*/ 	.short	0x0000
        /*0042*/ 	.short	0x0000
        /*0044*/ 	.byte	0x00, 0xf5, 0x21, 0x00


	//----- nvinfo : EIATTR_SPARSE_MMA_MASK
	.align		4
.L_18847:
        /*0048*/ 	.byte	0x03, 0x50
        /*004a*/ 	.short	0x0000


	//----- nvinfo : EIATTR_MAXREG_COUNT
	.align		4
        /*004c*/ 	.byte	0x03, 0x1b
        /*004e*/ 	.short	0x00ff


	//----- nvinfo : EIATTR_MERCURY_ISA_VERSION
	.align		4
        /*0050*/ 	.byte	0x03, 0x5f
        /*0052*/ 	.short	0x0101


	//----- nvinfo : EIATTR_VRC_CTA_INIT_COUNT
	.align		4
        /*0054*/ 	.byte	0x02, 0x4a
	.zero		1
	.zero		1


	//----- nvinfo : EIATTR_EXIT_INSTR_OFFSETS
	.align		4
        /*0058*/ 	.byte	0x04, 0x1c
        /*005a*/ 	.short	(.L_18849 - .L_18848)


	//   ....[0]....
.L_18848:
        /*005c*/ 	.word	0x00000070


	//   ....[1]....
        /*0060*/ 	.word	0x00000130


	//----- nvinfo : EIATTR_CBANK_PARAM_SIZE
	.align		4
.L_18849:
        /*0064*/ 	.byte	0x03, 0x19
        /*0066*/ 	.short	0x001c


	//----- nvinfo : EIATTR_PARAM_CBANK
	.align		4
        /*0068*/ 	.byte	0x04, 0x0a
        /*006a*/ 	.short	(.L_18851 - .L_18850)
	.align		4
.L_18850:
        /*006c*/ 	.word	index@(.nv.constant0._Z10add_kernelILx198EEvPfS0_S0_i)
        /*0070*/ 	.short	0x0380
        /*0072*/ 	.short	0x001c


	//----- nvinfo : EIATTR_SW_WAR
	.align		4
.L_18851:
        /*0074*/ 	.byte	0x04, 0x36
        /*0076*/ 	.short	(.L_18853 - .L_18852)
.L_18852:
        /*0078*/ 	.word	0x00000008
.L_18853:


//--------------------- .nv.info._Z10add_kernelILx197EEvPfS0_S0_i --------------------------
	.section	.nv.info._Z10add_kernelILx197EEvPfS0_S0_i,"",@"SHT_CUDA_INFO"
	.sectionflags	@""
	.align	4


	//----- nvinfo : EIATTR_CUDA_API_VERSION
	.align		4
        /*0000*/ 	.byte	0x04, 0x37
        /*0002*/ 	.short	(.L_18855 - .L_18854)
.L_18854:
        /*0004*/ 	.word	0x00000082


	//----- nvinfo : EIATTR_KPARAM_INFO
	.align		4
.L_18855:
        /*0008*/ 	.byte	0x04, 0x17
        /*000a*/ 	.short	(.L_18857 - .L_18856)
.L_18856:
        /*000c*/ 	.word	0x00000000
        /*0010*/ 	.short	0x0003
        /*0012*/ 	.short	0x0018
        /*0014*/ 	.byte	0x00, 0xf0, 0x11, 0x00


	//----- nvinfo : EIATTR_KPARAM_INFO
	.align		4
.L_18857:
        /*0018*/ 	.byte	0x04, 0x17
        /*001a*/ 	.short	(.L_18859 - .L_18858)
.L_18858:
        /*001c*/ 	.word	0x00000000
        /*0020*/ 	.short	0x0002
        /*0022*/ 	.short	0x0010
        /*0024*/ 	.byte	0x00, 0xf5, 0x21, 0x00


	//----- nvinfo : EIATTR_KPARAM_INFO
	.align		4
.L_18859:
        /*0028*/ 	.byte	0x04, 0x17
        /*002a*/ 	.short	(.L_18861 - .L_18860)
.L_18860:
        /*002c*/ 	.word	0x00000000
        /*0030*/ 	.short	0x0001
        /*0032*/ 	.short	0x0008
        /*0034*/ 	.byte	0x00, 0xf5, 0x21, 0x00


	//----- nvinfo : EIATTR_KPARAM_INFO
	.align		4
.L_18861:
        /*0038*/ 	.byte	0x04, 0x17
        /*003a*/ 	.short	(.L_18863 - .L_18862)
.L_18862:
        /*003c*/ 	.word	0x00000000
        /*0040*/ 	.short	0x0000
        /*0042*/ 	.short	0x0000
        /*0044*/ 	.byte	0x00, 0xf5, 0x21, 0x00


	//----- nvinfo : EIATTR_SPARSE_MMA_MASK
	.align		4
.L_18863:
        /*0048*/ 	.byte	0x03, 0x50
        /*004a*/ 	.short	0x0000


	//----- nvinfo : EIATTR_MAXREG_COUNT
	.align		4
        /*004c*/ 	.byte	0x03, 0x1b
        /*004e*/ 	.short	0x00ff


	//----- nvinfo : EIATTR_MERCURY_ISA_VERSION
	.align		4
        /*0050*/ 	.byte	0x03, 0x5f
        /*0052*/ 	.short	0x0101


	//----- nvinfo : EIATTR_VRC_CTA_INIT_COUNT
	.align		4
        /*0054*/ 	.byte	0x02, 0x4a
	.zero		1
	.zero		1


	//----- nvinfo : EIATTR_EXIT_INSTR_OFFSETS
	.align		4
        /*0058*/ 	.byte	0x04, 0x1c
        /*005a*/ 	.short	(.L_18865 - .L_18864)


	//   ....[0]....
.L_18864:
        /*005c*/ 	.word	0x00000070


	//   ....[1]....
        /*0060*/ 	.word	0x00000130


	//----- nvinfo : EIATTR_CBANK_PARAM_SIZE
	.align		4
.L_18865:
        /*0064*/ 	.byte	0x03, 0x19
        /*0066*/ 	.short	0x001c


	//----- nvinfo : EIATTR_PARAM_CBANK
	.align		4
        /*0068*/ 	.byte	0x04, 0x0a
        /*006a*/ 	.short	(.L_18867 - .L_18866)
	.align		4
.L_18866:
        /*006c*/ 	.word	index@(.nv.constant0._Z10add_kernelILx197EEvPfS0_S0_i)
        /*0070*/ 	.short	0x0380
        /*0072*/ 	.short	0x001c


	//----- nvinfo : EIATTR_SW_WAR
	.align		4
.L_18867:
        /*0074*/ 	.byte	0x04, 0x36
        /*0076*/ 	.short	(.L_18869 - .L_18868)
.L_18868:
        /*0078*/ 	.word	0x00000008
.L_18869:


//--------------------- .nv.info._Z10add_kernelILx196EEvPfS0_S0_i --------------------------
	.section	.nv.info._Z10add_kernelILx196EEvPfS0_S0_i,"",@"SHT_CUDA_INFO"
	.sectionflags	@""
	.align	4


	//----- nvinfo : EIATTR_CUDA_API_VERSION
	.align		4
        /*0000*/ 	.byte	0x04, 0x37
        /*0002*/ 	.short	(.L_18871 - .L_18870)
.L_18870:
        /*0004*/ 	.word	0x00000082


	//----- nvinfo : EIATTR_KPARAM_INFO
	.align		4
.L_18871:
        /*0008*/ 	.byte	0x04, 0x17
        /*000a*/ 	.short	(.L_18873 - .L_18872)
.L_18872:
        /*000c*/ 	.word	0x00000000
        /*0010*/ 	.short	0x0003
        /*0012*/ 	.short	0x0018
        /*0014*/ 	.byte	0x00, 0xf0, 0x11, 0x00


	//----- nvinfo : EIATTR_KPARAM_INFO
	.align		4
.L_18873:
        /*0018*/ 	.byte	0x04, 0x17
        /*001a*/ 	.short	(.L_18875 - .L_18874)
.L_18874:
        /*001c*/ 	.word	0x00000000
        /*0020*/ 	.short	0x0002
        /*0022*/ 	.short	0x0010
        /*0024*/ 	.byte	0x00, 0xf5, 0x21, 0x00


	//----- nvinfo : EIATTR_KPARAM_INFO
	.align		4
.L_18875:
        /*0028*/ 	.byte	0x04, 0x17
        /*002a*/ 	.short	(.L_18877 - .L_18876)
.L_18876:
        /*002c*/ 	.word	0x00000000
        /*0030*/ 	.short	0x0001
        /*0032*/ 	.short	0x0008
        /*0034*/ 	.byte	0x00, 0xf5, 0x21, 0x00


	//----- nvinfo : EIATTR_KPARAM_INFO
	.align		4
.L_18877:
        /*0038*/ 	.byte	0x04, 0x17
        /*003a*/ 	.short	(.L_18879 - .L_18878)
.L_18878:
        /*003c*/ 	.word	0x00000000
        /*0040*/ 	.short	0x0000
        /*0042*/ 	.short	0x0000
        /*0044*/ 	.byte	0x00, 0xf5, 0x21, 0x00


	//----- nvinfo : EIATTR_SPARSE_MMA_MASK
	.align		4
.L_18879:
        /*0048*/ 	.byte	0x03, 0x50
        /*004a*/ 	.short	0x0000


	//----- nvinfo : EIATTR_MAXREG_COUNT
	.align		4
        /*004c*/ 	.byte	0x03, 0x1b
        /*004e*/ 	.short	0x00ff


	//----- nvinfo : EIATTR_MERCURY_ISA_VERSION
	.align		4
        /*0050*/ 	.byte	0x03, 0x5f
        /*0052*/ 	.short	0x0101


	//----- nvinfo : EIATTR_VRC_CTA_INIT_COUNT
	.align		4
        /*0054*/ 	.byte	0x02, 0x4a
	.zero		1
	.zero		1


	//----- nvinfo : EIATTR_EXIT_INSTR_OFFSETS
	.align		4
        /*0058*/ 	.byte	0x04, 0x1c
        /*005a*/ 	.short	(.L_18881 - .L_18880)


	//   ....[0]....
.L_18880:
        /*005c*/ 	.word	0x00000070


	//   ....[1]....
        /*0060*/ 	.word	0x00000130


	//----- nvinfo : EIATTR_CBANK_PARAM_SIZE
	.align		4
.L_18881:
        /*0064*/ 	.byte	0x03, 0x19
        /*0066*/ 	.short	0x001c


	//----- nvinfo : EIATTR_PARAM_CBANK
	.align		4
        /*0068*/ 	.byte	0x04, 0x0a
        /*006a*/ 	.short	(.L_18883 - .L_18882)
	.align		4
.L_18882:
        /*006c*/ 	.word	index@(.nv.constant0._Z10add_kernelILx196EEvPfS0_S0_i)
        /*0070*/ 	.short	0x0380
        /*0072*/ 	.short	0x001c


	//----- nvinfo : EIATTR_SW_WAR
	.align		4
.L_18883:
        /*0074*/ 	.byte	0x04, 0x36
        /*0076*/ 	.short	(.L_18885 - .L_18884)
.L_18884:
        /*0078*/ 	.word	0x00000008
.L_18885:


//--------------------- .nv.info._Z10add_kernelILx195EEvPfS0_S0_i --------------------------
	.section	.nv.info._Z10add_kernelILx195EEvPfS0_S0_i,"",@"SHT_CUDA_INFO"
	.sectionflags	@""
	.align	4


	//----- nvinfo : EIATTR_CUDA_API_VERSION
	.align		4
        /*0000*/ 	.byte	0x04, 0x37
        /*0002*/ 	.short	(.L_18887 - .L_18886)
.L_18886:
        /*0004*/ 	.word	0x00000082


	//----- nvinfo : EIATTR_KPARAM_INFO
	.align		4
.L_18887:
        /*0008*/ 	.byte	0x04, 0x17
        /*000a*/ 	.short	(.L_18889 - .L_18888)
.L_18888:
        /*000c*/ 	.word	0x00000000
        /*0010*/ 	.short	0x0003
        /*0012*/ 	.short	0x0018
        /*0014*/ 	.byte	0x00, 0xf0, 0x11, 0x00


	//----- nvinfo : EIATTR_KPARAM_INFO
	.align		4
.L_18889:
        /*0018*/ 	.byte	0x04, 0x17
        /*001a*/ 	.short	(.L_18891 - .L_18890)
.L_18890:
        /*001c*/ 	.word	0x00000000
        /*0020*/ 	.short	0x0002
        /*0022*/ 	.short	0x0010
        /*0024*/ 	.byte	0x00, 0xf5, 0x21, 0x00


	//----- nvinfo : EIATTR_KPARAM_INFO
	.align		4
.L_18891:
        /*0028*/ 	.byte	0x04, 0x17
        /*002a*/ 	.short	(.L_18893 - .L_18892)
.L_18892:
        /*002c*/ 	.word	0x00000000
        /*0030*/ 	.short	0x0001
        /*0032*/ 	.short	0x0008
        /*0034*/ 	.byte	0x00, 0xf5, 0x21, 0x00


	//----- nvinfo : EIATTR_KPARAM_INFO
	.align		4
.L_18893:
        /*0038*/ 	.byte	0x04, 0x17
        /*003a*/ 	.short	(.L_18895 - .L_18894)
.L_18894:
        /*003c*/ 	.word	0x00000000
        /*0040*/ 	.short	0x0000
        /*0042*/ 	.short	0x0000
        /*0044*/ 	.byte	0x00, 0xf5, 0x21, 0x00


	//----- nvinfo : EIATTR_SPARSE_MMA_MASK
	.align		4
.L_18895:
        /*0048*/ 	.byte	0x03, 0x50
        /*004a*/ 	.short	0x0000


	//----- nvinfo : EIATTR_MAXREG_COUNT
	.align		4
        /*004c*/ 	.byte	0x03, 0x1b
        /*004e*/ 	.short	0x00ff


	//----- nvinfo : EIATTR_MERCURY_ISA_VERSION
	.align		4
        /*0050*/ 	.byte	0x03, 0x5f
        /*0052*/ 	.short	0x0101


	//----- nvinfo : EIATTR_VRC_CTA_INIT_COUNT
	.align		4
        /*0054*/ 	.byte	0x02, 0x4a
	.zero		1
	.zero		1


	//----- nvinfo : EIATTR_EXIT_INSTR_OFFSETS
	.align		4
        /*0058*/ 	.byte	0x04, 0x1c
        /*005a*/ 	.short	(.L_18897 - .L_18896)


	//   ....[0]....
.L_18896:
        /*005c*/ 	.word	0x00000070


	//   ....[1]....
        /*0060*/ 	.word	0x00000130


	//----- nvinfo : EIATTR_CBANK_PARAM_SIZE
	.align		4
.L_18897:
        /*0064*/ 	.byte	0x03, 0x19
        /*0066*/ 	.short	0x001c


	//----- nvinfo : EIATTR_PARAM_CBANK
	.align		4
        /*0068*/ 	.byte	0x04, 0x0a
        /*006a*/ 	.short	(.L_18899 - .L_18898)
	.align		4
.L_18898:
        /*006c*/ 	.word	index@(.nv.constant0._Z10add_kernelILx195EEvPfS0_S0_i)
        /*0070*/ 	.short	0x0380
        /*0072*/ 	.short	0x001c


	//----- nvinfo : EIATTR_SW_WAR
	.align		4
.L_18899:
        /*0074*/ 	.byte	0x04, 0x36
        /*0076*/ 	.short	(.L_18901 - .L_18900)
.L_18900:
        /*0078*/ 	.word	0x00000008
.L_18901:


//--------------------- .nv.info._Z10add_kernelILx194EEvPfS0_S0_i --------------------------
	.section	.nv.info._Z10add_kernelILx194EEvPfS0_S0_i,"",@"SHT_CUDA_INFO"
	.sectionflags	@""
	.align	4


	//----- nvinfo : EIATTR_CUDA_API_VERSION
	.align		4
        /*0000*/ 	.byte	0x04, 0x37
        /*0002*/ 	.short	(.L_18903 - .L_18902)
.L_18902:
        /*0004*/ 	.word	0x00000082


	//----- nvinfo : EIATTR_KPARAM_INFO
	.align		4
.L_18903:
        /*0008*/ 	.byte	0x04, 0x17
        /*000a*/ 	.short	(.L_18905 - .L_18904)
.L_18904:
        /*000c*/ 	.word	0x00000000
        /*0010*/ 	.short	0x0003
        /*0012*/ 	.short	0x0018
        /*0014*/ 	.byte	0x00, 0xf0, 0x11, 0x00


	//----- nvinfo : EIATTR_KPARAM_INFO
	.align		4
.L_18905:
        /*0018*/ 	.byte	0x04, 0x17
        /*001a*/ 	.short	(.L_18907 - .L_18906)
.L_18906:
        /*001c*/ 	.word	0x00000000
        /*0020*/ 	.short	0x0002
        /*0022*/ 	.short	0x0010
        /*0024*/ 	.byte	0x00, 0xf5, 0x21, 0x00


	//----- nvinfo : EIATTR_KPARAM_INFO
	.align		4
.L_18907:
        /*0028*/ 	.byte	0x04, 0x17
        /*002a*/ 	.short	(.L_18909 - .L_18908)
.L_18908:
        /*002c*/ 	.word	0x00000000
        /*0030*/ 	.short	0x0001
        /*0032*/ 	.short	0x0008
        /*0034*/ 	.byte	0x00, 0xf5, 0x21, 0x00


	//----- nvinfo : EIATTR_KPARAM_INFO
	.align		4
.L_18909:
        /*0038*/ 	.byte	0x04, 0x17
        /*003a*/ 	.short	(.L_18911 - .L_18910)
.L_18910:
        /*003c*/ 	.word	0x00000000
        /*0040*/ 	.short	0x0000
        /*0042*/ 	.short	0x0000
        /*0044*/ 	.byte	0x00, 0xf5, 0x21, 0x00


	//----- nvinfo : EIATTR_SPARSE_MMA_MASK
	.align		4
.L_18911:
        /*0048*/ 	.byte	0x03, 0x50
        /*004a*/ 	.short	0x0000


	//----- nvinfo : EIATTR_MAXREG_COUNT
	.align		4
        /*004c*/ 	.byte	0x03, 0x1b
        /*004e*/ 	.short	0x00ff


	//----- nvinfo : EIATTR_MERCURY_ISA_VERSION
	.align		4
        /*0050*/ 	.byte	0x03, 0x5f
        /*0052*/ 	.short	0x0101


	//----- nvinfo : EIATTR_VRC_CTA_INIT_COUNT
	.align		4
        /*0054*/ 	.byte	0x02, 0x4a
	.zero		1
	.zero		1


	//----- nvinfo : EIATTR_EXIT_INSTR_OFFSETS
	.align		4
        /*0058*/ 	.byte	0x04, 0x1c
        /*005a*/ 	.short	(.L_18913 - .L_18912)


	//   ....[0]....
.L_18912:
        /*005c*/ 	.word	0x00000070


	//   ....[1]....
        /*0060*/ 	.word	0x00000130


	//----- nvinfo : EIATTR_CBANK_PARAM_SIZE
	.align		4
.L_18913:
        /*0064*/ 	.byte	0x03, 0x19
        /*0066*/ 	.short	0x001c


	//----- nvinfo : EIATTR_PARAM_CBANK
	.align		4
        /*0068*/ 	.byte	0x04, 0x0a
        /*006a*/ 	.short	(.L_18915 - .L_18914)
	.align		4
.L_18914:
        /*006c*/ 	.word	index@(.nv.constant0._Z10add_kernelILx194EEvPfS0_S0_i)
        /*0070*/ 	.short	0x0380
        /*0072*/ 	.short	0x001c


	//----- nvinfo : EIATTR_SW_WAR
	.align		4
.L_18915:
        /*0074*/ 	.byte	0x04, 0x36
        /*0076*/ 	.short	(.L_18917 - .L_18916)
.L_18916:
        /*0078*/ 	.word	0x00000008
.L_18917:


//--------------------- .nv.info._Z10add_kernelILx193EEvPfS0_S0_i --------------------------
	.section	.nv.info._Z10add_kernelILx193EEvPfS0_S0_i,"",@"SHT_CUDA_INFO"
	.sectionflags	@""
	.align	4


	//----- nvinfo : EIATTR_CUDA_API_VERSION
	.align		4
        /*0000*/ 	.byte	0x04, 0x37
        /*0002*/ 	.short	(.L_18919 - .L_18918)
.L_18918:
        /*0004*/ 	.word	0x00000082


	//----- nvinfo : EIATTR_KPARAM_INFO
	.align		4
.L_18919:
        /*0008*/ 	.byte	0x04, 0x17
        /*000a*/ 	.short	(.L_18921 - .L_18920)
.L_18920:
        /*000c*/ 	.word	0x00000000
        /*0010*/ 	.short	0x0003
        /*0012*/ 	.short	0x0018
        /*0014*/ 	.byte	0x00, 0xf0, 0x11, 0x00


	//----- nvinfo : EIATTR_KPARAM_INFO
	.align		4
.L_18921:
        /*0018*/ 	.byte	0x04, 0x17
        /*001a*/ 	.short	(.L_18923 - .L_18922)
.L_18922:
        /*001c*/ 	.word	0x00000000
        /*0020*/ 	.short	0x0002
        /*0022*/ 	.short	0x0010
        /*0024*/ 	.byte	0x00, 0xf5, 0x21, 0x00


	//----- nvinfo : EIATTR_KPARAM_INFO
	.align		4
.L_18923:
        /*0028*/ 	.byte	0x04, 0x17
        /*002a*/ 	.short	(.L_18925 - .L_18924)
.L_18924:
        /*002c*/ 	.word	0x00000000
        /*0030*/ 	.short	0x0001
        /*0032*/ 	.short	0x0008
        /*0034*/ 	.byte	0x00, 0xf5, 0x21, 0x00


	//----- nvinfo : EIATTR_KPARAM_INFO
	.align		4
.L_18925:
        /*0038*/ 	.byte	0x04, 0x17
        /*003a*/ 	.short	(.L_18927 - .L_18926)
.L_18926:
        /*003c*/ 	.word	0x00000000
        /*0040*/ 	.short	0x0000
        /*0042*/ 	.short	0x0000
        /*0044*/ 	.byte	0x00, 0xf5, 0x21, 0x00


	//----- nvinfo : EIATTR_SPARSE_MMA_MASK
	.align		4
.L_18927:
        /*0048*/ 	.byte	0x03, 0x50
        /*004a*/ 	.short	0x0000


	//----- nvinfo : EIATTR_MAXREG_COUNT
	.align		4
        /*004c*/ 	.byte	0x03, 0x1b
        /*004e*/ 	.short	0x00ff


	//----- nvinfo : EIATTR_MERCURY_ISA_VERSION
	.align		4
        /*0050*/ 	.byte	0x03, 0x5f
        /*0052*/ 	.short	0x0101


	//----- nvinfo : EIATTR_VRC_CTA_INIT_COUNT
	.align		4
        /*0054*/ 	.byte	0x02, 0x4a
	.zero		1
	.zero		1


	//----- nvinfo : EIATTR_EXIT_INSTR_OFFSETS
	.align		4
        /*0058*/ 	.byte	0x04, 0x1c
        /*005a*/ 	.short	(.L_18929 - .L_18928)


	//   ....[0]....
.L_18928:
        /*005c*/ 	.word	0x00000070


	//   ....[1]....
        /*0060*/ 	.word	0x00000130


	//----- nvinfo : EIATTR_CBANK_PARAM_SIZE
	.align		4
.L_18929:
        /*0064*/ 	.byte	0x03, 0x19
        /*0066*/ 	.short	0x001c


	//----- nvinfo : EIATTR_PARAM_CBANK
	.align		4
        /*0068*/ 	.byte	0x04, 0x0a
        /*006a*/ 	.short	(.L_18931 - .L_18930)
	.align		4
.L_18930:
        /*006c*/ 	.word	index@(.nv.constant0._Z10add_kernelILx193EEvPfS0_S0_i)
        /*0070*/ 	.short	0x0380
        /*0072*/ 	.short	0x001c


	//----- nvinfo : EIATTR_SW_WAR
	.align		4
.L_18931:
        /*0074*/ 	.byte	0x04, 0x36
        /*0076*/ 	.short	(.L_18933 - .L_18932)
.L_18932:
        /*0078*/ 	.word	0x00000008
.L_18933:


//--------------------- .nv.info._Z10add_kernelILx192EEvPfS0_S0_i --------------------------
	.section	.nv.info._Z10add_kernelILx192EEvPfS0_S0_i,"",@"SHT_CUDA_INFO"
	.sectionflags	@""
	.align	4


	//----- nvinfo : EIATTR_CUDA_API_VERSION
	.align		4
        /*0000*/ 	.byte	0x04, 0x37
        /*0002*/ 	.short	(.L_18935 - .L_18934)
.L_18934:
        /*0004*/ 	.word	0x00000082


	//----- nvinfo : EIATTR_KPARAM_INFO
	.align		4
.L_18935:
        /*0008*/ 	.byte	0x04, 0x17
        /*000a*/ 	.short	(.L_18937 - .L_18936)
.L_18936:
        /*000c*/ 	.word	0x00000000
        /*0010*/ 	.short	0x0003
        /*0012*/ 	.short	0x0018
        /*0014*/ 	.byte	0x00, 0xf0, 0x11, 0x00


	//----- nvinfo : EIATTR_KPARAM_INFO
	.align		4
.L_18937:
        /*0018*/ 	.byte	0x04, 0x17
        /*001a*/ 	.short	(.L_18939 - .L_18938)
.L_18938:
        /*001c*/ 	.word	0x00000000
        /*0020*/ 	.short	0x0002
        /*0022*/ 	.short	0x0010
        /*0024*/ 	.byte	0x00, 0xf5, 0x21, 0x00


	//----- nvinfo : EIATTR_KPARAM_INFO
	.align		4
.L_18939:
        /*0028*/ 	.byte	0x04, 0x17
        /*002a*/ 	.short	(.L_18941 - .L_18940)
.L_18940:
        /*002c*/ 	.word	0x00000000
        /*0030*/ 	.short	0x0001
        /*0032*/ 	.short	0x0008
        /*0034*/ 	.byte	0x00, 0xf5, 0x21, 0x00


	//----- nvinfo : EIATTR_KPARAM_INFO
	.align		4
.L_18941:
        /*0038*/ 	.byte	0x04, 0x17
        /*003a*/ 	.short	(.L_18943 - .L_18942)
.L_18942:
        /*003c*/ 	.word	0x00000000
        /*0040*/ 	.short	0x0000
        /*0042*/ 	.short	0x0000
        /*0044*/ 	.byte	0x00, 0xf5, 0x21, 0x00


	//----- nvinfo : EIATTR_SPARSE_MMA_MASK
	.align		4
.L_18943:
        /*0048*/ 	.byte	0x03, 0x50
        /*004a*/ 	.short	0x0000


	//----- nvinfo : EIATTR_MAXREG_COUNT
	.align		4
        /*004c*/ 	.byte	0x03, 0x1b
        /*004e*/ 	.short	0x00ff


	//----- nvinfo : EIATTR_MERCURY_ISA_VERSION
	.align		4
        /*0050*/ 	.byte	0x03, 0x5f
        /*0052*/ 	.short	0x0101


	//----- nvinfo : EIATTR_VRC_CTA_INIT_COUNT
	.align		4
        /*0054*/ 	.byte	0x02, 0x4a
	.zero		1
	.zero		1


	//----- nvinfo : EIATTR_EXIT_INSTR_OFFSETS
	.align		4
        /*0058*/ 	.byte	0x04, 0x1c
        /*005a*/ 	.short	(.L_18945 - .L_18944)


	//   ....[0]....
.L_18944:
        /*005c*/ 	.word	0x00000070


	//   ....[1]....
        /*0060*/ 	.word	0x00000130


	//----- nvinfo : EIATTR_CBANK_PARAM_SIZE
	.align		4
.L_18945:
        /*0064*/ 	.byte	0x03, 0x19
        /*0066*/ 	.short	0x001c


	//----- nvinfo : EIATTR_PARAM_CBANK
	.align		4
        /*0068*/ 	.byte	0x04, 0x0a
        /*006a*/ 	.short	(.L_18947 - .L_18946)
	.align		4
.L_18946:
        /*006c*/ 	.word	index@(.nv.constant0._Z10add_kernelILx192EEvPfS0_S0_i)
        /*0070*/ 	.short	0x0380
        /*0072*/ 	.short	0x001c


	//----- nvinfo : EIATTR_SW_WAR
	.align		4
.L_18947:
        /*0074*/ 	.byte	0x04, 0x36
        /*0076*/ 	.short	(.L_18949 - .L_18948)
.L_18948:
        /*0078*/ 	.word	0x00000008
.L_18949:


//--------------------- .nv.info._Z10add_kernelILx191EEvPfS0_S0_i --------------------------
	.section	.nv.info._Z10add_kernelILx191EEvPfS0_S0_i,"",@"SHT_CUDA_INFO"
	.sectionflags	@""
	.align	4


	//----- nvinfo : EIATTR_CUDA_API_VERSION
	.align		4
        /*0000*/ 	.byte	0x04, 0x37
        /*0002*/ 	.short	(.L_18951 - .L_18950)
.L_18950:
        /*0004*/ 	.word	0x00000082


	//----- nvinfo : EIATTR_KPARAM_INFO
	.align		4
.L_18951:
        /*0008*/ 	.byte	0x04, 0x17
        /*000a*/ 	.short	(.L_18953 - .L_18952)
.L_18952:
        /*000c*/ 	.word	0x00000000
        /*0010*/ 	.short	0x0003
        /*0012*/ 	.short	0x0018
        /*0014*/ 	.byte	0x00, 0xf0, 0x11, 0x00


	//----- nvinfo : EIATTR_KPARAM_INFO
	.align		4
.L_18953:
        /*0018*/ 	.byte	0x04, 0x17
        /*001a*/ 	.short	(.L_18955 - .L_18954)
.L_18954:
        /*001c*/ 	.word	0x00000000
        /*0020*/ 	.short	0x0002
        /*0022*/ 	.short	0x0010
        /*0024*/ 	.byte	0x00, 0xf5, 0x21, 0x00


	//----- nvinfo : EIATTR_KPARAM_INFO
	.align		4
.L_18955:
        /*0028*/ 	.byte	0x04, 0x17
        /*002a*/ 	.short	(.L_18957 - .L_18956)
.L_18956:
        /*002c*/ 	.word	0x00000000
        /*0030*/ 	.short	0x0001
        /*0032*/ 	.short	0x0008
        /*0034*/ 	.byte	0x00, 0xf5, 0x21, 0x00


	//----- nvinfo : EIATTR_KPARAM_INFO
	.align		4
.L_18957:
        /*0038*/ 	.byte	0x04, 0x17
        /*003a*/ 	.short	(.L_18959 - .L_18958)
.L_18958:
        /*003c*/ 	.word	0x00000000
        /*0040*/ 	.short	0x0000
        /*0042*/ 	.short	0x0000
        /*0044*/ 	.byte	0x00, 0xf5, 0x21, 0x00


	//----- nvinfo : EIATTR_SPARSE_MMA_MASK
	.align		4
.L_18959:
        /*0048*/ 	.byte	0x03, 0x50
        /*004a*/ 	.short	0x0000


	//----- nvinfo : EIATTR_MAXREG_COUNT
	.align		4
        /*004c*/ 	.byte	0x03, 0x1b
        /*004e*/ 	.short	0x00ff


	//----- nvinfo : EIATTR_MERCURY_ISA_VERSION
	.align		4
        /*0050*/ 	.byte	0x03, 0x5f
        /*0052*/ 	.short	0x0101


	//----- nvinfo : EIATTR_VRC_CTA_INIT_COUNT
	.align		4
        /*0054*/ 	.byte	0x02, 0x4a
	.zero		1
	.zero		1


	//----- nvinfo : EIATTR_EXIT_INSTR_OFFSETS
	.align		4
        /*0058*/ 	.byte	0x04, 0x1c
        /*005a*/ 	.short	(.L_18961 - .L_18960)


	//   ....[0]....
.L_18960:
        /*005c*/ 	.word	0x00000070


	//   ....[1]....
        /*0060*/ 	.word	0x00000130


	//----- nvinfo : EIATTR_CBANK_PARAM_SIZE
	.align		4
.L_18961:
        /*0064*/ 	.byte	0x03, 0x19
        /*0066*/ 	.short	0x001c


	//----- nvinfo : EIATTR_PARAM_CBANK
	.align		4
        /*0068*/ 	.byte	0x04, 0x0a
        /*006a*/ 	.short	(.L_18963 - .L_18962)
	.align		4
.L_18962:
        /*006c*/ 	.word	index@(.nv.constant0._Z10add_kernelILx191EEvPfS0_S0_i)
        /*0070*/ 	.short	0x0380
        /*0072*/ 	.short	0x001c


	//----- nvinfo : EIATTR_SW_WAR
	.align		4
.L_18963:
        /*0074*/ 	.byte	0x04, 0x36
        /*0076*/ 	.short	(.L_18965 - .L_18964)
.L_18964:
        /*0078*/ 	.word	0x00000008
.L_18965:


//--------------------- .nv.info._Z10add_kernelILx190EEvPfS0_S0_i --------------------------
	.section	.nv.info._Z10add_kernelILx190EEvPfS0_S0_i,"",@"SHT_CUDA_INFO"
	.sectionflags	@""
	.align	4


	//----- nvinfo : EIATTR_CUDA_API_VERSION
	.align		4
        /*0000*/ 	.byte	0x04, 0x37
        /*0002*/ 	.short	(.L_18967 - .L_18966)
.L_18966:
        /*0004*/ 	.word	0x00000082


	//----- nvinfo : EIATTR_KPARAM_INFO
	.align		4
.L_18967:
        /*0008*/ 	.byte	0x04, 0x17
        /*000a*/ 	.short	(.L_18969 - .L_18968)
.L_18968:
        /*000c*/ 	.word	0x00000000
        /*0010*/ 	.short	0x0003
        /*0012*/ 	.short	0x0018
        /*0014*/ 	.byte	0x00, 0xf0, 0x11, 0x00


	//----- nvinfo : EIATTR_KPARAM_INFO
	.align		4
.L_18969:
        /*0018*/ 	.byte	0x04, 0x17
        /*001a*/ 	.short	(.L_18971 - .L_18970)
.L_18970:
        /*001c*/ 	.word	0x00000000
        /*0020*/ 	.short	0x0002
        /*0022*/ 	.short	0x0010
        /*0024*/ 	.byte	0x00, 0xf5, 0x21, 0x00


	//----- nvinfo : EIATTR_KPARAM_INFO
	.align		4
.L_18971:
        /*0028*/ 	.byte	0x04, 0x17
        /*002a*/ 	.short	(.L_18973 - .L_18972)
.L_18972:
        /*002c*/ 	.word	0x00000000
        /*0030*/ 	.short	0x0001
        /*0032*/ 	.short	0x0008
        /*0034*/ 	.byte	0x00, 0xf5, 0x21, 0x00


	//----- nvinfo : EIATTR_KPARAM_INFO
	.align		4
.L_18973:
        /*0038*/ 	.byte	0x04, 0x17
        /*003a*/ 	.short	(.L_18975 - .L_18974)
.L_18974:
        /*003c*/ 	.word	0x00000000
        /*0040*/ 	.short	0x0000
        /*0042*/ 	.short	0x0000
        /*0044*/ 	.byte	0x00, 0xf5, 0x21, 0x00


	//----- nvinfo : EIATTR_SPARSE_MMA_MASK
	.align		4
.L_18975:
        /*0048*/ 	.byte	0x03, 0x50
        /*004a*/ 	.short	0x0000


	//----- nvinfo : EIATTR_MAXREG_COUNT
	.align		4
        /*004c*/ 	.byte	0x03, 0x1b
        /*004e*/ 	.short	0x00ff


	//----- nvinfo : EIATTR_MERCURY_ISA_VERSION
	.align		4
        /*0050*/ 	.byte	0x03, 0x5f
        /*0052*/ 	.short	0x0101


	//----- nvinfo : EIATTR_VRC_CTA_INIT_COUNT
	.align		4
        /*0054*/ 	.byte	0x02, 0x4a
	.zero		1
	.zero		1


	//----- nvinfo : EIATTR_EXIT_INSTR_OFFSETS
	.align		4
        /*0058*/ 	.byte	0x04, 0x1c
        /*005a*/ 	.short	(.L_18977 - .L_18976)


	//   ....[0]....
.L_18976:
        /*005c*/ 	.word	0x00000070


	//   ....[1]....
        /*0060*/ 	.word	0x00000130


	//----- nvinfo : EIATTR_CBANK_PARAM_SIZE
	.align		4
.L_18977:
        /*0064*/ 	.byte	0x03, 0x19
        /*0066*/ 	.short	0x001c


	//----- nvinfo : EIATTR_PARAM_CBANK
	.align		4
        /*0068*/ 	.byte	0x04, 0x0a
        /*006a*/ 	.short	(.L_18979 - .L_18978)
	.align		4
.L_18978:
        /*006c*/ 	.word	index@(.nv.constant0._Z10add_kernelILx190EEvPfS0_S0_i)
        /*0070*/ 	.short	0x0380
        /*0072*/ 	.short	0x001c


	//----- nvinfo : EIATTR_SW_WAR
	.align		4
.L_18979:
        /*0074*/ 	.byte	0x04, 0x36
        /*0076*/ 	.short	(.L_18981 - .L_18980)
.L_18980:
        /*0078*/ 	.word	0x00000008
.L_18981:


//--------------------- .nv.info._Z10add_kernelILx189EEvPfS0_S0_i --------------------------
	.section	.nv.info._Z10add_kernelILx189EEvPfS0_S0_i,"",@"SHT_CUDA_INFO"
	.sectionflags	@""
	.align	4


	//----- nvinfo : EIATTR_CUDA_API_VERSION
	.align		4
        /*0000*/ 	.byte	0x04, 0x37
        /*0002*/ 	.short	(.L_18983 - .L_18982)
.L_18982:
        /*0004*/ 	.word	0x00000082


	//----- nvinfo : EIATTR_KPARAM_INFO
	.align		4
.L_18983:
        /*0008*/ 	.byte	0x04, 0x17
        /*000a*/ 	.short	(.L_18985 - .L_18984)
.L_18984:
        /*000c*/ 	.word	0x00000000
        /*0010*/ 	.short	0x0003
        /*0012*/ 	.short	0x0018
        /*0014*/ 	.byte	0x00, 0xf0, 0x11, 0x00


	//----- nvinfo : EIATTR_KPARAM_INFO
	.align		4
.L_18985:
        /*0018*/ 	.byte	0x04, 0x17
        /*001a*/ 	.short	(.L_18987 - .L_18986)
.L_18986:
        /*001c*/ 	.word	0x00000000
        /*0020*/ 	.short	0x0002
        /*0022*/ 	.short	0x0010
        /*0024*/ 	.byte	0x00, 0xf5, 0x21, 0x00


	//----- nvinfo : EIATTR_KPARAM_INFO
	.align		4
.L_18987:
        /*0028*/ 	.byte	0x04, 0x17
        /*002a*/ 	.short	(.L_18989 - .L_18988)
.L_18988:
        /*002c*/ 	.word	0x00000000
        /*0030*/ 	.short	0x0001
        /*0032*/ 	.short	0x0008
        /*0034*/ 	.byte	0x00, 0xf5, 0x21, 0x00


	//----- nvinfo : EIATTR_KPARAM_INFO
	.align		4
.L_18989:
        /*0038*/ 	.byte	0x04, 0x17
        /*003a*/ 	.short	(.L_18991 - .L_18990)
.L_18990:
        /*003c*/ 	.word	0x00000000
        /*0040*/ 	.short	0x0000
        /*0042*/ 	.short	0x0000
        /*0044*/ 	.byte	0x00, 0xf5, 0x21, 0x00


	//----- nvinfo : EIATTR_SPARSE_MMA_MASK
	.align		4
.L_18991:
        /*0048*/ 	.byte	0x03, 0x50
        /*004a*/ 	.short	0x0000


	//----- nvinfo : EIATTR_MAXREG_COUNT
	.align		4
        /*004c*/ 	.byte	0x03, 0x1b
        /*004e*/ 	.short	0x00ff


	//----- nvinfo : EIATTR_MERCURY_ISA_VERSION
	.align		4
        /*0050*/ 	.byte	0x03, 0x5f
        /*0052*/ 	.short	0x0101


	//----- nvinfo : EIATTR_VRC_CTA_INIT_COUNT
	.align		4
        /*0054*/ 	.byte	0x02, 0x4a
	.zero		1
	.zero		1


	//----- nvinfo : EIATTR_EXIT_INSTR_OFFSETS
	.align		4
        /*0058*/ 	.byte	0x04, 0x1c
        /*005a*/ 	.short	(.L_18993 - .L_18992)


	//   ....[0]....
.L_18992:
        /*005c*/ 	.word	0x00000070


	//   ....[1]....
        /*0060*/ 	.word	0x00000130


	//----- nvinfo : EIATTR_CBANK_PARAM_SIZE
	.align		4
.L_18993:
        /*0064*/ 	.byte	0x03, 0x19
        /*0066*/ 	.short	0x001c


	//----- nvinfo : EIATTR_PARAM_CBANK
	.align		4
        /*0068*/ 	.byte	0x04, 0x0a
        /*006a*/ 	.short	(.L_18995 - .L_18994)
	.align		4
.L_18994:
        /*006c*/ 	.word	index@(.nv.constant0._Z10add_kernelILx189EEvPfS0_S0_i)
        /*0070*/ 	.short	0x0380
        /*0072*/ 	.short	0x001c


	//----- nvinfo : EIATTR_SW_WAR
	.align		4
.L_18995:
        /*0074*/ 	.byte	0x04, 0x36
        /*0076*/ 	.short	(.L_18997 - .L_18996)
.L_18996:
        /*0078*/ 	.word	0x00000008
.L_18997:


//--------------------- .nv.info._Z10add_kernelILx188EEvPfS0_S0_i --------------------------
	.section	.nv.info._Z10add_kernelILx188EEvPfS0_S0_i,"",@"SHT_CUDA_INFO"
	.sectionflags	@""
	.align	4


	//----- nvinfo : EIATTR_CUDA_API_VERSION
	.align		4
        /*0000*/ 	.byte	0x04, 0x37
        /*0002*/ 	.short	(.L_18999 - .L_18998)
.L_18998:
        /*0004*/ 	.word	0x00000082


	//----- nvinfo : EIATTR_KPARAM_INFO
	.align		4
.L_18999:
        /*0008*/ 	.byte	0x04, 0x17
        /*000a*/ 	.short	(.L_19001 - .L_19000)
.L_19000:
        /*000c*/ 	.word	0x00000000
        /*0010*/ 	.short	0x0003
        /*0012*/ 	.short	0x0018
        /*0014*/ 	.byte	0x00, 0xf0, 0x11, 0x00


	//----- nvinfo : EIATTR_KPARAM_INFO
	.align		4
.L_19001:
        /*0018*/ 	.byte	0x04, 0x17
        /*001a*/ 	.short	(.L_19003 - .L_19002)
.L_19002:
        /*001c*/ 	.word	0x00000000
        /*0020*/ 	.short	0x0002
        /*0022*/ 	.short	0x0010
        /*0024*/ 	.byte	0x00, 0xf5, 0x21, 0x00


	//----- nvinfo : EIATTR_KPARAM_INFO
	.align		4
.L_19003:
        /*0028*/ 	.byte	0x04, 0x17
        /*002a*/ 	.short	(.L_19005 - .L_19004)
.L_19004:
        /*002c*/ 	.word	0x00000000
        /*0030*/ 	.short	0x0001
        /*0032*/ 	.short	0x0008
        /*0034*/ 	.byte	0x00, 0xf5, 0x21, 0x00


	//----- nvinfo : EIATTR_KPARAM_INFO
	.align		4
.L_19005:
        /*0038*/ 	.byte	0x04, 0x17
        /*003a*/ 	.short	(.L_19007 - .L_19006)
.L_19006:
        /*003c*/ 	.word	0x00000000
        /*0040*/ 	.short	0x0000
        /*0042*/ 	.short	0x0000
        /*0044*/ 	.byte	0x00, 0xf5, 0x21, 0x00


	//----- nvinfo : EIATTR_SPARSE_MMA_MASK
	.align		4
.L_19007:
        /*0048*/ 	.byte	0x03, 0x50
        /*004a*/ 	.short	0x0000


	//----- nvinfo : EIATTR_MAXREG_COUNT
	.align		4
        /*004c*/ 	.byte	0x03, 0x1b
        /*004e*/ 	.short	0x00ff


	//----- nvinfo : EIATTR_MERCURY_ISA_VERSION
	.align		4
        /*0050*/ 	.byte	0x03, 0x5f
        /*0052*/ 	.short	0x0101


	//----- nvinfo : EIATTR_VRC_CTA_INIT_COUNT
	.align		4
        /*0054*/ 	.byte	0x02, 0x4a
	.zero		1
	.zero		1


	//----- nvinfo : EIATTR_EXIT_INSTR_OFFSETS
	.align		4
        /*0058*/ 	.byte	0x04, 0x1c
        /*005a*/ 	.short	(.L_19009 - .L_19008)


	//   ....[0]....
.L_19008:
        /*005c*/ 	.word	0x00000070


	//   ....[1]....
        /*0060*/ 	.word	0x00000130


	//----- nvinfo : EIATTR_CBANK_PARAM_SIZE
	.align		4
.L_19009:
        /*0064*/ 	.byte	0x03, 0x19
        /*0066*/ 	.short	0x001c


	//----- nvinfo : EIATTR_PARAM_CBANK
	.align		4
        /*0068*/ 	.byte	0x04, 0x0a
        /*006a*/ 	.short	(.L_19011 - .L_19010)
	.align		4
.L_19010:
        /*006c*/ 	.word	index@(.nv.constant0._Z10add_kernelILx188EEvPfS0_S0_i)
        /*0070*/ 	.short	0x0380
        /*0072*/ 	.short	0x001c


	//----- nvinfo : EIATTR_SW_WAR
	.align		4
.L_19011:
        /*0074*/ 	.byte	0x04, 0x36
        /*0076*/ 	.short	(.L_19013 - .L_19012)
.L_19012:
        /*0078*/ 	.word	0x00000008
.L_19013:


//--------------------- .nv.info._Z10add_kernelILx187EEvPfS0_S0_i --------------------------
	.section	.nv.info._Z10add_kernelILx187EEvPfS0_S0_i,"",@"SHT_CUDA_INFO"
	.sectionflags	@""
	.align	4


	//----- nvinfo : EIATTR_CUDA_API_VERSION
	.align		4
        /*0000*/ 	.byte	0x04, 0x37
        /*0002*/ 	.short	(.L_19015 - .L_19014)
.L_19014:
        /*0004*/ 	.word	0x00000082


	//----- nvinfo : EIATTR_KPARAM_INFO
	.align		4
.L_19015:
        /*0008*/ 	.byte	0x04, 0x17
        /*000a*/ 	.short	(.L_19017 - .L_19016)
.L_19016:
        /*000c*/ 	.word	0x00000000
        /*0010*/ 	.short	0x0003
        /*0012*/ 	.short	0x0018
        /*0014*/ 	.byte	0x00, 0xf0, 0x11, 0x00


	//----- nvinfo : EIATTR_KPARAM_INFO
	.align		4
.L_19017:
        /*0018*/ 	.byte	0x04, 0x17
        /*001a*/ 	.short	(.L_19019 - .L_19018)
.L_19018:
        /*001c*/ 	.word	0x00000000
        /*0020*/ 	.short	0x0002
        /*0022*/ 	.short	0x0010
        /*0024*/ 	.byte	0x00, 0xf5, 0x21, 0x00


	//----- nvinfo : EIATTR_KPARAM_INFO
	.align		4
.L_19019:
        /*0028*/ 	.byte	0x04, 0x17
        /*002a*/ 	.short	(.L_19021 - .L_19020)
.L_19020:
        /*002c*/ 	.word	0x00000000
        /*0030*/ 	.short	0x0001
        /*0032*/ 	.short	0x0008
        /*0034*/ 	.byte	0x00, 0xf5, 0x21, 0x00


	//----- nvinfo : EIATTR_KPARAM_INFO
	.align		4
.L_19021:
        /*0038*/ 	.byte	0x04, 0x17
        /*003a*/ 	.short	(.L_19023 - .L_19022)
.L_19022:
        /*003c*/ 	.word	0x00000000
        /*0040*/ 	.short	0x0000
        /*0042*/ 	.short	0x0000
        /*0044*/ 	.byte	0x00, 0xf5, 0x21, 0x00


	//----- nvinfo : EIATTR_SPARSE_MMA_MASK
	.align		4
.L_19023:
        /*0048*/ 	.byte	0x03, 0x50
        /*004a*/ 	.short	0x0000


	//----- nvinfo : EIATTR_MAXREG_COUNT
	.align		4
        /*004c*/ 	.byte	0x03, 0x1b
        /*004e*/ 	.short	0x00ff


	//----- nvinfo : EIATTR_MERCURY_ISA_VERSION
	.align		4
        /*0050*/ 	.byte	0x03, 0x5f
        /*0052*/ 	.short	0x0101


	//----- nvinfo : EIATTR_VRC_CTA_INIT_COUNT
	.align		4
        /*0054*/ 	.byte	0x02, 0x4a
	.zero		1
	.zero		1


	//----- nvinfo : EIATTR_EXIT_INSTR_OFFSETS
	.align		4
        /*0058*/ 	.byte	0x04, 0x1c
        /*005a*/ 	.short	(.L_19025 - .L_19024)


	//   ....[0]....
.L_19024:
        /*005c*/ 	.word	0x00000070


	//   ....[1]....
        /*0060*/ 	.word	0x00000130


	//----- nvinfo : EIATTR_CBANK_PARAM_SIZE
	.align		4
.L_19025:
        /*0064*/ 	.byte	0x03, 0x19
        /*0066*/ 	.short	0x001c


	//----- nvinfo : EIATTR_PARAM_CBANK
	.align		4
        /*0068*/ 	.byte	0x04, 0x0a
        /*006a*/ 	.short	(.L_19027 - .L_19026)
	.align		4
.L_19026:
        /*006c*/ 	.word	index@(.nv.constant0._Z10add_kernelILx187EEvPfS0_S0_i)
        /*0070*/ 	.short	0x0380
        /*0072*/ 	.short	0x001c


	//----- nvinfo : EIATTR_SW_WAR
	.align		4
.L_19027:
        /*0074*/ 	.byte	0x04, 0x36
        /*0076*/ 	.short	(.L_19029 - .L_19028)
.L_19028:
        /*0078*/ 	.word	0x00000008
.L_19029:


//--------------------- .nv.info._Z10add_kernelILx186EEvPfS0_S0_i --------------------------
	.section	.nv.info._Z10add_kernelILx186EEvPfS0_S0_i,"",@"SHT_CUDA_INFO"
	.sectionflags	@""
	.align	4


	//----- nvinfo : EIATTR_CUDA_API_VERSION
	.align		4
        /*0000*/ 	.byte	0x04, 0x37
        /*0002*/ 	.short	(.L_19031 - .L_19030)
.L_19030:
        /*0004*/ 	.word	0x00000082


	//----- nvinfo : EIATTR_KPARAM_INFO
	.align		4
.L_19031:
        /*0008*/ 	.byte	0x04, 0x17
        /*000a*/ 	.short	(.L_19033 - .L_19032)
.L_19032:
        /*000c*/ 	.word	0x00000000
        /*0010*/ 	.short	0x0003
        /*0012*/ 	.short	0x0018
        /*0014*/ 	.byte	0x00, 0xf0, 0x11, 0x00


	//----- nvinfo : EIATTR_KPARAM_INFO
	.align		4
.L_19033:
        /*0018*/ 	.byte	0x04, 0x17
        /*001a*/ 	.short	(.L_19035 - .L_19034)
.L_19034:
        /*001c*/ 	.word	0x00000000
        /*0020*/ 	.short	0x0002
        /*0022*/ 	.short	0x0010
        /*0024*/ 	.byte	0x00, 0xf5, 0x21, 0x00


	//----- nvinfo : EIATTR_KPARAM_INFO
	.align		4
.L_19035:
        /*0028*/ 	.byte	0x04, 0x17
        /*002a*/ 	.short	(.L_19037 - .L_19036)
.L_19036:
        /*002c*/ 	.word	0x00000000
        /*0030*/ 	.short	0x0001
        /*0032*/ 	.short	0x0008
        /*0034*/ 	.byte	0x00, 0xf5, 0x21, 0x00


	//----- nvinfo : EIATTR_KPARAM_INFO
	.align		4
.L_19037:
        /*0038*/ 	.byte	0x04, 0x17
        /*003a*/ 	.short	(.L_19039 - .L_19038)
.L_19038:
        /*003c*/ 	.word	0x00000000
        /*0040*/ 	.short	0x0000
        /*0042*/ 	.short	0x0000
        /*0044*/ 	.byte	0x00, 0xf5, 0x21, 0x00


	//----- nvinfo : EIATTR_SPARSE_MMA_MASK
	.align		4
.L_19039:
        /*0048*/ 	.byte	0x03, 0x50
        /*004a*/ 	.short	0x0000


	//----- nvinfo : EIATTR_MAXREG_COUNT
	.align		4
        /*004c*/ 	.byte	0x03, 0x1b
        /*004e*/ 	.short	0x00ff


	//----- nvinfo : EIATTR_MERCURY_ISA_VERSION
	.align		4
        /*0050*/ 	.byte	0x03, 0x5f
        /*0052*/ 	.short	0x0101


	//----- nvinfo : EIATTR_VRC_CTA_INIT_COUNT
	.align		4
        /*0054*/ 	.byte	0x02, 0x4a
	.zero		1
	.zero		1


	//----- nvinfo : EIATTR_EXIT_INSTR_OFFSETS
	.align		4
        /*0058*/ 	.byte	0x04, 0x1c
        /*005a*/ 	.short	(.L_19041 - .L_19040)


	//   ....[0]....
.L_19040:
        /*005c*/ 	.word	0x00000070


	//   ....[1]....
        /*0060*/ 	.word	0x00000130


	//----- nvinfo : EIATTR_CBANK_PARAM_SIZE
	.align		4
.L_19041:
        /*0064*/ 	.byte	0x03, 0x19
        /*0066*/ 	.short	0x001c


	//----- nvinfo : EIATTR_PARAM_CBANK
	.align		4
        /*0068*/ 	.byte	0x04, 0x0a
        /*006a*/ 	.short	(.L_19043 - .L_19042)
	.align		4
.L_19042:
        /*006c*/ 	.word	index@(.nv.constant0._Z10add_kernelILx186EEvPfS0_S0_i)
        /*0070*/ 	.short	0x0380
        /*0072*/ 	.short	0x001c


	//----- nvinfo : EIATTR_SW_WAR
	.align		4
.L_19043:
        /*0074*/ 	.byte	0x04, 0x36
        /*0076*/ 	.short	(.L_19045 - .L_19044)
.L_19044:
        /*0078*/ 	.word	0x00000008
.L_19045:


//--------------------- .nv.info._Z10add_kernelILx185EEvPfS0_S0_i --------------------------
	.section	.nv.info._Z10add_kernelILx185EEvPfS0_S0_i,"",@"SHT_CUDA_INFO"
	.sectionflags	@""
	.align	4


	//----- nvinfo : EIATTR_CUDA_API_VERSION
	.align		4
        /*0000*/ 	.byte	0x04, 0x37
        /*0002*/ 	.short	(.L_19047 - .L_19046)
.L_19046:
        /*0004*/ 	.word	0x00000082


	//----- nvinfo : EIATTR_KPARAM_INFO
	.align		4
.L_19047:
        /*0008*/ 	.byte	0x04, 0x17
        /*000a*/ 	.short	(.L_19049 - .L_19048)
.L_19048:
        /*000c*/ 	.word	0x00000000
        /*0010*/ 	.short	0x0003
        /*0012*/ 	.short	0x0018
        /*0014*/ 	.byte	0x00, 0xf0, 0x11, 0x00


	//----- nvinfo : EIATTR_KPARAM_INFO
	.align		4
.L_19049:
        /*0018*/ 	.byte	0x04, 0x17
        /*001a*/ 	.short	(.L_19051 - .L_19050)
.L_19050:
        /*001c*/ 	.word	0x00000000
        /*0020*/ 	.short	0x0002
        /*0022*/ 	.short	0x0010
        /*0024*/ 	.byte	0x00, 0xf5, 0x21, 0x00


	//----- nvinfo : EIATTR_KPARAM_INFO
	.align		4
.L_19051:
        /*0028*/ 	.byte	0x04, 0x17
        /*002a*/ 	.short	(.L_19053 - .L_19052)
.L_19052:
        /*002c*/ 	.word	0x00000000
        /*0030*/ 	.short	0x0001
        /*0032*/ 	.short	0x0008
        /*0034*/ 	.byte	0x00, 0xf5, 0x21, 0x00


	//----- nvinfo : EIATTR_KPARAM_INFO
	.align		4
.L_19053:
        /*0038*/ 	.byte	0x04, 0x17
        /*003a*/ 	.short	(.L_19055 - .L_19054)
.L_19054:
        /*003c*/ 	.word	0x00000000
        /*0040*/ 	.short	0x0000
        /*0042*/ 	.short	0x0000
        /*0044*/ 	.byte	0x00, 0xf5, 0x21, 0x00


	//----- nvinfo : EIATTR_SPARSE_MMA_MASK
	.align		4
.L_19055:
        /*0048*/ 	.byte	0x03, 0x50
        /*004a*/ 	.short	0x0000


	//----- nvinfo : EIATTR_MAXREG_COUNT
	.align		4
        /*004c*/ 	.byte	0x03, 0x1b
        /*004e*/ 	.short	0x00ff


	//----- nvinfo : EIATTR_MERCURY_ISA_VERSION
	.align		4
        /*0050*/ 	.byte	0x03, 0x5f
        /*0052*/ 	.short	0x0101


	//----- nvinfo : EIATTR_VRC_CTA_INIT_COUNT
	.align		4
        /*0054*/ 	.byte	0x02, 0x4a
	.zero		1
	.zero		1


	//----- nvinfo : EIATTR_EXIT_INSTR_OFFSETS
	.align		4
        /*0058*/ 	.byte	0x04, 0x1c
        /*005a*/ 	.short	(.L_19057 - .L_19056)


	//   ....[0]....
.L_19056:
        /*005c*/ 	.word	0x00000070


	//   ....[1]....
        /*0060*/ 	.word	0x00000130


	//----- nvinfo : EIATTR_CBANK_PARAM_SIZE
	.align		4
.L_19057:
        /*0064*/ 	.byte	0x03, 0x19
        /*0066*/ 	.short	0x001c


	//----- nvinfo : EIATTR_PARAM_CBANK
	.align		4
        /*0068*/ 	.byte	0x04, 0x0a
        /*006a*/ 	.short	(.L_19059 - .L_19058)
	.align		4
.L_19058:
        /*006c*/ 	.word	index@(.nv.constant0._Z10add_kernelILx185EEvPfS0_S0_i)
        /*0070*/ 	.short	0x0380
        /*0072*/ 	.short	0x001c


	//----- nvinfo : EIATTR_SW_WAR
	.align		4
.L_19059:
        /*0074*/ 	.byte	0x04, 0x36
        /*0076*/ 	.short	(.L_19061 - .L_19060)
.L_19060:
        /*0078*/ 	.word	0x00000008
.L_19061:


//--------------------- .nv.info._Z10add_kernelILx184EEvPfS0_S0_i --------------------------
	.section	.nv.info._Z10add_kernelILx184EEvPfS0_S0_i,"",@"SHT_CUDA_INFO"
	.sectionflags	@""
	.align	4


	//----- nvinfo : EIATTR_CUDA_API_VERSION
	.align		4
        /*0000*/ 	.byte	0x04, 0x37
        /*0002*/ 	.short	(.L_19063 - .L_19062)
.L_19062:
        /*0004*/ 	.word	0x00000082


	//----- nvinfo : EIATTR_KPARAM_INFO
	.align		4
.L_19063:
        /*0008*/ 	.byte	0x04, 0x17
        /*000a*/ 	.short	(.L_19065 - .L_19064)
.L_19064:
        /*000c*/ 	.word	0x00000000
        /*0010*/ 	.short	0x0003
        /*0012*/ 	.short	0x0018
        /*0014*/ 	.byte	0x00, 0xf0, 0x11, 0x00


	//----- nvinfo : EIATTR_KPARAM_INFO
	.align		4
.L_19065:
        /*0018*/ 	.byte	0x04, 0x17
        /*001a*/ 	.short	(.L_19067 - .L_19066)
.L_19066:
        /*001c*/ 	.word	0x00000000
        /*0020*/ 	.short	0x0002
        /*0022*/ 	.short	0x0010
        /*0024*/ 	.byte	0x00, 0xf5, 0x21, 0x00


	//----- nvinfo : EIATTR_KPARAM_INFO
	.align		4
.L_19067:
        /*0028*/ 	.byte	0x04, 0x17
        /*002a*/ 	.short	(.L_19069 - .L_19068)
.L_19068:
        /*002c*/ 	.word	0x00000000
        /*0030*/ 	.short	0x0001
        /*0032*/ 	.short	0x0008
        /*0034*/ 	.byte	0x00, 0xf5, 0x21, 0x00


	//----- nvinfo : EIATTR_KPARAM_INFO
	.align		4
.L_19069:
        /*0038*/ 	.byte	0x04, 0x17
        /*003a*/ 	.short	(.L_19071 - .L_19070)
.L_19070:
        /*003c*/ 	.word	0x00000000
        /*0040*/ 	.short	0x0000
        /*0042*/ 	.short	0x0000
        /*0044*/ 	.byte	0x00, 0xf5, 0x21, 0x00


	//----- nvinfo : EIATTR_SPARSE_MMA_MASK
	.align		4
.L_19071:
        /*0048*/ 	.byte	0x03, 0x50
        /*004a*/ 	.short	0x0000


	//----- nvinfo : EIATTR_MAXREG_COUNT
	.align		4
        /*004c*/ 	.byte	0x03, 0x1b
        /*004e*/ 	.short	0x00ff


	//----- nvinfo : EIATTR_MERCURY_ISA_VERSION
	.align		4
        /*0050*/ 	.byte	0x03, 0x5f
        /*0052*/ 	.short	0x0101


	//----- nvinfo : EIATTR_VRC_CTA_INIT_COUNT
	.align		4
        /*0054*/ 	.byte	0x02, 0x4a
	.zero		1
	.zero		1


	//----- nvinfo : EIATTR_EXIT_INSTR_OFFSETS
	.align		4
        /*0058*/ 	.byte	0x04, 0x1c
        /*005a*/ 	.short	(.L_19073 - .L_19072)


	//   ....[0]....
.L_19072:
        /*005c*/ 	.word	0x00000070


	//   ....[1]....
        /*0060*/ 	.word	0x00000130


	//----- nvinfo : EIATTR_CBANK_PARAM_SIZE
	.align		4
.L_19073:
        /*0064*/ 	.byte	0x03, 0x19
        /*0066*/ 	.short	0x001c


	//----- nvinfo : EIATTR_PARAM_CBANK
	.align		4
        /*0068*/ 	.byte	0x04, 0x0a
        /*006a*/ 	.short	(.L_19075 - .L_19074)
	.align		4
.L_19074:
        /*006c*/ 	.word	index@(.nv.constant0._Z10add_kernelILx184EEvPfS0_S0_i)
        /*0070*/ 	.short	0x0380
        /*0072*/ 	.short	0x001c


	//----- nvinfo : EIATTR_SW_WAR
	.align		4
.L_19075:
        /*0074*/ 	.byte	0x04, 0x36
        /*0076*/ 	.short	(.L_19077 - .L_19076)
.L_19076:
        /*0078*/ 	.word	0x00000008
.L_19077:


//--------------------- .nv.info._Z10add_kernelILx183EEvPfS0_S0_i --------------------------
	.section	.nv.info._Z10add_kernelILx183EEvPfS0_S0_i,"",@"SHT_CUDA_INFO"
	.sectionflags	@""
	.align	4


	//----- nvinfo : EIATTR_CUDA_API_VERSION
	.align		4
        /*0000*/ 	.byte	0x04, 0x37
        /*0002*/ 	.short	(.L_19079 - .L_19078)
.L_19078:
        /*0004*/ 	.word	0x00000082


	//----- nvinfo : EIATTR_KPARAM_INFO
	.align		4
.L_19079:
        /*0008*/ 	.byte	0x04, 0x17
        /*000a*/ 	.short	(.L_19081 - .L_19080)
.L_19080:
        /*000c*/ 	.word	0x00000000
        /*0010*/ 	.short	0x0003
        /*0012*/ 	.short	0x0018
        /*0014*/ 	.byte	0x00, 0xf0, 0x11, 0x00


	//----- nvinfo : EIATTR_KPARAM_INFO
	.align		4
.L_19081:
        /*0018*/ 	.byte	0x04, 0x17
        /*001a*/ 	.short	(.L_19083 - .L_19082)
.L_19082:
        /*001c*/ 	.word	0x00000000
        /*0020*/ 	.short	0x0002
        /*0022*/ 	.short	0x0010
        /*0024*/ 	.byte	0x00, 0xf5, 0x21, 0x00


	//----- nvinfo : EIATTR_KPARAM_INFO
	.align		4
.L_19083:
        /*0028*/ 	.byte	0x04, 0x17
        /*002a*/ 	.short	(.L_19085 - .L_19084)
.L_19084:
        /*002c*/ 	.word	0x00000000
        /*0030*/ 	.short	0x0001
        /*0032*/ 	.short	0x0008
        /*0034*/ 	.byte	0x00, 0xf5, 0x21, 0x00


	//----- nvinfo : EIATTR_KPARAM_INFO
	.align		4
.L_19085:
        /*0038*/ 	.byte	0x04, 0x17
        /*003a*/ 	.short	(.L_19087 - .L_19086)
.L_19086:
        /*003c*/ 	.word	0x00000000
        /*0040*/ 	.short	0x0000
        /*0042*/ 	.short	0x0000
        /*0044*/ 	.byte	0x00, 0xf5, 0x21, 0x00


	//----- nvinfo : EIATTR_SPARSE_MMA_MASK
	.align		4
.L_19087:
        /*0048*/ 	.byte	0x03, 0x50
        /*004a*/ 	.short	0x0000


	//----- nvinfo : EIATTR_MAXREG_COUNT
	.align		4
        /*004c*/ 	.byte	0x03, 0x1b
        /*004e*/ 	.short	0x00ff


	//----- nvinfo : EIATTR_MERCURY_ISA_VERSION
	.align		4
        /*0050*/ 	.byte	0x03, 0x5f
        /*0052*/ 	.short	0x0101


	//----- nvinfo : EIATTR_VRC_CTA_INIT_COUNT
	.align		4
        /*0054*/ 	.byte	0x02, 0x4a
	.zero		1
	.zero		1


	//----- nvinfo : EIATTR_EXIT_INSTR_OFFSETS
	.align		4
        /*0058*/ 	.byte	0x04, 0x1c
        /*005a*/ 	.short	(.L_19089 - .L_19088)


	//   ....[0]....
.L_19088:
        /*005c*/ 	.word	0x00000070


	//   ....[1]....
        /*0060*/ 	.word	0x00000130


	//----- nvinfo : EIATTR_CBANK_PARAM_SIZE
	.align		4
.L_19089:
        /*0064*/ 	.byte	0x03, 0x19
        /*0066*/ 	.short	0x001c


	//----- nvinfo : EIATTR_PARAM_CBANK
	.align		4
        /*0068*/ 	.byte	0x04, 0x0a
        /*006a*/ 	.short	(.L_19091 - .L_19090)
	.align		4
.L_19090:
        /*006c*/ 	.word	index@(.nv.constant0._Z10add_kernelILx183EEvPfS0_S0_i)
        /*0070*/ 	.short	0x0380
        /*0072*/ 	.short	0x001c


	//----- nvinfo : EIATTR_SW_WAR
	.align		4
.L_19091:
        /*0074*/ 	.byte	0x04, 0x36
        /*0076*/ 	.short	(.L_19093 - .L_19092)
.L_19092:
        /*0078*/ 	.word	0x00000008
.L_19093:


//--------------------- .nv.info._Z10add_kernelILx182EEvPfS0_S0_i --------------------------
	.section	.nv.info._Z10add_kernelILx182EEvPfS0_S0_i,"",@"SHT_CUDA_INFO"
	.sectionflags	@""
	.align	4


	//----- nvinfo : EIATTR_CUDA_API_VERSION
	.align		4
        /*0000*/ 	.byte	0x04, 0x37
        /*0002*/ 	.short	(.L_19095 - .L_19094)
.L_19094:
        /*0004*/ 	.word	0x00000082


	//----- nvinfo : EIATTR_KPARAM_INFO
	.align		4
.L_19095:
        /*0008*/ 	.byte	0x04, 0x17
        /*000a*/ 	.short	(.L_19097 - .L_19096)
.L_19096:
        /*000c*/ 	.word	0x00000000
        /*0010*/ 	.short	0x0003
        /*0012*/ 	.short	0x0018
        /*0014*/ 	.byte	0x00, 0xf0, 0x11, 0x00


	//----- nvinfo : EIATTR_KPARAM_INFO
	.align		4
.L_19097:
        /*0018*/ 	.byte	0x04, 0x17
        /*001a*/ 	.short	(.L_19099 - .L_19098)
.L_19098:
        /*001c*/ 	.word	0x00000000
        /*0020*/ 	.short	0x0002
        /*0022*/ 	.short	0x0010
        /*0024*/ 	.byte	0x00, 0xf5, 0x21, 0x00


	//----- nvinfo : EIATTR_KPARAM_INFO
	.align		4
.L_19099:
        /*0028*/ 	.byte	0x04, 0x17
        /*002a*/ 	.short	(.L_19101 - .L_19100)
.L_19100:
        /*002c*/ 	.word	0x00000000
        /*0030*/ 	.short	0x0001
        /*0032*/ 	.short	0x0008
        /*0034*/ 	.byte	0x00, 0xf5, 0x21, 0x00


	//----- nvinfo : EIATTR_KPARAM_INFO
	.align		4
.L_19101:
        /*0038*/ 	.byte	0x04, 0x17
        /*003a*/ 	.short	(.L_19103 - .L_19102)
.L_19102:
        /*003c*/ 	.word	0x00000000
        /*0040*/ 	.short	0x0000
        /*0042*/ 	.short	0x0000
        /*0044*/ 	.byte	0x00, 0xf5, 0x21, 0x00


	//----- nvinfo : EIATTR_SPARSE_MMA_MASK
	.align		4
.L_19103:
        /*0048*/ 	.byte	0x03, 0x50
        /*004a*/ 	.short	0x0000


	//----- nvinfo : EIATTR_MAXREG_COUNT
	.align		4
        /*004c*/ 	.byte	0x03, 0x1b
        /*004e*/ 	.short	0x00ff


	//----- nvinfo : EIATTR_MERCURY_ISA_VERSION
	.align		4
        /*0050*/ 	.byte	0x03, 0x5f
        /*0052*/ 	.short	0x0101


	//----- nvinfo : EIATTR_VRC_CTA_INIT_COUNT
	.align		4
        /*0054*/ 	.byte	0x02, 0x4a
	.zero		1
	.zero		1


	//----- nvinfo : EIATTR_EXIT_INSTR_OFFSETS
	.align		4
        /*0058*/ 	.byte	0x04, 0x1c
        /*005a*/ 	.short	(.L_19105 - .L_19104)


	//   ....[0]....
.L_19104:
        /*005c*/ 	.word	0x00000070


	//   ....[1]....
        /*0060*/ 	.word	0x00000130


	//----- nvinfo : EIATTR_CBANK_PARAM_SIZE
	.align		4
.L_19105:
        /*0064*/ 	.byte	0x03, 0x19
        /*0066*/ 	.short	0x001c


	//----- nvinfo : EIATTR_PARAM_CBANK
	.align		4
        /*0068*/ 	.byte	0x04, 0x0a
        /*006a*/ 	.short	(.L_19107 - .L_19106)
	.align		4
.L_19106:
        /*006c*/ 	.word	index@(.nv.constant0._Z10add_kernelILx182EEvPfS0_S0_i)
        /*0070*/ 	.short	0x0380
        /*0072*/ 	.short	0x001c


	//----- nvinfo : EIATTR_SW_WAR
	.align		4
.L_19107:
        /*0074*/ 	.byte	0x04, 0x36
        /*0076*/ 	.short	(.L_19109 - .L_19108)
.L_19108:
        /*0078*/ 	.word	0x00000008
.L_19109:


//--------------------- .nv.info._Z10add_kernelILx181EEvPfS0_S0_i --------------------------
	.section	.nv.info._Z10add_kernelILx181EEvPfS0_S0_i,"",@"SHT_CUDA_INFO"
	.sectionflags	@""
	.align	4


	//----- nvinfo : EIATTR_CUDA_API_VERSION
	.align		4
        /*0000*/ 	.byte	0x04, 0x37
        /*0002*/ 	.short	(.L_19111 - .L_19110)
.L_19110:
        /*0004*/ 	.word	0x00000082


	//----- nvinfo : EIATTR_KPARAM_INFO
	.align		4
.L_19111:
        /*0008*/ 	.byte	0x04, 0x17
        /*000a*/ 	.short	(.L_19113 - .L_19112)
.L_19112:
        /*000c*/ 	.word	0x00000000
        /*0010*/ 	.short	0x0003
        /*0012*/ 	.short	0x0018
        /*0014*/ 	.byte	0x00, 0xf0, 0x11, 0x00


	//----- nvinfo : EIATTR_KPARAM_INFO
	.align		4
.L_19113:
        /*0018*/ 	.byte	0x04, 0x17
        /*001a*/ 	.short	(.L_19115 - .L_19114)
.L_19114:
        /*001c*/ 	.word	0x00000000
        /*0020*/ 	.short	0x0002
        /*0022*/ 	.short	0x0010
        /*0024*/ 	.byte	0x00, 0xf5, 0x21, 0x00


	//----- nvinfo : EIATTR_KPARAM_INFO
	.align		4
.L_19115:
        /*0028*/ 	.byte	0x04, 0x17
        /*002a*/ 	.short	(.L_19117 - .L_19116)
.L_19116:
        /*002c*/ 	.word	0x00000000
        /*0030*/ 	.short	0x0001
        /*0032*/ 	.short	0x0008
        /*0034*/ 	.byte	0x00, 0xf5, 0x21, 0x00


	//----- nvinfo : EIATTR_KPARAM_INFO
	.align		4
.L_19117:
        /*0038*/ 	.byte	0x04, 0x17
        /*003a*/ 	.short	(.L_19119 - .L_19118)
.L_19118:
        /*003c*/ 	.word	0x00000000
        /*0040*/ 	.short	0x0000
        /*0042*/ 	.short	0x0000
        /*0044*/ 	.byte	0x00, 0xf5, 0x21, 0x00


	//----- nvinfo : EIATTR_SPARSE_MMA_MASK
	.align		4
.L_19119:
        /*0048*/ 	.byte	0x03, 0x50
        /*004a*/ 	.short	0x0000


	//----- nvinfo : EIATTR_MAXREG_COUNT
	.align		4
        /*004c*/ 	.byte	0x03, 0x1b
        /*004e*/ 	.short	0x00ff


	//----- nvinfo : EIATTR_MERCURY_ISA_VERSION
	.align		4
        /*0050*/ 	.byte	0x03, 0x5f
        /*0052*/ 	.short	0x0101


	//----- nvinfo : EIATTR_VRC_CTA_INIT_COUNT
	.align		4
        /*0054*/ 	.byte	0x02, 0x4a
	.zero		1
	.zero		1


	//----- nvinfo : EIATTR_EXIT_INSTR_OFFSETS
	.align		4
        /*0058*/ 	.byte	0x04, 0x1c
        /*005a*/ 	.short	(.L_19121 - .L_19120)


	//   ....[0]....
.L_19120:
        /*005c*/ 	.word	0x00000070


	//   ....[1]....
        /*0060*/ 	.word	0x00000130


	//----- nvinfo : EIATTR_CBANK_PARAM_SIZE
	.align		4
.L_19121:
        /*0064*/ 	.byte	0x03, 0x19
        /*0066*/ 	.short	0x001c


	//----- nvinfo : EIATTR_PARAM_CBANK
	.align		4
        /*0068*/ 	.byte	0x04, 0x0a
        /*006a*/ 	.short	(.L_19123 - .L_19122)
	.align		4
.L_19122:
        /*006c*/ 	.word	index@(.nv.constant0._Z10add_kernelILx181EEvPfS0_S0_i)
        /*0070*/ 	.short	0x0380
        /*0072*/ 	.short	0x001c


	//----- nvinfo : EIATTR_SW_WAR
	.align		4
.L_19123:
        /*0074*/ 	.byte	0x04, 0x36
        /*0076*/ 	.short	(.L_19125 - .L_19124)
.L_19124:
        /*0078*/ 	.word	0x00000008
.L_19125:


//--------------------- .nv.info._Z10add_kernelILx180EEvPfS0_S0_i --------------------------
	.section	.nv.info._Z10add_kernelILx180EEvPfS0_S0_i,"",@"SHT_CUDA_INFO"
	.sectionflags	@""
	.align	4


	//----- nvinfo : EIATTR_CUDA_API_VERSION
	.align		4
        /*0000*/ 	.byte	0x04, 0x37
        /*0002*/ 	.short	(.L_19127 - .L_19126)
.L_19126:
        /*0004*/ 	.word	0x00000082


	//----- nvinfo : EIATTR_KPARAM_INFO
	.align		4
.L_19127:
        /*0008*/ 	.byte	0x04, 0x17
        /*000a*/ 	.short	(.L_19129 - .L_19128)
.L_19128:
        /*000c*/ 	.word	0x00000000
        /*0010*/ 	.short	0x0003
        /*0012*/ 	.short	0x0018
        /*0014*/ 	.byte	0x00, 0xf0, 0x11, 0x00


	//----- nvinfo : EIATTR_KPARAM_INFO
	.align		4
.L_19129:
        /*0018*/ 	.byte	0x04, 0x17
        /*001a*/ 	.short	(.L_19131 - .L_19130)
.L_19130:
        /*001c*/ 	.word	0x00000000
        /*0020*/ 	.short	0x0002
        /*0022*/ 	.short	0x0010
        /*0024*/ 	.byte	0x00, 0xf5, 0x21, 0x00


	//----- nvinfo : EIATTR_KPARAM_INFO
	.align		4
.L_19131:
        /*0028*/ 	.byte	0x04, 0x17
        /*002a*/ 	.short	(.L_19133 - .L_19132)
.L_19132:
        /*002c*/ 	.word	0x00000000
        /*0030*/ 	.short	0x0001
        /*0032*/ 	.short	0x0008
        /*0034*/ 	.byte	0x00, 0xf5, 0x21, 0x00


	//----- nvinfo : EIATTR_KPARAM_INFO
	.align		4
.L_19133:
        /*0038*/ 	.byte	0x04, 0x17
        /*003a*/ 	.short	(.L_19135 - .L_19134)
.L_19134:
        /*003c*/ 	.word	0x00000000
        /*0040*/ 	.short	0x0000
        /*0042*/ 	.short	0x0000
        /*0044*/ 	.byte	0x00, 0xf5, 0x21, 0x00


	//----- nvinfo : EIATTR_SPARSE_MMA_MASK
	.align		4
.L_19135:
        /*0048*/ 	.byte	0x03, 0x50
        /*004a*/ 	.short	0x0000


	//----- nvinfo : EIATTR_MAXREG_COUNT
	.align		4
        /*004c*/ 	.byte	0x03, 0x1b
        /*004e*/ 	.short	0x00ff


	//----- nvinfo : EIATTR_MERCURY_ISA_VERSION
	.align		4
        /*0050*/ 	.byte	0x03, 0x5f
        /*0052*/ 	.short	0x0101


	//----- nvinfo : EIATTR_VRC_CTA_INIT_COUNT
	.align		4
        /*0054*/ 	.byte	0x02, 0x4a
	.zero		1
	.zero		1


	//----- nvinfo : EIATTR_EXIT_INSTR_OFFSETS
	.align		4
        /*0058*/ 	.byte	0x04, 0x1c
        /*005a*/ 	.short	(.L_19137 - .L_19136)


	//   ....[0]....
.L_19136:
        /*005c*/ 	.word	0x00000070


	//   ....[1]....
        /*0060*/ 	.word	0x00000130


	//----- nvinfo : EIATTR_CBANK_PARAM_SIZE
	.align		4
.L_19137:
        /*0064*/ 	.byte	0x03, 0x19
        /*0066*/ 	.short	0x001c


	//----- nvinfo : EIATTR_PARAM_CBANK
	.align		4
        /*0068*/ 	.byte	0x04, 0x0a
        /*006a*/ 	.short	(.L_19139 - .L_19138)
	.align		4
.L_19138:
        /*006c*/ 	.word	index@(.nv.constant0._Z10add_kernelILx180EEvPfS0_S0_i)
        /*0070*/ 	.short	0x0380
        /*0072*/ 	.short	0x001c


	//----- nvinfo : EIATTR_SW_WAR
	.align		4
.L_19139:
        /*0074*/ 	.byte	0x04, 0x36
        /*0076*/ 	.short	(.L_19141 - .L_19140)
.L_19140:
        /*0078*/ 	.word	0x00000008
.L_19141:


//--------------------- .nv.info._Z10add_kernelILx179EEvPfS0_S0_i --------------------------
	.section	.nv.info._Z10add_kernelILx179EEvPfS0_S0_i,"",@"SHT_CUDA_INFO"
	.sectionflags	@""
	.align	4


	//----- nvinfo : EIATTR_CUDA_API_VERSION
	.align		4
        /*0000*/ 	.byte	0x04, 0x37
        /*0002*/ 	.short	(.L_19143 - .L_19142)
.L_19142:
        /*0004*/ 	.word	0x00000082


	//----- nvinfo : EIATTR_KPARAM_INFO
	.align		4
.L_19143:
        /*0008*/ 	.byte	0x04, 0x17
        /*000a*/ 	.short	(.L_19145 - .L_19144)
.L_19144:
        /*000c*/ 	.word	0x00000000
        /*0010*/ 	.short	0x0003
        /*0012*/ 	.short	0x0018
        /*0014*/ 	.byte	0x00, 0xf0, 0x11, 0x00


	//----- nvinfo : EIATTR_KPARAM_INFO
	.align		4
.L_19145:
        /*0018*/ 	.byte	0x04, 0x17
        /*001a*/ 	.short	(.L_19147 - .L_19146)
.L_19146:
        /*001c*/ 	.word	0x00000000
        /*0020*/ 	.short	0x0002
        /*0022*/ 	.short	0x0010
        /*0024*/ 	.byte	0x00, 0xf5, 0x21, 0x00


	//----- nvinfo : EIATTR_KPARAM_INFO
	.align		4
.L_19147:
        /*0028*/ 	.byte	0x04, 0x17
        /*002a*/ 	.short	(.L_19149 - .L_19148)
.L_19148:
        /*002c*/ 	.word	0x00000000
        /*0030*/ 	.short	0x0001
        /*0032*/ 	.short	0x0008
        /*0034*/ 	.byte	0x00, 0xf5, 0x21, 0x00


	//----- nvinfo : EIATTR_KPARAM_INFO
	.align		4
.L_19149:
        /*0038*/ 	.byte	0x04, 0x17
        /*003a*/ 	.short	(.L_19151 - .L_19150)
.L_19150:
        /*003c*/ 	.word	0x00000000
        /*0040*/ 	.short	0x0000
        /*0042*/ 	.short	0x0000
        /*0044*/ 	.byte	0x00, 0xf5, 0x21, 0x00


	//----- nvinfo : EIATTR_SPARSE_MMA_MASK
	.align		4
.L_19151:
        /*0048*/ 	.byte	0x03, 0x50
        /*004a*/ 	.short	0x0000


	//----- nvinfo : EIATTR_MAXREG_COUNT
	.align		4
        /*004c*/ 	.byte	0x03, 0x1b
        /*004e*/ 	.short	0x00ff


	//----- nvinfo : EIATTR_MERCURY_ISA_VERSION
	.align		4
        /*0050*/ 	.byte	0x03, 0x5f
        /*0052*/ 	.short	0x0101


	//----- nvinfo : EIATTR_VRC_CTA_INIT_COUNT
	.align		4
        /*0054*/ 	.byte	0x02, 0x4a
	.zero		1
	.zero		1


	//----- nvinfo : EIATTR_EXIT_INSTR_OFFSETS
	.align		4
        /*0058*/ 	.byte	0x04, 0x1c
        /*005a*/ 	.short	(.L_19153 - .L_19152)


	//   ....[0]....
.L_19152:
        /*005c*/ 	.word	0x00000070


	//   ....[1]....
        /*0060*/ 	.word	0x00000130


	//----- nvinfo : EIATTR_CBANK_PARAM_SIZE
	.align		4
.L_19153:
        /*0064*/ 	.byte	0x03, 0x19
        /*0066*/ 	.short	0x001c


	//----- nvinfo : EIATTR_PARAM_CBANK
	.align		4
        /*0068*/ 	.byte	0x04, 0x0a
        /*006a*/ 	.short	(.L_19155 - .L_19154)
	.align		4
.L_19154:
        /*006c*/ 	.word	index@(.nv.constant0._Z10add_kernelILx179EEvPfS0_S0_i)
        /*0070*/ 	.short	0x0380
        /*0072*/ 	.short	0x001c


	//----- nvinfo : EIATTR_SW_WAR
	.align		4
.L_19155:
        /*0074*/ 	.byte	0x04, 0x36
        /*0076*/ 	.short	(.L_19157 - .L_19156)
.L_19156:
        /*0078*/ 	.word	0x00000008
.L_19157:


//--------------------- .nv.info._Z10add_kernelILx178EEvPfS0_S0_i --------------------------
	.section	.nv.info._Z10add_kernelILx178EEvPfS0_S0_i,"",@"SHT_CUDA_INFO"
	.sectionflags	@""
	.align	4


	//----- nvinfo : EIATTR_CUDA_API_VERSION
	.align		4
        /*0000*/ 	.byte	0x04, 0x37
        /*0002*/ 	.short	(.L_19159 - .L_19158)
.L_19158:
        /*0004*/ 	.word	0x00000082


	//----- nvinfo : EIATTR_KPARAM_INFO
	.align		4
.L_19159:
        /*0008*/ 	.byte	0x04, 0x17
        /*000a*/ 	.short	(.L_19161 - .L_19160)
.L_19160:
        /*000c*/ 	.word	0x00000000
        /*0010*/ 	.short	0x0003
        /*0012*/ 	.short	0x0018
        /*0014*/ 	.byte	0x00, 0xf0, 0x11, 0x00


	//----- nvinfo : EIATTR_KPARAM_INFO
	.align		4
.L_19161:
        /*0018*/ 	.byte	0x04, 0x17
        /*001a*/ 	.short	(.L_19163 - .L_19162)
.L_19162:
        /*001c*/ 	.word	0x00000000
        /*0020*/ 	.short	0x0002
        /*0022*/ 	.short	0x0010
        /*0024*/ 	.byte	0x00, 0xf5, 0x21, 0x00


	//----- nvinfo : EIATTR_KPARAM_INFO
	.align		4
.L_19163:
        /*0028*/ 	.byte	0x04, 0x17
        /*002a*/ 	.short	(.L_19165 - .L_19164)
.L_19164:
        /*002c*/ 	.word	0x00000000
        /*0030*/ 	.short	0x0001
        /*0032*/ 	.short	0x0008
        /*0034*/ 	.byte	0x00, 0xf5, 0x21, 0x00


	//----- nvinfo : EIATTR_KPARAM_INFO
	.align		4
.L_19165:
        /*0038*/ 	.byte	0x04, 0x17
        /*003a*/ 	.short	(.L_19167 - .L_19166)
.L_19166:
        /*003c*/ 	.word	0x00000000
        /*0040*/ 	.short	0x0000
        /*0042*/ 	.short	0x0000
        /*0044*/ 	.byte	0x00, 0xf5, 0x21, 0x00


	//----- nvinfo : EIATTR_SPARSE_MMA_MASK
	.align		4
.L_19167:
        /*0048*/ 	.byte	0x03, 0x50
        /*004a*/ 	.short	0x0000


	//----- nvinfo : EIATTR_MAXREG_COUNT
	.align		4
        /*004c*/ 	.byte	0x03, 0x1b
        /*004e*/ 	.short	0x00ff


	//----- nvinfo : EIATTR_MERCURY_ISA_VERSION
	.align		4
        /*0050*/ 	.byte	0x03, 0x5f
        /*0052*/ 	.short	0x0101


	//----- nvinfo : EIATTR_VRC_CTA_INIT_COUNT
	.align		4
        /*0054*/ 	.byte	0x02, 0x4a
	.zero		1
	.zero		1


	//----- nvinfo : EIATTR_EXIT_INSTR_OFFSETS
	.align		4
        /*0058*/ 	.byte	0x04, 0x1c
        /*005a*/ 	.short	(.L_19169 - .L_19168)


	//   ....[0]....
.L_19168:
        /*005c*/ 	.word	0x00000070


	//   ....[1]....
        /*0060*/ 	.word	0x00000130


	//----- nvinfo : EIATTR_CBANK_PARAM_SIZE
	.align		4
.L_19169:
        /*0064*/ 	.byte	0x03, 0x19
        /*0066*/ 	.short	0x001c


	//----- nvinfo : EIATTR_PARAM_CBANK
	.align		4
        /*0068*/ 	.byte	0x04, 0x0a
        /*006a*/ 	.short	(.L_19171 - .L_19170)
	.align		4
.L_19170:
        /*006c*/ 	.word	index@(.nv.constant0._Z10add_kernelILx178EEvPfS0_S0_i)
        /*0070*/ 	.short	0x0380
        /*0072*/ 	.short	0x001c


	//----- nvinfo : EIATTR_SW_WAR
	.align		4
.L_19171:
        /*0074*/ 	.byte	0x04, 0x36
        /*0076*/ 	.short	(.L_19173 - .L_19172)
.L_19172:
        /*0078*/ 	.word	0x00000008
.L_19173:


//--------------------- .nv.info._Z10add_kernelILx177EEvPfS0_S0_i --------------------------
	.section	.nv.info._Z10add_kernelILx177EEvPfS0_S0_i,"",@"SHT_CUDA_INFO"
	.sectionflags	@""
	.align	4


	//----- nvinfo : EIATTR_CUDA_API_VERSION
	.align		4
        /*0000*/ 	.byte	0x04, 0x37
        /*0002*/ 	.short	(.L_19175 - .L_19174)
.L_19174:
        /*0004*/ 	.word	0x00000082


	//----- nvinfo : EIATTR_KPARAM_INFO
	.align		4
.L_19175:
        /*0008*/ 	.byte	0x04, 0x17
        /*000a*/ 	.short	(.L_19177 - .L_19176)
.L_19176:
        /*000c*/ 	.word	0x00000000
        /*0010*/ 	.short	0x0003
        /*0012*/ 	.short	0x0018
        /*0014*/ 	.byte	0x00, 0xf0, 0x11, 0x00


	//----- nvinfo : EIATTR_KPARAM_INFO
	.align		4
.L_19177:
        /*0018*/ 	.byte	0x04, 0x17
        /*001a*/ 	.short	(.L_19179 - .L_19178)
.L_19178:
        /*001c*/ 	.word	0x00000000
        /*0020*/ 	.short	0x0002
        /*0022*/ 	.short	0x0010
        /*0024*/ 	.byte	0x00, 0xf5, 0x21, 0x00


	//----- nvinfo : EIATTR_KPARAM_INFO
	.align		4
.L_19179:
        /*0028*/ 	.byte	0x04, 0x17
        /*002a*/ 	.short	(.L_19181 - .L_19180)
.L_19180:
        /*002c*/ 	.word	0x00000000
        /*0030*/ 	.short	0x0001
        /*0032*/ 	.short	0x0008
        /*0034*/ 	.byte	0x00, 0xf5, 0x21, 0x00


	//----- nvinfo : EIATTR_KPARAM_INFO
	.align		4
.L_19181:
        /*0038*/ 	.byte	0x04, 0x17
        /*003a*/ 	.short	(.L_19183 - .L_19182)
.L_19182:
        /*003c*/ 	.word	0x00000000
        /*0040*/ 	.short	0x0000
        /*0042*/ 	.short	0x0000
        /*0044*/ 	.byte	0x00, 0xf5, 0x21, 0x00


	//----- nvinfo : EIATTR_SPARSE_MMA_MASK
	.align		4
.L_19183:
        /*0048*/ 	.byte	0x03, 0x50
        /*004a*/ 	.short	0x0000


	//----- nvinfo : EIATTR_MAXREG_COUNT
	.align		4
        /*004c*/ 	.byte	0x03, 0x1b
        /*004e*/ 	.short	0x00ff


	//----- nvinfo : EIATTR_MERCURY_ISA_VERSION
	.align		4
        /*0050*/ 	.byte	0x03, 0x5f
        /*0052*/ 	.short	0x0101


	//----- nvinfo : EIATTR_VRC_CTA_INIT_COUNT
	.align		4
        /*0054*/ 	.byte	0x02, 0x4a
	.zero		1
	.zero		1


	//----- nvinfo : EIATTR_EXIT_INSTR_OFFSETS
	.align		4
        /*0058*/ 	.byte	0x04, 0x1c
        /*005a*/ 	.short	(.L_19185 - .L_19184)


	//   ....[0]....
.L_19184:
        /*005c*/ 	.word	0x00000070


	//   ....[1]....
        /*0060*/ 	.word	0x00000130


	//----- nvinfo : EIATTR_CBANK_PARAM_SIZE
	.align		4
.L_19185:
        /*0064*/ 	.byte	0x03, 0x19
        /*0066*/ 	.short	0x001c


	//----- nvinfo : EIATTR_PARAM_CBANK
	.align		4
        /*0068*/ 	.byte	0x04, 0x0a
        /*006a*/ 	.short	(.L_19187 - .L_19186)
	.align		4
.L_19186:
        /*006c*/ 	.word	index@(.nv.constant0._Z10add_kernelILx177EEvPfS0_S0_i)
        /*0070*/ 	.short	0x0380
        /*0072*/ 	.short	0x001c


	//----- nvinfo : EIATTR_SW_WAR
	.align		4
.L_19187:
        /*0074*/ 	.byte	0x04, 0x36
        /*0076*/ 	.short	(.L_19189 - .L_19188)
.L_19188:
        /*0078*/ 	.word	0x00000008
.L_19189:


//--------------------- .nv.info._Z10add_kernelILx176EEvPfS0_S0_i --------------------------
	.section	.nv.info._Z10add_kernelILx176EEvPfS0_S0_i,"",@"SHT_CUDA_INFO"
	.sectionflags	@""
	.align	4


	//----- nvinfo : EIATTR_CUDA_API_VERSION
	.align		4
        /*0000*/ 	.byte	0x04, 0x37
        /*0002*/ 	.short	(.L_19191 - .L_19190)
.L_19190:
        /*0004*/ 	.word	0x00000082


	//----- nvinfo : EIATTR_KPARAM_INFO
	.align		4
.L_19191:
        /*0008*/ 	.byte	0x04, 0x17
        /*000a*/ 	.short	(.L_19193 - .L_19192)
.L_19192:
        /*000c*/ 	.word	0x00000000
        /*0010*/ 	.short	0x0003
        /*0012*/ 	.short	0x0018
        /*0014*/ 	.byte	0x00, 0xf0, 0x11, 0x00


	//----- nvinfo : EIATTR_KPARAM_INFO
	.align		4
.L_19193:
        /*0018*/ 	.byte	0x04, 0x17
        /*001a*/ 	.short	(.L_19195 - .L_19194)
.L_19194:
        /*001c*/ 	.word	0x00000000
        /*0020*/ 	.short	0x0002
        /*0022*/ 	.short	0x0010
        /*0024*/ 	.byte	0x00, 0xf5, 0x21, 0x00


	//----- nvinfo : EIATTR_KPARAM_INFO
	.align		4
.L_19195:
        /*0028*/ 	.byte	0x04, 0x17
        /*002a*/ 	.short	(.L_19197 - .L_19196)
.L_19196:
        /*002c*/ 	.word	0x00000000
        /*0030*/ 	.short	0x0001
        /*0032*/ 	.short	0x0008
        /*0034*/ 	.byte	0x00, 0xf5, 0x21, 0x00


	//----- nvinfo : EIATTR_KPARAM_INFO
	.align		4
.L_19197:
        /*0038*/ 	.byte	0x04, 0x17
        /*003a*/ 	.short	(.L_19199 - .L_19198)
.L_19198:
        /*003c*/ 	.word	0x00000000
        /*0040*/ 	.short	0x0000
        /*0042*/ 	.short	0x0000
        /*0044*/ 	.byte	0x00, 0xf5, 0x21, 0x00


	//----- nvinfo : EIATTR_SPARSE_MMA_MASK
	.align		4
.L_19199:
        /*0048*/ 	.byte	0x03, 0x50
        /*004a*/ 	.short	0x0000


	//----- nvinfo : EIATTR_MAXREG_COUNT
	.align		4
        /*004c*/ 	.byte	0x03, 0x1b
        /*004e*/ 	.short	0x00ff


	//----- nvinfo : EIATTR_MERCURY_ISA_VERSION
	.align		4
        /*0050*/ 	.byte	0x03, 0x5f
        /*0052*/ 	.short	0x0101


	//----- nvinfo : EIATTR_VRC_CTA_INIT_COUNT
	.align		4
        /*0054*/ 	.byte	0x02, 0x4a
	.zero		1
	.zero		1


	//----- nvinfo : EIATTR_EXIT_INSTR_OFFSETS
	.align		4
        /*0058*/ 	.byte	0x04, 0x1c
        /*005a*/ 	.short	(.L_19201 - .L_19200)


	//   ....[0]....
.L_19200:
        /*005c*/ 	.word	0x00000070


	//   ....[1]....
        /*0060*/ 	.word	0x00000130


	//----- nvinfo : EIATTR_CBANK_PARAM_SIZE
	.align		4
.L_19201:
        /*0064*/ 	.byte	0x03, 0x19
        /*0066*/ 	.short	0x001c


	//----- nvinfo : EIATTR_PARAM_CBANK
	.align		4
        /*0068*/ 	.byte	0x04, 0x0a
        /*006a*/ 	.short	(.L_19203 - .L_19202)
	.align		4
.L_19202:
        /*006c*/ 	.word	index@(.nv.constant0._Z10add_kernelILx176EEvPfS0_S0_i)
        /*0070*/ 	.short	0x0380
        /*0072*/ 	.short	0x001c


	//----- nvinfo : EIATTR_SW_WAR
	.align		4
.L_19203:
        /*0074*/ 	.byte	0x04, 0x36
        /*0076*/ 	.short	(.L_19205 - .L_19204)
.L_19204:
        /*0078*/ 	.word	0x00000008
.L_19205:


//--------------------- .nv.info._Z10add_kernelILx175EEvPfS0_S0_i --------------------------
	.section	.nv.info._Z10add_kernelILx175EEvPfS0_S0_i,"",@"SHT_CUDA_INFO"
	.sectionflags	@""
	.align	4


	//----- nvinfo : EIATTR_CUDA_API_VERSION
	.align		4
        /*0000*/ 	.byte	0x04, 0x37
        /*0002*/ 	.short	(.L_19207 - .L_19206)
.L_19206:
        /*0004*/ 	.word	0x00000082


	//----- nvinfo : EIATTR_KPARAM_INFO
	.align		4
.L_19207:
        /*0008*/ 	.byte	0x04, 0x17
        /*000a*/ 	.short	(.L_19209 - .L_19208)
.L_19208:
        /*000c*/ 	.word	0x00000000
        /*0010*/ 	.short	0x0003
        /*0012*/ 	.short	0x0018
        /*0014*/ 	.byte	0x00, 0xf0, 0x11, 0x00


	//----- nvinfo : EIATTR_KPARAM_INFO
	.align		4
.L_19209:
        /*0018*/ 	.byte	0x04, 0x17
        /*001a*/ 	.short	(.L_19211 - .L_19210)
.L_19210:
        /*001c*/ 	.word	0x00000000
        /*0020*/ 	.short	0x0002
        /*0022*/ 	.short	0x0010
        /*0024*/ 	.byte	0x00, 0xf5, 0x21, 0x00


	//----- nvinfo : EIATTR_KPARAM_INFO
	.align		4
.L_19211:
        /*0028*/ 	.byte	0x04, 0x17
        /*002a*/ 	.short	(.L_19213 - .L_19212)
.L_19212:
        /*002c*/ 	.word	0x00000000
        /*0030*/ 	.short	0x0001
        /*0032*/ 	.short	0x0008
        /*0034*/ 	.byte	0x00, 0xf5, 0x21, 0x00


	//----- nvinfo : EIATTR_KPARAM_INFO
	.align		4
.L_19213:
        /*0038*/ 	.byte	0x04, 0x17
        /*003a*/ 	.short	(.L_19215 - .L_19214)
.L_19214:
        /*003c*/ 	.word	0x00000000
        /*0040*/ 	.short	0x0000
        /*0042*/ 	.short	0x0000
        /*0044*/ 	.byte	0x00, 0xf5, 0x21, 0x00


	//----- nvinfo : EIATTR_SPARSE_MMA_MASK
	.align		4
.L_19215:
        /*0048*/ 	.byte	0x03, 0x50
        /*004a*/ 	.short	0x0000


	//----- nvinfo : EIATTR_MAXREG_COUNT
	.align		4
        /*004c*/ 	.byte	0x03, 0x1b
        /*004e*/ 	.short	0x00ff


	//----- nvinfo : EIATTR_MERCURY_ISA_VERSION
	.align		4
        /*0050*/ 	.byte	0x03, 0x5f
        /*0052*/ 	.short	0x0101


	//----- nvinfo : EIATTR_VRC_CTA_INIT_COUNT
	.align		4
        /*0054*/ 	.byte	0x02, 0x4a
	.zero		1
	.zero		1


	//----- nvinfo : EIATTR_EXIT_INSTR_OFFSETS
	.align		4
        /*0058*/ 	.byte	0x04, 0x1c
        /*005a*/ 	.short	(.L_19217 - .L_19216)


	//   ....[0]....
.L_19216:
        /*005c*/ 	.word	0x00000070


	//   ....[1]....
        /*0060*/ 	.word	0x00000130


	//----- nvinfo : EIATTR_CBANK_PARAM_SIZE
	.align		4
.L_19217:
        /*0064*/ 	.byte	0x03, 0x19
        /*0066*/ 	.short	0x001c


	//----- nvinfo : EIATTR_PARAM_CBANK
	.align		4
        /*0068*/ 	.byte	0x04, 0x0a
        /*006a*/ 	.short	(.L_19219 - .L_19218)
	.align		4
.L_19218:
        /*006c*/ 	.word	index@(.nv.constant0._Z10add_kernelILx175EEvPfS0_S0_i)
        /*0070*/ 	.short	0x0380
        /*0072*/ 	.short	0x001c


	//----- nvinfo : EIATTR_SW_WAR
	.align		4
.L_19219:
        /*0074*/ 	.byte	0x04, 0x36
        /*0076*/ 	.short	(.L_19221 - .L_19220)
.L_19220:
        /*0078*/ 	.word	0x00000008
.L_19221:


//--------------------- .nv.info._Z10add_kernelILx174EEvPfS0_S0_i --------------------------
	.section	.nv.info._Z10add_kernelILx174EEvPfS0_S0_i,"",@"SHT_CUDA_INFO"
	.sectionflags	@""
	.align	4


	//----- nvinfo : EIATTR_CUDA_API_VERSION
	.align		4
        /*0000*/ 	.byte	0x04, 0x37
        /*0002*/ 	.short	(.L_19223 - .L_19222)
.L_19222:
        /*0004*/ 	.word	0x00000082


	//----- nvinfo : EIATTR_KPARAM_INFO
	.align		4
.L_19223:
        /*0008*/ 	.byte	0x04, 0x17
        /*000a*/ 	.short	(.L_19225 - .L_19224)
.L_19224:
        /*000c*/ 	.word	0x00000000
        /*0010*/ 	.short	0x0003
        /*0012*/ 	.short	0x0018
        /*0014*/ 	.byte	0x00, 0xf0, 0x11, 0x00


	//----- nvinfo : EIATTR_KPARAM_INFO
	.align		4
.L_19225:
        /*0018*/ 	.byte	0x04, 0x17
        /*001a*/ 	.short	(.L_19227 - .L_19226)
.L_19226:
        /*001c*/ 	.word	0x00000000
        /*0020*/ 	.short	0x0002
        /*0022*/ 	.short	0x0010
        /*0024*/ 	.byte	0x00, 0xf5, 0x21, 0x00


	//----- nvinfo : EIATTR_KPARAM_INFO
	.align		4
.L_19227:
        /*0028*/ 	.byte	0x04, 0x17
        /*002a*/ 	.short	(.L_19229 - .L_19228)
.L_19228:
        /*002c*/ 	.word	0x00000000
        /*0030*/ 	.short	0x0001
        /*0032*/ 	.short	0x0008
        /*0034*/ 	.byte	0x00, 0xf5, 0x21, 0x00


	//----- nvinfo : EIATTR_KPARAM_INFO
	.align		4
.L_19229:
        /*0038*/ 	.byte	0x04, 0x17
        /*003a*/ 	.short	(.L_19231 - .L_19230)
.L_19230:
        /*003c*/ 	.word	0x00000000
        /*0040*/ 	.short	0x0000
        /*0042*/ 	.short	0x0000
        /*0044*/ 	.byte	0x00, 0xf5, 0x21, 0x00


	//----- nvinfo : EIATTR_SPARSE_MMA_MASK
	.align		4
.L_19231:
        /*0048*/ 	.byte	0x03, 0x50
        /*004a*/ 	.short	0x0000


	//----- nvinfo : EIATTR_MAXREG_COUNT
	.align		4
        /*004c*/ 	.byte	0x03, 0x1b
        /*004e*/ 	.short	0x00ff


	//----- nvinfo : EIATTR_MERCURY_ISA_VERSION
	.align		4
        /*0050*/ 	.byte	0x03, 0x5f
        /*0052*/ 	.short	0x0101


	//----- nvinfo : EIATTR_VRC_CTA_INIT_COUNT
	.align		4
        /*0054*/ 	.byte	0x02, 0x4a
	.zero		1
	.zero		1


	//----- nvinfo : EIATTR_EXIT_INSTR_OFFSETS
	.align		4
        /*0058*/ 	.byte	0x04, 0x1c
        /*005a*/ 	.short	(.L_19233 - .L_19232)


	//   ....[0]....
.L_19232:
        /*005c*/ 	.word	0x00000070


	//   ....[1]....
        /*0060*/ 	.word	0x00000130


	//----- nvinfo : EIATTR_CBANK_PARAM_SIZE
	.align		4
.L_19233:
        /*0064*/ 	.byte	0x03, 0x19
        /*0066*/ 	.short	0x001c


	//----- nvinfo : EIATTR_PARAM_CBANK
	.align		4
        /*0068*/ 	.byte	0x04, 0x0a
        /*006a*/ 	.short	(.L_19235 - .L_19234)
	.align		4
.L_19234:
        /*006c*/ 	.word	index@(.nv.constant0._Z10add_kernelILx174EEvPfS0_S0_i)
        /*0070*/ 	.short	0x0380
        /*0072*/ 	.short	0x001c


	//----- nvinfo : EIATTR_SW_WAR
	.align		4
.L_19235:
        /*0074*/ 	.byte	0x04, 0x36
        /*0076*/ 	.short	(.L_19237 - .L_19236)
.L_19236:
        /*0078*/ 	.word	0x00000008
.L_19237:


//--------------------- .nv.info._Z10add_kernelILx173EEvPfS0_S0_i --------------------------
	.section	.nv.info._Z10add_kernelILx173EEvPfS0_S0_i,"",@"SHT_CUDA_INFO"
	.sectionflags	@""
	.align	4


	//----- nvinfo : EIATTR_CUDA_API_VERSION
	.align		4
        /*0000*/ 	.byte	0x04, 0x37
        /*0002*/ 	.short	(.L_19239 - .L_19238)
.L_19238:
        /*0004*/ 	.word	0x00000082


	//----- nvinfo : EIATTR_KPARAM_INFO
	.align		4
.L_19239:
        /*0008*/ 	.byte	0x04, 0x17
        /*000a*/ 	.short	(.L_19241 - .L_19240)
.L_19240:
        /*000c*/ 	.word	0x00000000
        /*0010*/ 	.short	0x0003
        /*0012*/ 	.short	0x0018
        /*0014*/ 	.byte	0x00, 0xf0, 0x11, 0x00


	//----- nvinfo : EIATTR_KPARAM_INFO
	.align		4
.L_19241:
        /*0018*/ 	.byte	0x04, 0x17
        /*001a*/ 	.short	(.L_19243 - .L_19242)
.L_19242:
        /*001c*/ 	.word	0x00000000
        /*0020*/ 	.short	0x0002
        /*0022*/ 	.short	0x0010
        /*0024*/ 	.byte	0x00, 0xf5, 0x21, 0x00


	//----- nvinfo : EIATTR_KPARAM_INFO
	.align		4
.L_19243:
        /*0028*/ 	.byte	0x04, 0x17
        /*002a*/ 	.short	(.L_19245 - .L_19244)
.L_19244:
        /*002c*/ 	.word	0x00000000
        /*0030*/ 	.short	0x0001
        /*0032*/ 	.short	0x0008
        /*0034*/ 	.byte	0x00, 0xf5, 0x21, 0x00


	//----- nvinfo : EIATTR_KPARAM_INFO
	.align		4
.L_19245:
        /*0038*/ 	.byte	0x04, 0x17
        /*003a*/ 	.short	(.L_19247 - .L_19246)
.L_19246:
        /*003c*/ 	.word	0x00000000
        /*0040*/ 	.short	0x0000
        /*0042*/ 	.short	0x0000
        /*0044*/ 	.byte	0x00, 0xf5, 0x21, 0x00


	//----- nvinfo : EIATTR_SPARSE_MMA_MASK
	.align		4
.L_19247:
        /*0048*/ 	.byte	0x03, 0x50
        /*004a*/ 	.short	0x0000


	//----- nvinfo : EIATTR_MAXREG_COUNT
	.align		4
        /*004c*/ 	.byte	0x03, 0x1b
        /*004e*/ 	.short	0x00ff


	//----- nvinfo : EIATTR_MERCURY_ISA_VERSION
	.align		4
        /*0050*/ 	.byte	0x03, 0x5f
        /*0052*/ 	.short	0x0101


	//----- nvinfo : EIATTR_VRC_CTA_INIT_COUNT
	.align		4
        /*0054*/ 	.byte	0x02, 0x4a
	.zero		1
	.zero		1


	//----- nvinfo : EIATTR_EXIT_INSTR_OFFSETS
	.align		4
        /*0058*/ 	.byte	0x04, 0x1c
        /*005a*/ 	.short	(.L_19249 - .L_19248)


	//   ....[0]....
.L_19248:
        /*005c*/ 	.word	0x00000070


	//   ....[1]....
        /*0060*/ 	.word	0x00000130


	//----- nvinfo : EIATTR_CBANK_PARAM_SIZE
	.align		4
.L_19249:
        /*0064*/ 	.byte	0x03, 0x19
        /*0066*/ 	.short	0x001c


	//----- nvinfo : EIATTR_PARAM_CBANK
	.align		4
        /*0068*/ 	.byte	0x04, 0x0a
        /*006a*/ 	.short	(.L_19251 - .L_19250)
	.align		4
.L_19250:
        /*006c*/ 	.word	index@(.nv.constant0._Z10add_kernelILx173EEvPfS0_S0_i)
        /*0070*/ 	.short	0x0380
        /*0072*/ 	.short	0x001c


	//----- nvinfo : EIATTR_SW_WAR
	.align		4
.L_19251:
        /*0074*/ 	.byte	0x04, 0x36
        /*0076*/ 	.short	(.L_19253 - .L_19252)
.L_19252:
        /*0078*/ 	.word	0x00000008
.L_19253:


//--------------------- .nv.info._Z10add_kernelILx172EEvPfS0_S0_i --------------------------
	.section	.nv.info._Z10add_kernelILx172EEvPfS0_S0_i,"",@"SHT_CUDA_INFO"
	.sectionflags	@""
	.align	4


	//----- nvinfo : EIATTR_CUDA_API_VERSION
	.align		4
        /*0000*/ 	.byte	0x04, 0x37
        /*0002*/ 	.short	(.L_19255 - .L_19254)
.L_19254:
        /*0004*/ 	.word	0x00000082


	//----- nvinfo : EIATTR_KPARAM_INFO
	.align		4
.L_19255:
        /*0008*/ 	.byte	0x04, 0x17
        /*000a*/ 	.short	(.L_19257 - .L_19256)
.L_19256:
        /*000c*/ 	.word	0x00000000
        /*0010*/ 	.short	0x0003
        /*0012*/ 	.short	0x0018
        /*0014*/ 	.byte	0x00, 0xf0, 0x11, 0x00


	//----- nvinfo : EIATTR_KPARAM_INFO
	.align		4
.L_19257:
        /*0018*/ 	.byte	0x04, 0x17
        /*001a*/ 	.short	(.L_19259 - .L_19258)
.L_19258:
        /*001c*/ 	.word	0x00000000
        /*0020*/ 	.short	0x0002
        /*0022*/ 	.short	0x0010
        /*0024*/ 	.byte	0x00, 0xf5, 0x21, 0x00


	//----- nvinfo : EIATTR_KPARAM_INFO
	.align		4
.L_19259:
        /*0028*/ 	.byte	0x04, 0x17
        /*002a*/ 	.short	(.L_19261 - .L_19260)
.L_19260:
        /*002c*/ 	.word	0x00000000
        /*0030*/ 	.short	0x0001
        /*0032*/ 	.short	0x0008
        /*0034*/ 	.byte	0x00, 0xf5, 0x21, 0x00


	//----- nvinfo : EIATTR_KPARAM_INFO
	.align		4
.L_19261:
        /*0038*/ 	.byte	0x04, 0x17
        /*003a*/ 	.short	(.L_19263 - .L_19262)
.L_19262:
        /*003c*/ 	.word	0x00000000
        /*0040*/ 	.short	0x0000
        /*0042*/ 	.short	0x0000
        /*0044*/ 	.byte	0x00, 0xf5, 0x21, 0x00


	//----- nvinfo : EIATTR_SPARSE_MMA_MASK
	.align		4
.L_19263:
        /*0048*/ 	.byte	0x03, 0x50
        /*004a*/ 	.short	0x0000


	//----- nvinfo : EIATTR_MAXREG_COUNT
	.align		4
        /*004c*/ 	.byte	0x03, 0x1b
        /*004e*/ 	.short	0x00ff


	//----- nvinfo : EIATTR_MERCURY_ISA_VERSION
	.align		4
        /*0050*/ 	.byte	0x03, 0x5f
        /*0052*/ 	.short	0x0101


	//----- nvinfo : EIATTR_VRC_CTA_INIT_COUNT
	.align		4
        /*0054*/ 	.byte	0x02, 0x4a
	.zero		1
	.zero		1


	//----- nvinfo : EIATTR_EXIT_INSTR_OFFSETS
	.align		4
        /*0058*/ 	.byte	0x04, 0x1c
        /*005a*/ 	.short	(.L_19265 - .L_19264)


	//   ....[0]....
.L_19264:
        /*005c*/ 	.word	0x00000070


	//   ....[1]....
        /*0060*/ 	.word	0x00000130


	//----- nvinfo : EIATTR_CBANK_PARAM_SIZE
	.align		4
.L_19265:
        /*0064*/ 	.byte	0x03, 0x19
        /*0066*/ 	.short	0x001c


	//----- nvinfo : EIATTR_PARAM_CBANK
	.align		4
        /*0068*/ 	.byte	0x04, 0x0a
        /*006a*/ 	.short	(.L_19267 - .L_19266)
	.align		4
.L_19266:
        /*006c*/ 	.word	index@(.nv.constant0._Z10add_kernelILx172EEvPfS0_S0_i)
        /*0070*/ 	.short	0x0380
        /*0072*/ 	.short	0x001c


	//----- nvinfo : EIATTR_SW_WAR
	.align		4
.L_19267:
        /*0074*/ 	.byte	0x04, 0x36
        /*0076*/ 	.short	(.L_19269 - .L_19268)
.L_19268:
        /*0078*/ 	.word	0x00000008
.L_19269:


//--------------------- .nv.info._Z10add_kernelILx171EEvPfS0_S0_i --------------------------
	.section	.nv.info._Z10add_kernelILx171EEvPfS0_S0_i,"",@"SHT_CUDA_INFO"
	.sectionflags	@""
	.align	4


	//----- nvinfo : EIATTR_CUDA_API_VERSION
	.align		4
        /*0000*/ 	.byte	0x04, 0x37
        /*0002*/ 	.short	(.L_19271 - .L_19270)
.L_19270:
        /*0004*/ 	.word	0x00000082


	//----- nvinfo : EIATTR_KPARAM_INFO
	.align		4
.L_19271:
        /*0008*/ 	.byte	0x04, 0x17
        /*000a*/ 	.short	(.L_19273 - .L_19272)
.L_19272:
        /*000c*/ 	.word	0x00000000
        /*0010*/ 	.short	0x0003
        /*0012*/ 	.short	0x0018
        /*0014*/ 	.byte	0x00, 0xf0, 0x11, 0x00


	//----- nvinfo : EIATTR_KPARAM_INFO
	.align		4
.L_19273:
        /*0018*/ 	.byte	0x04, 0x17
        /*001a*/ 	.short	(.L_19275 - .L_19274)
.L_19274:
        /*001c*/ 	.word	0x00000000
        /*0020*/ 	.short	0x0002
        /*0022*/ 	.short	0x0010
        /*0024*/ 	.byte	0x00, 0xf5, 0x21, 0x00


	//----- nvinfo : EIATTR_KPARAM_INFO
	.align		4
.L_19275:
        /*0028*/ 	.byte	0x04, 0x17
        /*002a*/ 	.short	(.L_19277 - .L_19276)
.L_19276:
        /*002c*/ 	.word	0x00000000
        /*0030*/ 	.short	0x0001
        /*0032*/ 	.short	0x0008
        /*0034*/ 	.byte	0x00, 0xf5, 0x21, 0x00


	//----- nvinfo : EIATTR_KPARAM_INFO
	.align		4
.L_19277:
        /*0038*/ 	.byte	0x04, 0x17
        /*003a*/ 	.short	(.L_19279 - .L_19278)
.L_19278:
        /*003c*/ 	.word	0x00000000
        /*0040*/ 	.short	0x0000
        /*0042*/ 	.short	0x0000
        /*0044*/ 	.byte	0x00, 0xf5, 0x21, 0x00


	//----- nvinfo : EIATTR_SPARSE_MMA_MASK
	.align		4
.L_19279:
        /*0048*/ 	.byte	0x03, 0x50
        /*004a*/ 	.short	0x0000


	//----- nvinfo : EIATTR_MAXREG_COUNT
	.align		4
        /*004c*/ 	.byte	0x03, 0x1b
        /*004e*/ 	.short	0x00ff


	//----- nvinfo : EIATTR_MERCURY_ISA_VERSION
	.align		4
        /*0050*/ 	.byte	0x03, 0x5f
        /*0052*/ 	.short	0x0101


	//----- nvinfo : EIATTR_VRC_CTA_INIT_COUNT
	.align		4
        /*0054*/ 	.byte	0x02, 0x4a
	.zero		1
	.zero		1


	//----- nvinfo : EIATTR_EXIT_INSTR_OFFSETS
	.align		4
        /*0058*/ 	.byte	0x04, 0x1c
        /*005a*/ 	.short	(.L_19281 - .L_19280)


	//   ....[0]....
.L_19280:
        /*005c*/ 	.word	0x00000070


	//   ....[1]....
        /*0060*/ 	.word	0x00000130


	//----- nvinfo : EIATTR_CBANK_PARAM_SIZE
	.align		4
.L_19281:
        /*0064*/ 	.byte	0x03, 0x19
        /*0066*/ 	.short	0x001c


	//----- nvinfo : EIATTR_PARAM_CBANK
	.align		4
        /*0068*/ 	.byte	0x04, 0x0a
        /*006a*/ 	.short	(.L_19283 - .L_19282)
	.align		4
.L_19282:
        /*006c*/ 	.word	index@(.nv.constant0._Z10add_kernelILx171EEvPfS0_S0_i)
        /*0070*/ 	.short	0x0380
        /*0072*/ 	.short	0x001c


	//----- nvinfo : EIATTR_SW_WAR
	.align		4
.L_19283:
        /*0074*/ 	.byte	0x04, 0x36
        /*0076*/ 	.short	(.L_19285 - .L_19284)
.L_19284:
        /*0078*/ 	.word	0x00000008
.L_19285:


//--------------------- .nv.info._Z10add_kernelILx170EEvPfS0_S0_i --------------------------
	.section	.nv.info._Z10add_kernelILx170EEvPfS0_S0_i,"",@"SHT_CUDA_INFO"
	.sectionflags	@""
	.align	4


	//----- nvinfo : EIATTR_CUDA_API_VERSION
	.align		4
        /*0000*/ 	.byte	0x04, 0x37
        /*0002*/ 	.short	(.L_19287 - .L_19286)
.L_19286:
        /*0004*/ 	.word	0x00000082


	//----- nvinfo : EIATTR_KPARAM_INFO
	.align		4
.L_19287:
        /*0008*/ 	.byte	0x04, 0x17
        /*000a*/ 	.short	(.L_19289 - .L_19288)
.L_19288:
        /*000c*/ 	.word	0x00000000
        /*0010*/ 	.short	0x0003
        /*0012*/ 	.short	0x0018
        /*0014*/ 	.byte	0x00, 0xf0, 0x11, 0x00


	//----- nvinfo : EIATTR_KPARAM_INFO
	.align		4
.L_19289:
        /*0018*/ 	.byte	0x04, 0x17
        /*001a*/ 	.short	(.L_19291 - .L_19290)
.L_19290:
        /*001c*/ 	.word	0x00000000
        /*0020*/ 	.short	0x0002
        /*0022*/ 	.short	0x0010
        /*0024*/ 	.byte	0x00, 0xf5, 0x21, 0x00


	//----- nvinfo : EIATTR_KPARAM_INFO
	.align		4
.L_19291:
        /*0028*/ 	.byte	0x04, 0x17
        /*002a*/ 	.short	(.L_19293 - .L_19292)
.L_19292:
        /*002c*/ 	.word	0x00000000
        /*0030*/ 	.short	0x0001
        /*0032*/ 	.short	0x0008
        /*0034*/ 	.byte	0x00, 0xf5, 0x21, 0x00


	//----- nvinfo : EIATTR_KPARAM_INFO
	.align		4
.L_19293:
        /*0038*/ 	.byte	0x04, 0x17
        /*003a*/ 	.short	(.L_19295 - .L_19294)
.L_19294:
        /*003c*/ 	.word	0x00000000
        /*0040*/ 	.short	0x0000
        /*0042*/ 	.short	0x0000
        /*0044*/ 	.byte	0x00, 0xf5, 0x21, 0x00


	//----- nvinfo : EIATTR_SPARSE_MMA_MASK
	.align		4
.L_19295:
        /*0048*/ 	.byte	0x03, 0x50
        /*004a*/ 	.short	0x0000


	//----- nvinfo : EIATTR_MAXREG_COUNT
	.align		4
        /*004c*/ 	.byte	0x03, 0x1b
        /*004e*/ 	.short	0x00ff


	//----- nvinfo : EIATTR_MERCURY_ISA_VERSION
	.align		4
        /*0050*/ 	.byte	0x03, 0x5f
        /*0052*/ 	.short	0x0101


	//----- nvinfo : EIATTR_VRC_CTA_INIT_COUNT
	.align		4
        /*0054*/ 	.byte	0x02, 0x4a
	.zero		1
	.zero		1


	//----- nvinfo : EIATTR_EXIT_INSTR_OFFSETS
	.align		4
        /*0058*/ 	.byte	0x04, 0x1c
        /*005a*/ 	.short	(.L_19297 - .L_19296)


	//   ....[0]....
.L_19296:
        /*005c*/ 	.word	0x00000070


	//   ....[1]....
        /*0060*/ 	.word	0x00000130


	//----- nvinfo : EIATTR_CBANK_PARAM_SIZE
	.align		4
.L_19297:
        /*0064*/ 	.byte	0x03, 0x19
        /*0066*/ 	.short	0x001c


	//----- nvinfo : EIATTR_PARAM_CBANK
	.align		4
        /*0068*/ 	.byte	0x04, 0x0a
        /*006a*/ 	.short	(.L_19299 - .L_19298)
	.align		4
.L_19298:
        /*006c*/ 	.word	index@(.nv.constant0._Z10add_kernelILx170EEvPfS0_S0_i)
        /*0070*/ 	.short	0x0380
        /*0072*/ 	.short	0x001c


	//----- nvinfo : EIATTR_SW_WAR
	.align		4
.L_19299:
        /*0074*/ 	.byte	0x04, 0x36
        /*0076*/ 	.short	(.L_19301 - .L_19300)
.L_19300:
        /*0078*/ 	.word	0x00000008
.L_19301:


//--------------------- .nv.info._Z10add_kernelILx169EEvPfS0_S0_i --------------------------
	.section	.nv.info._Z10add_kernelILx169EEvPfS0_S0_i,"",@"SHT_CUDA_INFO"
	.sectionflags	@""
	.align	4


	//----- nvinfo : EIATTR_CUDA_API_VERSION
	.align		4
        /*0000*/ 	.byte	0x04, 0x37
        /*0002*/ 	.short	(.L_19303 - .L_19302)
.L_19302:
        /*0004*/ 	.word	0x00000082


	//----- nvinfo : EIATTR_KPARAM_INFO
	.align		4
.L_19303:
        /*0008*/ 	.byte	0x04, 0x17
        /*000a*/ 	.short	(.L_19305 - .L_19304)
.L_19304:
        /*000c*/ 	.word	0x00000000
        /*0010*/ 	.short	0x0003
        /*0012*/ 	.short	0x0018
        /*0014*/ 	.byte	0x00, 0xf0, 0x11, 0x00


	//----- nvinfo : EIATTR_KPARAM_INFO
	.align		4
.L_19305:
        /*0018*/ 	.byte	0x04, 0x17
        /*001a*/ 	.short	(.L_19307 - .L_19306)
.L_19306:
        /*001c*/ 	.word	0x00000000
        /*0020*/ 	.short	0x0002
        /*0022*/ 	.short	0x0010
        /*0024*/ 	.byte	0x00, 0xf5, 0x21, 0x00


	//----- nvinfo : EIATTR_KPARAM_INFO
	.align		4
.L_19307:
        /*0028*/ 	.byte	0x04, 0x17
        /*002a*/ 	.short	(.L_19309 - .L_19308)
.L_19308:
        /*002c*/ 	.word	0x00000000
        /*0030*/ 	.short	0x0001
        /*0032*/ 	.short	0x0008
        /*0034*/ 	.byte	0x00, 0xf5, 0x21, 0x00


	//----- nvinfo : EIATTR_KPARAM_INFO
	.align		4
.L_19309:
        /*0038*/ 	.byte	0x04, 0x17
        /*003a*/ 	.short	(.L_19311 - .L_19310)
.L_19310:
        /*003c*/ 	.word	0x00000000
        /*0040*/ 	.short	0x0000
        /*0042*/ 	.short	0x0000
        /*0044*/ 	.byte	0x00, 0xf5, 0x21, 0x00


	//----- nvinfo : EIATTR_SPARSE_MMA_MASK
	.align		4
.L_19311:
        /*0048*/ 	.byte	0x03, 0x50
        /*004a*/ 	.short	0x0000


	//----- nvinfo : EIATTR_MAXREG_COUNT
	.align		4
        /*004c*/ 	.byte	0x03, 0x1b
        /*004e*/ 	.short	0x00ff


	//----- nvinfo : EIATTR_MERCURY_ISA_VERSION
	.align		4
        /*0050*/ 	.byte	0x03, 0x5f
        /*0052*/ 	.short	0x0101


	//----- nvinfo : EIATTR_VRC_CTA_INIT_COUNT
	.align		4
        /*0054*/ 	.byte	0x02, 0x4a
	.zero		1
	.zero		1


	//----- nvinfo : EIATTR_EXIT_INSTR_OFFSETS
	.align		4
        /*0058*/ 	.byte	0x04, 0x1c
        /*005a*/ 	.short	(.L_19313 - .L_19312)


	//   ....[0]....
.L_19312:
        /*005c*/ 	.word	0x00000070


	//   ....[1]....
        /*0060*/ 	.word	0x00000130


	//----- nvinfo : EIATTR_CBANK_PARAM_SIZE
	.align		4
.L_19313:
        /*0064*/ 	.byte	0x03, 0x19
        /*0066*/ 	.short	0x001c


	//----- nvinfo : EIATTR_PARAM_CBANK
	.align		4
        /*0068*/ 	.byte	0x04, 0x0a
        /*006a*/ 	.short	(.L_19315 - .L_19314)
	.align		4
.L_19314:
        /*006c*/ 	.word	index@(.nv.constant0._Z10add_kernelILx169EEvPfS0_S0_i)
        /*0070*/ 	.short	0x0380
        /*0072*/ 	.short	0x001c


	//----- nvinfo : EIATTR_SW_WAR
	.align		4
.L_19315:
        /*0074*/ 	.byte	0x04, 0x36
        /*0076*/ 	.short	(.L_19317 - .L_19316)
.L_19316:
        /*0078*/ 	.word	0x00000008
.L_19317:


//--------------------- .nv.info._Z10add_kernelILx168EEvPfS0_S0_i --------------------------
	.section	.nv.info._Z10add_kernelILx168EEvPfS0_S0_i,"",@"SHT_CUDA_INFO"
	.sectionflags	@""
	.align	4


	//----- nvinfo : EIATTR_CUDA_API_VERSION
	.align		4
        /*0000*/ 	.byte	0x04, 0x37
        /*0002*/ 	.short	(.L_19319 - .L_19318)
.L_19318:
        /*0004*/ 	.word	0x00000082


	//----- nvinfo : EIATTR_KPARAM_INFO
	.align		4
.L_19319:
        /*0008*/ 	.byte	0x04, 0x17
        /*000a*/ 	.short	(.L_19321 - .L_19320)
.L_19320:
        /*000c*/ 	.word	0x00000000
        /*0010*/ 	.short	0x0003
        /*0012*/ 	.short	0x0018
        /*0014*/ 	.byte	0x00, 0xf0, 0x11, 0x00


	//----- nvinfo : EIATTR_KPARAM_INFO
	.align		4
.L_19321:
        /*0018*/ 	.byte	0x04, 0x17
        /*001a*/ 	.short	(.L_19323 - .L_19322)
.L_19322:
        /*001c*/ 	.word	0x00000000
        /*0020*/ 	.short	0x0002
        /*0022*/ 	.short	0x0010
        /*0024*/ 	.byte	0x00, 0xf5, 0x21, 0x00


	//----- nvinfo : EIATTR_KPARAM_INFO
	.align		4
.L_19323:
        /*0028*/ 	.byte	0x04, 0x17
        /*002a*/ 	.short	(.L_19325 - .L_19324)
.L_19324:
        /*002c*/ 	.word	0x00000000
        /*0030*/ 	.short	0x0001
        /*0032*/ 	.short	0x0008
        /*0034*/ 	.byte	0x00, 0xf5, 0x21, 0x00


	//----- nvinfo : EIATTR_KPARAM_INFO
	.align		4
.L_19325:
        /*0038*/ 	.byte	0x04, 0x17
        /*003a*/ 	.short	(.L_19327 - .L_19326)
.L_19326:
        /*003c*/ 	.word	0x00000000
        /*0040*/ 	.short	0x0000
        /*0042*/ 	.short	0x0000
        /*0044*/ 	.byte	0x00, 0xf5, 0x21, 0x00


	//----- nvinfo : EIATTR_SPARSE_MMA_MASK
	.align		4
.L_19327:
        /*0048*/ 	.byte	0x03, 0x50
        /*004a*/ 	.short	0x0000


	//----- nvinfo : EIATTR_MAXREG_COUNT
	.align		4
        /*004c*/ 	.byte	0x03, 0x1b
        /*004e*/ 	.short	0x00ff


	//----- nvinfo : EIATTR_MERCURY_ISA_VERSION
	.align		4
        /*0050*/ 	.byte	0x03, 0x5f
        /*0052*/ 	.short	0x0101


	//----- nvinfo : EIATTR_VRC_CTA_INIT_COUNT
	.align		4
        /*0054*/ 	.byte	0x02, 0x4a
	.zero		1
	.zero		1


	//----- nvinfo : EIATTR_EXIT_INSTR_OFFSETS
	.align		4
        /*0058*/ 	.byte	0x04, 0x1c
        /*005a*/ 	.short	(.L_19329 - .L_19328)


	//   ....[0]....
.L_19328:
        /*005c*/ 	.word	0x00000070


	//   ....[1]....
        /*0060*/ 	.word	0x00000130


	//----- nvinfo : EIATTR_CBANK_PARAM_SIZE
	.align		4
.L_19329:
        /*0064*/ 	.byte	0x03, 0x19
        /*0066*/ 	.short	0x001c


	//----- nvinfo : EIATTR_PARAM_CBANK
	.align		4
        /*0068*/ 	.byte	0x04, 0x0a
        /*006a*/ 	.short	(.L_19331 - .L_19330)
	.align		4
.L_19330:
        /*006c*/ 	.word	index@(.nv.constant0._Z10add_kernelILx168EEvPfS0_S0_i)
        /*0070*/ 	.short	0x0380
        /*0072*/ 	.short	0x001c


	//----- nvinfo : EIATTR_SW_WAR
	.align		4
.L_19331:
        /*0074*/ 	.byte	0x04, 0x36
        /*0076*/ 	.short	(.L_19333 - .L_19332)
.L_19332:
        /*0078*/ 	.word	0x00000008
.L_19333:


//--------------------- .nv.info._Z10add_kernelILx167EEvPfS0_S0_i --------------------------
	.section	.nv.info._Z10add_kernelILx167EEvPfS0_S0_i,"",@"SHT_CUDA_INFO"
	.sectionflags	@""
	.align	4


	//----- nvinfo : EIATTR_CUDA_API_VERSION
	.align		4
        /*0000*/ 	.byte	0x04, 0x37
        /*0002*/ 	.short	(.L_19335 - .L_19334)
.L_19334:
        /*0004*/ 	.word	0x00000082


	//----- nvinfo : EIATTR_KPARAM_INFO
	.align		4
.L_19335:
        /*0008*/ 	.byte	0x04, 0x17
        /*000a*/ 	.short	(.L_19337 - .L_19336)
.L_19336:
        /*000c*/ 	.word	0x00000000
        /*0010*/ 	.short	0x0003
        /*0012*/ 	.short	0x0018
        /*0014*/ 	.byte	0x00, 0xf0, 0x11, 0x00


	//----- nvinfo : EIATTR_KPARAM_INFO
	.align		4
.L_19337:
        /*0018*/ 	.byte	0x04, 0x17
        /*001a*/ 	.short	(.L_19339 - .L_19338)
.L_19338:
        /*001c*/ 	.word	0x00000000
        /*0020*/ 	.short	0x0002
        /*0022*/ 	.short	0x0010
        /*0024*/ 	.byte	0x00, 0xf5, 0x21, 0x00


	//----- nvinfo : EIATTR_KPARAM_INFO
	.align		4
.L_19339:
        /*0028*/ 	.byte	0x04, 0x17
        /*002a*/ 	.short	(.L_19341 - .L_19340)
.L_19340:
        /*002c*/ 	.word	0x00000000
        /*0030*/ 	.short	0x0001
        /*0032*/ 	.short	0x0008
        /*0034*/ 	.byte	0x00, 0xf5, 0x21, 0x00


	//----- nvinfo : EIATTR_KPARAM_INFO
	.align		4
.L_19341:
        /*0038*/ 	.byte	0x04, 0x17
        /*003a*/ 	.short	(.L_19343 - .L_19342)
.L_19342:
        /*003c*/ 	.word	0x00000000
        /*0040*/ 	.short	0x0000
        /*0042*/ 	.short	0x0000
        /*0044*/ 	.byte	0x00, 0xf5, 0x21, 0x00


	//----- nvinfo : EIATTR_SPARSE_MMA_MASK
	.align		4
.L_19343:
        /*0048*/ 	.byte	0x03, 0x50
        /*004a*/ 	.short	0x0000


	//----- nvinfo : EIATTR_MAXREG_COUNT
	.align		4
        /*004c*/ 	.byte	0x03, 0x1b
        /*004e*/ 	.short	0x00ff


	//----- nvinfo : EIATTR_MERCURY_ISA_VERSION
	.align		4
        /*0050*/ 	.byte	0x03, 0x5f
        /*0052*/ 	.short	0x0101


	//----- nvinfo : EIATTR_VRC_CTA_INIT_COUNT
	.align		4
        /*0054*/ 	.byte	0x02, 0x4a
	.zero		1
	.zero		1


	//----- nvinfo : EIATTR_EXIT_INSTR_OFFSETS
	.align		4
        /*0058*/ 	.byte	0x04, 0x1c
        /*005a*/ 	.short	(.L_19345 - .L_19344)


	//   ....[0]....
.L_19344:
        /*005c*/ 	.word	0x00000070


	//   ....[1]....
        /*0060*/ 	.word	0x00000130


	//----- nvinfo : EIATTR_CBANK_PARAM_SIZE
	.align		4
.L_19345:
        /*0064*/ 	.byte	0x03, 0x19
        /*0066*/ 	.short	0x001c


	//----- nvinfo : EIATTR_PARAM_CBANK
	.align		4
        /*0068*/ 	.byte	0x04, 0x0a
        /*006a*/ 	.short	(.L_19347 - .L_19346)
	.align		4
.L_19346:
        /*006c*/ 	.word	index@(.nv.constant0._Z10add_kernelILx167EEvPfS0_S0_i)
        /*0070*/ 	.short	0x0380
        /*0072*/ 	.short	0x001c


	//----- nvinfo : EIATTR_SW_WAR
	.align		4
.L_19347:
        /*0074*/ 	.byte	0x04, 0x36
        /*0076*/ 	.short	(.L_19349 - .L_19348)
.L_19348:
        /*0078*/ 	.word	0x00000008
.L_19349:


//--------------------- .nv.info._Z10add_kernelILx166EEvPfS0_S0_i --------------------------
	.section	.nv.info._Z10add_kernelILx166EEvPfS0_S0_i,"",@"SHT_CUDA_INFO"
	.sectionflags	@""
	.align	4


	//----- nvinfo : EIATTR_CUDA_API_VERSION
	.align		4
        /*0000*/ 	.byte	0x04, 0x37
        /*0002*/ 	.short	(.L_19351 - .L_19350)
.L_19350:
        /*0004*/ 	.word	0x00000082


	//----- nvinfo : EIATTR_KPARAM_INFO
	.align		4
.L_19351:
        /*0008*/ 	.byte	0x04, 0x17
        /*000a*/ 	.short	(.L_19353 - .L_19352)
.L_19352:
        /*000c*/ 	.word	0x00000000
        /*0010*/ 	.short	0x0003
        /*0012*/ 	.short	0x0018
        /*0014*/ 	.byte	0x00, 0xf0, 0x11, 0x00


	//----- nvinfo : EIATTR_KPARAM_INFO
	.align		4
.L_19353:
        /*0018*/ 	.byte	0x04, 0x17
        /*001a*/ 	.short	(.L_19355 - .L_19354)
.L_19354:
        /*001c*/ 	.word	0x00000000
        /*0020*/ 	.short	0x0002
        /*0022*/ 	.short	0x0010
        /*0024*/ 	.byte	0x00, 0xf5, 0x21, 0x00


	//----- nvinfo : EIATTR_KPARAM_INFO
	.align		4
.L_19355:
        /*0028*/ 	.byte	0x04, 0x17
        /*002a*/ 	.short	(.L_19357 - .L_19356)
.L_19356:
        /*002c*/ 	.word	0x00000000
        /*0030*/ 	.short	0x0001
        /*0032*/ 	.short	0x0008
        /*0034*/ 	.byte	0x00, 0xf5, 0x21, 0x00


	//----- nvinfo : EIATTR_KPARAM_INFO
	.align		4
.L_19357:
        /*0038*/ 	.byte	0x04, 0x17
        /*003a*/ 	.short	(.L_19359 - .L_19358)
.L_19358:
        /*003c*/ 	.word	0x00000000
        /*0040*/ 	.short	0x0000
        /*0042*/ 	.short	0x0000
        /*0044*/ 	.byte	0x00, 0xf5, 0x21, 0x00


	//----- nvinfo : EIATTR_SPARSE_MMA_MASK
	.align		4
.L_19359:
        /*0048*/ 	.byte	0x03, 0x50
        /*004a*/ 	.short	0x0000


	//----- nvinfo : EIATTR_MAXREG_COUNT
	.align		4
        /*004c*/ 	.byte	0x03, 0x1b
        /*004e*/ 	.short	0x00ff


	//----- nvinfo : EIATTR_MERCURY_ISA_VERSION
	.align		4
        /*0050*/ 	.byte	0x03, 0x5f
        /*0052*/ 	.short	0x0101


	//----- nvinfo : EIATTR_VRC_CTA_INIT_COUNT
	.align		4
        /*0054*/ 	.byte	0x02, 0x4a
	.zero		1
	.zero		1


	//----- nvinfo : EIATTR_EXIT_INSTR_OFFSETS
	.align		4
        /*0058*/ 	.byte	0x04, 0x1c
        /*005a*/ 	.short	(.L_19361 - .L_19360)


	//   ....[0]....
.L_19360:
        /*005c*/ 	.word	0x00000070


	//   ....[1]....
        /*0060*/ 	.word	0x00000130


	//----- nvinfo : EIATTR_CBANK_PARAM_SIZE
	.align		4
.L_19361:
        /*0064*/ 	.byte	0x03, 0x19
        /*0066*/ 	.short	0x001c


	//----- nvinfo : EIATTR_PARAM_CBANK
	.align		4
        /*0068*/ 	.byte	0x04, 0x0a
        /*006a*/ 	.short	(.L_19363 - .L_19362)
	.align		4
.L_19362:
        /*006c*/ 	.word	index@(.nv.constant0._Z10add_kernelILx166EEvPfS0_S0_i)
        /*0070*/ 	.short	0x0380
        /*0072*/ 	.short	0x001c


	//----- nvinfo : EIATTR_SW_WAR
	.align		4
.L_19363:
        /*0074*/ 	.byte	0x04, 0x36
        /*0076*/ 	.short	(.L_19365 - .L_19364)
.L_19364:
        /*0078*/ 	.word	0x00000008
.L_19365:


//--------------------- .nv.info._Z10add_kernelILx165EEvPfS0_S0_i --------------------------
	.section	.nv.info._Z10add_kernelILx165EEvPfS0_S0_i,"",@"SHT_CUDA_INFO"
	.sectionflags	@""
	.align	4


	//----- nvinfo : EIATTR_CUDA_API_VERSION
	.align		4
        /*0000*/ 	.byte	0x04, 0x37
        /*0002*/ 	.short	(.L_19367 - .L_19366)
.L_19366:
        /*0004*/ 	.word	0x00000082


	//----- nvinfo : EIATTR_KPARAM_INFO
	.align		4
.L_19367:
        /*0008*/ 	.byte	0x04, 0x17
        /*000a*/ 	.short	(.L_19369 - .L_19368)
.L_19368:
        /*000c*/ 	.word	0x00000000
        /*0010*/ 	.short	0x0003
        /*0012*/ 	.short	0x0018
        /*0014*/ 	.byte	0x00, 0xf0, 0x11, 0x00


	//----- nvinfo : EIATTR_KPARAM_INFO
	.align		4
.L_19369:
        /*0018*/ 	.byte	0x04, 0x17
        /*001a*/ 	.short	(.L_19371 - .L_19370)
.L_19370:
        /*001c*/ 	.word	0x00000000
        /*0020*/ 	.short	0x0002
        /*0022*/ 	.short	0x0010
        /*0024*/ 	.byte	0x00, 0xf5, 0x21, 0x00


	//----- nvinfo : EIATTR_KPARAM_INFO
	.align		4
.L_19371:
        /*0028*/ 	.byte	0x04, 0x17
        /*002a*/ 	.short	(.L_19373 - .L_19372)
.L_19372:
        /*002c*/ 	.word	0x00000000
        /*0030*/ 	.short	0x0001
        /*0032*/ 	.short	0x0008
        /*0034*/ 	.byte	0x00, 0xf5, 0x21, 0x00


	//----- nvinfo : EIATTR_KPARAM_INFO
	.align		4
.L_19373:
        /*0038*/ 	.byte	0x04, 0x17
        /*003a*/ 	.short	(.L_19375 - .L_19374)
.L_19374:
        /*003c*/ 	.word	0x00000000
        /*0040*/ 	.short	0x0000
        /*0042*/ 	.short	0x0000
        /*0044*/ 	.byte	0x00, 0xf5, 0x21, 0x00


	//----- nvinfo : EIATTR_SPARSE_MMA_MASK
	.align		4
.L_19375:
        /*0048*/ 	.byte	0x03, 0x50
        /*004a*/ 	.short	0x0000


	//----- nvinfo : EIATTR_MAXREG_COUNT
	.align		4
        /*004c*/ 	.byte	0x03, 0x1b
        /*004e*/ 	.short	0x00ff


	//----- nvinfo : EIATTR_MERCURY_ISA_VERSION
	.align		4
        /*0050*/ 	.byte	0x03, 0x5f
        /*0052*/ 	.short	0x0101


	//----- nvinfo : EIATTR_VRC_CTA_INIT_COUNT
	.align		4
        /*0054*/ 	.byte	0x02, 0x4a
	.zero		1
	.zero		1


	//----- nvinfo : EIATTR_EXIT_INSTR_OFFSETS
	.align		4
        /*0058*/ 	.byte	0x04, 0x1c
        /*005a*/ 	.short	(.L_19377 - .L_19376)


	//   ....[0]....
.L_19376:
        /*005c*/ 	.word	0x00000070


	//   ....[1]....
        /*0060*/ 	.word	0x00000130


	//----- nvinfo : EIATTR_CBANK_PARAM_SIZE
	.align		4
.L_19377:
        /*0064*/ 	.byte	0x03, 0x19
        /*0066*/ 	.short	0x001c


	//----- nvinfo : EIATTR_PARAM_CBANK
	.align		4
        /*0068*/ 	.byte	0x04, 0x0a
        /*006a*/ 	.short	(.L_19379 - .L_19378)
	.align		4
.L_19378:
        /*006c*/ 	.word	index@(.nv.constant0._Z10add_kernelILx165EEvPfS0_S0_i)
        /*0070*/ 	.short	0x0380
        /*0072*/ 	.short	0x001c


	//----- nvinfo : EIATTR_SW_WAR
	.align		4
.L_19379:
        /*0074*/ 	.byte	0x04, 0x36
        /*0076*/ 	.short	(.L_19381 - .L_19380)
.L_19380:
        /*0078*/ 	.word	0x00000008
.L_19381:


//--------------------- .nv.info._Z10add_kernelILx164EEvPfS0_S0_i --------------------------
	.section	.nv.info._Z10add_kernelILx164EEvPfS0_S0_i,"",@"SHT_CUDA_INFO"
	.sectionflags	@""
	.align	4


	//----- nvinfo : EIATTR_CUDA_API_VERSION
	.align		4
        /*0000*/ 	.byte	0x04, 0x37
        /*0002*/ 	.short	(.L_19383 - .L_19382)
.L_19382:
        /*0004*/ 	.word	0x00000082


	//----- nvinfo : EIATTR_KPARAM_INFO
	.align		4
.L_19383:
        /*0008*/ 	.byte	0x04, 0x17
        /*000a*/ 	.short	(.L_19385 - .L_19384)
.L_19384:
        /*000c*/ 	.word	0x00000000
        /*0010*/ 	.short	0x0003
        /*0012*/ 	.short	0x0018
        /*0014*/ 	.byte	0x00, 0xf0, 0x11, 0x00


	//----- nvinfo : EIATTR_KPARAM_INFO
	.align		4
.L_19385:
        /*0018*/ 	.byte	0x04, 0x17
        /*001a*/ 	.short	(.L_19387 - .L_19386)
.L_19386:
        /*001c*/ 	.word	0x00000000
        /*0020*/ 	.short	0x0002
        /*0022*/ 	.short	0x0010
        /*0024*/ 	.byte	0x00, 0xf5, 0x21, 0x00


	//----- nvinfo : EIATTR_KPARAM_INFO
	.align		4
.L_19387:
        /*0028*/ 	.byte	0x04, 0x17
        /*002a*/ 	.short	(.L_19389 - .L_19388)
.L_19388:
        /*002c*/ 	.word	0x00000000
        /*0030*/ 	.short	0x0001
        /*0032*/ 	.short	0x0008
        /*0034*/ 	.byte	0x00, 0xf5, 0x21, 0x00


	//----- nvinfo : EIATTR_KPARAM_INFO
	.align		4
.L_19389:
        /*0038*/ 	.byte	0x04, 0x17
        /*003a*/ 	.short	(.L_19391 - .L_19390)
.L_19390:
        /*003c*/ 	.word	0x00000000
        /*0040*/ 	.short	0x0000
        /*0042*/ 	.short	0x0000
        /*0044*/ 	.byte	0x00, 0xf5, 0x21, 0x00


	//----- nvinfo : EIATTR_SPARSE_MMA_MASK
	.align		4
.L_19391:
        /*0048*/ 	.byte	0x03, 0x50
        /*004a*/ 	.short	0x0000


	//----- nvinfo : EIATTR_MAXREG_COUNT
	.align		4
        /*004c*/ 	.byte	0x03, 0x1b
        /*004e*/ 	.short	0x00ff


	//----- nvinfo : EIATTR_MERCURY_ISA_VERSION
	.align		4
        /*0050*/ 	.byte	0x03, 0x5f
        /*0052*/ 	.short	0x0101


	//----- nvinfo : EIATTR_VRC_CTA_INIT_COUNT
	.align		4
        /*0054*/ 	.byte	0x02, 0x4a
	.zero		1
	.zero		1


	//----- nvinfo : EIATTR_EXIT_INSTR_OFFSETS
	.align		4
        /*0058*/ 	.byte	0x04, 0x1c
        /*005a*/ 	.short	(.L_19393 - .L_19392)


	//   ....[0]....
.L_19392:
        /*005c*/ 	.word	0x00000070


	//   ....[1]....
        /*0060*/ 	.word	0x00000130


	//----- nvinfo : EIATTR_CBANK_PARAM_SIZE
	.align		4
.L_19393:
        /*0064*/ 	.byte	0x03, 0x19
        /*0066*/ 	.short	0x001c


	//----- nvinfo : EIATTR_PARAM_CBANK
	.align		4
        /*0068*/ 	.byte	0x04, 0x0a
        /*006a*/ 	.short	(.L_19395 - .L_19394)
	.align		4
.L_19394:
        /*006c*/ 	.word	index@(.nv.constant0._Z10add_kernelILx164EEvPfS0_S0_i)
        /*0070*/ 	.short	0x0380
        /*0072*/ 	.short	0x001c


	//----- nvinfo : EIATTR_SW_WAR
	.align		4
.L_19395:
        /*0074*/ 	.byte	0x04, 0x36
        /*0076*/ 	.short	(.L_19397 - .L_19396)
.L_19396:
        /*0078*/ 	.word	0x00000008
.L_19397:


//--------------------- .nv.info._Z10add_kernelILx163EEvPfS0_S0_i --------------------------
	.section	.nv.info._Z10add_kernelILx163EEvPfS0_S0_i,"",@"SHT_CUDA_INFO"
	.sectionflags	@""
	.align	4


	//----- nvinfo : EIATTR_CUDA_API_VERSION
	.align		4
        /*0000*/ 	.byte	0x04, 0x37
        /*0002*/ 	.short	(.L_19399 - .L_19398)
.L_19398:
        /*0004*/ 	.word	0x00000082


	//----- nvinfo : EIATTR_KPARAM_INFO
	.align		4
.L_19399:
        /*0008*/ 	.byte	0x04, 0x17
        /*000a*/ 	.short	(.L_19401 - .L_19400)
.L_19400:
        /*000c*/ 	.word	0x00000000
        /*0010*/ 	.short	0x0003
        /*0012*/ 	.short	0x0018
        /*0014*/ 	.byte	0x00, 0xf0, 0x11, 0x00


	//----- nvinfo : EIATTR_KPARAM_INFO
	.align		4
.L_19401:
        /*0018*/ 	.byte	0x04, 0x17
        /*001a*/ 	.short	(.L_19403 - .L_19402)
.L_19402:
        /*001c*/ 	.word	0x00000000
        /*0020*/ 	.short	0x0002
        /*0022*/ 	.short	0x0010
        /*0024*/ 	.byte	0x00, 0xf5, 0x21, 0x00


	//----- nvinfo : EIATTR_KPARAM_INFO
	.align		4
.L_19403:
        /*0028*/ 	.byte	0x04, 0x17
        /*002a*/ 	.short	(.L_19405 - .L_19404)
.L_19404:
        /*002c*/ 	.word	0x00000000
        /*0030*/ 	.short	0x0001
        /*0032*/ 	.short	0x0008
        /*0034*/ 	.byte	0x00, 0xf5, 0x21, 0x00


	//----- nvinfo : EIATTR_KPARAM_INFO
	.align		4
.L_19405:
        /*0038*/ 	.byte	0x04, 0x17
        /*003a*/ 	.short	(.L_19407 - .L_19406)
.L_19406:
        /*003c*/ 	.word	0x00000000
        /*0040*/ 	.short	0x0000
        /*0042*/ 	.short	0x0000
        /*0044*/ 	.byte	0x00, 0xf5, 0x21, 0x00


	//----- nvinfo : EIATTR_SPARSE_MMA_MASK
	.align		4
.L_19407:
        /*0048*/ 	.byte	0x03, 0x50
        /*004a*/ 	.short	0x0000


	//----- nvinfo : EIATTR_MAXREG_COUNT
	.align		4
        /*004c*/ 	.byte	0x03, 0x1b
        /*004e*/ 	.short	0x00ff


	//----- nvinfo : EIATTR_MERCURY_ISA_VERSION
	.align		4
        /*0050*/ 	.byte	0x03, 0x5f
        /*0052*/ 	.short	0x0101


	//----- nvinfo : EIATTR_VRC_CTA_INIT_COUNT
	.align		4
        /*0054*/ 	.byte	0x02, 0x4a
	.zero		1
	.zero		1


	//----- nvinfo : EIATTR_EXIT_INSTR_OFFSETS
	.align		4
        /*0058*/ 	.byte	0x04, 0x1c
        /*005a*/ 	.short	(.L_19409 - .L_19408)


	//   ....[0]....
.L_19408:
        /*005c*/ 	.word	0x00000070


	//   ....[1]....
        /*0060*/ 	.word	0x00000130


	//----- nvinfo : EIATTR_CBANK_PARAM_SIZE
	.align		4
.L_19409:
        /*0064*/ 	.byte	0x03, 0x19
        /*0066*/ 	.short	0x001c


	//----- nvinfo : EIATTR_PARAM_CBANK
	.align		4
        /*0068*/ 	.byte	0x04, 0x0a
        /*006a*/ 	.short	(.L_19411 - .L_19410)
	.align		4
.L_19410:
        /*006c*/ 	.word	index@(.nv.constant0._Z10add_kernelILx163EEvPfS0_S0_i)
        /*0070*/ 	.short	0x0380
        /*0072*/ 	.short	0x001c


	//----- nvinfo : EIATTR_SW_WAR
	.align		4
.L_19411:
        /*0074*/ 	.byte	0x04, 0x36
        /*0076*/ 	.short	(.L_19413 - .L_19412)
.L_19412:
        /*0078*/ 	.word	0x00000008
.L_19413:


//--------------------- .nv.info._Z10add_kernelILx162EEvPfS0_S0_i --------------------------
	.section	.nv.info._Z10add_kernelILx162EEvPfS0_S0_i,"",@"SHT_CUDA_INFO"
	.sectionflags	@""
	.align	4


	//----- nvinfo : EIATTR_CUDA_API_VERSION
	.align		4
        /*0000*/ 	.byte	0x04, 0x37
        /*0002*/ 	.short	(.L_19415 - .L_19414)
.L_19414:
        /*0004*/ 	.word	0x00000082


	//----- nvinfo : EIATTR_KPARAM_INFO
	.align		4
.L_19415:
        /*0008*/ 	.byte	0x04, 0x17
        /*000a*/ 	.short	(.L_19417 - .L_19416)
.L_19416:
        /*000c*/ 	.word	0x00000000
        /*0010*/ 	.short	0x0003
        /*0012*/ 	.short	0x0018
        /*0014*/ 	.byte	0x00, 0xf0, 0x11, 0x00


	//----- nvinfo : EIATTR_KPARAM_INFO
	.align		4
.L_19417:
        /*0018*/ 	.byte	0x04, 0x17
        /*001a*/ 	.short	(.L_19419 - .L_19418)
.L_19418:
        /*001c*/ 	.word	0x00000000
        /*0020*/ 	.short	0x0002
        /*0022*/ 	.short	0x0010
        /*0024*/ 	.byte	0x00, 0xf5, 0x21, 0x00


	//----- nvinfo : EIATTR_KPARAM_INFO
	.align		4
.L_19419:
        /*0028*/ 	.byte	0x04, 0x17
        /*002a*/ 	.short	(.L_19421 - .L_19420)
.L_19420:
        /*002c*/ 	.word	0x00000000
        /*0030*/ 	.short	0x0001
        /*0032*/ 	.short	0x0008
        /*0034*/ 	.byte	0x00, 0xf5, 0x21, 0x00


	//----- nvinfo : EIATTR_KPARAM_INFO
	.align		4
.L_19421:
        /*0038*/ 	.byte	0x04, 0x17
        /*003a*/ 	.short	(.L_19423 - .L_19422)
.L_19422:
        /*003c*/ 	.word	0x00000000
        /*0040*/ 	.short	0x0000
        /*0042*/ 	.short	0x0000
        /*0044*/ 	.byte	0x00, 0xf5, 0x21, 0x00


	//----- nvinfo : EIATTR_SPARSE_MMA_MASK
	.align		4
.L_19423:
        /*0048*/ 	.byte	0x03, 0x50
        /*004a*/ 	.short	0x0000


	//----- nvinfo : EIATTR_MAXREG_COUNT
	.align		4
        /*004c*/ 	.byte	0x03, 0x1b
        /*004e*/ 	.short	0x00ff


	//----- nvinfo : EIATTR_MERCURY_ISA_VERSION
	.align		4
        /*0050*/ 	.byte	0x03, 0x5f
        /*0052*/ 	.short	0x0101


	//----- nvinfo : EIATTR_VRC_CTA_INIT_COUNT
	.align		4
        /*0054*/ 	.byte	0x02, 0x4a
	.zero		1
	.zero		1


	//----- nvinfo : EIATTR_EXIT_INSTR_OFFSETS
	.align		4
        /*0058*/ 	.byte	0x04, 0x1c
        /*005a*/ 	.short	(.L_19425 - .L_19424)


	//   ....[0]....
.L_19424:
        /*005c*/ 	.word	0x00000070


	//   ....[1]....
        /*0060*/ 	.word	0x00000130


	//----- nvinfo : EIATTR_CBANK_PARAM_SIZE
	.align		4
.L_19425:
        /*0064*/ 	.byte	0x03, 0x19
        /*0066*/ 	.short	0x001c


	//----- nvinfo : EIATTR_PARAM_CBANK
	.align		4
        /*0068*/ 	.byte	0x04, 0x0a
        /*006a*/ 	.short	(.L_19427 - .L_19426)
	.align		4
.L_19426:
        /*006c*/ 	.word	index@(.nv.constant0._Z10add_kernelILx162EEvPfS0_S0_i)
        /*0070*/ 	.short	0x0380
        /*0072*/ 	.short	0x001c


	//----- nvinfo : EIATTR_SW_WAR
	.align		4
.L_19427:
        /*0074*/ 	.byte	0x04, 0x36
        /*0076*/ 	.short	(.L_19429 - .L_19428)
.L_19428:
        /*0078*/ 	.word	0x00000008
.L_19429:


//--------------------- .nv.info._Z10add_kernelILx161EEvPfS0_S0_i --------------------------
	.section	.nv.info._Z10add_kernelILx161EEvPfS0_S0_i,"",@"SHT_CUDA_INFO"
	.sectionflags	@""
	.align	4


	//----- nvinfo : EIATTR_CUDA_API_VERSION
	.align		4
        /*0000*/ 	.byte	0x04, 0x37
        /*0002*/ 	.short	(.L_19431 - .L_19430)
.L_19430:
        /*0004*/ 	.word	0x00000082


	//----- nvinfo : EIATTR_KPARAM_INFO
	.align		4
.L_19431:
        /*0008*/ 	.byte	0x04, 0x17
        /*000a*/ 	.short	(.L_19433 - .L_19432)
.L_19432:
        /*000c*/ 	.word	0x00000000
        /*0010*/ 	.short	0x0003
        /*0012*/ 	.short	0x0018
        /*0014*/ 	.byte	0x00, 0xf0, 0x11, 0x00


	//----- nvinfo : EIATTR_KPARAM_INFO
	.align		4
.L_19433:
        /*0018*/ 	.byte	0x04, 0x17
        /*001a*/ 	.short	(.L_19435 - .L_19434)
.L_19434:
        /*001c*/ 	.word	0x00000000
        /*0020*/ 	.short	0x0002
        /*0022*/ 	.short	0x0010
        /*0024*/ 	.byte	0x00, 0xf5, 0x21, 0x00


	//----- nvinfo : EIATTR_KPARAM_INFO
	.align		4
.L_19435:
        /*0028*/ 	.byte	0x04, 0x17
        /*002a*/ 	.short	(.L_19437 - .L_19436)
.L_19436:
        /*002c*/ 	.word	0x00000000
        /*0030*/ 	.short	0x0001
        /*0032*/ 	.short	0x0008
        /*0034*/ 	.byte	0x00, 0xf5, 0x21, 0x00


	//----- nvinfo : EIATTR_KPARAM_INFO
	.align		4
.L_19437:
        /*0038*/ 	.byte	0x04, 0x17
        /*003a*/ 	.short	(.L_19439 - .L_19438)
.L_19438:
        /*003c*/ 	.word	0x00000000
        /*0040*/ 	.short	0x0000
        /*0042*/ 	.short	0x0000
        /*0044*/ 	.byte	0x00, 0xf5, 0x21, 0x00


	//----- nvinfo : EIATTR_SPARSE_MMA_MASK
	.align		4
.L_19439:
        /*0048*/ 	.byte	0x03, 0x50
        /*004a*/ 	.short	0x0000


	//----- nvinfo : EIATTR_MAXREG_COUNT
	.align		4
        /*004c*/ 	.byte	0x03, 0x1b
        /*004e*/ 	.short	0x00ff


	//----- nvinfo : EIATTR_MERCURY_ISA_VERSION
	.align		4
        /*0050*/ 	.byte	0x03, 0x5f
        /*0052*/ 	.short	0x0101


	//----- nvinfo : EIATTR_VRC_CTA_INIT_COUNT
	.align		4
        /*0054*/ 	.byte	0x02, 0x4a
	.zero		1
	.zero		1


	//----- nvinfo : EIATTR_EXIT_INSTR_OFFSETS
	.align		4
        /*0058*/ 	.byte	0x04, 0x1c
        /*005a*/ 	.short	(.L_19441 - .L_19440)


	//   ....[0]....
.L_19440:
        /*005c*/ 	.word	0x00000070


	//   ....[1]....
        /*0060*/ 	.word	0x00000130


	//----- nvinfo : EIATTR_CBANK_PARAM_SIZE
	.align		4
.L_19441:
        /*0064*/ 	.byte	0x03, 0x19
        /*0066*/ 	.short	0x001c


	//----- nvinfo : EIATTR_PARAM_CBANK
	.align		4
        /*0068*/ 	.byte	0x04, 0x0a
        /*006a*/ 	.short	(.L_19443 - .L_19442)
	.align		4
.L_19442:
        /*006c*/ 	.word	index@(.nv.constant0._Z10add_kernelILx161EEvPfS0_S0_i)
        /*0070*/ 	.short	0x0380
        /*0072*/ 	.short	0x001c


	//----- nvinfo : EIATTR_SW_WAR
	.align		4
.L_19443:
        /*0074*/ 	.byte	0x04, 0x36
        /*0076*/ 	.short	(.L_19445 - .L_19444)
.L_19444:
        /*0078*/ 	.word	0x00000008
.L_19445:


//--------------------- .nv.info._Z10add_kernelILx160EEvPfS0_S0_i --------------------------
	.section	.nv.info._Z10add_kernelILx160EEvPfS0_S0_i,"",@"SHT_CUDA_INFO"
	.sectionflags	@""
	.align	4


	//----- nvinfo : EIATTR_CUDA_API_VERSION
	.align		4
        /*0000*/ 	.byte	0x04, 0x37
        /*0002*/ 	.short	(.L_19447 - .L_19446)
.L_19446:
        /*0004*/ 	.word	0x00000082


	//----- nvinfo : EIATTR_KPARAM_INFO
	.align		4
.L_19447:
        /*0008*/ 	.byte	0x04, 0x17
        /*000a*/ 	.short	(.L_19449 - .L_19448)
.L_19448:
        /*000c*/ 	.word	0x00000000
        /*0010*/ 	.short	0x0003
        /*0012*/ 	.short	0x0018
        /*0014*/ 	.byte	0x00, 0xf0, 0x11, 0x00


	//----- nvinfo : EIATTR_KPARAM_INFO
	.align		4
.L_19449:
        /*0018*/ 	.byte	0x04, 0x17
        /*001a*/ 	.short	(.L_19451 - .L_19450)
.L_19450:
        /*001c*/ 	.word	0x00000000
        /*0020*/ 	.short	0x0002
        /*0022*/ 	.short	0x0010
        /*0024*/ 	.byte	0x00, 0xf5, 0x21, 0x00


	//----- nvinfo : EIATTR_KPARAM_INFO
	.align		4
.L_19451:
        /*0028*/ 	.byte	0x04, 0x17
        /*002a*/ 	.short	(.L_19453 - .L_19452)
.L_19452:
        /*002c*/ 	.word	0x00000000
        /*0030*/ 	.short	0x0001
        /*0032*/ 	.short	0x0008
        /*0034*/ 	.byte	0x00, 0xf5, 0x21, 0x00


	//----- nvinfo : EIATTR_KPARAM_INFO
	.align		4
.L_19453:
        /*0038*/ 	.byte	0x04, 0x17
        /*003a*/ 	.short	(.L_19455 - .L_19454)
.L_19454:
        /*003c*/ 	.word	0x00000000
        /*0040*/ 	.short	0x0000
        /*0042*/ 	.short	0x0000
        /*0044*/ 	.byte	0x00, 0xf5, 0x21, 0x00


	//----- nvinfo : EIATTR_SPARSE_MMA_MASK
	.align		4
.L_19455:
        /*0048*/ 	.byte	0x03, 0x50
        /*004a*/ 	.short	0x0000


	//----- nvinfo : EIATTR_MAXREG_COUNT
	.align		4
        /*004c*/ 	.byte	0x03, 0x1b
        /*004e*/ 	.short	0x00ff


	//----- nvinfo : EIATTR_MERCURY_ISA_VERSION
	.align		4
        /*0050*/ 	.byte	0x03, 0x5f
        /*0052*/ 	.short	0x0101


	//----- nvinfo : EIATTR_VRC_CTA_INIT_COUNT
	.align		4
        /*0054*/ 	.byte	0x02, 0x4a
	.zero		1
	.zero		1


	//----- nvinfo : EIATTR_EXIT_INSTR_OFFSETS
	.align		4
        /*0058*/ 	.byte	0x04, 0x1c
        /*005a*/ 	.short	(.L_19457 - .L_19456)


	//   ....[0]....
.L_19456:
        /*005c*/ 	.word	0x00000070


	//   ....[1]....
        /*0060*/ 	.word	0x00000130


	//----- nvinfo : EIATTR_CBANK_PARAM_SIZE
	.align		4
.L_19457:
        /*0064*/ 	.byte	0x03, 0x19
        /*0066*/ 	.short	0x001c


	//----- nvinfo : EIATTR_PARAM_CBANK
	.align		4
        /*0068*/ 	.byte	0x04, 0x0a
        /*006a*/ 	.short	(.L_19459 - .L_19458)
	.align		4
.L_19458:
        /*006c*/ 	.word	index@(.nv.constant0._Z10add_kernelILx160EEvPfS0_S0_i)
        /*0070*/ 	.short	0x0380
        /*0072*/ 	.short	0x001c


	//----- nvinfo : EIATTR_SW_WAR
	.align		4
.L_19459:
        /*0074*/ 	.byte	0x04, 0x36
        /*0076*/ 	.short	(.L_19461 - .L_19460)
.L_19460:
        /*0078*/ 	.word	0x00000008
.L_19461:


//--------------------- .nv.info._Z10add_kernelILx159EEvPfS0_S0_i --------------------------
	.section	.nv.info._Z10add_kernelILx159EEvPfS0_S0_i,"",@"SHT_CUDA_INFO"
	.sectionflags	@""
	.align	4


	//----- nvinfo : EIATTR_CUDA_API_VERSION
	.align		4
        /*0000*/ 	.byte	0x04, 0x37
        /*0002*/ 	.short	(.L_19463 - .L_19462)
.L_19462:
        /*0004*/ 	.word	0x00000082


	//----- nvinfo : EIATTR_KPARAM_INFO
	.align		4
.L_19463:
        /*0008*/ 	.byte	0x04, 0x17
        /*000a*/ 	.short	(.L_19465 - .L_19464)
.L_19464:
        /*000c*/ 	.word	0x00000000
        /*0010*/ 	.short	0x0003
        /*0012*/ 	.short	0x0018
        /*0014*/ 	.byte	0x00, 0xf0, 0x11, 0x00


	//----- nvinfo : EIATTR_KPARAM_INFO
	.align		4
.L_19465:
        /*0018*/ 	.byte	0x04, 0x17
        /*001a*/ 	.short	(.L_19467 - .L_19466)
.L_19466:
        /*001c*/ 	.word	0x00000000
        /*0020*/ 	.short	0x0002
        /*0022*/ 	.short	0x0010
        /*0024*/ 	.byte	0x00, 0xf5, 0x21, 0x00


	//----- nvinfo : EIATTR_KPARAM_INFO
	.align		4
.L_19467:
        /*0028*/ 	.byte	0x04, 0x17
        /*002a*/ 	.short	(.L_19469 - .L_19468)
.L_19468:
        /*002c*/ 	.word	0x00000000
        /*0030*/ 	.short	0x0001
        /*0032*/ 	.short	0x0008
        /*0034*/ 	.byte	0x00, 0xf5, 0x21, 0x00


	//----- nvinfo : EIATTR_KPARAM_INFO
	.align		4
.L_19469:
        /*0038*/ 	.byte	0x04, 0x17
        /*003a*/ 	.short	(.L_19471 - .L_19470)
.L_19470:
        /*003c*/ 	.word	0x00000000
        /*0040*/ 	.short	0x0000
        /*0042*/ 	.short	0x0000
        /*0044*/ 	.byte	0x00, 0xf5, 0x21, 0x00


	//----- nvinfo : EIATTR_SPARSE_MMA_MASK
	.align		4
.L_19471:
        /*0048*/ 	.byte	0x03, 0x50
        /*004a*/ 	.short	0x0000


	//----- nvinfo : EIATTR_MAXREG_COUNT
	.align		4
        /*004c*/ 	.byte	0x03, 0x1b
        /*004e*/ 	.short	0x00ff


	//----- nvinfo : EIATTR_MERCURY_ISA_VERSION
	.align		4
        /*0050*/ 	.byte	0x03, 0x5f
        /*0052*/ 	.short	0x0101


	//----- nvinfo : EIATTR_VRC_CTA_INIT_COUNT
	.align		4
        /*0054*/ 	.byte	0x02, 0x4a
	.zero		1
	.zero		1


	//----- nvinfo : EIATTR_EXIT_INSTR_OFFSETS
	.align		4
        /*0058*/ 	.byte	0x04, 0x1c
        /*005a*/ 	.short	(.L_19473 - .L_19472)


	//   ....[0]....
.L_19472:
        /*005c*/ 	.word	0x00000070


	//   ....[1]....
        /*0060*/ 	.word	0x00000130


	//----- nvinfo : EIATTR_CBANK_PARAM_SIZE
	.align		4
.L_19473:
        /*0064*/ 	.byte	0x03, 0x19
        /*0066*/ 	.short	0x001c


	//----- nvinfo : EIATTR_PARAM_CBANK
	.align		4
        /*0068*/ 	.byte	0x04, 0x0a
        /*006a*/ 	.short	(.L_19475 - .L_19474)
	.align		4
.L_19474:
        /*006c*/ 	.word	index@(.nv.constant0._Z10add_kernelILx159EEvPfS0_S0_i)
        /*0070*/ 	.short	0x0380
        /*0072*/ 	.short	0x001c


	//----- nvinfo : EIATTR_SW_WAR
	.align		4
.L_19475:
        /*0074*/ 	.byte	0x04, 0x36
        /*0076*/ 	.short	(.L_19477 - .L_19476)
.L_19476:
        /*0078*/ 	.word	0x00000008
.L_19477:


//--------------------- .nv.info._Z10add_kernelILx158EEvPfS0_S0_i --------------------------
	.section	.nv.info._Z10add_kernelILx158EEvPfS0_S0_i,"",@"SHT_CUDA_INFO"
	.sectionflags	@""
	.align	4


	//----- nvinfo : EIATTR_CUDA_API_VERSION
	.align		4
        /*0000*/ 	.byte	0x04, 0x37
        /*0002*/ 	.short	(.L_19479 - .L_19478)
.L_19478:
        /*0004*/ 	.word	0x00000082


	//----- nvinfo : EIATTR_KPARAM_INFO
	.align		4
.L_19479:
        /*0008*/ 	.byte	0x04, 0x17
        /*000a*/ 	.short	(.L_19481 - .L_19480)
.L_19480:
        /*000c*/ 	.word	0x00000000
        /*0010*/ 	.short	0x0003
        /*0012*/ 	.short	0x0018
        /*0014*/ 	.byte	0x00, 0xf0, 0x11, 0x00


	//----- nvinfo : EIATTR_KPARAM_INFO
	.align		4
.L_19481:
        /*0018*/ 	.byte	0x04, 0x17
        /*001a*/ 	.short	(.L_19483 - .L_19482)
.L_19482:
        /*001c*/ 	.word	0x00000000
        /*0020*/ 	.short	0x0002
        /*0022*/ 	.short	0x0010
        /*0024*/ 	.byte	0x00, 0xf5, 0x21, 0x00


	//----- nvinfo : EIATTR_KPARAM_INFO
	.align		4
.L_19483:
        /*0028*/ 	.byte	0x04, 0x17
        /*002a*/ 	.short	(.L_19485 - .L_19484)
.L_19484:
        /*002c*/ 	.word	0x00000000
        /*0030*/ 	.short	0x0001
        /*0032*/ 	.short	0x0008
        /*0034*/ 	.byte	0x00, 0xf5, 0x21, 0x00


	//----- nvinfo : EIATTR_KPARAM_INFO
	.align		4
.L_19485:
        /*0038*/ 	.byte	0x04, 0x17
        /*003a*/ 	.short	(.L_19487 - .L_19486)
.L_19486:
        /*003c*/ 	.word	0x00000000
        /*0040*/ 	.short	0x0000
        /*0042*/ 	.short	0x0000
        /*0044*/ 	.byte	0x00, 0xf5, 0x21, 0x00


	//----- nvinfo : EIATTR_SPARSE_MMA_MASK
	.align		4
.L_19487:
        /*0048*/ 	.byte	0x03, 0x50
        /*004a*/ 	.short	0x0000


	//----- nvinfo : EIATTR_MAXREG_COUNT
	.align		4
        /*004c*/ 	.byte	0x03, 0x1b
        /*004e*/ 	.short	0x00ff


	//----- nvinfo : EIATTR_MERCURY_ISA_VERSION
	.align		4
        /*0050*/ 	.byte	0x03, 0x5f
        /*0052*/ 	.short	0x0101


	//----- nvinfo : EIATTR_VRC_CTA_INIT_COUNT
	.align		4
        /*0054*/ 	.byte	0x02, 0x4a
	.zero		1
	.zero		1


	//----- nvinfo : EIATTR_EXIT_INSTR_OFFSETS
	.align		4
        /*0058*/ 	.byte	0x04, 0x1c
        /*005a*/ 	.short	(.L_19489 - .L_19488)


	//   ....[0]....
.L_19488:
        /*005c*/ 	.word	0x00000070


	//   ....[1]....
        /*0060*/ 	.word	0x00000130


	//----- nvinfo : EIATTR_CBANK_PARAM_SIZE
	.align		4
.L_19489:
        /*0064*/ 	.byte	0x03, 0x19
        /*0066*/ 	.short	0x001c


	//----- nvinfo : EIATTR_PARAM_CBANK
	.align		4
        /*0068*/ 	.byte	0x04, 0x0a
        /*006a*/ 	.short	(.L_19491 - .L_19490)
	.align		4
.L_19490:
        /*006c*/ 	.word	index@(.nv.constant0._Z10add_kernelILx158EEvPfS0_S0_i)
        /*0070*/ 	.short	0x0380
        /*0072*/ 	.short	0x001c


	//----- nvinfo : EIATTR_SW_WAR
	.align		4
.L_19491:
        /*0074*/ 	.byte	0x04, 0x36
        /*0076*/ 	.short	(.L_19493 - .L_19492)
.L_19492:
        /*0078*/ 	.word	0x00000008
.L_19493:


//--------------------- .nv.info._Z10add_kernelILx157EEvPfS0_S0_i --------------------------
	.section	.nv.info._Z10add_kernelILx157EEvPfS0_S0_i,"",@"SHT_CUDA_INFO"
	.sectionflags	@""
	.align	4


	//----- nvinfo : EIATTR_CUDA_API_VERSION
	.align		4
        /*0000*/ 	.byte	0x04, 0x37
        /*0002*/ 	.short	(.L_19495 - .L_19494)
.L_19494:
        /*0004*/ 	.word	0x00000082


	//----- nvinfo : EIATTR_KPARAM_INFO
	.align		4
.L_19495:
        /*0008*/ 	.byte	0x04, 0x17
        /*000a*/ 	.short	(.L_19497 - .L_19496)
.L_19496:
        /*000c*/ 	.word	0x00000000
        /*0010*/ 	.short	0x0003
        /*0012*/ 	.short	0x0018
        /*0014*/ 	.byte	0x00, 0xf0, 0x11, 0x00


	//----- nvinfo : EIATTR_KPARAM_INFO
	.align		4
.L_19497:
        /*0018*/ 	.byte	0x04, 0x17
        /*001a*/ 	.short	(.L_19499 - .L_19498)
.L_19498:
        /*001c*/ 	.word	0x00000000
        /*0020*/ 	.short	0x0002
        /*0022*/ 	.short	0x0010
        /*0024*/ 	.byte	0x00, 0xf5, 0x21, 0x00


	//----- nvinfo : EIATTR_KPARAM_INFO
	.align		4
.L_19499:
        /*0028*/ 	.byte	0x04, 0x17
        /*002a*/ 	.short	(.L_19501 - .L_19500)
.L_19500:
        /*002c*/ 	.word	0x00000000
        /*0030*/ 	.short	0x0001
        /*0032*/ 	.short	0x0008
        /*0034*/ 	.byte	0x00, 0xf5, 0x21, 0x00


	//----- nvinfo : EIATTR_KPARAM_INFO
	.align		4
.L_19501:
        /*0038*/ 	.byte	0x04, 0x17
        /*003a*/ 	.short	(.L_19503 - .L_19502)
.L_19502:
        /*003c*/ 	.word	0x00000000
        /*0040*/ 	.short	0x0000
        /*0042*/ 	.short	0x0000
        /*0044*/ 	.byte	0x00, 0xf5, 0x21, 0x00


	//----- nvinfo : EIATTR_SPARSE_MMA_MASK
	.align		4
.L_19503:
        /*0048*/ 	.byte	0x03, 0x50
        /*004a*/ 	.short	0x0000


	//----- nvinfo : EIATTR_MAXREG_COUNT
	.align		4
        /*004c*/ 	.byte	0x03, 0x1b
        /*004e*/ 	.short	0x00ff


	//----- nvinfo : EIATTR_MERCURY_ISA_VERSION
	.align		4
        /*0050*/ 	.byte	0x03, 0x5f
        /*0052*/ 	.short	0x0101


	//----- nvinfo : EIATTR_VRC_CTA_INIT_COUNT
	.align		4
        /*0054*/ 	.byte	0x02, 0x4a
	.zero		1
	.zero		1


	//----- nvinfo : EIATTR_EXIT_INSTR_OFFSETS
	.align		4
        /*0058*/ 	.byte	0x04, 0x1c
        /*005a*/ 	.short	(.L_19505 - .L_19504)


	//   ....[0]....
.L_19504:
        /*005c*/ 	.word	0x00000070


	//   ....[1]....
        /*0060*/ 	.word	0x00000130


	//----- nvinfo : EIATTR_CBANK_PARAM_SIZE
	.align		4
.L_19505:
        /*0064*/ 	.byte	0x03, 0x19
        /*0066*/ 	.short	0x001c


	//----- nvinfo : EIATTR_PARAM_CBANK
	.align		4
        /*0068*/ 	.byte	0x04, 0x0a
        /*006a*/ 	.short	(.L_19507 - .L_19506)
	.align		4
.L_19506:
        /*006c*/ 	.word	index@(.nv.constant0._Z10add_kernelILx157EEvPfS0_S0_i)
        /*0070*/ 	.short	0x0380
        /*0072*/ 	.short	0x001c


	//----- nvinfo : EIATTR_SW_WAR
	.align		4
.L_19507:
        /*0074*/ 	.byte	0x04, 0x36
        /*0076*/ 	.short	(.L_19509 - .L_19508)
.L_19508:
        /*0078*/ 	.word	0x00000008
.L_19509:


//--------------------- .nv.info._Z10add_kernelILx156EEvPfS0_S0_i --------------------------
	.section	.nv.info._Z10add_kernelILx156EEvPfS0_S0_i,"",@"SHT_CUDA_INFO"
	.sectionflags	@""
	.align	4


	//----- nvinfo : EIATTR_CUDA_API_VERSION
	.align		4
        /*0000*/ 	.byte	0x04, 0x37
        /*0002*/ 	.short	(.L_19511 - .L_19510)
.L_19510:
        /*0004*/ 	.word	0x00000082


	//----- nvinfo : EIATTR_KPARAM_INFO
	.align		4
.L_19511:
        /*0008*/ 	.byte	0x04, 0x17
        /*000a*/ 	.short	(.L_19513 - .L_19512)
.L_19512:
        /*000c*/ 	.word	0x00000000
        /*0010*/ 	.short	0x0003
        /*0012*/ 	.short	0x0018
        /*0014*/ 	.byte	0x00, 0xf0, 0x11, 0x00


	//----- nvinfo : EIATTR_KPARAM_INFO
	.align		4
.L_19513:
        /*0018*/ 	.byte	0x04, 0x17
        /*001a*/ 	.short	(.L_19515 - .L_19514)
.L_19514:
        /*001c*/ 	.word	0x00000000
        /*0020*/ 	.short	0x0002
        /*0022*/ 	.short	0x0010
        /*0024*/ 	.byte	0x00, 0xf5, 0x21, 0x00


	//----- nvinfo : EIATTR_KPARAM_INFO
	.align		4
.L_19515:
        /*0028*/ 	.byte	0x04, 0x17
        /*002a*/ 	.short	(.L_19517 - .L_19516)
.L_19516:
        /*002c*/ 	.word	0x00000000
        /*0030*/ 	.short	0x0001
        /*0032*/ 	.short	0x0008
        /*0034*/ 	.byte	0x00, 0xf5, 0x21, 0x00


	//----- nvinfo : EIATTR_KPARAM_INFO
	.align		4
.L_19517:
        /*0038*/ 	.byte	0x04, 0x17
        /*003a*/ 	.short	(.L_19519 - .L_19518)
.L_19518:
        /*003c*/ 	.word	0x00000000
        /*0040*/ 	.short	0x0000
        /*0042*/ 	.short	0x0000
        /*0044*/ 	.byte	0x00, 0xf5, 0x21, 0x00


	//----- nvinfo : EIATTR_SPARSE_MMA_MASK
	.align		4
.L_19519:
        /*0048*/ 	.byte	0x03, 0x50
        /*004a*/ 	.short	0x0000


	//----- nvinfo : EIATTR_MAXREG_COUNT
	.align		4
        /*004c*/ 	.byte	0x03, 0x1b
        /*004e*/ 	.short	0x00ff


	//----- nvinfo : EIATTR_MERCURY_ISA_VERSION
	.align		4
        /*0050*/ 	.byte	0x03, 0x5f
        /*0052*/ 	.short	0x0101


	//----- nvinfo : EIATTR_VRC_CTA_INIT_COUNT
	.align		4
        /*0054*/ 	.byte	0x02, 0x4a
	.zero		1
	.zero		1


	//----- nvinfo : EIATTR_EXIT_INSTR_OFFSETS
	.align		4
        /*0058*/ 	.byte	0x04, 0x1c
        /*005a*/ 	.short	(.L_19521 - .L_19520)


	//   ....[0]....
.L_19520:
        /*005c*/ 	.word	0x00000070


	//   ....[1]....
        /*0060*/ 	.word	0x00000130


	//----- nvinfo : EIATTR_CBANK_PARAM_SIZE
	.align		4
.L_19521:
        /*0064*/ 	.byte	0x03, 0x19
        /*0066*/ 	.short	0x001c


	//----- nvinfo : EIATTR_PARAM_CBANK
	.align		4
        /*0068*/ 	.byte	0x04, 0x0a
        /*006a*/ 	.short	(.L_19523 - .L_19522)
	.align		4
.L_19522:
        /*006c*/ 	.word	index@(.nv.constant0._Z10add_kernelILx156EEvPfS0_S0_i)
        /*0070*/ 	.short	0x0380
        /*0072*/ 	.short	0x001c


	//----- nvinfo : EIATTR_SW_WAR
	.align		4
.L_19523:
        /*0074*/ 	.byte	0x04, 0x36
        /*0076*/ 	.short	(.L_19525 - .L_19524)
.L_19524:
        /*0078*/ 	.word	0x00000008
.L_19525:


//--------------------- .nv.info._Z10add_kernelILx155EEvPfS0_S0_i --------------------------
	.section	.nv.info._Z10add_kernelILx155EEvPfS0_S0_i,"",@"SHT_CUDA_INFO"
	.sectionflags	@""
	.align	4


	//----- nvinfo : EIATTR_CUDA_API_VERSION
	.align		4
        /*0000*/ 	.byte	0x04, 0x37
        /*0002*/ 	.short	(.L_19527 - .L_19526)
.L_19526:
        /*0004*/ 	.word	0x00000082


	//----- nvinfo : EIATTR_KPARAM_INFO
	.align		4
.L_19527:
        /*0008*/ 	.byte	0x04, 0x17
        /*000a*/ 	.short	(.L_19529 - .L_19528)
.L_19528:
        /*000c*/ 	.word	0x00000000
        /*0010*/ 	.short	0x0003
        /*0012*/ 	.short	0x0018
        /*0014*/ 	.byte	0x00, 0xf0, 0x11, 0x00


	//----- nvinfo : EIATTR_KPARAM_INFO
	.align		4
.L_19529:
        /*0018*/ 	.byte	0x04, 0x17
        /*001a*/ 	.short	(.L_19531 - .L_19530)
.L_19530:
        /*001c*/ 	.word	0x00000000
        /*0020*/ 	.short	0x0002
        /*0022*/ 	.short	0x0010
        /*0024*/ 	.byte	0x00, 0xf5, 0x21, 0x00


	//----- nvinfo : EIATTR_KPARAM_INFO
	.align		4
.L_19531:
        /*0028*/ 	.byte	0x04, 0x17
        /*002a*/ 	.short	(.L_19533 - .L_19532)
.L_19532:
        /*002c*/ 	.word	0x00000000
        /*0030*/ 	.short	0x0001
        /*0032*/ 	.short	0x0008
        /*0034*/ 	.byte	0x00, 0xf5, 0x21, 0x00


	//----- nvinfo : EIATTR_KPARAM_INFO
	.align		4
.L_19533:
        /*0038*/ 	.byte	0x04, 0x17
        /*003a*/ 	.short	(.L_19535 - .L_19534)
.L_19534:
        /*003c*/ 	.word	0x00000000
        /*0040*/ 	.short	0x0000
        /*0042*/ 	.short	0x0000
        /*0044*/ 	.byte	0x00, 0xf5, 0x21, 0x00


	//----- nvinfo : EIATTR_SPARSE_MMA_MASK
	.align		4
.L_19535:
        /*0048*/ 	.byte	0x03, 0x50
        /*004a*/ 	.short	0x0000


	//----- nvinfo : EIATTR_MAXREG_COUNT
	.align		4
        /*004c*/ 	.byte	0x03, 0x1b
        /*004e*/ 	.short	0x00ff


	//----- nvinfo : EIATTR_MERCURY_ISA_VERSION
	.align		4
        /*0050*/ 	.byte	0x03, 0x5f
        /*0052*/ 	.short	0x0101


	//----- nvinfo : EIATTR_VRC_CTA_INIT_COUNT
	.align		4
        /*0054*/ 	.byte	0x02, 0x4a
	.zero		1
	.zero		1


	//----- nvinfo : EIATTR_EXIT_INSTR_OFFSETS
	.align		4
        /*0058*/ 	.byte	0x04, 0x1c
        /*005a*/ 	.short	(.L_19537 - .L_19536)


	//   ....[0]....
.L_19536:
        /*005c*/ 	.word	0x00000070


	//   ....[1]....
        /*0060*/ 	.word	0x00000130


	//----- nvinfo : EIATTR_CBANK_PARAM_SIZE
	.align		4
.L_19537:
        /*0064*/ 	.byte	0x03, 0x19
        /*0066*/ 	.short	0x001c


	//----- nvinfo : EIATTR_PARAM_CBANK
	.align		4
        /*0068*/ 	.byte	0x04, 0x0a
        /*006a*/ 	.short	(.L_19539 - .L_19538)
	.align		4
.L_19538:
        /*006c*/ 	.word	index@(.nv.constant0._Z10add_kernelILx155EEvPfS0_S0_i)
        /*0070*/ 	.short	0x0380
        /*0072*/ 	.short	0x001c


	//----- nvinfo : EIATTR_SW_WAR
	.align		4
.L_19539:
        /*0074*/ 	.byte	0x04, 0x36
        /*0076*/ 	.short	(.L_19541 - .L_19540)
.L_19540:
        /*0078*/ 	.word	0x00000008
.L_19541:


//--------------------- .nv.info._Z10add_kernelILx154EEvPfS0_S0_i --------------------------
	.section	.nv.info._Z10add_kernelILx154EEvPfS0_S0_i,"",@"SHT_CUDA_INFO"
	.sectionflags	@""
	.align	4


	//----- nvinfo : EIATTR_CUDA_API_VERSION
	.align		4
        /*0000*/ 	.byte	0x04, 0x37
        /*0002*/ 	.short	(.L_19543 - .L_19542)
.L_19542:
        /*0004*/ 	.word	0x00000082


	//----- nvinfo : EIATTR_KPARAM_INFO
	.align		4
.L_19543:
        /*0008*/ 	.byte	0x04, 0x17
        /*000a*/ 	.short	(.L_19545 - .L_19544)
.L_19544:
        /*000c*/ 	.word	0x00000000
        /*0010*/ 	.short	0x0003
        /*0012*/ 	.short	0x0018
        /*0014*/ 	.byte	0x00, 0xf0, 0x11, 0x00


	//----- nvinfo : EIATTR_KPARAM_INFO
	.align		4
.L_19545:
        /*0018*/ 	.byte	0x04, 0x17
        /*001a*/ 	.short	(.L_19547 - .L_19546)
.L_19546:
        /*001c*/ 	.word	0x00000000
        /*0020*/ 	.short	0x0002
        /*0022*/ 	.short	0x0010
        /*0024*/ 	.byte	0x00, 0xf5, 0x21, 0x00


	//----- nvinfo : EIATTR_KPARAM_INFO
	.align		4
.L_19547:
        /*0028*/ 	.byte	0x04, 0x17
        /*002a*/ 	.short	(.L_19549 - .L_19548)
.L_19548:
        /*002c*/ 	.word	0x00000000
        /*0030*/ 	.short	0x0001
        /*0032*/ 	.short	0x0008
        /*0034*/ 	.byte	0x00, 0xf5, 0x21, 0x00


	//----- nvinfo : EIATTR_KPARAM_INFO
	.align		4
.L_19549:
        /*0038*/ 	.byte	0x04, 0x17
        /*003a*/ 	.short	(.L_19551 - .L_19550)
.L_19550:
        /*003c*/ 	.word	0x00000000
        /*0040*/ 	.short	0x0000
        /*0042*/ 	.short	0x0000
        /*0044*/ 	.byte	0x00, 0xf5, 0x21, 0x00


	//----- nvinfo : EIATTR_SPARSE_MMA_MASK
	.align		4
.L_19551:
        /*0048*/ 	.byte	0x03, 0x50
        /*004a*/ 	.short	0x0000


	//----- nvinfo : EIATTR_MAXREG_COUNT
	.align		4
        /*004c*/ 	.byte	0x03, 0x1b
        /*004e*/ 	.short	0x00ff


	//----- nvinfo : EIATTR_MERCURY_ISA_VERSION
	.align		4
        /*0050*/ 	.byte	0x03, 0x5f
        /*0052*/ 	.short	0x0101


	//----- nvinfo : EIATTR_VRC_CTA_INIT_COUNT
	.align		4
        /*0054*/ 	.byte	0x02, 0x4a
	.zero		1
	.zero		1


	//----- nvinfo : EIATTR_EXIT_INSTR_OFFSETS
	.align		4
        /*0058*/ 	.byte	0x04, 0x1c
        /*005a*/ 	.short	(.L_19553 - .L_19552)


	//   ....[0]....
.L_19552:
        /*005c*/ 	.word	0x00000070


	//   ....[1]....
        /*0060*/ 	.word	0x00000130


	//----- nvinfo : EIATTR_CBANK_PARAM_SIZE
	.align		4
.L_19553:
        /*0064*/ 	.byte	0x03, 0x19
        /*0066*/ 	.short	0x001c


	//----- nvinfo : EIATTR_PARAM_CBANK
	.align		4
        /*0068*/ 	.byte	0x04, 0x0a
        /*006a*/ 	.short	(.L_19555 - .L_19554)
	.align		4
.L_19554:
        /*006c*/ 	.word	index@(.nv.constant0._Z10add_kernelILx154EEvPfS0_S0_i)
        /*0070*/ 	.short	0x0380
        /*0072*/ 	.short	0x001c


	//----- nvinfo : EIATTR_SW_WAR
	.align		4
.L_19555:
        /*0074*/ 	.byte	0x04, 0x36
        /*0076*/ 	.short	(.L_19557 - .L_19556)
.L_19556:
        /*0078*/ 	.word	0x00000008
.L_19557:


//--------------------- .nv.info._Z10add_kernelILx153EEvPfS0_S0_i --------------------------
	.section	.nv.info._Z10add_kernelILx153EEvPfS0_S0_i,"",@"SHT_CUDA_INFO"
	.sectionflags	@""
	.align	4


	//----- nvinfo : EIATTR_CUDA_API_VERSION
	.align		4
        /*0000*/ 	.byte	0x04, 0x37
        /*0002*/ 	.short	(.L_19559 - .L_19558)
.L_19558:
        /*0004*/ 	.word	0x00000082


	//----- nvinfo : EIATTR_KPARAM_INFO
	.align		4
.L_19559:
        /*0008*/ 	.byte	0x04, 0x17
        /*000a*/ 	.short	(.L_19561 - .L_19560)
.L_19560:
        /*000c*/ 	.word	0x00000000
        /*0010*/ 	.short	0x0003
        /*0012*/ 	.short	0x0018
        /*0014*/ 	.byte	0x00, 0xf0, 0x11, 0x00


	//----- nvinfo : EIATTR_KPARAM_INFO
	.align		4
.L_19561:
        /*0018*/ 	.byte	0x04, 0x17
        /*001a*/ 	.short	(.L_19563 - .L_19562)
.L_19562:
        /*001c*/ 	.word	0x00000000
        /*0020*/ 	.short	0x0002
        /*0022*/ 	.short	0x0010
        /*0024*/ 	.byte	0x00, 0xf5, 0x21, 0x00


	//----- nvinfo : EIATTR_KPARAM_INFO
	.align		4
.L_19563:
        /*0028*/ 	.byte	0x04, 0x17
        /*002a*/ 	.short	(.L_19565 - .L_19564)
.L_19564:
        /*002c*/ 	.word	0x00000000
        /*0030*/ 	.short	0x0001
        /*0032*/ 	.short	0x0008
        /*0034*/ 	.byte	0x00, 0xf5, 0x21, 0x00


	//----- nvinfo : EIATTR_KPARAM_INFO
	.align		4
.L_19565:
        /*0038*/ 	.byte	0x04, 0x17
        /*003a*/ 	.short	(.L_19567 - .L_19566)
.L_19566:
        /*003c*/ 	.word	0x00000000
        /*0040*/ 	.short	0x0000
        /*0042*/ 	.short	0x0000
        /*0044*/ 	.byte	0x00, 0xf5, 0x21, 0x00


	//----- nvinfo : EIATTR_SPARSE_MMA_MASK
	.align		4
.L_19567:
        /*0048*/ 	.byte	0x03, 0x50
        /*004a*/ 	.short	0x0000


	//----- nvinfo : EIATTR_MAXREG_COUNT
	.align		4
        /*004c*/ 	.byte	0x03, 0x1b
        /*004e*/ 	.short	0x00ff


	//----- nvinfo : EIATTR_MERCURY_ISA_VERSION
	.align		4
        /*0050*/ 	.byte	0x03, 0x5f
        /*0052*/ 	.short	0x0101


	//----- nvinfo : EIATTR_VRC_CTA_INIT_COUNT
	.align		4
        /*0054*/ 	.byte	0x02, 0x4a
	.zero		1
	.zero		1


	//----- nvinfo : EIATTR_EXIT_INSTR_OFFSETS
	.align		4
        /*0058*/ 	.byte	0x04, 0x1c
        /*005a*/ 	.short	(.L_19569 - .L_19568)


	//   ....[0]....
.L_19568:
        /*005c*/ 	.word	0x00000070


	//   ....[1]....
        /*0060*/ 	.word	0x00000130


	//----- nvinfo : EIATTR_CBANK_PARAM_SIZE
	.align		4
.L_19569:
        /*0064*/ 	.byte	0x03, 0x19
        /*0066*/ 	.short	0x001c


	//----- nvinfo : EIATTR_PARAM_CBANK
	.align		4
        /*0068*/ 	.byte	0x04, 0x0a
        /*006a*/ 	.short	(.L_19571 - .L_19570)
	.align		4
.L_19570:
        /*006c*/ 	.word	index@(.nv.constant0._Z10add_kernelILx153EEvPfS0_S0_i)
        /*0070*/ 	.short	0x0380
        /*0072*/ 	.short	0x001c


	//----- nvinfo : EIATTR_SW_WAR
	.align		4
.L_19571:
        /*0074*/ 	.byte	0x04, 0x36
        /*0076*/ 	.short	(.L_19573 - .L_19572)
.L_19572:
        /*0078*/ 	.word	0x00000008
.L_19573:


//--------------------- .nv.info._Z10add_kernelILx152EEvPfS0_S0_i --------------------------
	.section	.nv.info._Z10add_kernelILx152EEvPfS0_S0_i,"",@"SHT_CUDA_INFO"
	.sectionflags	@""
	.align	4


	//----- nvinfo : EIATTR_CUDA_API_VERSION
	.align		4
        /*0000*/ 	.byte	0x04, 0x37
        /*0002*/ 	.short	(.L_19575 - .L_19574)
.L_19574:
        /*0004*/ 	.word	0x00000082


	//----- nvinfo : EIATTR_KPARAM_INFO
	.align		4
.L_19575:
        /*0008*/ 	.byte	0x04, 0x17
        /*000a*/ 	.short	(.L_19577 - .L_19576)
.L_19576:
        /*000c*/ 	.word	0x00000000
        /*0010*/ 	.short	0x0003
        /*0012*/ 	.short	0x0018
        /*0014*/ 	.byte	0x00, 0xf0, 0x11, 0x00


	//----- nvinfo : EIATTR_KPARAM_INFO
	.align		4
.L_19577:
        /*0018*/ 	.byte	0x04, 0x17
        /*001a*/ 	.short	(.L_19579 - .L_19578)
.L_19578:
        /*001c*/ 	.word	0x00000000
        /*0020*/ 	.short	0x0002
        /*0022*/ 	.short	0x0010
        /*0024*/ 	.byte	0x00, 0xf5, 0x21, 0x00


	//----- nvinfo : EIATTR_KPARAM_INFO
	.align		4
.L_19579:
        /*0028*/ 	.byte	0x04, 0x17
        /*002a*/ 	.short	(.L_19581 - .L_19580)
.L_19580:
        /*002c*/ 	.word	0x00000000
        /*0030*/ 	.short	0x0001
        /*0032*/ 	.short	0x0008
        /*0034*/ 	.byte	0x00, 0xf5, 0x21, 0x00


	//----- nvinfo : EIATTR_KPARAM_INFO
	.align		4
.L_19581:
        /*0038*/ 	.byte	0x04, 0x17
        /*003a*/ 	.short	(.L_19583 - .L_19582)
.L_19582:
        /*003c*/ 	.word	0x00000000
        /*0040*/ 	.short	0x0000
        /*0042*/ 	.short	0x0000
        /*0044*/ 	.byte	0x00, 0xf5, 0x21, 0x00


	//----- nvinfo : EIATTR_SPARSE_MMA_MASK
	.align		4
.L_19583:
        /*0048*/ 	.byte	0x03, 0x50
        /*004a*/ 	.short	0x0000


	//----- nvinfo : EIATTR_MAXREG_COUNT
	.align		4
        /*004c*/ 	.byte	0x03, 0x1b
        /*004e*/ 	.short	0x00ff


	//----- nvinfo : EIATTR_MERCURY_ISA_VERSION
	.align		4
        /*0050*/ 	.byte	0x03, 0x5f
        /*0052*/ 	.short	0x0101


	//----- nvinfo : EIATTR_VRC_CTA_INIT_COUNT
	.align		4
        /*0054*/ 	.byte	0x02, 0x4a
	.zero		1
	.zero		1


	//----- nvinfo : EIATTR_EXIT_INSTR_OFFSETS
	.align		4
        /*0058*/ 	.byte	0x04, 0x1c
        /*005a*/ 	.short	(.L_19585 - .L_19584)


	//   ....[0]....
.L_19584:
        /*005c*/ 	.word	0x00000070


	//   ....[1]....
        /*0060*/ 	.word	0x00000130


	//----- nvinfo : EIATTR_CBANK_PARAM_SIZE
	.align		4
.L_19585:
        /*0064*/ 	.byte	0x03, 0x19
        /*0066*/ 	.short	0x001c


	//----- nvinfo : EIATTR_PARAM_CBANK
	.align		4
        /*0068*/ 	.byte	0x04, 0x0a
        /*006a*/ 	.short	(.L_19587 - .L_19586)
	.align		4
.L_19586:
        /*006c*/ 	.word	index@(.nv.constant0._Z10add_kernelILx152EEvPfS0_S0_i)
        /*0070*/ 	.short	0x0380
        /*0072*/ 	.short	0x001c


	//----- nvinfo : EIATTR_SW_WAR
	.align		4
.L_19587:
        /*0074*/ 	.byte	0x04, 0x36
        /*0076*/ 	.short	(.L_19589 - .L_19588)
.L_19588:
        /*0078*/ 	.word	0x00000008
.L_19589:


//--------------------- .nv.info._Z10add_kernelILx151EEvPfS0_S0_i --------------------------
	.section	.nv.info._Z10add_kernelILx151EEvPfS0_S0_i,"",@"SHT_CUDA_INFO"
	.sectionflags	@""
	.align	4


	//----- nvinfo : EIATTR_CUDA_API_VERSION
	.align		4
        /*0000*/ 	.byte	0x04, 0x37
        /*0002*/ 	.short	(.L_19591 - .L_19590)
.L_19590:
        /*0004*/ 	.word	0x00000082


	//----- nvinfo : EIATTR_KPARAM_INFO
	.align		4
.L_19591:
        /*0008*/ 	.byte	0x04, 0x17
        /*000a*/ 	.short	(.L_19593 - .L_19592)
.L_19592:
        /*000c*/ 	.word	0x00000000
        /*0010*/ 	.short	0x0003
        /*0012*/ 	.short	0x0018
        /*0014*/ 	.byte	0x00, 0xf0, 0x11, 0x00


	//----- nvinfo : EIATTR_KPARAM_INFO
	.align		4
.L_19593:
        /*0018*/ 	.byte	0x04, 0x17
        /*001a*/ 	.short	(.L_19595 - .L_19594)
.L_19594:
        /*001c*/ 	.word	0x00000000
        /*0020*/ 	.short	0x0002
        /*0022*/ 	.short	0x0010
        /*0024*/ 	.byte	0x00, 0xf5, 0x21, 0x00


	//----- nvinfo : EIATTR_KPARAM_INFO
	.align		4
.L_19595:
        /*0028*/ 	.byte	0x04, 0x17
        /*002a*/ 	.short	(.L_19597 - .L_19596)
.L_19596:
        /*002c*/ 	.word	0x00000000
        /*0030*/ 	.short	0x0001
        /*0032*/ 	.short	0x0008
        /*0034*/ 	.byte	0x00, 0xf5, 0x21, 0x00


	//----- nvinfo : EIATTR_KPARAM_INFO
	.align		4
.L_19597:
        /*0038*/ 	.byte	0x04, 0x17
        /*003a*/ 	.short	(.L_19599 - .L_19598)
.L_19598:
        /*003c*/ 	.word	0x00000000
        /*0040*/ 	.short	0x0000
        /*0042*/ 	.short	0x0000
        /*0044*/ 	.byte	0x00, 0xf5, 0x21, 0x00


	//----- nvinfo : EIATTR_SPARSE_MMA_MASK
	.align		4
.L_19599:
        /*0048*/ 	.byte	0x03, 0x50
        /*004a*/ 	.short	0x0000


	//----- nvinfo : EIATTR_MAXREG_COUNT
	.align		4
        /*004c*/ 	.byte	0x03, 0x1b
        /*004e*/ 	.short	0x00ff


	//----- nvinfo : EIATTR_MERCURY_ISA_VERSION
	.align		4
        /*0050*/ 	.byte	0x03, 0x5f
        /*0052*/ 	.short	0x0101


	//----- nvinfo : EIATTR_VRC_CTA_INIT_COUNT
	.align		4
        /*0054*/ 	.byte	0x02, 0x4a
	.zero		1
	.zero		1


	//----- nvinfo : EIATTR_EXIT_INSTR_OFFSETS
	.align		4
        /*0058*/ 	.byte	0x04, 0x1c
        /*005a*/ 	.short	(.L_19601 - .L_19600)


	//   ....[0]....
.L_19600:
        /*005c*/ 	.word	0x00000070


	//   ....[1]....
        /*0060*/ 	.word	0x00000130


	//----- nvinfo : EIATTR_CBANK_PARAM_SIZE
	.align		4
.L_19601:
        /*0064*/ 	.byte	0x03, 0x19
        /*0066*/ 	.short	0x001c


	//----- nvinfo : EIATTR_PARAM_CBANK
	.align		4
        /*0068*/ 	.byte	0x04, 0x0a
        /*006a*/ 	.short	(.L_19603 - .L_19602)
	.align		4
.L_19602:
        /*006c*/ 	.word	index@(.nv.constant0._Z10add_kernelILx151EEvPfS0_S0_i)
        /*0070*/ 	.short	0x0380
        /*0072*/ 	.short	0x001c


	//----- nvinfo : EIATTR_SW_WAR
	.align		4
.L_19603:
        /*0074*/ 	.byte	0x04, 0x36
        /*0076*/ 	.short	(.L_19605 - .L_19604)
.L_19604:
        /*0078*/ 	.word	0x00000008
.L_19605:


//--------------------- .nv.info._Z10add_kernelILx150EEvPfS0_S0_i --------------------------
	.section	.nv.info._Z10add_kernelILx150EEvPfS0_S0_i,"",@"SHT_CUDA_INFO"
	.sectionflags	@""
	.align	4


	//----- nvinfo : EIATTR_CUDA_API_VERSION
	.align		4
        /*0000*/ 	.byte	0x04, 0x37
        /*0002*/ 	.short	(.L_19607 - .L_19606)
.L_19606:
        /*0004*/ 	.word	0x00000082


	//----- nvinfo : EIATTR_KPARAM_INFO
	.align		4
.L_19607:
        /*0008*/ 	.byte	0x04, 0x17
        /*000a*/ 	.short	(.L_19609 - .L_19608)
.L_19608:
        /*000c*/ 	.word	0x00000000
        /*0010*/ 	.short	0x0003
        /*0012*/ 	.short	0x0018
        /*0014*/ 	.byte	0x00, 0xf0, 0x11, 0x00


	//----- nvinfo : EIATTR_KPARAM_INFO
	.align		4
.L_19609:
        /*0018*/ 	.byte	0x04, 0x17
        /*001a*/ 	.short	(.L_19611 - .L_19610)
.L_19610:
        /*001c*/ 	.word	0x00000000
        /*0020*/ 	.short	0x0002
        /*0022*/ 	.short	0x0010
        /*0024*/ 	.byte	0x00, 0xf5, 0x21, 0x00


	//----- nvinfo : EIATTR_KPARAM_INFO
	.align		4
.L_19611:
        /*0028*/ 	.byte	0x04, 0x17
        /*002a*/ 	.short	(.L_19613 - .L_19612)
.L_19612:
        /*002c*/ 	.word	0x00000000
        /*0030*/ 	.short	0x0001
        /*0032*/ 	.short	0x0008
        /*0034*/ 	.byte	0x00, 0xf5, 0x21, 0x00


	//----- nvinfo : EIATTR_KPARAM_INFO
	.align		4
.L_19613:
        /*0038*/ 	.byte	0x04, 0x17
        /*003a*/ 	.short	(.L_19615 - .L_19614)
.L_19614:
        /*003c*/ 	.word	0x00000000
        /*0040*/ 	.short	0x0000
        /*0042*/ 	.short	0x0000
        /*0044*/ 	.byte	0x00, 0xf5, 0x21, 0x00


	//----- nvinfo : EIATTR_SPARSE_MMA_MASK
	.align		4
.L_19615:
        /*0048*/ 	.byte	0x03, 0x50
        /*004a*/ 	.short	0x0000


	//----- nvinfo : EIATTR_MAXREG_COUNT
	.align		4
        /*004c*/ 	.byte	0x03, 0x1b
        /*004e*/ 	.short	0x00ff


	//----- nvinfo : EIATTR_MERCURY_ISA_VERSION
	.align		4
        /*0050*/ 	.byte	0x03, 0x5f
        /*0052*/ 	.short	0x0101


	//----- nvinfo : EIATTR_VRC_CTA_INIT_COUNT
	.align		4
        /*0054*/ 	.byte	0x02, 0x4a
	.zero		1
	.zero		1


	//----- nvinfo : EIATTR_EXIT_INSTR_OFFSETS
	.align		4
        /*0058*/ 	.byte	0x04, 0x1c
        /*005a*/ 	.short	(.L_19617 - .L_19616)


	//   ....[0]....
.L_19616:
        /*005c*/ 	.word	0x00000070


	//   ....[1]....
        /*0060*/ 	.word	0x00000130


	//----- nvinfo : EIATTR_CBANK_PARAM_SIZE
	.align		4
.L_19617:
        /*0064*/ 	.byte	0x03, 0x19
        /*0066*/ 	.short	0x001c


	//----- nvinfo : EIATTR_PARAM_CBANK
	.align		4
        /*0068*/ 	.byte	0x04, 0x0a
        /*006a*/ 	.short	(.L_19619 - .L_19618)
	.align		4
.L_19618:
        /*006c*/ 	.word	index@(.nv.constant0._Z10add_kernelILx150EEvPfS0_S0_i)
        /*0070*/ 	.short	0x0380
        /*0072*/ 	.short	0x001c


	//----- nvinfo : EIATTR_SW_WAR
	.align		4
.L_19619:
        /*0074*/ 	.byte	0x04, 0x36
        /*0076*/ 	.short	(.L_19621 - .L_19620)
.L_19620:
        /*0078*/ 	.word	0x00000008
.L_19621:


//--------------------- .nv.info._Z10add_kernelILx149EEvPfS0_S0_i --------------------------
	.section	.nv.info._Z10add_kernelILx149EEvPfS0_S0_i,"",@"SHT_CUDA_INFO"
	.sectionflags	@""
	.align	4


	//----- nvinfo : EIATTR_CUDA_API_VERSION
	.align		4
        /*0000*/ 	.byte	0x04, 0x37
        /*0002*/ 	.short	(.L_19623 - .L_19622)
.L_19622:
        /*0004*/ 	.word	0x00000082


	//----- nvinfo : EIATTR_KPARAM_INFO
	.align		4
.L_19623:
        /*0008*/ 	.byte	0x04, 0x17
        /*000a*/ 	.short	(.L_19625 - .L_19624)
.L_19624:
        /*000c*/ 	.word	0x00000000
        /*0010*/ 	.short	0x0003
        /*0012*/ 	.short	0x0018
        /*0014*/ 	.byte	0x00, 0xf0, 0x11, 0x00


	//----- nvinfo : EIATTR_KPARAM_INFO
	.align		4
.L_19625:
        /*0018*/ 	.byte	0x04, 0x17
        /*001a*/ 	.short	(.L_19627 - .L_19626)
.L_19626:
        /*001c*/ 	.word	0x00000000
        /*0020*/ 	.short	0x0002
        /*0022*/ 	.short	0x0010
        /*0024*/ 	.byte	0x00, 0xf5, 0x21, 0x00


	//----- nvinfo : EIATTR_KPARAM_INFO
	.align		4
.L_19627:
        /*0028*/ 	.byte	0x04, 0x17
        /*002a*/ 	.short	(.L_19629 - .L_19628)
.L_19628:
        /*002c*/ 	.word	0x00000000
        /*0030*/ 	.short	0x0001
        /*0032*/ 	.short	0x0008
        /*0034*/ 	.byte	0x00, 0xf5, 0x21, 0x00


	//----- nvinfo : EIATTR_KPARAM_INFO
	.align		4
.L_19629:
        /*0038*/ 	.byte	0x04, 0x17
        /*003a*/ 	.short	(.L_19631 - .L_19630)
.L_19630:
        /*003c*/ 	.word	0x00000000
        /*0040*/ 	.short	0x0000
        /*0042*/ 	.short	0x0000
        /*0044*/ 	.byte	0x00, 0xf5, 0x21, 0x00


	//----- nvinfo : EIATTR_SPARSE_MMA_MASK
	.align		4
.L_19631:
        /*0048*/ 	.byte	0x03, 0x50
        /*004a*/ 	.short	0x0000


	//----- nvinfo : EIATTR_MAXREG_COUNT
	.align		4
        /*004c*/ 	.byte	0x03, 0x1b
        /*004e*/ 	.short	0x00ff


	//----- nvinfo : EIATTR_MERCURY_ISA_VERSION
	.align		4
        /*0050*/ 	.byte	0x03, 0x5f
        /*0052*/ 	.short	0x0101


	//----- nvinfo : EIATTR_VRC_CTA_INIT_COUNT
	.align		4
        /*0054*/ 	.byte	0x02, 0x4a
	.zero		1
	.zero		1


	//----- nvinfo : EIATTR_EXIT_INSTR_OFFSETS
	.align		4
        /*0058*/ 	.byte	0x04, 0x1c
        /*005a*/ 	.short	(.L_19633 - .L_19632)


	//   ....[0]....
.L_19632:
        /*005c*/ 	.word	0x00000070


	//   ....[1]....
        /*0060*/ 	.word	0x00000130


	//----- nvinfo : EIATTR_CBANK_PARAM_SIZE
	.align		4
.L_19633:
        /*0064*/ 	.byte	0x03, 0x19
        /*0066*/ 	.short	0x001c


	//----- nvinfo : EIATTR_PARAM_CBANK
	.align		4
        /*0068*/ 	.byte	0x04, 0x0a
        /*006a*/ 	.short	(.L_19635 - .L_19634)
	.align		4
.L_19634:
        /*006c*/ 	.word	index@(.nv.constant0._Z10add_kernelILx149EEvPfS0_S0_i)
        /*0070*/ 	.short	0x0380
        /*0072*/ 	.short	0x001c


	//----- nvinfo : EIATTR_SW_WAR
	.align		4
.L_19635:
        /*0074*/ 	.byte	0x04, 0x36
        /*0076*/ 	.short	(.L_19637 - .L_19636)
.L_19636:
        /*0078*/ 	.word	0x00000008
.L_19637:


//--------------------- .nv.info._Z10add_kernelILx148EEvPfS0_S0_i --------------------------
	.section	.nv.info._Z10add_kernelILx148EEvPfS0_S0_i,"",@"SHT_CUDA_INFO"
	.sectionflags	@""
	.align	4


	//----- nvinfo : EIATTR_CUDA_API_VERSION
	.align		4
        /*0000*/ 	.byte	0x04, 0x37
        /*0002*/ 	.short	(.L_19639 - .L_19638)
.L_19638:
        /*0004*/ 	.word	0x00000082


	//----- nvinfo : EIATTR_KPARAM_INFO
	.align		4
.L_19639:
        /*0008*/ 	.byte	0x04, 0x17
        /*000a*/ 	.short	(.L_19641 - .L_19640)
.L_19640:
        /*000c*/ 	.word	0x00000000
        /*0010*/ 	.short	0x0003
        /*0012*/ 	.short	0x0018
        /*0014*/ 	.byte	0x00, 0xf0, 0x11, 0x00


	//----- nvinfo : EIATTR_KPARAM_INFO
	.align		4
.L_19641:
        /*0018*/ 	.byte	0x04, 0x17
        /*001a*/ 	.short	(.L_19643 - .L_19642)
.L_19642:
        /*001c*/ 	.word	0x00000000
        /*0020*/ 	.short	0x0002
        /*0022*/ 	.short	0x0010
        /*0024*/ 	.byte	0x00, 0xf5, 0x21, 0x00


	//----- nvinfo : EIATTR_KPARAM_INFO
	.align		4
.L_19643:
        /*0028*/ 	.byte	0x04, 0x17
        /*002a*/ 	.short	(.L_19645 - .L_19644)
.L_19644:
        /*002c*/ 	.word	0x00000000
        /*0030*/ 	.short	0x0001
        /*0032*/ 	.short	0x0008
        /*0034*/ 	.byte	0x00, 0xf5, 0x21, 0x00


	//----- nvinfo : EIATTR_KPARAM_INFO
	.align		4
.L_19645:
        /*0038*/ 	.byte	0x04, 0x17
        /*003a*/ 	.short	(.L_19647 - .L_19646)
.L_19646:
        /*003c*/ 	.word	0x00000000
        /*0040*/ 	.short	0x0000
        /*0042*/ 	.short	0x0000
        /*0044*/ 	.byte	0x00, 0xf5, 0x21, 0x00


	//----- nvinfo : EIATTR_SPARSE_MMA_MASK
	.align		4
.L_19647:
        /*0048*/ 	.byte	0x03, 0x50
        /*004a*/ 	.short	0x0000


	//----- nvinfo : EIATTR_MAXREG_COUNT
	.align		4
        /*004c*/ 	.byte	0x03, 0x1b
        /*004e*/ 	.short	0x00ff


	//----- nvinfo : EIATTR_MERCURY_ISA_VERSION
	.align		4
        /*0050*/ 	.byte	0x03, 0x5f
        /*0052*/ 	.short	0x0101


	//----- nvinfo : EIATTR_VRC_CTA_INIT_COUNT
	.align		4
        /*0054*/ 	.byte	0x02, 0x4a
	.zero		1
	.zero		1


	//----- nvinfo : EIATTR_EXIT_INSTR_OFFSETS
	.align		4
        /*0058*/ 	.byte	0x04, 0x1c
        /*005a*/ 	.short	(.L_19649 - .L_19648)


	//   ....[0]....
.L_19648:
        /*005c*/ 	.word	0x00000070


	//   ....[1]....
        /*0060*/ 	.word	0x00000130


	//----- nvinfo : EIATTR_CBANK_PARAM_SIZE
	.align		4
.L_19649:
        /*0064*/ 	.byte	0x03, 0x19
        /*0066*/ 	.short	0x001c


	//----- nvinfo : EIATTR_PARAM_CBANK
	.align		4
        /*0068*/ 	.byte	0x04, 0x0a
        /*006a*/ 	.short	(.L_19651 - .L_19650)
	.align		4
.L_19650:
        /*006c*/ 	.word	index@(.nv.constant0._Z10add_kernelILx148EEvPfS0_S0_i)
        /*0070*/ 	.short	0x0380
        /*0072*/ 	.short	0x001c


	//----- nvinfo : EIATTR_SW_WAR
	.align		4
.L_19651:
        /*0074*/ 	.byte	0x04, 0x36
        /*0076*/ 	.short	(.L_19653 - .L_19652)
.L_19652:
        /*0078*/ 	.word	0x00000008
.L_19653:


//--------------------- .nv.info._Z10add_kernelILx147EEvPfS0_S0_i --------------------------
	.section	.nv.info._Z10add_kernelILx147EEvPfS0_S0_i,"",@"SHT_CUDA_INFO"
	.sectionflags	@""
	.align	4


	//----- nvinfo : EIATTR_CUDA_API_VERSION
	.align		4
        /*0000*/ 	.byte	0x04, 0x37
        /*0002*/ 	.short	(.L_19655 - .L_19654)
.L_19654:
        /*0004*/ 	.word	0x00000082


	//----- nvinfo : EIATTR_KPARAM_INFO
	.align		4
.L_19655:
        /*0008*/ 	.byte	0x04, 0x17
        /*000a*/ 	.short	(.L_19657 - .L_19656)
.L_19656:
        /*000c*/ 	.word	0x00000000
        /*0010*/ 	.short	0x0003
        /*0012*/ 	.short	0x0018
        /*0014*/ 	.byte	0x00, 0xf0, 0x11, 0x00


	//----- nvinfo : EIATTR_KPARAM_INFO
	.align		4
.L_19657:
        /*0018*/ 	.byte	0x04, 0x17
        /*001a*/ 	.short	(.L_19659 - .L_19658)
.L_19658:
        /*001c*/ 	.word	0x00000000
        /*0020*/ 	.short	0x0002
        /*0022*/ 	.short	0x0010
        /*0024*/ 	.byte	0x00, 0xf5, 0x21, 0x00


	//----- nvinfo : EIATTR_KPARAM_INFO
	.align		4
.L_19659:
        /*0028*/ 	.byte	0x04, 0x17
        /*002a*/ 	.short	(.L_19661 - .L_19660)
.L_19660:
        /*002c*/ 	.word	0x00000000
        /*0030*/ 	.short	0x0001
        /*0032*/ 	.short	0x0008
        /*0034*/ 	.byte	0x00, 0xf5, 0x21, 0x00


	//----- nvinfo : EIATTR_KPARAM_INFO
	.align		4
.L_19661:
        /*0038*/ 	.byte	0x04, 0x17
        /*003a*/ 	.short	(.L_19663 - .L_19662)
.L_19662:
        /*003c*/ 	.word	0x00000000
        /*0040*/ 	.short	0x0000
        /*0042*/ 	.short	0x0000
        /*0044*/ 	.byte	0x00, 0xf5, 0x21, 0x00


	//----- nvinfo : EIATTR_SPARSE_MMA_MASK
	.align		4
.L_19663:
        /*0048*/ 	.byte	0x03, 0x50
        /*004a*/ 	.short	0x0000


	//----- nvinfo : EIATTR_MAXREG_COUNT
	.align		4
        /*004c*/ 	.byte	0x03, 0x1b
        /*004e*/ 	.short	0x00ff


	//----- nvinfo : EIATTR_MERCURY_ISA_VERSION
	.align		4
        /*0050*/ 	.byte	0x03, 0x5f
        /*0052*/ 	.short	0x0101


	//----- nvinfo : EIATTR_VRC_CTA_INIT_COUNT
	.align		4
        /*0054*/ 	.byte	0x02, 0x4a
	.zero		1
	.zero		1


	//----- nvinfo : EIATTR_EXIT_INSTR_OFFSETS
	.align		4
        /*0058*/ 	.byte	0x04, 0x1c
        /*005a*/ 	.short	(.L_19665 - .L_19664)


	//   ....[0]....
.L_19664:
        /*005c*/ 	.word	0x00000070


	//   ....[1]....
        /*0060*/ 	.word	0x00000130


	//----- nvinfo : EIATTR_CBANK_PARAM_SIZE
	.align		4
.L_19665:
        /*0064*/ 	.byte	0x03, 0x19
        /*0066*/ 	.short	0x001c


	//----- nvinfo : EIATTR_PARAM_CBANK
	.align		4
        /*0068*/ 	.byte	0x04, 0x0a
        /*006a*/ 	.short	(.L_19667 - .L_19666)
	.align		4
.L_19666:
        /*006c*/ 	.word	index@(.nv.constant0._Z10add_kernelILx147EEvPfS0_S0_i)
        /*0070*/ 	.short	0x0380
        /*0072*/ 	.short	0x001c


	//----- nvinfo : EIATTR_SW_WAR
	.align		4
.L_19667:
        /*0074*/ 	.byte	0x04, 0x36
        /*0076*/ 	.short	(.L_19669 - .L_19668)
.L_19668:
        /*0078*/ 	.word	0x00000008
.L_19669:


//--------------------- .nv.info._Z10add_kernelILx146EEvPfS0_S0_i --------------------------
	.section	.nv.info._Z10add_kernelILx146EEvPfS0_S0_i,"",@"SHT_CUDA_INFO"
	.sectionflags	@""
	.align	4


	//----- nvinfo : EIATTR_CUDA_API_VERSION
	.align		4
        /*0000*/ 	.byte	0x04, 0x37
        /*0002*/ 	.short	(.L_19671 - .L_19670)
.L_19670:
        /*0004*/ 	.word	0x00000082


	//----- nvinfo : EIATTR_KPARAM_INFO
	.align		4
.L_19671:
        /*0008*/ 	.byte	0x04, 0x17
        /*000a*/ 	.short	(.L_19673 - .L_19672)
.L_19672:
        /*000c*/ 	.word	0x00000000
        /*0010*/ 	.short	0x0003
        /*0012*/ 	.short	0x0018
        /*0014*/ 	.byte	0x00, 0xf0, 0x11, 0x00


	//----- nvinfo : EIATTR_KPARAM_INFO
	.align		4
.L_19673:
        /*0018*/ 	.byte	0x04, 0x17
        /*001a*/ 	.short	(.L_19675 - .L_19674)
.L_19674:
        /*001c*/ 	.word	0x00000000
        /*0020*/ 	.short	0x0002
        /*0022*/ 	.short	0x0010
        /*0024*/ 	.byte	0x00, 0xf5, 0x21, 0x00


	//----- nvinfo : EIATTR_KPARAM_INFO
	.align		4
.L_19675:
        /*0028*/ 	.byte	0x04, 0x17
        /*002a*/ 	.short	(.L_19677 - .L_19676)
.L_19676:
        /*002c*/ 	.word	0x00000000
        /*0030*/ 	.short	0x0001
        /*0032*/ 	.short	0x0008
        /*0034*/ 	.byte	0x00, 0xf5, 0x21, 0x00


	//----- nvinfo : EIATTR_KPARAM_INFO
	.align		4
.L_19677:
        /*0038*/ 	.byte	0x04, 0x17
        /*003a*/ 	.short	(.L_19679 - .L_19678)
.L_19678:
        /*003c*/ 	.word	0x00000000
        /*0040*/ 	.short	0x0000
        /*0042*/ 	.short	0x0000
        /*0044*/ 	.byte	0x00, 0xf5, 0x21, 0x00


	//----- nvinfo : EIATTR_SPARSE_MMA_MASK
	.align		4
.L_19679:
        /*0048*/ 	.byte	0x03, 0x50
        /*004a*/ 	.short	0x0000


	//----- nvinfo : EIATTR_MAXREG_COUNT
	.align		4
        /*004c*/ 	.byte	0x03, 0x1b
        /*004e*/ 	.short	0x00ff


	//----- nvinfo : EIATTR_MERCURY_ISA_VERSION
	.align		4
        /*0050*/ 	.byte	0x03, 0x5f
        /*0052*/ 	.short	0x0101


	//----- nvinfo : EIATTR_VRC_CTA_INIT_COUNT
	.align		4
        /*0054*/ 	.byte	0x02, 0x4a
	.zero		1
	.zero		1


	//----- nvinfo : EIATTR_EXIT_INSTR_OFFSETS
	.align		4
        /*0058*/ 	.byte	0x04, 0x1c
        /*005a*/ 	.short	(.L_19681 - .L_19680)


	//   ....[0]....
.L_19680:
        /*005c*/ 	.word	0x00000070


	//   ....[1]....
        /*0060*/ 	.word	0x00000130


	//----- nvinfo : EIATTR_CBANK_PARAM_SIZE
	.align		4
.L_19681:
        /*0064*/ 	.byte	0x03, 0x19
        /*0066*/ 	.short	0x001c


	//----- nvinfo : EIATTR_PARAM_CBANK
	.align		4
        /*0068*/ 	.byte	0x04, 0x0a
        /*006a*/ 	.short	(.L_19683 - .L_19682)
	.align		4
.L_19682:
        /*006c*/ 	.word	index@(.nv.constant0._Z10add_kernelILx146EEvPfS0_S0_i)
        /*0070*/ 	.short	0x0380
        /*0072*/ 	.short	0x001c


	//----- nvinfo : EIATTR_SW_WAR
	.align		4
.L_19683:
        /*0074*/ 	.byte	0x04, 0x36
        /*0076*/ 	.short	(.L_19685 - .L_19684)
.L_19684:
        /*0078*/ 	.word	0x00000008
.L_19685:


//--------------------- .nv.info._Z10add_kernelILx145EEvPfS0_S0_i --------------------------
	.section	.nv.info._Z10add_kernelILx145EEvPfS0_S0_i,"",@"SHT_CUDA_INFO"
	.sectionflags	@""
	.align	4


	//----- nvinfo : EIATTR_CUDA_API_VERSION
	.align		4
        /*0000*/ 	.byte	0x04, 0x37
        /*0002*/ 	.short	(.L_19687 - .L_19686)
.L_19686:
        /*0004*/ 	.word	0x00000082


	//----- nvinfo : EIATTR_KPARAM_INFO
	.align		4
.L_19687:
        /*0008*/ 	.byte	0x04, 0x17
        /*000a*/ 	.short	(.L_19689 - .L_19688)
.L_19688:
        /*000c*/ 	.word	0x00000000
        /*0010*/ 	.short	0x0003
        /*0012*/ 	.short	0x0018
        /*0014*/ 	.byte	0x00, 0xf0, 0x11, 0x00


	//----- nvinfo : EIATTR_KPARAM_INFO
	.align		4
.L_19689:
        /*0018*/ 	.byte	0x04, 0x17
        /*001a*/ 	.short	(.L_19691 - .L_19690)
.L_19690:
        /*001c*/ 	.word	0x00000000
        /*0020*/ 	.short	0x0002
        /*0022*/ 	.short	0x0010
        /*0024*/ 	.byte	0x00, 0xf5, 0x21, 0x00


	//----- nvinfo : EIATTR_KPARAM_INFO
	.align		4
.L_19691:
        /*0028*/ 	.byte	0x04, 0x17
        /*002a*/ 	.short	(.L_19693 - .L_19692)
.L_19692:
        /*002c*/ 	.word	0x00000000
        /*0030*/ 	.short	0x0001
        /*0032*/ 	.short	0x0008
        /*0034*/ 	.byte	0x00, 0xf5, 0x21, 0x00


	//----- nvinfo : EIATTR_KPARAM_INFO
	.align		4
.L_19693:
        /*0038*/ 	.byte	0x04, 0x17
        /*003a*/ 	.short	(.L_19695 - .L_19694)
.L_19694:
        /*003c*/ 	.word	0x00000000
        /*0040*/ 	.short	0x0000
        /*0042*/ 	.short	0x0000
        /*0044*/ 	.byte	0x00, 0xf5, 0x21, 0x00


	//----- nvinfo : EIATTR_SPARSE_MMA_MASK
	.align		4
.L_19695:
        /*0048*/ 	.byte	0x03, 0x50
        /*004a*/ 	.short	0x0000


	//----- nvinfo : EIATTR_MAXREG_COUNT
	.align		4
        /*004c*/ 	.byte	0x03, 0x1b
        /*004e*/ 	.short	0x00ff


	//----- nvinfo : EIATTR_MERCURY_ISA_VERSION
	.align		4
        /*0050*/ 	.byte	0x03, 0x5f
        /*0052*/ 	.short	0x0101


	//----- nvinfo : EIATTR_VRC_CTA_INIT_COUNT
	.align		4
        /*0054*/ 	.byte	0x02, 0x4a
	.zero		1
	.zero		1


	//----- nvinfo : EIATTR_EXIT_INSTR_OFFSETS
	.align		4
        /*0058*/ 	.byte	0x04, 0x1c
        /*005a*/ 	.short	(.L_19697 - .L_19696)


	//   ....[0]....
.L_19696:
        /*005c*/ 	.word	0x00000070


	//   ....[1]....
        /*0060*/ 	.word	0x00000130


	//----- nvinfo : EIATTR_CBANK_PARAM_SIZE
	.align		4
.L_19697:
        /*0064*/ 	.byte	0x03, 0x19
        /*0066*/ 	.short	0x001c


	//----- nvinfo : EIATTR_PARAM_CBANK
	.align		4
        /*0068*/ 	.byte	0x04, 0x0a
        /*006a*/ 	.short	(.L_19699 - .L_19698)
	.align		4
.L_19698:
        /*006c*/ 	.word	index@(.nv.constant0._Z10add_kernelILx145EEvPfS0_S0_i)
        /*0070*/ 	.short	0x0380
        /*0072*/ 	.short	0x001c


	//----- nvinfo : EIATTR_SW_WAR
	.align		4
.L_19699:
        /*0074*/ 	.byte	0x04, 0x36
        /*0076*/ 	.short	(.L_19701 - .L_19700)
.L_19700:
        /*0078*/ 	.word	0x00000008
.L_19701:


//--------------------- .nv.info._Z10add_kernelILx144EEvPfS0_S0_i --------------------------
	.section	.nv.info._Z10add_kernelILx144EEvPfS0_S0_i,"",@"SHT_CUDA_INFO"
	.sectionflags	@""
	.align	4


	//----- nvinfo : EIATTR_CUDA_API_VERSION
	.align		4
        /*0000*/ 	.byte	0x04, 0x37
        /*0002*/ 	.short	(.L_19703 - .L_19702)
.L_19702:
        /*0004*/ 	.word	0x00000082


	//----- nvinfo : EIATTR_KPARAM_INFO
	.align		4
.L_19703:
        /*0008*/ 	.byte	0x04, 0x17
        /*000a*/ 	.short	(.L_19705 - .L_19704)
.L_19704:
        /*000c*/ 	.word	0x00000000
        /*0010*/ 	.short	0x0003
        /*0012*/ 	.short	0x0018
        /*0014*/ 	.byte	0x00, 0xf0, 0x11, 0x00


	//----- nvinfo : EIATTR_KPARAM_INFO
	.align		4
.L_19705:
        /*0018*/ 	.byte	0x04, 0x17
        /*001a*/ 	.short	(.L_19707 - .L_19706)
.L_19706:
        /*001c*/ 	.word	0x00000000
        /*0020*/ 	.short	0x0002
        /*0022*/ 	.short	0x0010
        /*0024*/ 	.byte	0x00, 0xf5, 0x21, 0x00


	//----- nvinfo : EIATTR_KPARAM_INFO
	.align		4
.L_19707:
        /*0028*/ 	.byte	0x04, 0x17
        /*002a*/ 	.short	(.L_19709 - .L_19708)
.L_19708:
        /*002c*/ 	.word	0x00000000
        /*0030*/ 	.short	0x0001
        /*0032*/ 	.short	0x0008
        /*0034*/ 	.byte	0x00, 0xf5, 0x21, 0x00


	//----- nvinfo : EIATTR_KPARAM_INFO
	.align		4
.L_19709:
        /*0038*/ 	.byte	0x04, 0x17
        /*003a*/ 	.short	(.L_19711 - .L_19710)
.L_19710:
        /*003c*/ 	.word	0x00000000
        /*0040*/ 	.short	0x0000
        /*0042*/ 	.short	0x0000
        /*0044*/ 	.byte	0x00, 0xf5, 0x21, 0x00


	//----- nvinfo : EIATTR_SPARSE_MMA_MASK
	.align		4
.L_19711:
        /*0048*/ 	.byte	0x03, 0x50
        /*004a*/ 	.short	0x0000


	//----- nvinfo : EIATTR_MAXREG_COUNT
	.align		4
        /*004c*/ 	.byte	0x03, 0x1b
        /*004e*/ 	.short	0x00ff


	//----- nvinfo : EIATTR_MERCURY_ISA_VERSION
	.align		4
        /*0050*/ 	.byte	0x03, 0x5f
        /*0052*/ 	.short	0x0101


	//----- nvinfo : EIATTR_VRC_CTA_INIT_COUNT
	.align		4
        /*0054*/ 	.byte	0x02, 0x4a
	.zero		1
	.zero		1


	//----- nvinfo : EIATTR_EXIT_INSTR_OFFSETS
	.align		4
        /*0058*/ 	.byte	0x04, 0x1c
        /*005a*/ 	.short	(.L_19713 - .L_19712)


	//   ....[0]....
.L_19712:
        /*005c*/ 	.word	0x00000070


	//   ....[1]....
        /*0060*/ 	.word	0x00000130


	//----- nvinfo : EIATTR_CBANK_PARAM_SIZE
	.align		4
.L_19713:
        /*0064*/ 	.byte	0x03, 0x19
        /*0066*/ 	.short	0x001c


	//----- nvinfo : EIATTR_PARAM_CBANK
	.align		4
        /*0068*/ 	.byte	0x04, 0x0a
        /*006a*/ 	.short	(.L_19715 - .L_19714)
	.align		4
.L_19714:
        /*006c*/ 	.word	index@(.nv.constant0._Z10add_kernelILx144EEvPfS0_S0_i)
        /*0070*/ 	.short	0x0380
        /*0072*/ 	.short	0x001c


	//----- nvinfo : EIATTR_SW_WAR
	.align		4
.L_19715:
        /*0074*/ 	.byte	0x04, 0x36
        /*0076*/ 	.short	(.L_19717 - .L_19716)
.L_19716:
        /*0078*/ 	.word	0x00000008
.L_19717:


//--------------------- .nv.info._Z10add_kernelILx143EEvPfS0_S0_i --------------------------
	.section	.nv.info._Z10add_kernelILx143EEvPfS0_S0_i,"",@"SHT_CUDA_INFO"
	.sectionflags	@""
	.align	4


	//----- nvinfo : EIATTR_CUDA_API_VERSION
	.align		4
        /*0000*/ 	.byte	0x04, 0x37
        /*0002*/ 	.short	(.L_19719 - .L_19718)
.L_19718:
        /*0004*/ 	.word	0x00000082


	//----- nvinfo : EIATTR_KPARAM_INFO
	.align		4
.L_19719:
        /*0008*/ 	.byte	0x04, 0x17
        /*000a*/ 	.short	(.L_19721 - .L_19720)
.L_19720:
        /*000c*/ 	.word	0x00000000
        /*0010*/ 	.short	0x0003
        /*0012*/ 	.short	0x0018
        /*0014*/ 	.byte	0x00, 0xf0, 0x11, 0x00


	//----- nvinfo : EIATTR_KPARAM_INFO
	.align		4
.L_19721:
        /*0018*/ 	.byte	0x04, 0x17
        /*001a*/ 	.short	(.L_19723 - .L_19722)
.L_19722:
        /*001c*/ 	.word	0x00000000
        /*0020*/ 	.short	0x0002
        /*0022*/ 	.short	0x0010
        /*0024*/ 	.byte	0x00, 0xf5, 0x21, 0x00


	//----- nvinfo : EIATTR_KPARAM_INFO
	.align		4
.L_19723:
        /*0028*/ 	.byte	0x04, 0x17
        /*002a*/ 	.short	(.L_19725 - .L_19724)
.L_19724:
        /*002c*/ 	.word	0x00000000
        /*0030*/ 	.short	0x0001
        /*0032*/ 	.short	0x0008
        /*0034*/ 	.byte	0x00, 0xf5, 0x21, 0x00


	//----- nvinfo : EIATTR_KPARAM_INFO
	.align		4
.L_19725:
        /*0038*/ 	.byte	0x04, 0x17
        /*003a*/ 	.short	(.L_19727 - .L_19726)
.L_19726:
        /*003c*/ 	.word	0x00000000
        /*0040*/ 	.short	0x0000
        /*0042*/ 	.short	0x0000
        /*0044*/ 	.byte	0x00, 0xf5, 0x21, 0x00


	//----- nvinfo : EIATTR_SPARSE_MMA_MASK
	.align		4
.L_19727:
        /*0048*/ 	.byte	0x03, 0x50
        /*004a*/ 	.short	0x0000


	//----- nvinfo : EIATTR_MAXREG_COUNT
	.align		4
        /*004c*/ 	.byte	0x03, 0x1b
        /*004e*/ 	.short	0x00ff


	//----- nvinfo : EIATTR_MERCURY_ISA_VERSION
	.align		4
        /*0050*/ 	.byte	0x03, 0x5f
        /*0052*/ 	.short	0x0101


	//----- nvinfo : EIATTR_VRC_CTA_INIT_COUNT
	.align		4
        /*0054*/ 	.byte	0x02, 0x4a
	.zero		1
	.zero		1


	//----- nvinfo : EIATTR_EXIT_INSTR_OFFSETS
	.align		4
        /*0058*/ 	.byte	0x04, 0x1c
        /*005a*/ 	.short	(.L_19729 - .L_19728)


	//   ....[0]....
.L_19728:
        /*005c*/ 	.word	0x00000070


	//   ....[1]....
        /*0060*/ 	.word	0x00000130


	//----- nvinfo : EIATTR_CBANK_PARAM_SIZE
	.align		4
.L_19729:
        /*0064*/ 	.byte	0x03, 0x19
        /*0066*/ 	.short	0x001c


	//----- nvinfo : EIATTR_PARAM_CBANK
	.align		4
        /*0068*/ 	.byte	0x04, 0x0a
        /*006a*/ 	.short	(.L_19731 - .L_19730)
	.align		4
.L_19730:
        /*006c*/ 	.word	index@(.nv.constant0._Z10add_kernelILx143EEvPfS0_S0_i)
        /*0070*/ 	.short	0x0380
        /*0072*/ 	.short	0x001c


	//----- nvinfo : EIATTR_SW_WAR
	.align		4
.L_19731:
        /*0074*/ 	.byte	0x04, 0x36
        /*0076*/ 	.short	(.L_19733 - .L_19732)
.L_19732:
        /*0078*/ 	.word	0x00000008
.L_19733:


//--------------------- .nv.info._Z10add_kernelILx142EEvPfS0_S0_i --------------------------
	.section	.nv.info._Z10add_kernelILx142EEvPfS0_S0_i,"",@"SHT_CUDA_INFO"
	.sectionflags	@""
	.align	4


	//----- nvinfo : EIATTR_CUDA_API_VERSION
	.align		4
        /*0000*/ 	.byte	0x04, 0x37
        /*0002*/ 	.short	(.L_19735 - .L_19734)
.L_19734:
        /*0004*/ 	.word	0x00000082


	//----- nvinfo : EIATTR_KPARAM_INFO
	.align		4
.L_19735:
        /*0008*/ 	.byte	0x04, 0x17
        /*000a*/ 	.short	(.L_19737 - .L_19736)
.L_19736:
        /*000c*/ 	.word	0x00000000
        /*0010*/ 	.short	0x0003
        /*0012*/ 	.short	0x0018
        /*0014*/ 	.byte	0x00, 0xf0, 0x11, 0x00


	//----- nvinfo : EIATTR_KPARAM_INFO
	.align		4
.L_19737:
        /*0018*/ 	.byte	0x04, 0x17
        /*001a*/ 	.short	(.L_19739 - .L_19738)
.L_19738:
        /*001c*/ 	.word	0x00000000
        /*0020*/ 	.short	0x0002
        /*0022*/ 	.short	0x0010
        /*0024*/ 	.byte	0x00, 0xf5, 0x21, 0x00


	//----- nvinfo : EIATTR_KPARAM_INFO
	.align		4
.L_19739:
        /*0028*/ 	.byte	0x04, 0x17
        /*002a*/ 	.short	(.L_19741 - .L_19740)
.L_19740:
        /*002c*/ 	.word	0x00000000
        /*0030*/ 	.short	0x0001
        /*0032*/ 	.short	0x0008
        /*0034*/ 	.byte	0x00, 0xf5, 0x21, 0x00


	//----- nvinfo : EIATTR_KPARAM_INFO
	.align		4
.L_19741:
        /*0038*/ 	.byte	0x04, 0x17
        /*003a*/ 	.short	(.L_19743 - .L_19742)
.L_19742:
        /*003c*/ 	.word	0x00000000
        /*0040*/ 	.short	0x0000
        /*0042*/ 	.short	0x0000
        /*0044*/ 	.byte	0x00, 0xf5, 0x21, 0x00


	//----- nvinfo : EIATTR_SPARSE_MMA_MASK
	.align		4
.L_19743:
        /*0048*/ 	.byte	0x03, 0x50
        /*004a*/ 	.short	0x0000


	//----- nvinfo : EIATTR_MAXREG_COUNT
	.align		4
        /*004c*/ 	.byte	0x03, 0x1b
        /*004e*/ 	.short	0x00ff


	//----- nvinfo : EIATTR_MERCURY_ISA_VERSION
	.align		4
        /*0050*/ 	.byte	0x03, 0x5f
        /*0052*/ 	.short	0x0101


	//----- nvinfo : EIATTR_VRC_CTA_INIT_COUNT
	.align		4
        /*0054*/ 	.byte	0x02, 0x4a
	.zero		1
	.zero		1


	//----- nvinfo : EIATTR_EXIT_INSTR_OFFSETS
	.align		4
        /*0058*/ 	.byte	0x04, 0x1c
        /*005a*/ 	.short	(.L_19745 - .L_19744)


	//   ....[0]....
.L_19744:
        /*005c*/ 	.word	0x00000070


	//   ....[1]....
        /*0060*/ 	.word	0x00000130


	//----- nvinfo : EIATTR_CBANK_PARAM_SIZE
	.align		4
.L_19745:
        /*0064*/ 	.byte	0x03, 0x19
        /*0066*/ 	.short	0x001c


	//----- nvinfo : EIATTR_PARAM_CBANK
	.align		4
        /*0068*/ 	.byte	0x04, 0x0a
        /*006a*/ 	.short	(.L_19747 - .L_19746)
	.align		4
.L_19746:
        /*006c*/ 	.word	index@(.nv.constant0._Z10add_kernelILx142EEvPfS0_S0_i)
        /*0070*/ 	.short	0x0380
        /*0072*/ 	.short	0x001c


	//----- nvinfo : EIATTR_SW_WAR
	.align		4
.L_19747:
        /*0074*/ 	.byte	0x04, 0x36
        /*0076*/ 	.short	(.L_19749 - .L_19748)
.L_19748:
        /*0078*/ 	.word	0x00000008
.L_19749:


//--------------------- .nv.info._Z10add_kernelILx141EEvPfS0_S0_i --------------------------
	.section	.nv.info._Z10add_kernelILx141EEvPfS0_S0_i,"",@"SHT_CUDA_INFO"
	.sectionflags	@""
	.align	4


	//----- nvinfo : EIATTR_CUDA_API_VERSION
	.align		4
        /*0000*/ 	.byte	0x04, 0x37
        /*0002*/ 	.short	(.L_19751 - .L_19750)
.L_19750:
        /*0004*/ 	.word	0x00000082


	//----- nvinfo : EIATTR_KPARAM_INFO
	.align		4
.L_19751:
        /*0008*/ 	.byte	0x04, 0x17
        /*000a*/ 	.short	(.L_19753 - .L_19752)
.L_19752:
        /*000c*/ 	.word	0x00000000
        /*0010*/ 	.short	0x0003
        /*0012*/ 	.short	0x0018
        /*0014*/ 	.byte	0x00, 0xf0, 0x11, 0x00


	//----- nvinfo : EIATTR_KPARAM_INFO
	.align		4
.L_19753:
        /*0018*/ 	.byte	0x04, 0x17
        /*001a*/ 	.short	(.L_19755 - .L_19754)
.L_19754:
        /*001c*/ 	.word	0x00000000
        /*0020*/ 	.short	0x0002
        /*0022*/ 	.short	0x0010
        /*0024*/ 	.byte	0x00, 0xf5, 0x21, 0x00


	//----- nvinfo : EIATTR_KPARAM_INFO
	.align		4
.L_19755:
        /*0028*/ 	.byte	0x04, 0x17
        /*002a*/ 	.short	(.L_19757 - .L_19756)
.L_19756:
        /*002c*/ 	.word	0x00000000
        /*0030*/ 	.short	0x0001
        /*0032*/ 	.short	0x0008
        /*0034*/ 	.byte	0x00, 0xf5, 0x21, 0x00


	//----- nvinfo : EIATTR_KPARAM_INFO
	.align		4
.L_19757:
        /*0038*/ 	.byte	0x04, 0x17
        /*003a*/ 	.short	(.L_19759 - .L_19758)
.L_19758:
        /*003c*/ 	.word	0x00000000
        /*0040*/ 	.short	0x0000
        /*0042*/ 	.short	0x0000
        /*0044*/ 	.byte	0x00, 0xf5, 0x21, 0x00


	//----- nvinfo : EIATTR_SPARSE_MMA_MASK
	.align		4
.L_19759:
        /*0048*/ 	.byte	0x03, 0x50
        /*004a*/ 	.short	0x0000


	//----- nvinfo : EIATTR_MAXREG_COUNT
	.align		4
        /*004c*/ 	.byte	0x03, 0x1b
        /*004e*/ 	.short	0x00ff


	//----- nvinfo : EIATTR_MERCURY_ISA_VERSION
	.align		4
        /*0050*/ 	.byte	0x03, 0x5f
        /*0052*/ 	.short	0x0101


	//----- nvinfo : EIATTR_VRC_CTA_INIT_COUNT
	.align		4
        /*0054*/ 	.byte	0x02, 0x4a
	.zero		1
	.zero		1


	//----- nvinfo : EIATTR_EXIT_INSTR_OFFSETS
	.align		4
        /*0058*/ 	.byte	0x04, 0x1c
        /*005a*/ 	.short	(.L_19761 - .L_19760)


	//   ....[0]....
.L_19760:
        /*005c*/ 	.word	0x00000070


	//   ....[1]....
        /*0060*/ 	.word	0x00000130


	//----- nvinfo : EIATTR_CBANK_PARAM_SIZE
	.align		4
.L_19761:
        /*0064*/ 	.byte	0x03, 0x19
        /*0066*/ 	.short	0x001c


	//----- nvinfo : EIATTR_PARAM_CBANK
	.align		4
        /*0068*/ 	.byte	0x04, 0x0a
        /*006a*/ 	.short	(.L_19763 - .L_19762)
	.align		4
.L_19762:
        /*006c*/ 	.word	index@(.nv.constant0._Z10add_kernelILx141EEvPfS0_S0_i)
        /*0070*/ 	.short	0x0380
        /*0072*/ 	.short	0x001c


	//----- nvinfo : EIATTR_SW_WAR
	.align		4
.L_19763:
        /*0074*/ 	.byte	0x04, 0x36
        /*0076*/ 	.short	(.L_19765 - .L_19764)
.L_19764:
        /*0078*/ 	.word	0x00000008
.L_19765:


//--------------------- .nv.info._Z10add_kernelILx140EEvPfS0_S0_i --------------------------
	.section	.nv.info._Z10add_kernelILx140EEvPfS0_S0_i,"",@"SHT_CUDA_INFO"
	.sectionflags	@""
	.align	4


	//----- nvinfo : EIATTR_CUDA_API_VERSION
	.align		4
        /*0000*/ 	.byte	0x04, 0x37
        /*0002*/ 	.short	(.L_19767 - .L_19766)
.L_19766:
        /*0004*/ 	.word	0x00000082


	//----- nvinfo : EIATTR_KPARAM_INFO
	.align		4
.L_19767:
        /*0008*/ 	.byte	0x04, 0x17
        /*000a*/ 	.short	(.L_19769 - .L_19768)
.L_19768:
        /*000c*/ 	.word	0x00000000
        /*0010*/ 	.short	0x0003
        /*0012*/ 	.short	0x0018
        /*0014*/ 	.byte	0x00, 0xf0, 0x11, 0x00


	//----- nvinfo : EIATTR_KPARAM_INFO
	.align		4
.L_19769:
        /*0018*/ 	.byte	0x04, 0x17
        /*001a*/ 	.short	(.L_19771 - .L_19770)
.L_19770:
        /*001c*/ 	.word	0x00000000
        /*0020*/ 	.short	0x0002
        /*0022*/ 	.short	0x0010
        /*0024*/ 	.byte	0x00, 0xf5, 0x21, 0x00


	//----- nvinfo : EIATTR_KPARAM_INFO
	.align		4
.L_19771:
        /*0028*/ 	.byte	0x04, 0x17
        /*002a*/ 	.short	(.L_19773 - .L_19772)
.L_19772:
        /*002c*/ 	.word	0x00000000
        /*0030*/ 	.short	0x0001
        /*0032*/ 	.short	0x0008
        /*0034*/ 	.byte	0x00, 0xf5, 0x21, 0x00


	//----- nvinfo : EIATTR_KPARAM_INFO
	.align		4
.L_19773:
        /*0038*/ 	.byte	0x04, 0x17
        /*003a*/ 	.short	(.L_19775 - .L_19774)
.L_19774:
        /*003c*/ 	.word	0x00000000
        /*0040*/ 	.short	0x0000
        /*0042*/ 	.short	0x0000
        /*0044*/ 	.byte	0x00, 0xf5, 0x21, 0x00


	//----- nvinfo : EIATTR_SPARSE_MMA_MASK
	.align		4
.L_19775:
        /*0048*/ 	.byte	0x03, 0x50
        /*004a*/ 	.short	0x0000


	//----- nvinfo : EIATTR_MAXREG_COUNT
	.align		4
        /*004c*/ 	.byte	0x03, 0x1b
        /*004e*/ 	.short	0x00ff


	//----- nvinfo : EIATTR_MERCURY_ISA_VERSION
	.align		4
        /*0050*/ 	.byte	0x03, 0x5f
        /*0052*/ 	.short	0x0101


	//----- nvinfo : EIATTR_VRC_CTA_INIT_COUNT
	.align		4
        /*0054*/ 	.byte	0x02, 0x4a
	.zero		1
	.zero		1


	//----- nvinfo : EIATTR_EXIT_INSTR_OFFSETS
	.align		4
        /*0058*/ 	.byte	0x04, 0x1c
        /*005a*/ 	.short	(.L_19777 - .L_19776)


	//   ....[0]....
.L_19776:
        /*005c*/ 	.word	0x00000070


	//   ....[1]....
        /*0060*/ 	.word	0x00000130


	//----- nvinfo : EIATTR_CBANK_PARAM_SIZE
	.align		4
.L_19777:
        /*0064*/ 	.byte	0x03, 0x19
        /*0066*/ 	.short	0x001c


	//----- nvinfo : EIATTR_PARAM_CBANK
	.align		4
        /*0068*/ 	.byte	0x04, 0x0a
        /*006a*/ 	.short	(.L_19779 - .L_19778)
	.align		4
.L_19778:
        /*006c*/ 	.word	index@(.nv.constant0._Z10add_kernelILx140EEvPfS0_S0_i)
        /*0070*/ 	.short	0x0380
        /*0072*/ 	.short	0x001c


	//----- nvinfo : EIATTR_SW_WAR
	.align		4
.L_19779:
        /*0074*/ 	.byte	0x04, 0x36
        /*0076*/ 	.short	(.L_19781 - .L_19780)
.L_19780:
        /*0078*/ 	.word	0x00000008
.L_19781:


//--------------------- .nv.info._Z10add_kernelILx139EEvPfS0_S0_i --------------------------
	.section	.nv.info._Z10add_kernelILx139EEvPfS0_S0_i,"",@"SHT_CUDA_INFO"
	.sectionflags	@""
	.align	4


	//----- nvinfo : EIATTR_CUDA_API_VERSION
	.align		4
        /*0000*/ 	.byte	0x04, 0x37
        /*0002*/ 	.short	(.L_19783 - .L_19782)
.L_19782:
        /*0004*/ 	.word	0x00000082


	//----- nvinfo : EIATTR_KPARAM_INFO
	.align		4
.L_19783:
        /*0008*/ 	.byte	0x04, 0x17
        /*000a*/ 	.short	(.L_19785 - .L_19784)
.L_19784:
        /*000c*/ 	.word	0x00000000
        /*0010*/ 	.short	0x0003
        /*0012*/ 	.short	0x0018
        /*0014*/ 	.byte	0x00, 0xf0, 0x11, 0x00


	//----- nvinfo : EIATTR_KPARAM_INFO
	.align		4
.L_19785:
        /*0018*/ 	.byte	0x04, 0x17
        /*001a*/ 	.short	(.L_19787 - .L_19786)
.L_19786:
        /*001c*/ 	.word	0x00000000
        /*0020*/ 	.short	0x0002
        /*0022*/ 	.short	0x0010
        /*0024*/ 	.byte	0x00, 0xf5, 0x21, 0x00


	//----- nvinfo : EIATTR_KPARAM_INFO
	.align		4
.L_19787:
        /*0028*/ 	.byte	0x04, 0x17
        /*002a*/ 	.short	(.L_19789 - .L_19788)
.L_19788:
        /*002c*/ 	.word	0x00000000
        /*0030*/ 	.short	0x0001
        /*0032*/ 	.short	0x0008
        /*0034*/ 	.byte	0x00, 0xf5, 0x21, 0x00


	//----- nvinfo : EIATTR_KPARAM_INFO
	.align		4
.L_19789:
        /*0038*/ 	.byte	0x04, 0x17
        /*003a*/ 	.short	(.L_19791 - .L_19790)
.L_19790:
        /*003c*/ 	.word	0x00000000
        /*0040*/ 	.short	0x0000
        /*0042*/ 	.short	0x0000
        /*0044*/ 	.byte	0x00, 0xf5, 0x21, 0x00


	//----- nvinfo : EIATTR_SPARSE_MMA_MASK
	.align		4
.L_19791:
        /*0048*/ 	.byte	0x03, 0x50
        /*004a*/ 	.short	0x0000


	//----- nvinfo : EIATTR_MAXREG_COUNT
	.align		4
        /*004c*/ 	.byte	0x03, 0x1b
        /*004e*/ 	.short	0x00ff


	//----- nvinfo : EIATTR_MERCURY_ISA_VERSION
	.align		4
        /*0050*/ 	.byte	0x03, 0x5f
        /*0052*/ 	.short	0x0101


	//----- nvinfo : EIATTR_VRC_CTA_INIT_COUNT
	.align		4
        /*0054*/ 	.byte	0x02, 0x4a
	.zero		1
	.zero		1


	//----- nvinfo : EIATTR_EXIT_INSTR_OFFSETS
	.align		4
        /*0058*/ 	.byte	0x04, 0x1c
        /*005a*/ 	.short	(.L_19793 - .L_19792)


	//   ....[0]....
.L_19792:
        /*005c*/ 	.word	0x00000070


	//   ....[1]....
        /*0060*/ 	.word	0x00000130


	//----- nvinfo : EIATTR_CBANK_PARAM_SIZE
	.align		4
.L_19793:
        /*0064*/ 	.byte	0x03, 0x19
        /*0066*/ 	.short	0x001c


	//----- nvinfo : EIATTR_PARAM_CBANK
	.align		4
        /*0068*/ 	.byte	0x04, 0x0a
        /*006a*/ 	.short	(.L_19795 - .L_19794)
	.align		4
.L_19794:
        /*006c*/ 	.word	index@(.nv.constant0._Z10add_kernelILx139EEvPfS0_S0_i)
        /*0070*/ 	.short	0x0380
        /*0072*/ 	.short	0x001c


	//----- nvinfo : EIATTR_SW_WAR
	.align		4
.L_19795:
        /*0074*/ 	.byte	0x04, 0x36
        /*0076*/ 	.short	(.L_19797 - .L_19796)
.L_19796:
        /*0078*/ 	.word	0x00000008
.L_19797:


//--------------------- .nv.info._Z10add_kernelILx138EEvPfS0_S0_i --------------------------
	.section	.nv.info._Z10add_kernelILx138EEvPfS0_S0_i,"",@"SHT_CUDA_INFO"
	.sectionflags	@""
	.align	4


	//----- nvinfo : EIATTR_CUDA_API_VERSION
	.align		4
        /*0000*/ 	.byte	0x04, 0x37
        /*0002*/ 	.short	(.L_19799 - .L_19798)
.L_19798:
        /*0004*/ 	.word	0x00000082


	//----- nvinfo : EIATTR_KPARAM_INFO
	.align		4
.L_19799:
        /*0008*/ 	.byte	0x04, 0x17
        /*000a*/ 	.short	(.L_19801 - .L_19800)
.L_19800:
        /*000c*/ 	.word	0x00000000
        /*0010*/ 	.short	0x0003
        /*0012*/ 	.short	0x0018
        /*0014*/ 	.byte	0x00, 0xf0, 0x11, 0x00


	//----- nvinfo : EIATTR_KPARAM_INFO
	.align		4
.L_19801:
        /*0018*/ 	.byte	0x04, 0x17
        /*001a*/ 	.short	(.L_19803 - .L_19802)
.L_19802:
        /*001c*/ 	.word	0x00000000
        /*0020*/ 	.short	0x0002
        /*0022*/ 	.short	0x0010
        /*0024*/ 	.byte	0x00, 0xf5, 0x21, 0x00


	//----- nvinfo : EIATTR_KPARAM_INFO
	.align		4
.L_19803:
        /*0028*/ 	.byte	0x04, 0x17
        /*002a*/ 	.short	(.L_19805 - .L_19804)
.L_19804:
        /*002c*/ 	.word	0x00000000
        /*0030*/ 	.short	0x0001
        /*0032*/ 	.short	0x0008
        /*0034*/ 	.byte	0x00, 0xf5, 0x21, 0x00


	//----- nvinfo : EIATTR_KPARAM_INFO
	.align		4
.L_19805:
        /*0038*/ 	.byte	0x04, 0x17
        /*003a*/ 	.short	(.L_19807 - .L_19806)
.L_19806:
        /*003c*/ 	.word	0x00000000
        /*0040*/ 	.short	0x0000
        /*0042*/ 	.short	0x0000
        /*0044*/ 	.byte	0x00, 0xf5, 0x21, 0x00


	//----- nvinfo : EIATTR_SPARSE_MMA_MASK
	.align		4
.L_19807:
        /*0048*/ 	.byte	0x03, 0x50
        /*004a*/ 	.short	0x0000


	//----- nvinfo : EIATTR_MAXREG_COUNT
	.align		4
        /*004c*/ 	.byte	0x03, 0x1b
        /*004e*/ 	.short	0x00ff


	//----- nvinfo : EIATTR_MERCURY_ISA_VERSION
	.align		4
        /*0050*/ 	.byte	0x03, 0x5f
        /*0052*/ 	.short	0x0101


	//----- nvinfo : EIATTR_VRC_CTA_INIT_COUNT
	.align		4
        /*0054*/ 	.byte	0x02, 0x4a
	.zero		1
	.zero		1


	//----- nvinfo : EIATTR_EXIT_INSTR_OFFSETS
	.align		4
        /*0058*/ 	.byte	0x04, 0x1c
        /*005a*/ 	.short	(.L_19809 - .L_19808)


	//   ....[0]....
.L_19808:
        /*005c*/ 	.word	0x00000070


	//   ....[1]....
        /*0060*/ 	.word	0x00000130


	//----- nvinfo : EIATTR_CBANK_PARAM_SIZE
	.align		4
.L_19809:
        /*0064*/ 	.byte	0x03, 0x19
        /*0066*/ 	.short	0x001c


	//----- nvinfo : EIATTR_PARAM_CBANK
	.align		4
        /*0068*/ 	.byte	0x04, 0x0a
        /*006a*/ 	.short	(.L_19811 - .L_19810)
	.align		4
.L_19810:
        /*006c*/ 	.word	index@(.nv.constant0._Z10add_kernelILx138EEvPfS0_S0_i)
        /*0070*/ 	.short	0x0380
        /*0072*/ 	.short	0x001c


	//----- nvinfo : EIATTR_SW_WAR
	.align		4
.L_19811:
        /*0074*/ 	.byte	0x04, 0x36
        /*0076*/ 	.short	(.L_19813 - .L_19812)
.L_19812:
        /*0078*/ 	.word	0x00000008
.L_19813:


//--------------------- .nv.info._Z10add_kernelILx137EEvPfS0_S0_i --------------------------
	.section	.nv.info._Z10add_kernelILx137EEvPfS0_S0_i,"",@"SHT_CUDA_INFO"
	.sectionflags	@""
	.align	4


	//----- nvinfo : EIATTR_CUDA_API_VERSION
	.align		4
        /*0000*/ 	.byte	0x04, 0x37
        /*0002*/ 	.short	(.L_19815 - .L_19814)
.L_19814:
        /*0004*/ 	.word	0x00000082


	//----- nvinfo : EIATTR_KPARAM_INFO
	.align		4
.L_19815:
        /*0008*/ 	.byte	0x04, 0x17
        /*000a*/ 	.short	(.L_19817 - .L_19816)
.L_19816:
        /*000c*/ 	.word	0x00000000
        /*0010*/ 	.short	0x0003
        /*0012*/ 	.short	0x0018
        /*0014*/ 	.byte	0x00, 0xf0, 0x11, 0x00


	//----- nvinfo : EIATTR_KPARAM_INFO
	.align		4
.L_19817:
        /*0018*/ 	.byte	0x04, 0x17
        /*001a*/ 	.short	(.L_19819 - .L_19818)
.L_19818:
        /*001c*/ 	.word	0x00000000
        /*0020*/ 	.short	0x0002
        /*0022*/ 	.short	0x0010
        /*0024*/ 	.byte	0x00, 0xf5, 0x21, 0x00


	//----- nvinfo : EIATTR_KPARAM_INFO
	.align		4
.L_19819:
        /*0028*/ 	.byte	0x04, 0x17
        /*002a*/ 	.short	(.L_19821 - .L_19820)
.L_19820:
        /*002c*/ 	.word	0x00000000
        /*0030*/ 	.short	0x0001
        /*0032*/ 	.short	0x0008
        /*0034*/ 	.byte	0x00, 0xf5, 0x21, 0x00


	//----- nvinfo : EIATTR_KPARAM_INFO
	.align		4
.L_19821:
        /*0038*/ 	.byte	0x04, 0x17
        /*003a*/ 	.short	(.L_19823 - .L_19822)
.L_19822:
        /*003c*/ 	.word	0x00000000
        /*0040*/ 	.short	0x0000
        /*0042*/ 	.short	0x0000
        /*0044*/ 	.byte	0x00, 0xf5, 0x21, 0x00


	//----- nvinfo : EIATTR_SPARSE_MMA_MASK
	.align		4
.L_19823:
        /*0048*/ 	.byte	0x03, 0x50
        /*004a*/ 	.short	0x0000


	//----- nvinfo : EIATTR_MAXREG_COUNT
	.align		4
        /*004c*/ 	.byte	0x03, 0x1b
        /*004e*/ 	.short	0x00ff


	//----- nvinfo : EIATTR_MERCURY_ISA_VERSION
	.align		4
        /*0050*/ 	.byte	0x03, 0x5f
        /*0052*/ 	.short	0x0101


	//----- nvinfo : EIATTR_VRC_CTA_INIT_COUNT
	.align		4
        /*0054*/ 	.byte	0x02, 0x4a
	.zero		1
	.zero		1


	//----- nvinfo : EIATTR_EXIT_INSTR_OFFSETS
	.align		4
        /*0058*/ 	.byte	0x04, 0x1c
        /*005a*/ 	.short	(.L_19825 - .L_19824)


	//   ....[0]....
.L_19824:
        /*005c*/ 	.word	0x00000070


	//   ....[1]....
        /*0060*/ 	.word	0x00000130


	//----- nvinfo : EIATTR_CBANK_PARAM_SIZE
	.align		4
.L_19825:
        /*0064*/ 	.byte	0x03, 0x19
        /*0066*/ 	.short	0x001c


	//----- nvinfo : EIATTR_PARAM_CBANK
	.align		4
        /*0068*/ 	.byte	0x04, 0x0a
        /*006a*/ 	.short	(.L_19827 - .L_19826)
	.align		4
.L_19826:
        /*006c*/ 	.word	index@(.nv.constant0._Z10add_kernelILx137EEvPfS0_S0_i)
        /*0070*/ 	.short	0x0380
        /*0072*/ 	.short	0x001c


	//----- nvinfo : EIATTR_SW_WAR
	.align		4
.L_19827:
        /*0074*/ 	.byte	0x04, 0x36
        /*0076*/ 	.short	(.L_19829 - .L_19828)
.L_19828:
        /*0078*/ 	.word	0x00000008
.L_19829:


//--------------------- .nv.info._Z10add_kernelILx136EEvPfS0_S0_i --------------------------
	.section	.nv.info._Z10add_kernelILx136EEvPfS0_S0_i,"",@"SHT_CUDA_INFO"
	.sectionflags	@""
	.align	4


	//----- nvinfo : EIATTR_CUDA_API_VERSION
	.align		4
        /*0000*/ 	.byte	0x04, 0x37
        /*0002*/ 	.short	(.L_19831 - .L_19830)
.L_19830:
        /*0004*/ 	.word	0x00000082


	//----- nvinfo : EIATTR_KPARAM_INFO
	.align		4
.L_19831:
        /*0008*/ 	.byte	0x04, 0x17
        /*000a*/ 	.short	(.L_19833 - .L_19832)
.L_19832:
        /*000c*/ 	.word	0x00000000
        /*0010*/ 	.short	0x0003
        /*0012*/ 	.short	0x0018
        /*0014*/ 	.byte	0x00, 0xf0, 0x11, 0x00


	//----- nvinfo : EIATTR_KPARAM_INFO
	.align		4
.L_19833:
        /*0018*/ 	.byte	0x04, 0x17
        /*001a*/ 	.short	(.L_19835 - .L_19834)
.L_19834:
        /*001c*/ 	.word	0x00000000
        /*0020*/ 	.short	0x0002
        /*0022*/ 	.short	0x0010
        /*0024*/ 	.byte	0x00, 0xf5, 0x21, 0x00


	//----- nvinfo : EIATTR_KPARAM_INFO
	.align		4
.L_19835:
        /*0028*/ 	.byte	0x04, 0x17
        /*002a*/ 	.short	(.L_19837 - .L_19836)
.L_19836:
        /*002c*/ 	.word	0x00000000
        /*0030*/ 	.short	0x0001
        /*0032*/ 	.short	0x0008
        /*0034*/ 	.byte	0x00, 0xf5, 0x21, 0x00


	//----- nvinfo : EIATTR_KPARAM_INFO
	.align		4
.L_19837:
        /*0038*/ 	.byte	0x04, 0x17
        /*003a*/ 	.short	(.L_19839 - .L_19838)
.L_19838:
        /*003c*/ 	.word	0x00000000
        /*0040*/ 	.short	0x0000
        /*0042*/ 	.short	0x0000
        /*0044*/ 	.byte	0x00, 0xf5, 0x21, 0x00


	//----- nvinfo : EIATTR_SPARSE_MMA_MASK
	.align		4
.L_19839:
        /*0048*/ 	.byte	0x03, 0x50
        /*004a*/ 	.short	0x0000


	//----- nvinfo : EIATTR_MAXREG_COUNT
	.align		4
        /*004c*/ 	.byte	0x03, 0x1b
        /*004e*/ 	.short	0x00ff


	//----- nvinfo : EIATTR_MERCURY_ISA_VERSION
	.align		4
        /*0050*/ 	.byte	0x03, 0x5f
        /*0052*/ 	.short	0x0101


	//----- nvinfo : EIATTR_VRC_CTA_INIT_COUNT
	.align		4
        /*0054*/ 	.byte	0x02, 0x4a
	.zero		1
	.zero		1


	//----- nvinfo : EIATTR_EXIT_INSTR_OFFSETS
	.align		4
        /*0058*/ 	.byte	0x04, 0x1c
        /*005a*/ 	.short	(.L_19841 - .L_19840)


	//   ....[0]....
.L_19840:
        /*005c*/ 	.word	0x00000070


	//   ....[1]....
        /*0060*/ 	.word	0x00000130


	//----- nvinfo : EIATTR_CBANK_PARAM_SIZE
	.align		4
.L_19841:
        /*0064*/ 	.byte	0x03, 0x19
        /*0066*/ 	.short	0x001c


	//----- nvinfo : EIATTR_PARAM_CBANK
	.align		4
        /*0068*/ 	.byte	0x04, 0x0a
        /*006a*/ 	.short	(.L_19843 - .L_19842)
	.align		4
.L_19842:
        /*006c*/ 	.word	index@(.nv.constant0._Z10add_kernelILx136EEvPfS0_S0_i)
        /*0070*/ 	.short	0x0380
        /*0072*/ 	.short	0x001c


	//----- nvinfo : EIATTR_SW_WAR
	.align		4
.L_19843:
        /*0074*/ 	.byte	0x04, 0x36
        /*0076*/ 	.short	(.L_19845 - .L_19844)
.L_19844:
        /*0078*/ 	.word	0x00000008
.L_19845:


//--------------------- .nv.info._Z10add_kernelILx135EEvPfS0_S0_i --------------------------
	.section	.nv.info._Z10add_kernelILx135EEvPfS0_S0_i,"",@"SHT_CUDA_INFO"
	.sectionflags	@""
	.align	4


	//----- nvinfo : EIATTR_CUDA_API_VERSION
	.align		4
        /*0000*/ 	.byte	0x04, 0x37
        /*0002*/ 	.short	(.L_19847 - .L_19846)
.L_19846:
        /*0004*/ 	.word	0x00000082


	//----- nvinfo : EIATTR_KPARAM_INFO
	.align		4
.L_19847:
        /*0008*/ 	.byte	0x04, 0x17
        /*000a*/ 	.short	(.L_19849 - .L_19848)
.L_19848:
        /*000c*/ 	.word	0x00000000
        /*0010*/ 	.short	0x0003
        /*0012*/ 	.short	0x0018
        /*0014*/ 	.byte	0x00, 0xf0, 0x11, 0x00


	//----- nvinfo : EIATTR_KPARAM_INFO
	.align		4
.L_19849:
        /*0018*/ 	.byte	0x04, 0x17
        /*001a*/ 	.short	(.L_19851 - .L_19850)
.L_19850:
        /*001c*/ 	.word	0x00000000
        /*0020*/ 	.short	0x0002
        /*0022*/ 	.short	0x0010
        /*0024*/ 	.byte	0x00, 0xf5, 0x21, 0x00


	//----- nvinfo : EIATTR_KPARAM_INFO
	.align		4
.L_19851:
        /*0028*/ 	.byte	0x04, 0x17
        /*002a*/ 	.short	(.L_19853 - .L_19852)
.L_19852:
        /*002c*/ 	.word	0x00000000
        /*0030*/ 	.short	0x0001
        /*0032*/ 	.short	0x0008
        /*0034*/ 	.byte	0x00, 0xf5, 0x21, 0x00


	//----- nvinfo : EIATTR_KPARAM_INFO
	.align		4
.L_19853:
        /*0038*/ 	.byte	0x04, 0x17
        /*003a*/ 	.short	(.L_19855 - .L_19854)
.L_19854:
        /*003c*/ 	.word	0x00000000
        /*0040*/ 	.short	0x0000
        /*0042*/ 	.short	0x0000
        /*0044*/ 	.byte	0x00, 0xf5, 0x21, 0x00


	//----- nvinfo : EIATTR_SPARSE_MMA_MASK
	.align		4
.L_19855:
        /*0048*/ 	.byte	0x03, 0x50
        /*004a*/ 	.short	0x0000


	//----- nvinfo : EIATTR_MAXREG_COUNT
	.align		4
        /*004c*/ 	.byte	0x03, 0x1b
        /*004e*/ 	.short	0x00ff


	//----- nvinfo : EIATTR_MERCURY_ISA_VERSION
	.align		4
        /*0050*/ 	.byte	0x03, 0x5f
        /*0052*/ 	.short	0x0101


	//----- nvinfo : EIATTR_VRC_CTA_INIT_COUNT
	.align		4
        /*0054*/ 	.byte	0x02, 0x4a
	.zero		1
	.zero		1


	//----- nvinfo : EIATTR_EXIT_INSTR_OFFSETS
	.align		4
        /*0058*/ 	.byte	0x04, 0x1c
        /*005a*/ 	.short	(.L_19857 - .L_19856)


	//   ....[0]....
.L_19856:
        /*005c*/ 	.word	0x00000070


	//   ....[1]....
        /*0060*/ 	.word	0x00000130


	//----- nvinfo : EIATTR_CBANK_PARAM_SIZE
	.align		4
.L_19857:
        /*0064*/ 	.byte	0x03, 0x19
        /*0066*/ 	.short	0x001c


	//----- nvinfo : EIATTR_PARAM_CBANK
	.align		4
        /*0068*/ 	.byte	0x04, 0x0a
        /*006a*/ 	.short	(.L_19859 - .L_19858)
	.align		4
.L_19858:
        /*006c*/ 	.word	index@(.nv.constant0._Z10add_kernelILx135EEvPfS0_S0_i)
        /*0070*/ 	.short	0x0380
        /*0072*/ 	.short	0x001c


	//----- nvinfo : EIATTR_SW_WAR
	.align		4
.L_19859:
        /*0074*/ 	.byte	0x04, 0x36
        /*0076*/ 	.short	(.L_19861 - .L_19860)
.L_19860:
        /*0078*/ 	.word	0x00000008
.L_19861:


//--------------------- .nv.info._Z10add_kernelILx134EEvPfS0_S0_i --------------------------
	.section	.nv.info._Z10add_kernelILx134EEvPfS0_S0_i,"",@"SHT_CUDA_INFO"
	.sectionflags	@""
	.align	4


	//----- nvinfo : EIATTR_CUDA_API_VERSION
	.align		4
        /*0000*/ 	.byte	0x04, 0x37
        /*0002*/ 	.short	(.L_19863 - .L_19862)
.L_19862:
        /*0004*/ 	.word	0x00000082


	//----- nvinfo : EIATTR_KPARAM_INFO
	.align		4
.L_19863:
        /*0008*/ 	.byte	0x04, 0x17
        /*000a*/ 	.short	(.L_19865 - .L_19864)
.L_19864:
        /*000c*/ 	.word	0x00000000
        /*0010*/ 	.short	0x0003
        /*0012*/ 	.short	0x0018
        /*0014*/ 	.byte	0x00, 0xf0, 0x11, 0x00


	//----- nvinfo : EIATTR_KPARAM_INFO
	.align		4
.L_19865:
        /*0018*/ 	.byte	0x04, 0x17
        /*001a*/ 	.short	(.L_19867 - .L_19866)
.L_19866:
        /*001c*/ 	.word	0x00000000
        /*0020*/ 	.short	0x0002
        /*0022*/ 	.short	0x0010
        /*0024*/ 	.byte	0x00, 0xf5, 0x21, 0x00


	//----- nvinfo : EIATTR_KPARAM_INFO
	.align		4
.L_19867:
        /*0028*/ 	.byte	0x04, 0x17
        /*002a*/ 	.short	(.L_19869 - .L_19868)
.L_19868:
        /*002c*/ 	.word	0x00000000
        /*0030*/ 	.short	0x0001
        /*0032*/ 	.short	0x0008
        /*0034*/ 	.byte	0x00, 0xf5, 0x21, 0x00


	//----- nvinfo : EIATTR_KPARAM_INFO
	.align		4
.L_19869:
        /*0038*/ 	.byte	0x04, 0x17
        /*003a*/ 	.short	(.L_19871 - .L_19870)
.L_19870:
        /*003c*/ 	.word	0x00000000
        /*0040*/ 	.short	0x0000
        /*0042*/ 	.short	0x0000
        /*0044*/ 	.byte	0x00, 0xf5, 0x21, 0x00


	//----- nvinfo : EIATTR_SPARSE_MMA_MASK
	.align		4
.L_19871:
        /*0048*/ 	.byte	0x03, 0x50
        /*004a*/ 	.short	0x0000


	//----- nvinfo : EIATTR_MAXREG_COUNT
	.align		4
        /*004c*/ 	.byte	0x03, 0x1b
        /*004e*/ 	.short	0x00ff


	//----- nvinfo : EIATTR_MERCURY_ISA_VERSION
	.align		4
        /*0050*/ 	.byte	0x03, 0x5f
        /*0052*/ 	.short	0x0101


	//----- nvinfo : EIATTR_VRC_CTA_INIT_COUNT
	.align		4
        /*0054*/ 	.byte	0x02, 0x4a
	.zero		1
	.zero		1


	//----- nvinfo : EIATTR_EXIT_INSTR_OFFSETS
	.align		4
        /*0058*/ 	.byte	0x04, 0x1c
        /*005a*/ 	.short	(.L_19873 - .L_19872)


	//   ....[0]....
.L_19872:
        /*005c*/ 	.word	0x00000070


	//   ....[1]....
        /*0060*/ 	.word	0x00000130


	//----- nvinfo : EIATTR_CBANK_PARAM_SIZE
	.align		4
.L_19873:
        /*0064*/ 	.byte	0x03, 0x19
        /*0066*/ 	.short	0x001c


	//----- nvinfo : EIATTR_PARAM_CBANK
	.align		4
        /*0068*/ 	.byte	0x04, 0x0a
        /*006a*/ 	.short	(.L_19875 - .L_19874)
	.align		4
.L_19874:
        /*006c*/ 	.word	index@(.nv.constant0._Z10add_kernelILx134EEvPfS0_S0_i)
        /*0070*/ 	.short	0x0380
        /*0072*/ 	.short	0x001c


	//----- nvinfo : EIATTR_SW_WAR
	.align		4
.L_19875:
        /*0074*/ 	.byte	0x04, 0x36
        /*0076*/ 	.short	(.L_19877 - .L_19876)
.L_19876:
        /*0078*/ 	.word	0x00000008
.L_19877:


//--------------------- .nv.info._Z10add_kernelILx133EEvPfS0_S0_i --------------------------
	.section	.nv.info._Z10add_kernelILx133EEvPfS0_S0_i,"",@"SHT_CUDA_INFO"
	.sectionflags	@""
	.align	4


	//----- nvinfo : EIATTR_CUDA_API_VERSION
	.align		4
        /*0000*/ 	.byte	0x04, 0x37
        /*0002*/ 	.short	(.L_19879 - .L_19878)
.L_19878:
        /*0004*/ 	.word	0x00000082


	//----- nvinfo : EIATTR_KPARAM_INFO
	.align		4
.L_19879:
        /*0008*/ 	.byte	0x04, 0x17
        /*000a*/ 	.short	(.L_19881 - .L_19880)
.L_19880:
        /*000c*/ 	.word	0x00000000
        /*0010*/ 	.short	0x0003
        /*0012*/ 	.short	0x0018
        /*0014*/ 	.byte	0x00, 0xf0, 0x11, 0x00


	//----- nvinfo : EIATTR_KPARAM_INFO
	.align		4
.L_19881:
        /*0018*/ 	.byte	0x04, 0x17
        /*001a*/ 	.short	(.L_19883 - .L_19882)
.L_19882:
        /*001c*/ 	.word	0x00000000
        /*0020*/ 	.short	0x0002
        /*0022*/ 	.short	0x0010
        /*0024*/ 	.byte	0x00, 0xf5, 0x21, 0x00


	//----- nvinfo : EIATTR_KPARAM_INFO
	.align		4
.L_19883:
        /*0028*/ 	.byte	0x04, 0x17
        /*002a*/ 	.short	(.L_19885 - .L_19884)
.L_19884:
        /*002c*/ 	.word	0x00000000
        /*0030*/ 	.short	0x0001
        /*0032*/ 	.short	0x0008
        /*0034*/ 	.byte	0x00, 0xf5, 0x21, 0x00


	//----- nvinfo : EIATTR_KPARAM_INFO
	.align		4
.L_19885:
        /*0038*/ 	.byte	0x04, 0x17
        /*003a*/ 	.short	(.L_19887 - .L_19886)
.L_19886:
        /*003c*/ 	.word	0x00000000
        /*0040*/ 	.short	0x0000
        /*0042*/ 	.short	0x0000
        /*0044*/ 	.byte	0x00, 0xf5, 0x21, 0x00


	//----- nvinfo : EIATTR_SPARSE_MMA_MASK
	.align		4
.L_19887:
        /*0048*/ 	.byte	0x03, 0x50
        /*004a*/ 	.short	0x0000


	//----- nvinfo : EIATTR_MAXREG_COUNT
	.align		4
        /*004c*/ 	.byte	0x03, 0x1b
        /*004e*/ 	.short	0x00ff


	//----- nvinfo : EIATTR_MERCURY_ISA_VERSION
	.align		4
        /*0050*/ 	.byte	0x03, 0x5f
        /*0052*/ 	.short	0x0101


	//----- nvinfo : EIATTR_VRC_CTA_INIT_COUNT
	.align		4
        /*0054*/ 	.byte	0x02, 0x4a
	.zero		1
	.zero		1


	//----- nvinfo : EIATTR_EXIT_INSTR_OFFSETS
	.align		4
        /*0058*/ 	.byte	0x04, 0x1c
        /*005a*/ 	.short	(.L_19889 - .L_19888)


	//   ....[0]....
.L_19888:
        /*005c*/ 	.word	0x00000070


	//   ....[1]....
        /*0060*/ 	.word	0x00000130


	//----- nvinfo : EIATTR_CBANK_PARAM_SIZE
	.align		4
.L_19889:
        /*0064*/ 	.byte	0x03, 0x19
        /*0066*/ 	.short	0x001c


	//----- nvinfo : EIATTR_PARAM_CBANK
	.align		4
        /*0068*/ 	.byte	0x04, 0x0a
        /*006a*/ 	.short	(.L_19891 - .L_19890)
	.align		4
.L_19890:
        /*006c*/ 	.word	index@(.nv.constant0._Z10add_kernelILx133EEvPfS0_S0_i)
        /*0070*/ 	.short	0x0380
        /*0072*/ 	.short	0x001c


	//----- nvinfo : EIATTR_SW_WAR
	.align		4
.L_19891:
        /*0074*/ 	.byte	0x04, 0x36
        /*0076*/ 	.short	(.L_19893 - .L_19892)
.L_19892:
        /*0078*/ 	.word	0x00000008
.L_19893:


//--------------------- .nv.info._Z10add_kernelILx132EEvPfS0_S0_i --------------------------
	.section	.nv.info._Z10add_kernelILx132EEvPfS0_S0_i,"",@"SHT_CUDA_INFO"
	.sectionflags	@""
	.align	4


	//----- nvinfo : EIATTR_CUDA_API_VERSION
	.align		4
        /*0000*/ 	.byte	0x04, 0x37
        /*0002*/ 	.short	(.L_19895 - .L_19894)
.L_19894:
        /*0004*/ 	.word	0x00000082


	//----- nvinfo : EIATTR_KPARAM_INFO
	.align		4
.L_19895:
        /*0008*/ 	.byte	0x04, 0x17
        /*000a*/ 	.short	(.L_19897 - .L_19896)
.L_19896:
        /*000c*/ 	.word	0x00000000
        /*0010*/ 	.short	0x0003
        /*0012*/ 	.short	0x0018
        /*0014*/ 	.byte	0x00, 0xf0, 0x11, 0x00


	//----- nvinfo : EIATTR_KPARAM_INFO
	.align		4
.L_19897:
        /*0018*/ 	.byte	0x04, 0x17
        /*001a*/ 	.short	(.L_19899 - .L_19898)
.L_19898:
        /*001c*/ 	.word	0x00000000
        /*0020*/ 	.short	0x0002
        /*0022*/ 	.short	0x0010
        /*0024*/ 	.byte	0x00, 0xf5, 0x21, 0x00


	//----- nvinfo : EIATTR_KPARAM_INFO
	.align		4
.L_19899:
        /*0028*/ 	.byte	0x04, 0x17
        /*002a*/ 	.short	(.L_19901 - .L_19900)
.L_19900:
        /*002c*/ 	.word	0x00000000
        /*0030*/ 	.short	0x0001
        /*0032*/ 	.short	0x0008
        /*0034*/ 	.byte	0x00, 0xf5, 0x21, 0x00


	//----- nvinfo : EIATTR_KPARAM_INFO
	.align		4
.L_19901:
        /*0038*/ 	.byte	0x04, 0x17
        /*003a*/ 	.short	(.L_19903 - .L_19902)
.L_19902:
        /*003c*/ 	.word	0x00000000
        /*0040*/ 	.short	0x0000
        /*0042*/ 	.short	0x0000
        /*0044*/ 	.byte	0x00, 0xf5, 0x21, 0x00


	//----- nvinfo : EIATTR_SPARSE_MMA_MASK
	.align		4
.L_19903:
        /*0048*/ 	.byte	0x03, 0x50
        /*004a*/ 	.short	0x0000


	//----- nvinfo : EIATTR_MAXREG_COUNT
	.align		4
        /*004c*/ 	.byte	0x03, 0x1b
        /*004e*/ 	.short	0x00ff


	//----- nvinfo : EIATTR_MERCURY_ISA_VERSION
	.align		4
        /*0050*/ 	.byte	0x03, 0x5f
        /*0052*/ 	.short	0x0101


	//----- nvinfo : EIATTR_VRC_CTA_INIT_COUNT
	.align		4
        /*0054*/ 	.byte	0x02, 0x4a
	.zero		1
	.zero		1


	//----- nvinfo : EIATTR_EXIT_INSTR_OFFSETS
	.align		4
        /*0058*/ 	.byte	0x04, 0x1c
        /*005a*/ 	.short	(.L_19905 - .L_19904)


	//   ....[0]....
.L_19904:
        /*005c*/ 	.word	0x00000070


	//   ....[1]....
        /*0060*/ 	.word	0x00000130


	//----- nvinfo : EIATTR_CBANK_PARAM_SIZE
	.align		4
.L_19905:
        /*0064*/ 	.byte	0x03, 0x19
        /*0066*/ 	.short	0x001c


	//----- nvinfo : EIATTR_PARAM_CBANK
	.align		4
        /*0068*/ 	.byte	0x04, 0x0a
        /*006a*/ 	.short	(.L_19907 - .L_19906)
	.align		4
.L_19906:
        /*006c*/ 	.word	index@(.nv.constant0._Z10add_kernelILx132EEvPfS0_S0_i)
        /*0070*/ 	.short	0x0380
        /*0072*/ 	.short	0x001c


	//----- nvinfo : EIATTR_SW_WAR
	.align		4
.L_19907:
        /*0074*/ 	.byte	0x04, 0x36
        /*0076*/ 	.short	(.L_19909 - .L_19908)
.L_19908:
        /*0078*/ 	.word	0x00000008
.L_19909:


//--------------------- .nv.info._Z10add_kernelILx131EEvPfS0_S0_i --------------------------
	.section	.nv.info._Z10add_kernelILx131EEvPfS0_S0_i,"",@"SHT_CUDA_INFO"
	.sectionflags	@""
	.align	4


	//----- nvinfo : EIATTR_CUDA_API_VERSION
	.align		4
        /*0000*/ 	.byte	0x04, 0x37
        /*0002*/ 	.short	(.L_19911 - .L_19910)
.L_19910:
        /*0004*/ 	.word	0x00000082


	//----- nvinfo : EIATTR_KPARAM_INFO
	.align		4
.L_19911:
        /*0008*/ 	.byte	0x04, 0x17
        /*000a*/ 	.short	(.L_19913 - .L_19912)
.L_19912:
        /*000c*/ 	.word	0x00000000
        /*0010*/ 	.short	0x0003
        /*0012*/ 	.short	0x0018
        /*0014*/ 	.byte	0x00, 0xf0, 0x11, 0x00


	//----- nvinfo : EIATTR_KPARAM_INFO
	.align		4
.L_19913:
        /*0018*/ 	.byte	0x04, 0x17
        /*001a*/ 	.short	(.L_19915 - .L_19914)
.L_19914:
        /*001c*/ 	.word	0x00000000
        /*0020*/ 	.short	0x0002
        /*0022*/ 	.short	0x0010
        /*0024*/ 	.byte	0x00, 0xf5, 0x21, 0x00


	//----- nvinfo : EIATTR_KPARAM_INFO
	.align		4
.L_19915:
        /*0028*/ 	.byte	0x04, 0x17
        /*002a*/ 	.short	(.L_19917 - .L_19916)
.L_19916:
        /*002c*/ 	.word	0x00000000
        /*0030*/ 	.short	0x0001
        /*0032*/ 	.short	0x0008
        /*0034*/ 	.byte	0x00, 0xf5, 0x21, 0x00


	//----- nvinfo : EIATTR_KPARAM_INFO
	.align		4
.L_19917:
        /*0038*/ 	.byte	0x04, 0x17
        /*003a*/ 	.short	(.L_19919 - .L_19918)
.L_19918:
        /*003c*/ 	.word	0x00000000
        /*0040*/ 	.short	0x0000
        /*0042*/ 	.short	0x0000
        /*0044*/ 	.byte	0x00, 0xf5, 0x21, 0x00


	//----- nvinfo : EIATTR_SPARSE_MMA_MASK
	.align		4
.L_19919:
        /*0048*/ 	.byte	0x03, 0x50
        /*004a*/ 	.short	0x0000


	//----- nvinfo : EIATTR_MAXREG_COUNT
	.align		4
        /*004c*/ 	.byte	0x03, 0x1b
        /*004e*/ 	.short	0x00ff


	//----- nvinfo : EIATTR_MERCURY_ISA_VERSION
	.align		4
        /*0050*/ 	.byte	0x03, 0x5f
        /*0052*/ 	.short	0x0101


	//----- nvinfo : EIATTR_VRC_CTA_INIT_COUNT
	.align		4
        /*0054*/ 	.byte	0x02, 0x4a
	.zero		1
	.zero		1


	//----- nvinfo : EIATTR_EXIT_INSTR_OFFSETS
	.align		4
        /*0058*/ 	.byte	0x04, 0x1c
        /*005a*/ 	.short	(.L_19921 - .L_19920)


	//   ....[0]....
.L_19920:
        /*005c*/ 	.word	0x00000070


	//   ....[1]....
        /*0060*/ 	.word	0x00000130


	//----- nvinfo : EIATTR_CBANK_PARAM_SIZE
	.align		4
.L_19921:
        /*0064*/ 	.byte	0x03, 0x19
        /*0066*/ 	.short	0x001c


	//----- nvinfo : EIATTR_PARAM_CBANK
	.align		4
        /*0068*/ 	.byte	0x04, 0x0a
        /*006a*/ 	.short	(.L_19923 - .L_19922)
	.align		4
.L_19922:
        /*006c*/ 	.word	index@(.nv.constant0._Z10add_kernelILx131EEvPfS0_S0_i)
        /*0070*/ 	.short	0x0380
        /*0072*/ 	.short	0x001c


	//----- nvinfo : EIATTR_SW_WAR
	.align		4
.L_19923:
        /*0074*/ 	.byte	0x04, 0x36
        /*0076*/ 	.short	(.L_19925 - .L_19924)
.L_19924:
        /*0078*/ 	.word	0x00000008
.L_19925:


//--------------------- .nv.info._Z10add_kernelILx130EEvPfS0_S0_i --------------------------
	.section	.nv.info._Z10add_kernelILx130EEvPfS0_S0_i,"",@"SHT_CUDA_INFO"
	.sectionflags	@""
	.align	4


	//----- nvinfo : EIATTR_CUDA_API_VERSION
	.align		4
        /*0000*/ 	.byte	0x04, 0x37
        /*0002*/ 	.short	(.L_19927 - .L_19926)
.L_19926:
        /*0004*/ 	.word	0x00000082


	//----- nvinfo : EIATTR_KPARAM_INFO
	.align		4
.L_19927:
        /*0008*/ 	.byte	0x04, 0x17
        /*000a*/ 	.short	(.L_19929 - .L_19928)
.L_19928:
        /*000c*/ 	.word	0x00000000
        /*0010*/ 	.short	0x0003
        /*0012*/ 	.short	0x0018
        /*0014*/ 	.byte	0x00, 0xf0, 0x11, 0x00


	//----- nvinfo : EIATTR_KPARAM_INFO
	.align		4
.L_19929:
        /*0018*/ 	.byte	0x04, 0x17
        /*001a*/ 	.short	(.L_19931 - .L_19930)
.L_19930:
        /*001c*/ 	.word	0x00000000
        /*0020*/ 	.short	0x0002
        /*0022*/ 	.short	0x0010
        /*0024*/ 	.byte	0x00, 0xf5, 0x21, 0x00


	//----- nvinfo : EIATTR_KPARAM_INFO
	.align		4
.L_19931:
        /*0028*/ 	.byte	0x04, 0x17
        /*002a*/ 	.short	(.L_19933 - .L_19932)
.L_19932:
        /*002c*/ 	.word	0x00000000
        /*0030*/ 	.short	0x0001
        /*0032*/ 	.short	0x0008
        /*0034*/ 	.byte	0x00, 0xf5, 0x21, 0x00


	//----- nvinfo : EIATTR_KPARAM_INFO
	.align		4
.L_19933:
        /*0038*/ 	.byte	0x04, 0x17
        /*003a*/ 	.short	(.L_19935 - .L_19934)
.L_19934:
        /*003c*/ 	.word	0x00000000
        /*0040*/ 	.short	0x0000
        /*0042*/ 	.short	0x0000
        /*0044*/ 	.byte	0x00, 0xf5, 0x21, 0x00


	//----- nvinfo : EIATTR_SPARSE_MMA_MASK
	.align		4
.L_19935:
        /*0048*/ 	.byte	0x03, 0x50
        /*004a*/ 	.short	0x0000


	//----- nvinfo : EIATTR_MAXREG_COUNT
	.align		4
        /*004c*/ 	.byte	0x03, 0x1b
        /*004e*/ 	.short	0x00ff


	//----- nvinfo : EIATTR_MERCURY_ISA_VERSION
	.align		4
        /*0050*/ 	.byte	0x03, 0x5f
        /*0052*/ 	.short	0x0101


	//----- nvinfo : EIATTR_VRC_CTA_INIT_COUNT
	.align		4
        /*0054*/ 	.byte	0x02, 0x4a
	.zero		1
	.zero		1


	//----- nvinfo : EIATTR_EXIT_INSTR_OFFSETS
	.align		4
        /*0058*/ 	.byte	0x04, 0x1c
        /*005a*/ 	.short	(.L_19937 - .L_19936)


	//   ....[0]....
.L_19936:
        /*005c*/ 	.word	0x00000070


	//   ....[1]....
        /*0060*/ 	.word	0x00000130


	//----- nvinfo : EIATTR_CBANK_PARAM_SIZE
	.align		4
.L_19937:
        /*0064*/ 	.byte	0x03, 0x19
        /*0066*/ 	.short	0x001c


	//----- nvinfo : EIATTR_PARAM_CBANK
	.align		4
        /*0068*/ 	.byte	0x04, 0x0a
        /*006a*/ 	.short	(.L_19939 - .L_19938)
	.align		4
.L_19938:
        /*006c*/ 	.word	index@(.nv.constant0._Z10add_kernelILx130EEvPfS0_S0_i)
        /*0070*/ 	.short	0x0380
        /*0072*/ 	.short	0x001c


	//----- nvinfo : EIATTR_SW_WAR
	.align		4
.L_19939:
        /*0074*/ 	.byte	0x04, 0x36
        /*0076*/ 	.short	(.L_19941 - .L_19940)
.L_19940:
        /*0078*/ 	.word	0x00000008
.L_19941:


//--------------------- .nv.info._Z10add_kernelILx129EEvPfS0_S0_i --------------------------
	.section	.nv.info._Z10add_kernelILx129EEvPfS0_S0_i,"",@"SHT_CUDA_INFO"
	.sectionflags	@""
	.align	4


	//----- nvinfo : EIATTR_CUDA_API_VERSION
	.align		4
        /*0000*/ 	.byte	0x04, 0x37
        /*0002*/ 	.short	(.L_19943 - .L_19942)
.L_19942:
        /*0004*/ 	.word	0x00000082


	//----- nvinfo : EIATTR_KPARAM_INFO
	.align		4
.L_19943:
        /*0008*/ 	.byte	0x04, 0x17
        /*000a*/ 	.short	(.L_19945 - .L_19944)
.L_19944:
        /*000c*/ 	.word	0x00000000
        /*0010*/ 	.short	0x0003
        /*0012*/ 	.short	0x0018
        /*0014*/ 	.byte	0x00, 0xf0, 0x11, 0x00


	//----- nvinfo : EIATTR_KPARAM_INFO
	.align		4
.L_19945:
        /*0018*/ 	.byte	0x04, 0x17
        /*001a*/ 	.short	(.L_19947 - .L_19946)
.L_19946:
        /*001c*/ 	.word	0x00000000
        /*0020*/ 	.short	0x0002
        /*0022*/ 	.short	0x0010
        /*0024*/ 	.byte	0x00, 0xf5, 0x21, 0x00


	//----- nvinfo : EIATTR_KPARAM_INFO
	.align		4
.L_19947:
        /*0028*/ 	.byte	0x04, 0x17
        /*002a*/ 	.short	(.L_19949 - .L_19948)
.L_19948:
        /*002c*/ 	.word	0x00000000
        /*0030*/ 	.short	0x0001
        /*0032*/ 	.short	0x0008
        /*0034*/ 	.byte	0x00, 0xf5, 0x21, 0x00


	//----- nvinfo : EIATTR_KPARAM_INFO
	.align		4
.L_19949:
        /*0038*/ 	.byte	0x04, 0x17
        /*003a*/ 	.short	(.L_19951 - .L_19950)
.L_19950:
        /*003c*/ 	.word	0x00000000
        /*0040*/ 	.short	0x0000
        /*0042*/ 	.short	0x0000
        /*0044*/ 	.byte	0x00, 0xf5, 0x21, 0x00


	//----- nvinfo : EIATTR_SPARSE_MMA_MASK
	.align		4
.L_19951:
        /*0048*/ 	.byte	0x03, 0x50
        /*004a*/ 	.short	0x0000


	//----- nvinfo : EIATTR_MAXREG_COUNT
	.align		4
        /*004c*/ 	.byte	0x03, 0x1b
        /*004e*/ 	.short	0x00ff


	//----- nvinfo : EIATTR_MERCURY_ISA_VERSION
	.align		4
        /*0050*/ 	.byte	0x03, 0x5f
        /*0052*/ 	.short	0x0101


	//----- nvinfo : EIATTR_VRC_CTA_INIT_COUNT
	.align		4
        /*0054*/ 	.byte	0x02, 0x4a
	.zero		1
	.zero		1


	//----- nvinfo : EIATTR_EXIT_INSTR_OFFSETS
	.align		4
        /*0058*/ 	.byte	0x04, 0x1c
        /*005a*/ 	.short	(.L_19953 - .L_19952)


	//   ....[0]....
.L_19952:
        /*005c*/ 	.word	0x00000070


	//   ....[1]....
        /*0060*/ 	.word	0x00000130


	//----- nvinfo : EIATTR_CBANK_PARAM_SIZE
	.align		4
.L_19953:
        /*0064*/ 	.byte	0x03, 0x19
        /*0066*/ 	.short	0x001c


	//----- nvinfo : EIATTR_PARAM_CBANK
	.align		4
        /*0068*/ 	.byte	0x04, 0x0a
        /*006a*/ 	.short	(.L_19955 - .L_19954)
	.align		4
.L_19954:
        /*006c*/ 	.word	index@(.nv.constant0._Z10add_kernelILx129EEvPfS0_S0_i)
        /*0070*/ 	.short	0x0380
        /*0072*/ 	.short	0x001c


	//----- nvinfo : EIATTR_SW_WAR
	.align		4
.L_19955:
        /*0074*/ 	.byte	0x04, 0x36
        /*0076*/ 	.short	(.L_19957 - .L_19956)
.L_19956:
        /*0078*/ 	.word	0x00000008
.L_19957:


//--------------------- .nv.info._Z10add_kernelILx128EEvPfS0_S0_i --------------------------
	.section	.nv.info._Z10add_kernelILx128EEvPfS0_S0_i,"",@"SHT_CUDA_INFO"
	.sectionflags	@""
	.align	4


	//----- nvinfo : EIATTR_CUDA_API_VERSION
	.align		4
        /*0000*/ 	.byte	0x04, 0x37
        /*0002*/ 	.short	(.L_19959 - .L_19958)
.L_19958:
        /*0004*/ 	.word	0x00000082


	//----- nvinfo : EIATTR_KPARAM_INFO
	.align		4
.L_19959:
        /*0008*/ 	.byte	0x04, 0x17
        /*000a*/ 	.short	(.L_19961 - .L_19960)
.L_19960:
        /*000c*/ 	.word	0x00000000
        /*0010*/ 	.short	0x0003
        /*0012*/ 	.short	0x0018
        /*0014*/ 	.byte	0x00, 0xf0, 0x11, 0x00


	//----- nvinfo : EIATTR_KPARAM_INFO
	.align		4
.L_19961:
        /*0018*/ 	.byte	0x04, 0x17
        /*001a*/ 	.short	(.L_19963 - .L_19962)
.L_19962:
        /*001c*/ 	.word	0x00000000
        /*0020*/ 	.short	0x0002
        /*0022*/ 	.short	0x0010
        /*0024*/ 	.byte	0x00, 0xf5, 0x21, 0x00


	//----- nvinfo : EIATTR_KPARAM_INFO
	.align		4
.L_19963:
        /*0028*/ 	.byte	0x04, 0x17
        /*002a*/ 	.short	(.L_19965 - .L_19964)
.L_19964:
        /*002c*/ 	.word	0x00000000
        /*0030*/ 	.short	0x0001
        /*0032*/ 	.short	0x0008
        /*0034*/ 	.byte	0x00, 0xf5, 0x21, 0x00


	//----- nvinfo : EIATTR_KPARAM_INFO
	.align		4
.L_19965:
        /*0038*/ 	.byte	0x04, 0x17
        /*003a*/ 	.short	(.L_19967 - .L_19966)
.L_19966:
        /*003c*/ 	.word	0x00000000
        /*0040*/ 	.short	0x0000
        /*0042*/ 	.short	0x0000
        /*0044*/ 	.byte	0x00, 0xf5, 0x21, 0x00


	//----- nvinfo : EIATTR_SPARSE_MMA_MASK
	.align		4
.L_19967:
        /*0048*/ 	.byte	0x03, 0x50
        /*004a*/ 	.short	0x0000


	//----- nvinfo : EIATTR_MAXREG_COUNT
	.align		4
        /*004c*/ 	.byte	0x03, 0x1b
        /*004e*/ 	.short	0x00ff


	//----- nvinfo : EIATTR_MERCURY_ISA_VERSION
	.align		4
        /*0050*/ 	.byte	0x03, 0x5f
        /*0052*/ 	.short	0x0101


	//----- nvinfo : EIATTR_VRC_CTA_INIT_COUNT
	.align		4
        /*0054*/ 	.byte	0x02, 0x4a
	.zero		1
	.zero		1


	//----- nvinfo : EIATTR_EXIT_INSTR_OFFSETS
	.align		4
        /*0058*/ 	.byte	0x04, 0x1c
        /*005a*/ 	.short	(.L_19969 - .L_19968)


	//   ....[0]....
.L_19968:
        /*005c*/ 	.word	0x00000070


	//   ....[1]....
        /*0060*/ 	.word	0x00000130


	//----- nvinfo : EIATTR_CBANK_PARAM_SIZE
	.align		4
.L_19969:
        /*0064*/ 	.byte	0x03, 0x19
        /*0066*/ 	.short	0x001c


	//----- nvinfo : EIATTR_PARAM_CBANK
	.align		4
        /*0068*/ 	.byte	0x04, 0x0a
        /*006a*/ 	.short	(.L_19971 - .L_19970)
	.align		4
.L_19970:
        /*006c*/ 	.word	index@(.nv.constant0._Z10add_kernelILx128EEvPfS0_S0_i)
        /*0070*/ 	.short	0x0380
        /*0072*/ 	.short	0x001c


	//----- nvinfo : EIATTR_SW_WAR
	.align		4
.L_19971:
        /*0074*/ 	.byte	0x04, 0x36
        /*0076*/ 	.short	(.L_19973 - .L_19972)
.L_19972:
        /*0078*/ 	.word	0x00000008
.L_19973:


//--------------------- .nv.info._Z10add_kernelILx127EEvPfS0_S0_i --------------------------
	.section	.nv.info._Z10add_kernelILx127EEvPfS0_S0_i,"",@"SHT_CUDA_INFO"
	.sectionflags	@""
	.align	4


	//----- nvinfo : EIATTR_CUDA_API_VERSION
	.align		4
        /*0000*/ 	.byte	0x04, 0x37
        /*0002*/ 	.short	(.L_19975 - .L_19974)
.L_19974:
        /*0004*/ 	.word	0x00000082


	//----- nvinfo : EIATTR_KPARAM_INFO
	.align		4
.L_19975:
        /*0008*/ 	.byte	0x04, 0x17
        /*000a*/ 	.short	(.L_19977 - .L_19976)
.L_19976:
        /*000c*/ 	.word	0x00000000
        /*0010*/ 	.short	0x0003
        /*0012*/ 	.short	0x0018
        /*0014*/ 	.byte	0x00, 0xf0, 0x11, 0x00


	//----- nvinfo : EIATTR_KPARAM_INFO
	.align		4
.L_19977:
        /*0018*/ 	.byte	0x04, 0x17
        /*001a*/ 	.short	(.L_19979 - .L_19978)
.L_19978:
        /*001c*/ 	.word	0x00000000
        /*0020*/ 	.short	0x0002
        /*0022*/ 	.short	0x0010
        /*0024*/ 	.byte	0x00, 0xf5, 0x21, 0x00


	//----- nvinfo : EIATTR_KPARAM_INFO
	.align		4
.L_19979:
        /*0028*/ 	.byte	0x04, 0x17
        /*002a*/ 	.short	(.L_19981 - .L_19980)
.L_19980:
        /*002c*/ 	.word	0x00000000
        /*0030*/ 	.short	0x0001
        /*0032*/ 	.short	0x0008
        /*0034*/ 	.byte	0x00, 0xf5, 0x21, 0x00


	//----- nvinfo : EIATTR_KPARAM_INFO
	.align		4
.L_19981:
        /*0038*/ 	.byte	0x04, 0x17
        /*003a*/ 	.short	(.L_19983 - .L_19982)
.L_19982:
        /*003c*/ 	.word	0x00000000
        /*0040*/ 	.short	0x0000
        /*0042*/ 	.short	0x0000
        /*0044*/ 	.byte	0x00, 0xf5, 0x21, 0x00


	//----- nvinfo : EIATTR_SPARSE_MMA_MASK
	.align		4
.L_19983:
        /*0048*/ 	.byte	0x03, 0x50
        /*004a*/ 	.short	0x0000


	//----- nvinfo : EIATTR_MAXREG_COUNT
	.align		4
        /*004c*/ 	.byte	0x03, 0x1b
        /*004e*/ 	.short	0x00ff


	//----- nvinfo : EIATTR_MERCURY_ISA_VERSION
	.align		4
        /*0050*/ 	.byte	0x03, 0x5f
        /*0052*/ 	.short	0x0101


	//----- nvinfo : EIATTR_VRC_CTA_INIT_COUNT
	.align		4
        /*0054*/ 	.byte	0x02, 0x4a
	.zero		1
	.zero		1


	//----- nvinfo : EIATTR_EXIT_INSTR_OFFSETS
	.align		4
        /*0058*/ 	.byte	0x04, 0x1c
        /*005a*/ 	.short	(.L_19985 - .L_19984)


	//   ....[0]....
.L_19984:
        /*005c*/ 	.word	0x00000070


	//   ....[1]....
        /*0060*/ 	.word	0x00000130


	//----- nvinfo : EIATTR_CBANK_PARAM_SIZE
	.align		4
.L_19985:
        /*0064*/ 	.byte	0x03, 0x19
        /*0066*/ 	.short	0x001c


	//----- nvinfo : EIATTR_PARAM_CBANK
	.align		4
        /*0068*/ 	.byte	0x04, 0x0a
        /*006a*/ 	.short	(.L_19987 - .L_19986)
	.align		4
.L_19986:
        /*006c*/ 	.word	index@(.nv.constant0._Z10add_kernelILx127EEvPfS0_S0_i)
        /*0070*/ 	.short	0x0380
        /*0072*/ 	.short	0x001c


	//----- nvinfo : EIATTR_SW_WAR
	.align		4
.L_19987:
        /*0074*/ 	.byte	0x04, 0x36
        /*0076*/ 	.short	(.L_19989 - .L_19988)
.L_19988:
        /*0078*/ 	.word	0x00000008
.L_19989:


//--------------------- .nv.info._Z10add_kernelILx126EEvPfS0_S0_i --------------------------
	.section	.nv.info._Z10add_kernelILx126EEvPfS0_S0_i,"",@"SHT_CUDA_INFO"
	.sectionflags	@""
	.align	4


	//----- nvinfo : EIATTR_CUDA_API_VERSION
	.align		4
        /*0000*/ 	.byte	0x04, 0x37
        /*0002*/ 	.short	(.L_19991 - .L_19990)
.L_19990:
        /*0004*/ 	.word	0x00000082


	//----- nvinfo : EIATTR_KPARAM_INFO
	.align		4
.L_19991:
        /*0008*/ 	.byte	0x04, 0x17
        /*000a*/ 	.short	(.L_19993 - .L_19992)
.L_19992:
        /*000c*/ 	.word	0x00000000
        /*0010*/ 	.short	0x0003
        /*0012*/ 	.short	0x0018
        /*0014*/ 	.byte	0x00, 0xf0, 0x11, 0x00


	//----- nvinfo : EIATTR_KPARAM_INFO
	.align		4
.L_19993:
        /*0018*/ 	.byte	0x04, 0x17
        /*001a*/ 	.short	(.L_19995 - .L_19994)
.L_19994:
        /*001c*/ 	.word	0x00000000
        /*0020*/ 	.short	0x0002
        /*0022*/ 	.short	0x0010
        /*0024*/ 	.byte	0x00, 0xf5, 0x21, 0x00


	//----- nvinfo : EIATTR_KPARAM_INFO
	.align		4
.L_19995:
        /*0028*/ 	.byte	0x04, 0x17
        /*002a*/ 	.short	(.L_19997 - .L_19996)
.L_19996:
        /*002c*/ 	.word	0x00000000
        /*0030*/ 	.short	0x0001
        /*0032*/ 	.short	0x0008
        /*0034*/ 	.byte	0x00, 0xf5, 0x21, 0x00


	//----- nvinfo : EIATTR_KPARAM_INFO
	.align		4
.L_19997:
        /*0038*/ 	.byte	0x04, 0x17
        /*003a*/ 	.short	(.L_19999 - .L_19998)
.L_19998:
        /*003c*/ 	.word	0x00000000
        /*0040*/ 	.short	0x0000
        /*0042*/ 	.short	0x0000
        /*0044*/ 	.byte	0x00, 0xf5, 0x21, 0x00


	//----- nvinfo : EIATTR_SPARSE_MMA_MASK
	.align		4
.L_19999:
        /*0048*/ 	.byte	0x03, 0x50
        /*004a*/ 	.short	0x0000


	//----- nvinfo : EIATTR_MAXREG_COUNT
	.align		4
        /*004c*/ 	.byte	0x03, 0x1b
        /*004e*/ 	.short	0x00ff


	//----- nvinfo : EIATTR_MERCURY_ISA_VERSION
	.align		4
        /*0050*/ 	.byte	0x03, 0x5f
        /*0052*/ 	.short	0x0101


	//----- nvinfo : EIATTR_VRC_CTA_INIT_COUNT
	.align		4
        /*0054*/ 	.byte	0x02, 0x4a
	.zero		1
	.zero		1


	//----- nvinfo : EIATTR_EXIT_INSTR_OFFSETS
	.align		4
        /*0058*/ 	.byte	0x04, 0x1c
        /*005a*/ 	.short	(.L_20001 - .L_20000)


	//   ....[0]....
.L_20000:
        /*005c*/ 	.word	0x00000070


	//   ....[1]....
        /*0060*/ 	.word	0x00000130


	//----- nvinfo : EIATTR_CBANK_PARAM_SIZE
	.align		4
.L_20001:
        /*0064*/ 	.byte	0x03, 0x19
        /*0066*/ 	.short	0x001c


	//----- nvinfo : EIATTR_PARAM_CBANK
	.align		4
        /*0068*/ 	.byte	0x04, 0x0a
        /*006a*/ 	.short	(.L_20003 - .L_20002)
	.align		4
.L_20002:
        /*006c*/ 	.word	index@(.nv.constant0._Z10add_kernelILx126EEvPfS0_S0_i)
        /*0070*/ 	.short	0x0380
        /*0072*/ 	.short	0x001c


	//----- nvinfo : EIATTR_SW_WAR
	.align		4
.L_20003:
        /*0074*/ 	.byte	0x04, 0x36
        /*0076*/ 	.short	(.L_20005 - .L_20004)
.L_20004:
        /*0078*/ 	.word	0x00000008
.L_20005:


//--------------------- .nv.info._Z10add_kernelILx125EEvPfS0_S0_i --------------------------
	.section	.nv.info._Z10add_kernelILx125EEvPfS0_S0_i,"",@"SHT_CUDA_INFO"
	.sectionflags	@""
	.align	4


	//----- nvinfo : EIATTR_CUDA_API_VERSION
	.align		4
        /*0000*/ 	.byte	0x04, 0x37
        /*0002*/ 	.short	(.L_20007 - .L_20006)
.L_20006:
        /*0004*/ 	.word	0x00000082


	//----- nvinfo : EIATTR_KPARAM_INFO
	.align		4
.L_20007:
        /*0008*/ 	.byte	0x04, 0x17
        /*000a*/ 	.short	(.L_20009 - .L_20008)
.L_20008:
        /*000c*/ 	.word	0x00000000
        /*0010*/ 	.short	0x0003
        /*0012*/ 	.short	0x0018
        /*0014*/ 	.byte	0x00, 0xf0, 0x11, 0x00


	//----- nvinfo : EIATTR_KPARAM_INFO
	.align		4
.L_20009:
        /*0018*/ 	.byte	0x04, 0x17
        /*001a*/ 	.short	(.L_20011 - .L_20010)
.L_20010:
        /*001c*/ 	.word	0x00000000
        /*0020*/ 	.short	0x0002
        /*0022*/ 	.short	0x0010
        /*0024*/ 	.byte	0x00, 0xf5, 0x21, 0x00


	//----- nvinfo : EIATTR_KPARAM_INFO
	.align		4
.L_20011:
        /*0028*/ 	.byte	0x04, 0x17
        /*002a*/ 	.short	(.L_20013 - .L_20012)
.L_20012:
        /*002c*/ 	.word	0x00000000
        /*0030*/ 	.short	0x0001
        /*0032*/ 	.short	0x0008
        /*0034*/ 	.byte	0x00, 0xf5, 0x21, 0x00


	//----- nvinfo : EIATTR_KPARAM_INFO
	.align		4
.L_20013:
        /*0038*/ 	.byte	0x04, 0x17
        /*003a*/ 	.short	(.L_20015 - .L_20014)
.L_20014:
        /*003c*/ 	.word	0x00000000
        /*0040*/ 	.short	0x0000
        /*0042*/ 	.short	0x0000
        /*0044*/ 	.byte	0x00, 0xf5, 0x21, 0x00


	//----- nvinfo : EIATTR_SPARSE_MMA_MASK
	.align		4
.L_20015:
        /*0048*/ 	.byte	0x03, 0x50
        /*004a*/ 	.short	0x0000


	//----- nvinfo : EIATTR_MAXREG_COUNT
	.align		4
        /*004c*/ 	.byte	0x03, 0x1b
        /*004e*/ 	.short	0x00ff


	//----- nvinfo : EIATTR_MERCURY_ISA_VERSION
	.align		4
        /*0050*/ 	.byte	0x03, 0x5f
        /*0052*/ 	.short	0x0101


	//----- nvinfo : EIATTR_VRC_CTA_INIT_COUNT
	.align		4
        /*0054*/ 	.byte	0x02, 0x4a
	.zero		1
	.zero		1


	//----- nvinfo : EIATTR_EXIT_INSTR_OFFSETS
	.align		4
        /*0058*/ 	.byte	0x04, 0x1c
        /*005a*/ 	.short	(.L_20017 - .L_20016)


	//   ....[0]....
.L_20016:
        /*005c*/ 	.word	0x00000070


	//   ....[1]....
        /*0060*/ 	.word	0x00000130


	//----- nvinfo : EIATTR_CBANK_PARAM_SIZE
	.align		4
.L_20017:
        /*0064*/ 	.byte	0x03, 0x19
        /*0066*/ 	.short	0x001c


	//----- nvinfo : EIATTR_PARAM_CBANK
	.align		4
        /*0068*/ 	.byte	0x04, 0x0a
        /*006a*/ 	.short	(.L_20019 - .L_20018)
	.align		4
.L_20018:
        /*006c*/ 	.word	index@(.nv.constant0._Z10add_kernelILx125EEvPfS0_S0_i)
        /*0070*/ 	.short	0x0380
        /*0072*/ 	.short	0x001c


	//----- nvinfo : EIATTR_SW_WAR
	.align		4
.L_20019:
        /*0074*/ 	.byte	0x04, 0x36
        /*0076*/ 	.short	(.L_20021 - .L_20020)
.L_20020:
        /*0078*/ 	.word	0x00000008
.L_20021:


//--------------------- .nv.info._Z10add_kernelILx124EEvPfS0_S0_i --------------------------
	.section	.nv.info._Z10add_kernelILx124EEvPfS0_S0_i,"",@"SHT_CUDA_INFO"
	.sectionflags	@""
	.align	4


	//----- nvinfo : EIATTR_CUDA_API_VERSION
	.align		4
        /*0000*/ 	.byte	0x04, 0x37
        /*0002*/ 	.short	(.L_20023 - .L_20022)
.L_20022:
        /*0004*/ 	.word	0x00000082


	//----- nvinfo : EIATTR_KPARAM_INFO
	.align		4
.L_20023:
        /*0008*/ 	.byte	0x04, 0x17
        /*000a*/ 	.short	(.L_20025 - .L_20024)
.L_20024:
        /*000c*/ 	.word	0x00000000
        /*0010*/ 	.short	0x0003
        /*0012*/ 	.short	0x0018
        /*0014*/ 	.byte	0x00, 0xf0, 0x11, 0x00


	//----- nvinfo : EIATTR_KPARAM_INFO
	.align		4
.L_20025:
        /*0018*/ 	.byte	0x04, 0x17
        /*001a*/ 	.short	(.L_20027 - .L_20026)
.L_20026:
        /*001c*/ 	.word	0x00000000
        /*0020*/ 	.short	0x0002
        /*0022*/ 	.short	0x0010
        /*0024*/ 	.byte	0x00, 0xf5, 0x21, 0x00


	//----- nvinfo : EIATTR_KPARAM_INFO
	.align		4
.L_20027:
        /*0028*/ 	.byte	0x04, 0x17
        /*002a*/ 	.short	(.L_20029 - .L_20028)
.L_20028:
        /*002c*/ 	.word	0x00000000
        /*0030*/ 	.short	0x0001
        /*0032*/ 	.short	0x0008
        /*0034*/ 	.byte	0x00, 0xf5, 0x21, 0x00


	//----- nvinfo : EIATTR_KPARAM_INFO
	.align		4
.L_20029:
        /*0038*/ 	.byte	0x04, 0x17
        /*003a*/ 	.short	(.L_20031 - .L_20030)
.L_20030:
        /*003c*/ 	.word	0x00000000
        /*0040*/ 	.short	0x0000
        /*0042*/ 	.short	0x0000
        /*0044*/ 	.byte	0x00, 0xf5, 0x21, 0x00


	//----- nvinfo : EIATTR_SPARSE_MMA_MASK
	.align		4
.L_20031:
        /*0048*/ 	.byte	0x03, 0x50
        /*004a*/ 	.short	0x0000


	//----- nvinfo : EIATTR_MAXREG_COUNT
	.align		4
        /*004c*/ 	.byte	0x03, 0x1b
        /*004e*/ 	.short	0x00ff


	//----- nvinfo : EIATTR_MERCURY_ISA_VERSION
	.align		4
        /*0050*/ 	.byte	0x03, 0x5f
        /*0052*/ 	.short	0x0101


	//----- nvinfo : EIATTR_VRC_CTA_INIT_COUNT
	.align		4
        /*0054*/ 	.byte	0x02, 0x4a
	.zero		1
	.zero		1


	//----- nvinfo : EIATTR_EXIT_INSTR_OFFSETS
	.align		4
        /*0058*/ 	.byte	0x04, 0x1c
        /*005a*/ 	.short	(.L_20033 - .L_20032)


	//   ....[0]....
.L_20032:
        /*005c*/ 	.word	0x00000070


	//   ....[1]....
        /*0060*/ 	.word	0x00000130


	//----- nvinfo : EIATTR_CBANK_PARAM_SIZE
	.align		4
.L_20033:
        /*0064*/ 	.byte	0x03, 0x19
        /*0066*/ 	.short	0x001c


	//----- nvinfo : EIATTR_PARAM_CBANK
	.align		4
        /*0068*/ 	.byte	0x04, 0x0a
        /*006a*/ 	.short	(.L_20035 - .L_20034)
	.align		4
.L_20034:
        /*006c*/ 	.word	index@(.nv.constant0._Z10add_kernelILx124EEvPfS0_S0_i)
        /*0070*/ 	.short	0x0380
        /*0072*/ 	.short	0x001c


	//----- nvinfo : EIATTR_SW_WAR
	.align		4
.L_20035:
        /*0074*/ 	.byte	0x04, 0x36
        /*0076*/ 	.short	(.L_20037 - .L_20036)
.L_20036:
        /*0078*/ 	.word	0x00000008
.L_20037:


//--------------------- .nv.info._Z10add_kernelILx123EEvPfS0_S0_i --------------------------
	.section	.nv.info._Z10add_kernelILx123EEvPfS0_S0_i,"",@"SHT_CUDA_INFO"
	.sectionflags	@""
	.align	4


	//----- nvinfo : EIATTR_CUDA_API_VERSION
	.align		4
        /*0000*/ 	.byte	0x04, 0x37
        /*0002*/ 	.short	(.L_20039 - .L_20038)
.L_20038:
        /*0004*/ 	.word	0x00000082


	//----- nvinfo : EIATTR_KPARAM_INFO
	.align		4
.L_20039:
        /*0008*/ 	.byte	0x04, 0x17
        /*000a*/ 	.short	(.L_20041 - .L_20040)
.L_20040:
        /*000c*/ 	.word	0x00000000
        /*0010*/ 	.short	0x0003
        /*0012*/ 	.short	0x0018
        /*0014*/ 	.byte	0x00, 0xf0, 0x11, 0x00


	//----- nvinfo : EIATTR_KPARAM_INFO
	.align		4
.L_20041:
        /*0018*/ 	.byte	0x04, 0x17
        /*001a*/ 	.short	(.L_20043 - .L_20042)
.L_20042:
        /*001c*/ 	.word	0x00000000
        /*0020*/ 	.short	0x0002
        /*0022*/ 	.short	0x0010
        /*0024*/ 	.byte	0x00, 0xf5, 0x21, 0x00


	//----- nvinfo : EIATTR_KPARAM_INFO
	.align		4
.L_20043:
        /*0028*/ 	.byte	0x04, 0x17
        /*002a*/ 	.short	(.L_20045 - .L_20044)
.L_20044:
        /*002c*/ 	.word	0x00000000
        /*0030*/ 	.short	0x0001
        /*0032*/ 	.short	0x0008
        /*0034*/ 	.byte	0x00, 0xf5, 0x21, 0x00


	//----- nvinfo : EIATTR_KPARAM_INFO
	.align		4
.L_20045:
        /*0038*/ 	.byte	0x04, 0x17
        /*003a*/ 	.short	(.L_20047 - .L_20046)
.L_20046:
        /*003c*/ 	.word	0x00000000
        /*0040*/ 	.short	0x0000
        /*0042*/ 	.short	0x0000
        /*0044*/ 	.byte	0x00, 0xf5, 0x21, 0x00


	//----- nvinfo : EIATTR_SPARSE_MMA_MASK
	.align		4
.L_20047:
        /*0048*/ 	.byte	0x03, 0x50
        /*004a*/ 	.short	0x0000


	//----- nvinfo : EIATTR_MAXREG_COUNT
	.align		4
        /*004c*/ 	.byte	0x03, 0x1b
        /*004e*/ 	.short	0x00ff


	//----- nvinfo : EIATTR_MERCURY_ISA_VERSION
	.align		4
        /*0050*/ 	.byte	0x03, 0x5f
        /*0052*/ 	.short	0x0101


	//----- nvinfo : EIATTR_VRC_CTA_INIT_COUNT
	.align		4
        /*0054*/ 	.byte	0x02, 0x4a
	.zero		1
	.zero		1


	//----- nvinfo : EIATTR_EXIT_INSTR_OFFSETS
	.align		4
        /*0058*/ 	.byte	0x04, 0x1c
        /*005a*/ 	.short	(.L_20049 - .L_20048)


	//   ....[0]....
.L_20048:
        /*005c*/ 	.word	0x00000070


	//   ....[1]....
        /*0060*/ 	.word	0x00000130


	//----- nvinfo : EIATTR_CBANK_PARAM_SIZE
	.align		4
.L_20049:
        /*0064*/ 	.byte	0x03, 0x19
        /*0066*/ 	.short	0x001c


	//----- nvinfo : EIATTR_PARAM_CBANK
	.align		4
        /*0068*/ 	.byte	0x04, 0x0a
        /*006a*/ 	.short	(.L_20051 - .L_20050)
	.align		4
.L_20050:
        /*006c*/ 	.word	index@(.nv.constant0._Z10add_kernelILx123EEvPfS0_S0_i)
        /*0070*/ 	.short	0x0380
        /*0072*/ 	.short	0x001c


	//----- nvinfo : EIATTR_SW_WAR
	.align		4
.L_20051:
        /*0074*/ 	.byte	0x04, 0x36
        /*0076*/ 	.short	(.L_20053 - .L_20052)
.L_20052:
        /*0078*/ 	.word	0x00000008
.L_20053:


//--------------------- .nv.info._Z10add_kernelILx122EEvPfS0_S0_i --------------------------
	.section	.nv.info._Z10add_kernelILx122EEvPfS0_S0_i,"",@"SHT_CUDA_INFO"
	.sectionflags	@""
	.align	4


	//----- nvinfo : EIATTR_CUDA_API_VERSION
	.align		4
        /*0000*/ 	.byte	0x04, 0x37
        /*0002*/ 	.short	(.L_20055 - .L_20054)
.L_20054:
        /*0004*/ 	.word	0x00000082


	//----- nvinfo : EIATTR_KPARAM_INFO
	.align		4
.L_20055:
        /*0008*/ 	.byte	0x04, 0x17
        /*000a*/ 	.short	(.L_20057 - .L_20056)
.L_20056:
        /*000c*/ 	.word	0x00000000
        /*0010*/ 	.short	0x0003
        /*0012*/ 	.short	0x0018
        /*0014*/ 	.byte	0x00, 0xf0, 0x11, 0x00


	//----- nvinfo : EIATTR_KPARAM_INFO
	.align		4
.L_20057:
        /*0018*/ 	.byte	0x04, 0x17
        /*001a*/ 	.short	(.L_20059 - .L_20058)
.L_20058:
        /*001c*/ 	.word	0x00000000
        /*0020*/ 	.short	0x0002
        /*0022*/ 	.short	0x0010
        /*0024*/ 	.byte	0x00, 0xf5, 0x21, 0x00


	//----- nvinfo : EIATTR_KPARAM_INFO
	.align		4
.L_20059:
        /*0028*/ 	.byte	0x04, 0x17
        /*002a*/ 	.short	(.L_20061 - .L_20060)
.L_20060:
        /*002c*/ 	.word	0x00000000
        /*0030*/ 	.short	0x0001
        /*0032*/ 	.short	0x0008
        /*0034*/ 	.byte	0x00, 0xf5, 0x21, 0x00


	//----- nvinfo : EIATTR_KPARAM_INFO
	.align		4
.L_20061:
        /*0038*/ 	.byte	0x04, 0x17
        /*003a*/ 	.short	(.L_20063 - .L_20062)
.L_20062:
        /*003c*/ 	.word	0x00000000
        /*0040*/ 	.short	0x0000
        /*0042*/ 	.short	0x0000
        /*0044*/ 	.byte	0x00, 0xf5, 0x21, 0x00


	//----- nvinfo : EIATTR_SPARSE_MMA_MASK
	.align		4
.L_20063:
        /*0048*/ 	.byte	0x03, 0x50
        /*004a*/ 	.short	0x0000


	//----- nvinfo : EIATTR_MAXREG_COUNT
	.align		4
        /*004c*/ 	.byte	0x03, 0x1b
        /*004e*/ 	.short	0x00ff


	//----- nvinfo : EIATTR_MERCURY_ISA_VERSION
	.align		4
        /*0050*/ 	.byte	0x03, 0x5f
        /*0052*/ 	.short	0x0101


	//----- nvinfo : EIATTR_VRC_CTA_INIT_COUNT
	.align		4
        /*0054*/ 	.byte	0x02, 0x4a
	.zero		1
	.zero		1


	//----- nvinfo : EIATTR_EXIT_INSTR_OFFSETS
	.align		4
        /*0058*/ 	.byte	0x04, 0x1c
        /*005a*/ 	.short	(.L_20065 - .L_20064)


	//   ....[0]....
.L_20064:
        /*005c*/ 	.word	0x00000070


	//   ....[1]....
        /*0060*/ 	.word	0x00000130


	//----- nvinfo : EIATTR_CBANK_PARAM_SIZE
	.align		4
.L_20065:
        /*0064*/ 	.byte	0x03, 0x19
        /*0066*/ 	.short	0x001c


	//----- nvinfo : EIATTR_PARAM_CBANK
	.align		4
        /*0068*/ 	.byte	0x04, 0x0a
        /*006a*/ 	.short	(.L_20067 - .L_20066)
	.align		4
.L_20066:
        /*006c*/ 	.word	index@(.nv.constant0._Z10add_kernelILx122EEvPfS0_S0_i)
        /*0070*/ 	.short	0x0380
        /*0072*/ 	.short	0x001c


	//----- nvinfo : EIATTR_SW_WAR
	.align		4
.L_20067:
        /*0074*/ 	.byte	0x04, 0x36
        /*0076*/ 	.short	(.L_20069 - .L_20068)
.L_20068:
        /*0078*/ 	.word	0x00000008
.L_20069:


//--------------------- .nv.info._Z10add_kernelILx121EEvPfS0_S0_i --------------------------
	.section	.nv.info._Z10add_kernelILx121EEvPfS0_S0_i,"",@"SHT_CUDA_INFO"
	.sectionflags	@""
	.align	4


	//----- nvinfo : EIATTR_CUDA_API_VERSION
	.align		4
        /*0000*/ 	.byte	0x04, 0x37
        /*0002*/ 	.short	(.L_20071 - .L_20070)
.L_20070:
        /*0004*/ 	.word	0x00000082


	//----- nvinfo : EIATTR_KPARAM_INFO
	.align		4
.L_20071:
        /*0008*/ 	.byte	0x04, 0x17
        /*000a*/ 	.short	(.L_20073 - .L_20072)
.L_20072:
        /*000c*/ 	.word	0x00000000
        /*0010*/ 	.short	0x0003
        /*0012*/ 	.short	0x0018
        /*0014*/ 	.byte	0x00, 0xf0, 0x11, 0x00


	//----- nvinfo : EIATTR_KPARAM_INFO
	.align		4
.L_20073:
        /*0018*/ 	.byte	0x04, 0x17
        /*001a*/ 	.short	(.L_20075 - .L_20074)
.L_20074:
        /*001c*/ 	.word	0x00000000
        /*0020*/ 	.short	0x0002
        /*0022*/ 	.short	0x0010
        /*0024*/ 	.byte	0x00, 0xf5, 0x21, 0x00


	//----- nvinfo : EIATTR_KPARAM_INFO
	.align		4
.L_20075:
        /*0028*/ 	.byte	0x04, 0x17
        /*002a*/ 	.short	(.L_20077 - .L_20076)
.L_20076:
        /*002c*/ 	.word	0x00000000
        /*0030*/ 	.short	0x0001
        /*0032*/ 	.short	0x0008
        /*0034*/ 	.byte	0x00, 0xf5, 0x21, 0x00


	//----- nvinfo : EIATTR_KPARAM_INFO
	.align		4
.L_20077:
        /*0038*/ 	.byte	0x04, 0x17
        /*003a*/ 	.short	(.L_20079 - .L_20078)
.L_20078:
        /*003c*/ 	.word	0x00000000
        /*0040*/ 	.short	0x0000
        /*0042*/ 	.short	0x0000
        /*0044*/ 	.byte	0x00, 0xf5, 0x21, 0x00


	//----- nvinfo : EIATTR_SPARSE_MMA_MASK
	.align		4
.L_20079:
        /*0048*/ 	.byte	0x03, 0x50
        /*004a*/ 	.short	0x0000


	//----- nvinfo : EIATTR_MAXREG_COUNT
	.align		4
        /*004c*/ 	.byte	0x03, 0x1b
        /*004e*/ 	.short	0x00ff


	//----- nvinfo : EIATTR_MERCURY_ISA_VERSION
	.align		4
        /*0050*/ 	.byte	0x03, 0x5f
        /*0052*/ 	.short	0x0101


	//----- nvinfo : EIATTR_VRC_CTA_INIT_COUNT
	.align		4
        /*0054*/ 	.byte	0x02, 0x4a
	.zero		1
	.zero		1


	//----- nvinfo : EIATTR_EXIT_INSTR_OFFSETS
	.align		4
        /*0058*/ 	.byte	0x04, 0x1c
        /*005a*/ 	.short	(.L_20081 - .L_20080)


	//   ....[0]....
.L_20080:
        /*005c*/ 	.word	0x00000070


	//   ....[1]....
        /*0060*/ 	.word	0x00000130


	//----- nvinfo : EIATTR_CBANK_PARAM_SIZE
	.align		4
.L_20081:
        /*0064*/ 	.byte	0x03, 0x19
        /*0066*/ 	.short	0x001c


	//----- nvinfo : EIATTR_PARAM_CBANK
	.align		4
        /*0068*/ 	.byte	0x04, 0x0a
        /*006a*/ 	.short	(.L_20083 - .L_20082)
	.align		4
.L_20082:
        /*006c*/ 	.word	index@(.nv.constant0._Z10add_kernelILx121EEvPfS0_S0_i)
        /*0070*/ 	.short	0x0380
        /*0072*/ 	.short	0x001c


	//----- nvinfo : EIATTR_SW_WAR
	.align		4
.L_20083:
        /*0074*/ 	.byte	0x04, 0x36
        /*0076*/ 	.short	(.L_20085 - .L_20084)
.L_20084:
        /*0078*/ 	.word	0x00000008
.L_20085:


//--------------------- .nv.info._Z10add_kernelILx120EEvPfS0_S0_i --------------------------
	.section	.nv.info._Z10add_kernelILx120EEvPfS0_S0_i,"",@"SHT_CUDA_INFO"
	.sectionflags	@""
	.align	4


	//----- nvinfo : EIATTR_CUDA_API_VERSION
	.align		4
        /*0000*/ 	.byte	0x04, 0x37
        /*0002*/ 	.short	(.L_20087 - .L_20086)
.L_20086:
        /*0004*/ 	.word	0x00000082


	//----- nvinfo : EIATTR_KPARAM_INFO
	.align		4
.L_20087:
        /*0008*/ 	.byte	0x04, 0x17
        /*000a*/ 	.short	(.L_20089 - .L_20088)
.L_20088:
        /*000c*/ 	.word	0x00000000
        /*0010*/ 	.short	0x0003
        /*0012*/ 	.short	0x0018
        /*0014*/ 	.byte	0x00, 0xf0, 0x11, 0x00


	//----- nvinfo : EIATTR_KPARAM_INFO
	.align		4
.L_20089:
        /*0018*/ 	.byte	0x04, 0x17
        /*001a*/ 	.short	(.L_20091 - .L_20090)
.L_20090:
        /*001c*/ 	.word	0x00000000
        /*0020*/ 	.short	0x0002
        /*0022*/ 	.short	0x0010
        /*0024*/ 	.byte	0x00, 0xf5, 0x21, 0x00


	//----- nvinfo : EIATTR_KPARAM_INFO
	.align		4
.L_20091:
        /*0028*/ 	.byte	0x04, 0x17
        /*002a*/ 	.short	(.L_20093 - .L_20092)
.L_20092:
        /*002c*/ 	.word	0x00000000
        /*0030*/ 	.short	0x0001
        /*0032*/ 	.short	0x0008
        /*0034*/ 	.byte	0x00, 0xf5, 0x21, 0x00


	//----- nvinfo : EIATTR_KPARAM_INFO
	.align		4
.L_20093:
        /*0038*/ 	.byte	0x04, 0x17
        /*003a*/ 	.short	(.L_20095 - .L_20094)
.L_20094:
        /*003c*/ 	.word	0x00000000
        /*0040*/ 	.short	0x0000
        /*0042*/ 	.short	0x0000
        /*0044*/ 	.byte	0x00, 0xf5, 0x21, 0x00


	//----- nvinfo : EIATTR_SPARSE_MMA_MASK
	.align		4
.L_20095:
        /*0048*/ 	.byte	0x03, 0x50
        /*004a*/ 	.short	0x0000


	//----- nvinfo : EIATTR_MAXREG_COUNT
	.align		4
        /*004c*/ 	.byte	0x03, 0x1b
        /*004e*/ 	.short	0x00ff


	//----- nvinfo : EIATTR_MERCURY_ISA_VERSION
	.align		4
        /*0050*/ 	.byte	0x03, 0x5f
        /*0052*/ 	.short	0x0101


	//----- nvinfo : EIATTR_VRC_CTA_INIT_COUNT
	.align		4
        /*0054*/ 	.byte	0x02, 0x4a
	.zero		1
	.zero		1


	//----- nvinfo : EIATTR_EXIT_INSTR_OFFSETS
	.align		4
        /*0058*/ 	.byte	0x04, 0x1c
        /*005a*/ 	.short	(.L_20097 - .L_20096)


	//   ....[0]....
.L_20096:
        /*005c*/ 	.word	0x00000070


	//   ....[1]....
        /*0060*/ 	.word	0x00000130


	//----- nvinfo : EIATTR_CBANK_PARAM_SIZE
	.align		4
.L_20097:
        /*0064*/ 	.byte	0x03, 0x19
        /*0066*/ 	.short	0x001c


	//----- nvinfo : EIATTR_PARAM_CBANK
	.align		4
        /*0068*/ 	.byte	0x04, 0x0a
        /*006a*/ 	.short	(.L_20099 - .L_20098)
	.align		4
.L_20098:
        /*006c*/ 	.word	index@(.nv.constant0._Z10add_kernelILx120EEvPfS0_S0_i)
        /*0070*/ 	.short	0x0380
        /*0072*/ 	.short	0x001c


	//----- nvinfo : EIATTR_SW_WAR
	.align		4
.L_20099:
        /*0074*/ 	.byte	0x04, 0x36
        /*0076*/ 	.short	(.L_20101 - .L_20100)
.L_20100:
        /*0078*/ 	.word	0x00000008
.L_20101:


//--------------------- .nv.info._Z10add_kernelILx119EEvPfS0_S0_i --------------------------
	.section	.nv.info._Z10add_kernelILx119EEvPfS0_S0_i,"",@"SHT_CUDA_INFO"
	.sectionflags	@""
	.align	4


	//----- nvinfo : EIATTR_CUDA_API_VERSION
	.align		4
        /*0000*/ 	.byte	0x04, 0x37
        /*0002*/ 	.short	(.L_20103 - .L_20102)
.L_20102:
        /*0004*/ 	.word	0x00000082


	//----- nvinfo : EIATTR_KPARAM_INFO
	.align		4
.L_20103:
        /*0008*/ 	.byte	0x04, 0x17
        /*000a*/ 	.short	(.L_20105 - .L_20104)
.L_20104:
        /*000c*/ 	.word	0x00000000
        /*0010*/ 	.short	0x0003
        /*0012*/ 	.short	0x0018
        /*0014*/ 	.byte	0x00, 0xf0, 0x11, 0x00


	//----- nvinfo : EIATTR_KPARAM_INFO
	.align		4
.L_20105:
        /*0018*/ 	.byte	0x04, 0x17
        /*001a*/ 	.short	(.L_20107 - .L_20106)
.L_20106:
        /*001c*/ 	.word	0x00000000
        /*0020*/ 	.short	0x0002
        /*0022*/ 	.short	0x0010
        /*0024*/ 	.byte	0x00, 0xf5, 0x21, 0x00


	//----- nvinfo : EIATTR_KPARAM_INFO
	.align		4
.L_20107:
        /*0028*/ 	.byte	0x04, 0x17
        /*002a*/ 	.short	(.L_20109 - .L_20108)
.L_20108:
        /*002c*/ 	.word	0x00000000
        /*0030*/ 	.short	0x0001
        /*0032*/ 	.short	0x0008
        /*0034*/ 	.byte	0x00, 0xf5, 0x21, 0x00


	//----- nvinfo : EIATTR_KPARAM_INFO
	.align		4
.L_20109:
        /*0038*/ 	.byte	0x04, 0x17
        /*003a*/ 	.short	(.L_20111 - .L_20110)
.L_20110:
        /*003c*/ 	.word	0x00000000
        /*0040*/ 	.short	0x0000
        /*0042*/ 	.short	0x0000
        /*0044*/ 	.byte	0x00, 0xf5, 0x21, 0x00


	//----- nvinfo : EIATTR_SPARSE_MMA_MASK
	.align		4
.L_20111:
        /*0048*/ 	.byte	0x03, 0x50
        /*004a*/ 	.short	0x0000


	//----- nvinfo : EIATTR_MAXREG_COUNT
	.align		4
        /*004c*/ 	.byte	0x03, 0x1b
        /*004e*/ 	.short	0x00ff


	//----- nvinfo : EIATTR_MERCURY_ISA_VERSION
	.align		4
        /*0050*/ 	.byte	0x03, 0x5f
        /*0052*/ 	.short	0x0101


	//----- nvinfo : EIATTR_VRC_CTA_INIT_COUNT
	.align		4
        /*0054*/ 	.byte	0x02, 0x4a
	.zero		1
	.zero		1


	//----- nvinfo : EIATTR_EXIT_INSTR_OFFSETS
	.align		4
        /*0058*/ 	.byte	0x04, 0x1c
        /*005a*/ 	.short	(.L_20113 - .L_20112)


	//   ....[0]....
.L_20112:
        /*005c*/ 	.word	0x00000070


	//   ....[1]....
        /*0060*/ 	.word	0x00000130


	//----- nvinfo : EIATTR_CBANK_PARAM_SIZE
	.align		4
.L_20113:
        /*0064*/ 	.byte	0x03, 0x19
        /*0066*/ 	.short	0x001c


	//----- nvinfo : EIATTR_PARAM_CBANK
	.align		4
        /*0068*/ 	.byte	0x04, 0x0a
        /*006a*/ 	.short	(.L_20115 - .L_20114)
	.align		4
.L_20114:
        /*006c*/ 	.word	index@(.nv.constant0._Z10add_kernelILx119EEvPfS0_S0_i)
        /*0070*/ 	.short	0x0380
        /*0072*/ 	.short	0x001c


	//----- nvinfo : EIATTR_SW_WAR
	.align		4
.L_20115:
        /*0074*/ 	.byte	0x04, 0x36
        /*0076*/ 	.short	(.L_20117 - .L_20116)
.L_20116:
        /*0078*/ 	.word	0x00000008
.L_20117:


//--------------------- .nv.info._Z10add_kernelILx118EEvPfS0_S0_i --------------------------
	.section	.nv.info._Z10add_kernelILx118EEvPfS0_S0_i,"",@"SHT_CUDA_INFO"
	.sectionflags	@""
	.align	4


	//----- nvinfo : EIATTR_CUDA_API_VERSION
	.align		4
        /*0000*/ 	.byte	0x04, 0x37
        /*0002*/ 	.short	(.L_20119 - .L_20118)
.L_20118:
        /*0004*/ 	.word	0x00000082


	//----- nvinfo : EIATTR_KPARAM_INFO
	.align		4
.L_20119:
        /*0008*/ 	.byte	0x04, 0x17
        /*000a*/ 	.short	(.L_20121 - .L_20120)
.L_20120:
        /*000c*/ 	.word	0x00000000
        /*0010*/ 	.short	0x0003
        /*0012*/ 	.short	0x0018
        /*0014*/ 	.byte	0x00, 0xf0, 0x11, 0x00


	//----- nvinfo : EIATTR_KPARAM_INFO
	.align		4
.L_20121:
        /*0018*/ 	.byte	0x04, 0x17
        /*001a*/ 	.short	(.L_20123 - .L_20122)
.L_20122:
        /*001c*/ 	.word	0x00000000
        /*0020*/ 	.short	0x0002
        /*0022*/ 	.short	0x0010
        /*0024*/ 	.byte	0x00, 0xf5, 0x21, 0x00


	//----- nvinfo : EIATTR_KPARAM_INFO
	.align		4
.L_20123:
        /*0028*/ 	.byte	0x04, 0x17
        /*002a*/ 	.short	(.L_20125 - .L_20124)
.L_20124:
        /*002c*/ 	.word	0x00000000
        /*0030*/ 	.short	0x0001
        /*0032*/ 	.short	0x0008
        /*0034*/ 	.byte	0x00, 0xf5, 0x21, 0x00


	//----- nvinfo : EIATTR_KPARAM_INFO
	.align		4
.L_20125:
        /*0038*/ 	.byte	0x04, 0x17
        /*003a*/ 	.short	(.L_20127 - .L_20126)
.L_20126:
        /*003c*/ 	.word	0x00000000
        /*0040*/ 	.short	0x0000
        /*0042*/ 	.short	0x0000
        /*0044*/ 	.byte	0x00, 0xf5, 0x21, 0x00


	//----- nvinfo : EIATTR_SPARSE_MMA_MASK
	.align		4
.L_20127:
        /*0048*/ 	.byte	0x03, 0x50
        /*004a*/ 	.short	0x0000


	//----- nvinfo : EIATTR_MAXREG_COUNT
	.align		4
        /*004c*/ 	.byte	0x03, 0x1b
        /*004e*/ 	.short	0x00ff


	//----- nvinfo : EIATTR_MERCURY_ISA_VERSION
	.align		4
        /*0050*/ 	.byte	0x03, 0x5f
        /*0052*/ 	.short	0x0101


	//----- nvinfo : EIATTR_VRC_CTA_INIT_COUNT
	.align		4
        /*0054*/ 	.byte	0x02, 0x4a
	.zero		1
	.zero		1


	//----- nvinfo : EIATTR_EXIT_INSTR_OFFSETS
	.align		4
        /*0058*/ 	.byte	0x04, 0x1c
        /*005a*/ 	.short	(.L_20129 - .L_20128)


	//   ....[0]....
.L_20128:
        /*005c*/ 	.word	0x00000070


	//   ....[1]....
        /*0060*/ 	.word	0x00000130


	//----- nvinfo : EIATTR_CBANK_PARAM_SIZE
	.align		4
.L_20129:
        /*0064*/ 	.byte	0x03, 0x19
        /*0066*/ 	.short	0x001c


	//----- nvinfo : EIATTR_PARAM_CBANK
	.align		4
        /*0068*/ 	.byte	0x04, 0x0a
        /*006a*/ 	.short	(.L_20131 - .L_20130)
	.align		4
.L_20130:
        /*006c*/ 	.word	index@(.nv.constant0._Z10add_kernelILx118EEvPfS0_S0_i)
        /*0070*/ 	.short	0x0380
        /*0072*/ 	.short	0x001c


	//----- nvinfo : EIATTR_SW_WAR
	.align		4
.L_20131:
        /*0074*/ 	.byte	0x04, 0x36
        /*0076*/ 	.short	(.L_20133 - .L_20132)
.L_20132:
        /*0078*/ 	.word	0x00000008
.L_20133:


//--------------------- .nv.info._Z10add_kernelILx117EEvPfS0_S0_i --------------------------
	.section	.nv.info._Z10add_kernelILx117EEvPfS0_S0_i,"",@"SHT_CUDA_INFO"
	.sectionflags	@""
	.align	4


	//----- nvinfo : EIATTR_CUDA_API_VERSION
	.align		4
        /*0000*/ 	.byte	0x04, 0x37
        /*0002*/ 	.short	(.L_20135 - .L_20134)
.L_20134:
        /*0004*/ 	.word	0x00000082


	//----- nvinfo : EIATTR_KPARAM_INFO
	.align		4
.L_20135:
        /*0008*/ 	.byte	0x04, 0x17
        /*000a*/ 	.short	(.L_20137 - .L_20136)
.L_20136:
        /*000c*/ 	.word	0x00000000
        /*0010*/ 	.short	0x0003
        /*0012*/ 	.short	0x0018
        /*0014*/ 	.byte	0x00, 0xf0, 0x11, 0x00


	//----- nvinfo : EIATTR_KPARAM_INFO
	.align		4
.L_20137:
        /*0018*/ 	.byte	0x04, 0x17
        /*001a*/ 	.short	(.L_20139 - .L_20138)
.L_20138:
        /*001c*/ 	.word	0x00000000
        /*0020*/ 	.short	0x0002
        /*0022*/ 	.short	0x0010
        /*0024*/ 	.byte	0x00, 0xf5, 0x21, 0x00


	//----- nvinfo : EIATTR_KPARAM_INFO
	.align		4
.L_20139:
        /*0028*/ 	.byte	0x04, 0x17
        /*002a*/ 	.short	(.L_20141 - .L_20140)
.L_20140:
        /*002c*/ 	.word	0x00000000
        /*0030*/ 	.short	0x0001
        /*0032*/ 	.short	0x0008
        /*0034*/ 	.byte	0x00, 0xf5, 0x21, 0x00


	//----- nvinfo : EIATTR_KPARAM_INFO
	.align		4
.L_20141:
        /*0038*/ 	.byte	0x04, 0x17
        /*003a*/ 	.short	(.L_20143 - .L_20142)
.L_20142:
        /*003c*/ 	.word	0x00000000
        /*0040*/ 	.short	0x0000
        /*0042*/ 	.short	0x0000
        /*0044*/ 	.byte	0x00, 0xf5, 0x21, 0x00


	//----- nvinfo : EIATTR_SPARSE_MMA_MASK
	.align		4
.L_20143:
        /*0048*/ 	.byte	0x03, 0x50
        /*004a*/ 	.short	0x0000


	//----- nvinfo : EIATTR_MAXREG_COUNT
	.align		4
        /*004c*/ 	.byte	0x03, 0x1b
        /*004e*/ 	.short	0x00ff


	//----- nvinfo : EIATTR_MERCURY_ISA_VERSION
	.align		4
        /*0050*/ 	.byte	0x03, 0x5f
        /*0052*/ 	.short	0x0101


	//----- nvinfo : EIATTR_VRC_CTA_INIT_COUNT
	.align		4
        /*0054*/ 	.byte	0x02, 0x4a
	.zero		1
	.zero		1


	//----- nvinfo : EIATTR_EXIT_INSTR_OFFSETS
	.align		4
        /*0058*/ 	.byte	0x04, 0x1c
        /*005a*/ 	.short	(.L_20145 - .L_20144)


	//   ....[0]....
.L_20144:
        /*005c*/ 	.word	0x00000070


	//   ....[1]....
        /*0060*/ 	.word	0x00000130


	//----- nvinfo : EIATTR_CBANK_PARAM_SIZE
	.align		4
.L_20145:
        /*0064*/ 	.byte	0x03, 0x19
        /*0066*/ 	.short	0x001c


	//----- nvinfo : EIATTR_PARAM_CBANK
	.align		4
        /*0068*/ 	.byte	0x04, 0x0a
        /*006a*/ 	.short	(.L_20147 - .L_20146)
	.align		4
.L_20146:
        /*006c*/ 	.word	index@(.nv.constant0._Z10add_kernelILx117EEvPfS0_S0_i)
        /*0070*/ 	.short	0x0380
        /*0072*/ 	.short	0x001c


	//----- nvinfo : EIATTR_SW_WAR
	.align		4
.L_20147:
        /*0074*/ 	.byte	0x04, 0x36
        /*0076*/ 	.short	(.L_20149 - .L_20148)
.L_20148:
        /*0078*/ 	.word	0x00000008
.L_20149:


//--------------------- .nv.info._Z10add_kernelILx116EEvPfS0_S0_i --------------------------
	.section	.nv.info._Z10add_kernelILx116EEvPfS0_S0_i,"",@"SHT_CUDA_INFO"
	.sectionflags	@""
	.align	4


	//----- nvinfo : EIATTR_CUDA_API_VERSION
	.align		4
        /*0000*/ 	.byte	0x04, 0x37
        /*0002*/ 	.short	(.L_20151 - .L_20150)
.L_20150:
        /*0004*/ 	.word	0x00000082


	//----- nvinfo : EIATTR_KPARAM_INFO
	.align		4
.L_20151:
        /*0008*/ 	.byte	0x04, 0x17
        /*000a*/ 	.short	(.L_20153 - .L_20152)
.L_20152:
        /*000c*/ 	.word	0x00000000
        /*0010*/ 	.short	0x0003
        /*0012*/ 	.short	0x0018
        /*0014*/ 	.byte	0x00, 0xf0, 0x11, 0x00


	//----- nvinfo : EIATTR_KPARAM_INFO
	.align		4
.L_20153:
        /*0018*/ 	.byte	0x04, 0x17
        /*001a*/ 	.short	(.L_20155 - .L_20154)
.L_20154:
        /*001c*/ 	.word	0x00000000
        /*0020*/ 	.short	0x0002
        /*0022*/ 	.short	0x0010
        /*0024*/ 	.byte	0x00, 0xf5, 0x21, 0x00


	//----- nvinfo : EIATTR_KPARAM_INFO
	.align		4
.L_20155:
        /*0028*/ 	.byte	0x04, 0x17
        /*002a*/ 	.short	(.L_20157 - .L_20156)
.L_20156:
        /*002c*/ 	.word	0x00000000
        /*0030*/ 	.short	0x0001
        /*0032*/ 	.short	0x0008
        /*0034*/ 	.byte	0x00, 0xf5, 0x21, 0x00


	//----- nvinfo : EIATTR_KPARAM_INFO
	.align		4
.L_20157:
        /*0038*/ 	.byte	0x04, 0x17
        /*003a*/ 	.short	(.L_20159 - .L_20158)
.L_20158:
        /*003c*/ 	.word	0x00000000
        /*0040*/ 	.short	0x0000
        /*0042*/ 	.short	0x0000
        /*0044*/ 	.byte	0x00, 0xf5, 0x21, 0x00


	//----- nvinfo : EIATTR_SPARSE_MMA_MASK
	.align		4
.L_20159:
        /*0048*/ 	.byte	0x03, 0x50
        /*004a*/ 	.short	0x0000


	//----- nvinfo : EIATTR_MAXREG_COUNT
	.align		4
        /*004c*/ 	.byte	0x03, 0x1b
        /*004e*/ 	.short	0x00ff


	//----- nvinfo : EIATTR_MERCURY_ISA_VERSION
	.align		4
        /*0050*/ 	.byte	0x03, 0x5f
        /*0052*/ 	.short	0x0101


	//----- nvinfo : EIATTR_VRC_CTA_INIT_COUNT
	.align		4
        /*0054*/ 	.byte	0x02, 0x4a
	.zero		1
	.zero		1


	//----- nvinfo : EIATTR_EXIT_INSTR_OFFSETS
	.align		4
        /*0058*/ 	.byte	0x04, 0x1c
        /*005a*/ 	.short	(.L_20161 - .L_20160)


	//   ....[0]....
.L_20160:
        /*005c*/ 	.word	0x00000070


	//   ....[1]....
        /*0060*/ 	.word	0x00000130


	//----- nvinfo : EIATTR_CBANK_PARAM_SIZE
	.align		4
.L_20161:
        /*0064*/ 	.byte	0x03, 0x19
        /*0066*/ 	.short	0x001c


	//----- nvinfo : EIATTR_PARAM_CBANK
	.align		4
        /*0068*/ 	.byte	0x04, 0x0a
        /*006a*/ 	.short	(.L_20163 - .L_20162)
	.align		4
.L_20162:
        /*006c*/ 	.word	index@(.nv.constant0._Z10add_kernelILx116EEvPfS0_S0_i)
        /*0070*/ 	.short	0x0380
        /*0072*/ 	.short	0x001c


	//----- nvinfo : EIATTR_SW_WAR
	.align		4
.L_20163:
        /*0074*/ 	.byte	0x04, 0x36
        /*0076*/ 	.short	(.L_20165 - .L_20164)
.L_20164:
        /*0078*/ 	.word	0x00000008
.L_20165:


//--------------------- .nv.info._Z10add_kernelILx115EEvPfS0_S0_i --------------------------
	.section	.nv.info._Z10add_kernelILx115EEvPfS0_S0_i,"",@"SHT_CUDA_INFO"
	.sectionflags	@""
	.align	4


	//----- nvinfo : EIATTR_CUDA_API_VERSION
	.align		4
        /*0000*/ 	.byte	0x04, 0x37
        /*0002*/ 	.short	(.L_20167 - .L_20166)
.L_20166:
        /*0004*/ 	.word	0x00000082


	//----- nvinfo : EIATTR_KPARAM_INFO
	.align		4
.L_20167:
        /*0008*/ 	.byte	0x04, 0x17
        /*000a*/ 	.short	(.L_20169 - .L_20168)
.L_20168:
        /*000c*/ 	.word	0x00000000
        /*0010*/ 	.short	0x0003
        /*0012*/ 	.short	0x0018
        /*0014*/ 	.byte	0x00, 0xf0, 0x11, 0x00


	//----- nvinfo : EIATTR_KPARAM_INFO
	.align		4
.L_20169:
        /*0018*/ 	.byte	0x04, 0x17
        /*001a*/ 	.short	(.L_20171 - .L_20170)
.L_20170:
        /*001c*/ 	.word	0x00000000
        /*0020*/ 	.short	0x0002
        /*0022*/ 	.short	0x0010
        /*0024*/ 	.byte	0x00, 0xf5, 0x21, 0x00


	//----- nvinfo : EIATTR_KPARAM_INFO
	.align		4
.L_20171:
        /*0028*/ 	.byte	0x04, 0x17
        /*002a*/ 	.short	(.L_20173 - .L_20172)
.L_20172:
        /*002c*/ 	.word	0x00000000
        /*0030*/ 	.short	0x0001
        /*0032*/ 	.short	0x0008
        /*0034*/ 	.byte	0x00, 0xf5, 0x21, 0x00


	//----- nvinfo : EIATTR_KPARAM_INFO
	.align		4
.L_20173:
        /*0038*/ 	.byte	0x04, 0x17
        /*003a*/ 	.short	(.L_20175 - .L_20174)
.L_20174:
        /*003c*/ 	.word	0x00000000
        /*0040*/ 	.short	0x0000
        /*0042*/ 	.short	0x0000
        /*0044*/ 	.byte	0x00, 0xf5, 0x21, 0x00


	//----- nvinfo : EIATTR_SPARSE_MMA_MASK
	.align		4
.L_20175:
        /*0048*/ 	.byte	0x03, 0x50
        /*004a*/ 	.short	0x0000


	//----- nvinfo : EIATTR_MAXREG_COUNT
	.align		4
        /*004c*/ 	.byte	0x03, 0x1b
        /*004e*/ 	.short	0x00ff


	//----- nvinfo : EIATTR_MERCURY_ISA_VERSION
	.align		4
        /*0050*/ 	.byte	0x03, 0x5f
        /*0052*/ 	.short	0x0101


	//----- nvinfo : EIATTR_VRC_CTA_INIT_COUNT
	.align		4
        /*0054*/ 	.byte	0x02, 0x4a
	.zero		1
	.zero		1


	//----- nvinfo : EIATTR_EXIT_INSTR_OFFSETS
	.align		4
        /*0058*/ 	.byte	0x04, 0x1c
        /*005a*/ 	.short	(.L_20177 - .L_20176)


	//   ....[0]....
.L_20176:
        /*005c*/ 	.word	0x00000070


	//   ....[1]....
        /*0060*/ 	.word	0x00000130


	//----- nvinfo : EIATTR_CBANK_PARAM_SIZE
	.align		4
.L_20177:
        /*0064*/ 	.byte	0x03, 0x19
        /*0066*/ 	.short	0x001c


	//----- nvinfo : EIATTR_PARAM_CBANK
	.align		4
        /*0068*/ 	.byte	0x04, 0x0a
        /*006a*/ 	.short	(.L_20179 - .L_20178)
	.align		4
.L_20178:
        /*006c*/ 	.word	index@(.nv.constant0._Z10add_kernelILx115EEvPfS0_S0_i)
        /*0070*/ 	.short	0x0380
        /*0072*/ 	.short	0x001c


	//----- nvinfo : EIATTR_SW_WAR
	.align		4
.L_20179:
        /*0074*/ 	.byte	0x04, 0x36
        /*0076*/ 	.short	(.L_20181 - .L_20180)
.L_20180:
        /*0078*/ 	.word	0x00000008
.L_20181:


//--------------------- .nv.info._Z10add_kernelILx114EEvPfS0_S0_i --------------------------
	.section	.nv.info._Z10add_kernelILx114EEvPfS0_S0_i,"",@"SHT_CUDA_INFO"
	.sectionflags	@""
	.align	4


	//----- nvinfo : EIATTR_CUDA_API_VERSION
	.align		4
        /*0000*/ 	.byte	0x04, 0x37
        /*0002*/ 	.short	(.L_20183 - .L_20182)
.L_20182:
        /*0004*/ 	.word	0x00000082


	//----- nvinfo : EIATTR_KPARAM_INFO
	.align		4
.L_20183:
        /*0008*/ 	.byte	0x04, 0x17
        /*000a*/ 	.short	(.L_20185 - .L_20184)
.L_20184:
        /*000c*/ 	.word	0x00000000
        /*0010*/ 	.short	0x0003
        /*0012*/ 	.short	0x0018
        /*0014*/ 	.byte	0x00, 0xf0, 0x11, 0x00


	//----- nvinfo : EIATTR_KPARAM_INFO
	.align		4
.L_20185:
        /*0018*/ 	.byte	0x04, 0x17
        /*001a*/ 	.short	(.L_20187 - .L_20186)
.L_20186:
        /*001c*/ 	.word	0x00000000
        /*0020*/ 	.short	0x0002
        /*0022*/ 	.short	0x0010
        /*0024*/ 	.byte	0x00, 0xf5, 0x21, 0x00


	//----- nvinfo : EIATTR_KPARAM_INFO
	.align		4
.L_20187:
        /*0028*/ 	.byte	0x04, 0x17
        /*002a*/ 	.short	(.L_20189 - .L_20188)
.L_20188:
        /*002c*/ 	.word	0x00000000
        /*0030*/ 	.short	0x0001
        /*0032*/ 	.short	0x0008
        /*0034*/ 	.byte	0x00, 0xf5, 0x21, 0x00


	//----- nvinfo : EIATTR_KPARAM_INFO
	.align		4
.L_20189:
        /*0038*/ 	.byte	0x04, 0x17
        /*003a*/ 	.short	(.L_20191 - .L_20190)
.L_20190:
        /*003c*/ 	.word	0x00000000
        /*0040*/ 	.short	0x0000
        /*0042*/ 	.short	0x0000
        /*0044*/ 	.byte	0x00, 0xf5, 0x21, 0x00


	//----- nvinfo : EIATTR_SPARSE_MMA_MASK
	.align		4
.L_20191:
        /*0048*/ 	.byte	0x03, 0x50
        /*004a*/ 	.short	0x0000


	//----- nvinfo : EIATTR_MAXREG_COUNT
	.align		4
        /*004c*/ 	.byte	0x03, 0x1b
        /*004e*/ 	.short	0x00ff


	//----- nvinfo : EIATTR_MERCURY_ISA_VERSION
	.align		4
        /*0050*/ 	.byte	0x03, 0x5f
        /*0052*/ 	.short	0x0101


	//----- nvinfo : EIATTR_VRC_CTA_INIT_COUNT
	.align		4
        /*0054*/ 	.byte	0x02, 0x4a
	.zero		1
	.zero		1


	//----- nvinfo : EIATTR_EXIT_INSTR_OFFSETS
	.align		4
        /*0058*/ 	.byte	0x04, 0x1c
        /*005a*/ 	.short	(.L_20193 - .L_20192)


	//   ....[0]....
.L_20192:
        /*005c*/ 	.word	0x00000070


	//   ....[1]....
        /*0060*/ 	.word	0x00000130


	//----- nvinfo : EIATTR_CBANK_PARAM_SIZE
	.align		4
.L_20193:
        /*0064*/ 	.byte	0x03, 0x19
        /*0066*/ 	.short	0x001c


	//----- nvinfo : EIATTR_PARAM_CBANK
	.align		4
        /*0068*/ 	.byte	0x04, 0x0a
        /*006a*/ 	.short	(.L_20195 - .L_20194)
	.align		4
.L_20194:
        /*006c*/ 	.word	index@(.nv.constant0._Z10add_kernelILx114EEvPfS0_S0_i)
        /*0070*/ 	.short	0x0380
        /*0072*/ 	.short	0x001c


	//----- nvinfo : EIATTR_SW_WAR
	.align		4
.L_20195:
        /*0074*/ 	.byte	0x04, 0x36
        /*0076*/ 	.short	(.L_20197 - .L_20196)
.L_20196:
        /*0078*/ 	.word	0x00000008
.L_20197:


//--------------------- .nv.info._Z10add_kernelILx113EEvPfS0_S0_i --------------------------
	.section	.nv.info._Z10add_kernelILx113EEvPfS0_S0_i,"",@"SHT_CUDA_INFO"
	.sectionflags	@""
	.align	4


	//----- nvinfo : EIATTR_CUDA_API_VERSION
	.align		4
        /*0000*/ 	.byte	0x04, 0x37
        /*0002*/ 	.short	(.L_20199 - .L_20198)
.L_20198:
        /*0004*/ 	.word	0x00000082


	//----- nvinfo : EIATTR_KPARAM_INFO
	.align		4
.L_20199:
        /*0008*/ 	.byte	0x04, 0x17
        /*000a*/ 	.short	(.L_20201 - .L_20200)
.L_20200:
        /*000c*/ 	.word	0x00000000
        /*0010*/ 	.short	0x0003
        /*0012*/ 	.short	0x0018
        /*0014*/ 	.byte	0x00, 0xf0, 0x11, 0x00


	//----- nvinfo : EIATTR_KPARAM_INFO
	.align		4
.L_20201:
        /*0018*/ 	.byte	0x04, 0x17
        /*001a*/ 	.short	(.L_20203 - .L_20202)
.L_20202:
        /*001c*/ 	.word	0x00000000
        /*0020*/ 	.short	0x0002
        /*0022*/ 	.short	0x0010
        /*0024*/ 	.byte	0x00, 0xf5, 0x21, 0x00


	//----- nvinfo : EIATTR_KPARAM_INFO
	.align		4
.L_20203:
        /*0028*/ 	.byte	0x04, 0x17
        /*002a*/ 	.short	(.L_20205 - .L_20204)
.L_20204:
        /*002c*/ 	.word	0x00000000
        /*0030*/ 	.short	0x0001
        /*0032*/ 	.short	0x0008
        /*0034*/ 	.byte	0x00, 0xf5, 0x21, 0x00


	//----- nvinfo : EIATTR_KPARAM_INFO
	.align		4
.L_20205:
        /*0038*/ 	.byte	0x04, 0x17
        /*003a*/ 	.short	(.L_20207 - .L_20206)
.L_20206:
        /*003c*/ 	.word	0x00000000
        /*0040*/ 	.short	0x0000
        /*0042*/ 	.short	0x0000
        /*0044*/ 	.byte	0x00, 0xf5, 0x21, 0x00


	//----- nvinfo : EIATTR_SPARSE_MMA_MASK
	.align		4
.L_20207:
        /*0048*/ 	.byte	0x03, 0x50
        /*004a*/ 	.short	0x0000


	//----- nvinfo : EIATTR_MAXREG_COUNT
	.align		4
        /*004c*/ 	.byte	0x03, 0x1b
        /*004e*/ 	.short	0x00ff


	//----- nvinfo : EIATTR_MERCURY_ISA_VERSION
	.align		4
        /*0050*/ 	.byte	0x03, 0x5f
        /*0052*/ 	.short	0x0101


	//----- nvinfo : EIATTR_VRC_CTA_INIT_COUNT
	.align		4
        /*0054*/ 	.byte	0x02, 0x4a
	.zero		1
	.zero		1


	//----- nvinfo : EIATTR_EXIT_INSTR_OFFSETS
	.align		4
        /*0058*/ 	.byte	0x04, 0x1c
        /*005a*/ 	.short	(.L_20209 - .L_20208)


	//   ....[0]....
.L_20208:
        /*005c*/ 	.word	0x00000070


	//   ....[1]....
        /*0060*/ 	.word	0x00000130


	//----- nvinfo : EIATTR_CBANK_PARAM_SIZE
	.align		4
.L_20209:
        /*0064*/ 	.byte	0x03, 0x19
        /*0066*/ 	.short	0x001c


	//----- nvinfo : EIATTR_PARAM_CBANK
	.align		4
        /*0068*/ 	.byte	0x04, 0x0a
        /*006a*/ 	.short	(.L_20211 - .L_20210)
	.align		4
.L_20210:
        /*006c*/ 	.word	index@(.nv.constant0._Z10add_kernelILx113EEvPfS0_S0_i)
        /*0070*/ 	.short	0x0380
        /*0072*/ 	.short	0x001c


	//----- nvinfo : EIATTR_SW_WAR
	.align		4
.L_20211:
        /*0074*/ 	.byte	0x04, 0x36
        /*0076*/ 	.short	(.L_20213 - .L_20212)
.L_20212:
        /*0078*/ 	.word	0x00000008
.L_20213:


//--------------------- .nv.info._Z10add_kernelILx112EEvPfS0_S0_i --------------------------
	.section	.nv.info._Z10add_kernelILx112EEvPfS0_S0_i,"",@"SHT_CUDA_INFO"
	.sectionflags	@""
	.align	4


	//----- nvinfo : EIATTR_CUDA_API_VERSION
	.align		4
        /*0000*/ 	.byte	0x04, 0x37
        /*0002*/ 	.short	(.L_20215 - .L_20214)
.L_20214:
        /*0004*/ 	.word	0x00000082


	//----- nvinfo : EIATTR_KPARAM_INFO
	.align		4
.L_20215:
        /*0008*/ 	.byte	0x04, 0x17
        /*000a*/ 	.short	(.L_20217 - .L_20216)
.L_20216:
        /*000c*/ 	.word	0x00000000
        /*0010*/ 	.short	0x0003
        /*0012*/ 	.short	0x0018
        /*0014*/ 	.byte	0x00, 0xf0, 0x11, 0x00


	//----- nvinfo : EIATTR_KPARAM_INFO
	.align		4
.L_20217:
        /*0018*/ 	.byte	0x04, 0x17
        /*001a*/ 	.short	(.L_20219 - .L_20218)
.L_20218:
        /*001c*/ 	.word	0x00000000
        /*0020*/ 	.short	0x0002
        /*0022*/ 	.short	0x0010
        /*0024*/ 	.byte	0x00, 0xf5, 0x21, 0x00


	//----- nvinfo : EIATTR_KPARAM_INFO
	.align		4
.L_20219:
        /*0028*/ 	.byte	0x04, 0x17
        /*002a*/ 	.short	(.L_20221 - .L_20220)
.L_20220:
        /*002c*/ 	.word	0x00000000
        /*0030*/ 	.short	0x0001
        /*0032*/ 	.short	0x0008
        /*0034*/ 	.byte	0x00, 0xf5, 0x21, 0x00


	//----- nvinfo : EIATTR_KPARAM_INFO
	.align		4
.L_20221:
        /*0038*/ 	.byte	0x04, 0x17
        /*003a*/ 	.short	(.L_20223 - .L_20222)
.L_20222:
        /*003c*/ 	.word	0x00000000
        /*0040*/ 	.short	0x0000
        /*0042*/ 	.short	0x0000
        /*0044*/ 	.byte	0x00, 0xf5, 0x21, 0x00


	//----- nvinfo : EIATTR_SPARSE_MMA_MASK
	.align		4
.L_20223:
        /*0048*/ 	.byte	0x03, 0x50
        /*004a*/ 	.short	0x0000


	//----- nvinfo : EIATTR_MAXREG_COUNT
	.align		4
        /*004c*/ 	.byte	0x03, 0x1b
        /*004e*/ 	.short	0x00ff


	//----- nvinfo : EIATTR_MERCURY_ISA_VERSION
	.align		4
        /*0050*/ 	.byte	0x03, 0x5f
        /*0052*/ 	.short	0x0101


	//----- nvinfo : EIATTR_VRC_CTA_INIT_COUNT
	.align		4
        /*0054*/ 	.byte	0x02, 0x4a
	.zero		1
	.zero		1


	//----- nvinfo : EIATTR_EXIT_INSTR_OFFSETS
	.align		4
        /*0058*/ 	.byte	0x04, 0x1c
        /*005a*/ 	.short	(.L_20225 - .L_20224)


	//   ....[0]....
.L_20224:
        /*005c*/ 	.word	0x00000070


	//   ....[1]....
        /*0060*/ 	.word	0x00000130


	//----- nvinfo : EIATTR_CBANK_PARAM_SIZE
	.align		4
.L_20225:
        /*0064*/ 	.byte	0x03, 0x19
        /*0066*/ 	.short	0x001c


	//----- nvinfo : EIATTR_PARAM_CBANK
	.align		4
        /*0068*/ 	.byte	0x04, 0x0a
        /*006a*/ 	.short	(.L_20227 - .L_20226)
	.align		4
.L_20226:
        /*006c*/ 	.word	index@(.nv.constant0._Z10add_kernelILx112EEvPfS0_S0_i)
        /*0070*/ 	.short	0x0380
        /*0072*/ 	.short	0x001c


	//----- nvinfo : EIATTR_SW_WAR
	.align		4
.L_20227:
        /*0074*/ 	.byte	0x04, 0x36
        /*0076*/ 	.short	(.L_20229 - .L_20228)
.L_20228:
        /*0078*/ 	.word	0x00000008
.L_20229:


//--------------------- .nv.info._Z10add_kernelILx111EEvPfS0_S0_i --------------------------
	.section	.nv.info._Z10add_kernelILx111EEvPfS0_S0_i,"",@"SHT_CUDA_INFO"
	.sectionflags	@""
	.align	4


	//----- nvinfo : EIATTR_CUDA_API_VERSION
	.align		4
        /*0000*/ 	.byte	0x04, 0x37
        /*0002*/ 	.short	(.L_20231 - .L_20230)
.L_20230:
        /*0004*/ 	.word	0x00000082


	//----- nvinfo : EIATTR_KPARAM_INFO
	.align		4
.L_20231:
        /*0008*/ 	.byte	0x04, 0x17
        /*000a*/ 	.short	(.L_20233 - .L_20232)
.L_20232:
        /*000c*/ 	.word	0x00000000
        /*0010*/ 	.short	0x0003
        /*0012*/ 	.short	0x0018
        /*0014*/ 	.byte	0x00, 0xf0, 0x11, 0x00


	//----- nvinfo : EIATTR_KPARAM_INFO
	.align		4
.L_20233:
        /*0018*/ 	.byte	0x04, 0x17
        /*001a*/ 	.short	(.L_20235 - .L_20234)
.L_20234:
        /*001c*/ 	.word	0x00000000
        /*0020*/ 	.short	0x0002
        /*0022*/ 	.short	0x0010
        /*0024*/ 	.byte	0x00, 0xf5, 0x21, 0x00


	//----- nvinfo : EIATTR_KPARAM_INFO
	.align		4
.L_20235:
        /*0028*/ 	.byte	0x04, 0x17
        /*002a*/ 	.short	(.L_20237 - .L_20236)
.L_20236:
        /*002c*/ 	.word	0x00000000
        /*0030*/ 	.short	0x0001
        /*0032*/ 	.short	0x0008
        /*0034*/ 	.byte	0x00, 0xf5, 0x21, 0x00


	//----- nvinfo : EIATTR_KPARAM_INFO
	.align		4
.L_20237:
        /*0038*/ 	.byte	0x04, 0x17
        /*003a*/ 	.short	(.L_20239 - .L_20238)
.L_20238:
        /*003c*/ 	.word	0x00000000
        /*0040*/ 	.short	0x0000
        /*0042*/ 	.short	0x0000
        /*0044*/ 	.byte	0x00, 0xf5, 0x21, 0x00


	//----- nvinfo : EIATTR_SPARSE_MMA_MASK
	.align		4
.L_20239:
        /*0048*/ 	.byte	0x03, 0x50
        /*004a*/ 	.short	0x0000


	//----- nvinfo : EIATTR_MAXREG_COUNT
	.align		4
        /*004c*/ 	.byte	0x03, 0x1b
        /*004e*/ 	.short	0x00ff


	//----- nvinfo : EIATTR_MERCURY_ISA_VERSION
	.align		4
        /*0050*/ 	.byte	0x03, 0x5f
        /*0052*/ 	.short	0x0101


	//----- nvinfo : EIATTR_VRC_CTA_INIT_COUNT
	.align		4
        /*0054*/ 	.byte	0x02, 0x4a
	.zero		1
	.zero		1


	//----- nvinfo : EIATTR_EXIT_INSTR_OFFSETS
	.align		4
        /*0058*/ 	.byte	0x04, 0x1c
        /*005a*/ 	.short	(.L_20241 - .L_20240)


	//   ....[0]....
.L_20240:
        /*005c*/ 	.word	0x00000070


	//   ....[1]....
        /*0060*/ 	.word	0x00000130


	//----- nvinfo : EIATTR_CBANK_PARAM_SIZE
	.align		4
.L_20241:
        /*0064*/ 	.byte	0x03, 0x19
        /*0066*/ 	.short	0x001c


	//----- nvinfo : EIATTR_PARAM_CBANK
	.align		4
        /*0068*/ 	.byte	0x04, 0x0a
        /*006a*/ 	.short	(.L_20243 - .L_20242)
	.align		4
.L_20242:
        /*006c*/ 	.word	index@(.nv.constant0._Z10add_kernelILx111EEvPfS0_S0_i)
        /*0070*/ 	.short	0x0380
        /*0072*/ 	.short	0x001c


	//----- nvinfo : EIATTR_SW_WAR
	.align		4
.L_20243:
        /*0074*/ 	.byte	0x04, 0x36
        /*0076*/ 	.short	(.L_20245 - .L_20244)
.L_20244:
        /*0078*/ 	.word	0x00000008
.L_20245:


//--------------------- .nv.info._Z10add_kernelILx110EEvPfS0_S0_i --------------------------
	.section	.nv.info._Z10add_kernelILx110EEvPfS0_S0_i,"",@"SHT_CUDA_INFO"
	.sectionflags	@""
	.align	4


	//----- nvinfo : EIATTR_CUDA_API_VERSION
	.align		4
        /*0000*/ 	.byte	0x04, 0x37
        /*0002*/ 	.short	(.L_20247 - .L_20246)
.L_20246:
        /*0004*/ 	.word	0x00000082


	//----- nvinfo : EIATTR_KPARAM_INFO
	.align		4
.L_20247:
        /*0008*/ 	.byte	0x04, 0x17
        /*000a*/ 	.short	(.L_20249 - .L_20248)
.L_20248:
        /*000c*/ 	.word	0x00000000
        /*0010*/ 	.short	0x0003
        /*0012*/ 	.short	0x0018
        /*0014*/ 	.byte	0x00, 0xf0, 0x11, 0x00


	//----- nvinfo : EIATTR_KPARAM_INFO
	.align		4
.L_20249:
        /*0018*/ 	.byte	0x04, 0x17
        /*001a*/ 	.short	(.L_20251 - .L_20250)
.L_20250:
        /*001c*/ 	.word	0x00000000
        /*0020*/ 	.short	0x0002
        /*0022*/ 	.short	0x0010
        /*0024*/ 	.byte	0x00, 0xf5, 0x21, 0x00


	//----- nvinfo : EIATTR_KPARAM_INFO
	.align		4
.L_20251:
        /*0028*/ 	.byte	0x04, 0x17
        /*002a*/ 	.short	(.L_20253 - .L_20252)
.L_20252:
        /*002c*/ 	.word	0x00000000
        /*0030*/ 	.short	0x0001
        /*0032*/ 	.short	0x0008
        /*0034*/ 	.byte	0x00, 0xf5, 0x21, 0x00


	//----- nvinfo : EIATTR_KPARAM_INFO
	.align		4
.L_20253:
        /*0038*/ 	.byte	0x04, 0x17
        /*003a*/ 	.short	(.L_20255 - .L_20254)
.L_20254:
        /*003c*/ 	.word	0x00000000
        /*0040*/ 	.short	0x0000
        /*0042*/ 	.short	0x0000
        /*0044*/ 	.byte	0x00, 0xf5, 0x21, 0x00


	//----- nvinfo : EIATTR_SPARSE_MMA_MASK
	.align		4
.L_20255:
        /*0048*/ 	.byte	0x03, 0x50
        /*004a*/ 	.short	0x0000


	//----- nvinfo : EIATTR_MAXREG_COUNT
	.align		4
        /*004c*/ 	.byte	0x03, 0x1b
        /*004e*/ 	.short	0x00ff


	//----- nvinfo : EIATTR_MERCURY_ISA_VERSION
	.align		4
        /*0050*/ 	.byte	0x03, 0x5f
        /*0052*/ 	.short	0x0101


	//----- nvinfo : EIATTR_VRC_CTA_INIT_COUNT
	.align		4
        /*0054*/ 	.byte	0x02, 0x4a
	.zero		1
	.zero		1


	//----- nvinfo : EIATTR_EXIT_INSTR_OFFSETS
	.align		4
        /*0058*/ 	.byte	0x04, 0x1c
        /*005a*/ 	.short	(.L_20257 - .L_20256)


	//   ....[0]....
.L_20256:
        /*005c*/ 	.word	0x00000070


	//   ....[1]....
        /*0060*/ 	.word	0x00000130


	//----- nvinfo : EIATTR_CBANK_PARAM_SIZE
	.align		4
.L_20257:
        /*0064*/ 	.byte	0x03, 0x19
        /*0066*/ 	.short	0x001c


	//----- nvinfo : EIATTR_PARAM_CBANK
	.align		4
        /*0068*/ 	.byte	0x04, 0x0a
        /*006a*/ 	.short	(.L_20259 - .L_20258)
	.align		4
.L_20258:
        /*006c*/ 	.word	index@(.nv.constant0._Z10add_kernelILx110EEvPfS0_S0_i)
        /*0070*/ 	.short	0x0380
        /*0072*/ 	.short	0x001c


	//----- nvinfo : EIATTR_SW_WAR
	.align		4
.L_20259:
        /*0074*/ 	.byte	0x04, 0x36
        /*0076*/ 	.short	(.L_20261 - .L_20260)
.L_20260:
        /*0078*/ 	.word	0x00000008
.L_20261:


//--------------------- .nv.info._Z10add_kernelILx109EEvPfS0_S0_i --------------------------
	.section	.nv.info._Z10add_kernelILx109EEvPfS0_S0_i,"",@"SHT_CUDA_INFO"
	.sectionflags	@""
	.align	4


	//----- nvinfo : EIATTR_CUDA_API_VERSION
	.align		4
        /*0000*/ 	.byte	0x04, 0x37
        /*0002*/ 	.short	(.L_20263 - .L_20262)
.L_20262:
        /*0004*/ 	.word	0x00000082


	//----- nvinfo : EIATTR_KPARAM_INFO
	.align		4
.L_20263:
        /*0008*/ 	.byte	0x04, 0x17
        /*000a*/ 	.short	(.L_20265 - .L_20264)
.L_20264:
        /*000c*/ 	.word	0x00000000
        /*0010*/ 	.short	0x0003
        /*0012*/ 	.short	0x0018
        /*0014*/ 	.byte	0x00, 0xf0, 0x11, 0x00


	//----- nvinfo : EIATTR_KPARAM_INFO
	.align		4
.L_20265:
        /*0018*/ 	.byte	0x04, 0x17
        /*001a*/ 	.short	(.L_20267 - .L_20266)
.L_20266:
        /*001c*/ 	.word	0x00000000
        /*0020*/ 	.short	0x0002
        /*0022*/ 	.short	0x0010
        /*0024*/ 	.byte	0x00, 0xf5, 0x21, 0x00


	//----- nvinfo : EIATTR_KPARAM_INFO
	.align		4
.L_20267:
        /*0028*/ 	.byte	0x04, 0x17
        /*002a*/ 	.short	(.L_20269 - .L_20268)
.L_20268:
        /*002c*/ 	.word	0x00000000
        /*0030*/ 	.short	0x0001
        /*0032*/ 	.short	0x0008
        /*0034*/ 	.byte	0x00, 0xf5, 0x21, 0x00


	//----- nvinfo : EIATTR_KPARAM_INFO
	.align		4
.L_20269:
        /*0038*/ 	.byte	0x04, 0x17
        /*003a*/ 	.short	(.L_20271 - .L_20270)
.L_20270:
        /*003c*/ 	.word	0x00000000
        /*0040*/ 	.short	0x0000
        /*0042*/ 	.short	0x0000
        /*0044*/ 	.byte	0x00, 0xf5, 0x21, 0x00


	//----- nvinfo : EIATTR_SPARSE_MMA_MASK
	.align		4
.L_20271:
        /*0048*/ 	.byte	0x03, 0x50
        /*004a*/ 	.short	0x0000


	//----- nvinfo : EIATTR_MAXREG_COUNT
	.align		4
        /*004c*/ 	.byte	0x03, 0x1b
        /*004e*/ 	.short	0x00ff


	//----- nvinfo : EIATTR_MERCURY_ISA_VERSION
	.align		4
        /*0050*/ 	.byte	0x03, 0x5f
        /*0052*/ 	.short	0x0101


	//----- nvinfo : EIATTR_VRC_CTA_INIT_COUNT
	.align		4
        /*0054*/ 	.byte	0x02, 0x4a
	.zero		1
	.zero		1


	//----- nvinfo : EIATTR_EXIT_INSTR_OFFSETS
	.align		4
        /*0058*/ 	.byte	0x04, 0x1c
        /*005a*/ 	.short	(.L_20273 - .L_20272)


	//   ....[0]....
.L_20272:
        /*005c*/ 	.word	0x00000070


	//   ....[1]....
        /*0060*/ 	.word	0x00000130


	//----- nvinfo : EIATTR_CBANK_PARAM_SIZE
	.align		4
.L_20273:
        /*0064*/ 	.byte	0x03, 0x19
        /*0066*/ 	.short	0x001c


	//----- nvinfo : EIATTR_PARAM_CBANK
	.align		4
        /*0068*/ 	.byte	0x04, 0x0a
        /*006a*/ 	.short	(.L_20275 - .L_20274)
	.align		4
.L_20274:
        /*006c*/ 	.word	index@(.nv.constant0._Z10add_kernelILx109EEvPfS0_S0_i)
        /*0070*/ 	.short	0x0380
        /*0072*/ 	.short	0x001c


	//----- nvinfo : EIATTR_SW_WAR
	.align		4
.L_20275:
        /*0074*/ 	.byte	0x04, 0x36
        /*0076*/ 	.short	(.L_20277 - .L_20276)
.L_20276:
        /*0078*/ 	.word	0x00000008
.L_20277:


//--------------------- .nv.info._Z10add_kernelILx108EEvPfS0_S0_i --------------------------
	.section	.nv.info._Z10add_kernelILx108EEvPfS0_S0_i,"",@"SHT_CUDA_INFO"
	.sectionflags	@""
	.align	4


	//----- nvinfo : EIATTR_CUDA_API_VERSION
	.align		4
        /*0000*/ 	.byte	0x04, 0x37
        /*0002*/ 	.short	(.L_20279 - .L_20278)
.L_20278:
        /*0004*/ 	.word	0x00000082


	//----- nvinfo : EIATTR_KPARAM_INFO
	.align		4
.L_20279:
        /*0008*/ 	.byte	0x04, 0x17
        /*000a*/ 	.short	(.L_20281 - .L_20280)
.L_20280:
        /*000c*/ 	.word	0x00000000
        /*0010*/ 	.short	0x0003
        /*0012*/ 	.short	0x0018
        /*0014*/ 	.byte	0x00, 0xf0, 0x11, 0x00


	//----- nvinfo : EIATTR_KPARAM_INFO
	.align		4
.L_20281:
        /*0018*/ 	.byte	0x04, 0x17
        /*001a*/ 	.short	(.L_20283 - .L_20282)
.L_20282:
        /*001c*/ 	.word	0x00000000
        /*0020*/ 	.short	0x0002
        /*0022*/ 	.short	0x0010
        /*0024*/ 	.byte	0x00, 0xf5, 0x21, 0x00


	//----- nvinfo : EIATTR_KPARAM_INFO
	.align		4
.L_20283:
        /*0028*/ 	.byte	0x04, 0x17
        /*002a*/ 	.short	(.L_20285 - .L_20284)
.L_20284:
        /*002c*/ 	.word	0x00000000
        /*0030*/ 	.short	0x0001
        /*0032*/ 	.short	0x0008
        /*0034*/ 	.byte	0x00, 0xf5, 0x21, 0x00


	//----- nvinfo : EIATTR_KPARAM_INFO
	.align		4
.L_20285:
        /*0038*/ 	.byte	0x04, 0x17
        /*003a*/ 	.short	(.L_20287 - .L_20286)
.L_20286:
        /*003c*/ 	.word	0x00000000
        /*0040*/ 	.short	0x0000
        /*0042*/ 	.short	0x0000
        /*0044*/ 	.byte	0x00, 0xf5, 0x21, 0x00


	//----- nvinfo : EIATTR_SPARSE_MMA_MASK
	.align		4
.L_20287:
        /*0048*/ 	.byte	0x03, 0x50
        /*004a*/ 	.short	0x0000


	//----- nvinfo : EIATTR_MAXREG_COUNT
	.align		4
        /*004c*/ 	.byte	0x03, 0x1b
        /*004e*/ 	.short	0x00ff


	//----- nvinfo : EIATTR_MERCURY_ISA_VERSION
	.align		4
        /*0050*/ 	.byte	0x03, 0x5f
        /*0052*/ 	.short	0x0101


	//----- nvinfo : EIATTR_VRC_CTA_INIT_COUNT
	.align		4
        /*0054*/ 	.byte	0x02, 0x4a
	.zero		1
	.zero		1


	//----- nvinfo : EIATTR_EXIT_INSTR_OFFSETS
	.align		4
        /*0058*/ 	.byte	0x04, 0x1c
        /*005a*/ 	.short	(.L_20289 - .L_20288)


	//   ....[0]....
.L_20288:
        /*005c*/ 	.word	0x00000070


	//   ....[1]....
        /*0060*/ 	.word	0x00000130


	//----- nvinfo : EIATTR_CBANK_PARAM_SIZE
	.align		4
.L_20289:
        /*0064*/ 	.byte	0x03, 0x19
        /*0066*/ 	.short	0x001c


	//----- nvinfo : EIATTR_PARAM_CBANK
	.align		4
        /*0068*/ 	.byte	0x04, 0x0a
        /*006a*/ 	.short	(.L_20291 - .L_20290)
	.align		4
.L_20290:
        /*006c*/ 	.word	index@(.nv.constant0._Z10add_kernelILx108EEvPfS0_S0_i)
        /*0070*/ 	.short	0x0380
        /*0072*/ 	.short	0x001c


	//----- nvinfo : EIATTR_SW_WAR
	.align		4
.L_20291:
        /*0074*/ 	.byte	0x04, 0x36
        /*0076*/ 	.short	(.L_20293 - .L_20292)
.L_20292:
        /*0078*/ 	.word	0x00000008
.L_20293:


//--------------------- .nv.info._Z10add_kernelILx107EEvPfS0_S0_i --------------------------
	.section	.nv.info._Z10add_kernelILx107EEvPfS0_S0_i,"",@"SHT_CUDA_INFO"
	.sectionflags	@""
	.align	4


	//----- nvinfo : EIATTR_CUDA_API_VERSION
	.align		4
        /*0000*/ 	.byte	0x04, 0x37
        /*0002*/ 	.short	(.L_20295 - .L_20294)
.L_20294:
        /*0004*/ 	.word	0x00000082


	//----- nvinfo : EIATTR_KPARAM_INFO
	.align		4
.L_20295:
        /*0008*/ 	.byte	0x04, 0x17
        /*000a*/ 	.short	(.L_20297 - .L_20296)
.L_20296:
        /*000c*/ 	.word	0x00000000
        /*0010*/ 	.short	0x0003
        /*0012*/ 	.short	0x0018
        /*0014*/ 	.byte	0x00, 0xf0, 0x11, 0x00


	//----- nvinfo : EIATTR_KPARAM_INFO
	.align		4
.L_20297:
        /*0018*/ 	.byte	0x04, 0x17
        /*001a*/ 	.short	(.L_20299 - .L_20298)
.L_20298:
        /*001c*/ 	.word	0x00000000
        /*0020*/ 	.short	0x0002
        /*0022*/ 	.short	0x0010
        /*0024*/ 	.byte	0x00, 0xf5, 0x21, 0x00


	//----- nvinfo : EIATTR_KPARAM_INFO
	.align		4
.L_20299:
        /*0028*/ 	.byte	0x04, 0x17
        /*002a*/ 	.short	(.L_20301 - .L_20300)
.L_20300:
        /*002c*/ 	.word	0x00000000
        /*0030*/ 	.short	0x0001
        /*0032*/ 	.short	0x0008
        /*0034*/ 	.byte	0x00, 0xf5, 0x21, 0x00


	//----- nvinfo : EIATTR_KPARAM_INFO
	.align		4
.L_20301:
        /*0038*/ 	.byte	0x04, 0x17
        /*003a*/ 	.short	(.L_20303 - .L_20302)
.L_20302:
        /*003c*/ 	.word	0x00000000
        /*0040*/ 	.short	0x0000
        /*0042*/ 	.short	0x0000
        /*0044*/ 	.byte	0x00, 0xf5, 0x21, 0x00


	//----- nvinfo : EIATTR_SPARSE_MMA_MASK
	.align		4
.L_20303:
        /*0048*/ 	.byte	0x03, 0x50
        /*004a*/ 	.short	0x0000


	//----- nvinfo : EIATTR_MAXREG_COUNT
	.align		4
        /*004c*/ 	.byte	0x03, 0x1b
        /*004e*/ 	.short	0x00ff


	//----- nvinfo : EIATTR_MERCURY_ISA_VERSION
	.align		4
        /*0050*/ 	.byte	0x03, 0x5f
        /*0052*/ 	.short	0x0101


	//----- nvinfo : EIATTR_VRC_CTA_INIT_COUNT
	.align		4
        /*0054*/ 	.byte	0x02, 0x4a
	.zero		1
	.zero		1


	//----- nvinfo : EIATTR_EXIT_INSTR_OFFSETS
	.align		4
        /*0058*/ 	.byte	0x04, 0x1c
        /*005a*/ 	.short	(.L_20305 - .L_20304)


	//   ....[0]....
.L_20304:
        /*005c*/ 	.word	0x00000070


	//   ....[1]....
        /*0060*/ 	.word	0x00000130


	//----- nvinfo : EIATTR_CBANK_PARAM_SIZE
	.align		4
.L_20305:
        /*0064*/ 	.byte	0x03, 0x19
        /*0066*/ 	.short	0x001c


	//----- nvinfo : EIATTR_PARAM_CBANK
	.align		4
        /*0068*/ 	.byte	0x04, 0x0a
        /*006a*/ 	.short	(.L_20307 - .L_20306)
	.align		4
.L_20306:
        /*006c*/ 	.word	index@(.nv.constant0._Z10add_kernelILx107EEvPfS0_S0_i)
        /*0070*/ 	.short	0x0380
        /*0072*/ 	.short	0x001c


	//----- nvinfo : EIATTR_SW_WAR
	.align		4
.L_20307:
        /*0074*/ 	.byte	0x04, 0x36
        /*0076*/ 	.short	(.L_20309 - .L_20308)
.L_20308:
        /*0078*/ 	.word	0x00000008
.L_20309:


//--------------------- .nv.info._Z10add_kernelILx106EEvPfS0_S0_i --------------------------
	.section	.nv.info._Z10add_kernelILx106EEvPfS0_S0_i,"",@"SHT_CUDA_INFO"
	.sectionflags	@""
	.align	4


	//----- nvinfo : EIATTR_CUDA_API_VERSION
	.align		4
        /*0000*/ 	.byte	0x04, 0x37
        /*0002*/ 	.short	(.L_20311 - .L_20310)
.L_20310:
        /*0004*/ 	.word	0x00000082


	//----- nvinfo : EIATTR_KPARAM_INFO
	.align		4
.L_20311:
        /*0008*/ 	.byte	0x04, 0x17
        /*000a*/ 	.short	(.L_20313 - .L_20312)
.L_20312:
        /*000c*/ 	.word	0x00000000
        /*0010*/ 	.short	0x0003
        /*0012*/ 	.short	0x0018
        /*0014*/ 	.byte	0x00, 0xf0, 0x11, 0x00


	//----- nvinfo : EIATTR_KPARAM_INFO
	.align		4
.L_20313:
        /*0018*/ 	.byte	0x04, 0x17
        /*001a*/ 	.short	(.L_20315 - .L_20314)
.L_20314:
        /*001c*/ 	.word	0x00000000
        /*0020*/ 	.short	0x0002
        /*0022*/ 	.short	0x0010
        /*0024*/ 	.byte	0x00, 0xf5, 0x21, 0x00


	//----- nvinfo : EIATTR_KPARAM_INFO
	.align		4
.L_20315:
        /*0028*/ 	.byte	0x04, 0x17
        /*002a*/ 	.short	(.L_20317 - .L_20316)
.L_20316:
        /*002c*/ 	.word	0x00000000
        /*0030*/ 	.short	0x0001
        /*0032*/ 	.short	0x0008
        /*0034*/ 	.byte	0x00, 0xf5, 0x21, 0x00


	//----- nvinfo : EIATTR_KPARAM_INFO
	.align		4
.L_20317:
        /*0038*/ 	.byte	0x04, 0x17
        /*003a*/ 	.short	(.L_20319 - .L_20318)
.L_20318:
        /*003c*/ 	.word	0x00000000
        /*0040*/ 	.short	0x0000
        /*0042*/ 	.short	0x0000
        /*0044*/ 	.byte	0x00, 0xf5, 0x21, 0x00


	//----- nvinfo : EIATTR_SPARSE_MMA_MASK
	.align		4
.L_20319:
        /*0048*/ 	.byte	0x03, 0x50
        /*004a*/ 	.short	0x0000


	//----- nvinfo : EIATTR_MAXREG_COUNT
	.align		4
        /*004c*/ 	.byte	0x03, 0x1b
        /*004e*/ 	.short	0x00ff


	//----- nvinfo : EIATTR_MERCURY_ISA_VERSION
	.align		4
        /*0050*/ 	.byte	0x03, 0x5f
        /*0052*/ 	.short	0x0101


	//----- nvinfo : EIATTR_VRC_CTA_INIT_COUNT
	.align		4
        /*0054*/ 	.byte	0x02, 0x4a
	.zero		1
	.zero		1


	//----- nvinfo : EIATTR_EXIT_INSTR_OFFSETS
	.align		4
        /*0058*/ 	.byte	0x04, 0x1c
        /*005a*/ 	.short	(.L_20321 - .L_20320)


	//   ....[0]....
.L_20320:
        /*005c*/ 	.word	0x00000070


	//   ....[1]....
        /*0060*/ 	.word	0x00000130


	//----- nvinfo : EIATTR_CBANK_PARAM_SIZE
	.align		4
.L_20321:
        /*0064*/ 	.byte	0x03, 0x19
        /*0066*/ 	.short	0x001c


	//----- nvinfo : EIATTR_PARAM_CBANK
	.align		4
        /*0068*/ 	.byte	0x04, 0x0a
        /*006a*/ 	.short	(.L_20323 - .L_20322)
	.align		4
.L_20322:
        /*006c*/ 	.word	index@(.nv.constant0._Z10add_kernelILx106EEvPfS0_S0_i)
        /*0070*/ 	.short	0x0380
        /*0072*/ 	.short	0x001c


	//----- nvinfo : EIATTR_SW_WAR
	.align		4
.L_20323:
        /*0074*/ 	.byte	0x04, 0x36
        /*0076*/ 	.short	(.L_20325 - .L_20324)
.L_20324:
        /*0078*/ 	.word	0x00000008
.L_20325:


//--------------------- .nv.info._Z10add_kernelILx105EEvPfS0_S0_i --------------------------
	.section	.nv.info._Z10add_kernelILx105EEvPfS0_S0_i,"",@"SHT_CUDA_INFO"
	.sectionflags	@""
	.align	4


	//----- nvinfo : EIATTR_CUDA_API_VERSION
	.align		4
        /*0000*/ 	.byte	0x04, 0x37
        /*0002*/ 	.short	(.L_20327 - .L_20326)
.L_20326:
        /*0004*/ 	.word	0x00000082


	//----- nvinfo : EIATTR_KPARAM_INFO
	.align		4
.L_20327:
        /*0008*/ 	.byte	0x04, 0x17
        /*000a*/ 	.short	(.L_20329 - .L_20328)
.L_20328:
        /*000c*/ 	.word	0x00000000
        /*0010*/ 	.short	0x0003
        /*0012*/ 	.short	0x0018
        /*0014*/ 	.byte	0x00, 0xf0, 0x11, 0x00


	//----- nvinfo : EIATTR_KPARAM_INFO
	.align		4
.L_20329:
        /*0018*/ 	.byte	0x04, 0x17
        /*001a*/ 	.short	(.L_20331 - .L_20330)
.L_20330:
        /*001c*/ 	.word	0x00000000
        /*0020*/ 	.short	0x0002
        /*0022*/ 	.short	0x0010
        /*0024*/ 	.byte	0x00, 0xf5, 0x21, 0x00


	//----- nvinfo : EIATTR_KPARAM_INFO
	.align		4
.L_20331:
        /*0028*/ 	.byte	0x04, 0x17
        /*002a*/ 	.short	(.L_20333 - .L_20332)
.L_20332:
        /*002c*/ 	.word	0x00000000
        /*0030*/ 	.short	0x0001
        /*0032*/ 	.short	0x0008
        /*0034*/ 	.byte	0x00, 0xf5, 0x21, 0x00


	//----- nvinfo : EIATTR_KPARAM_INFO
	.align		4
.L_20333:
        /*0038*/ 	.byte	0x04, 0x17
        /*003a*/ 	.short	(.L_20335 - .L_20334)
.L_20334:
        /*003c*/ 	.word	0x00000000
        /*0040*/ 	.short	0x0000
        /*0042*/ 	.short	0x0000
        /*0044*/ 	.byte	0x00, 0xf5, 0x21, 0x00


	//----- nvinfo : EIATTR_SPARSE_MMA_MASK
	.align		4
.L_20335:
        /*0048*/ 	.byte	0x03, 0x50
        /*004a*/ 	.short	0x0000


	//----- nvinfo : EIATTR_MAXREG_COUNT
	.align		4
        /*004c*/ 	.byte	0x03, 0x1b
        /*004e*/ 	.short	0x00ff


	//----- nvinfo : EIATTR_MERCURY_ISA_VERSION
	.align		4
        /*0050*/ 	.byte	0x03, 0x5f
        /*0052*/ 	.short	0x0101


	//----- nvinfo : EIATTR_VRC_CTA_INIT_COUNT
	.align		4
        /*0054*/ 	.byte	0x02, 0x4a
	.zero		1
	.zero		1


	//----- nvinfo : EIATTR_EXIT_INSTR_OFFSETS
	.align		4
        /*0058*/ 	.byte	0x04, 0x1c
        /*005a*/ 	.short	(.L_20337 - .L_20336)


	//   ....[0]....
.L_20336:
        /*005c*/ 	.word	0x00000070


	//   ....[1]....
        /*0060*/ 	.word	0x00000130


	//----- nvinfo : EIATTR_CBANK_PARAM_SIZE
	.align		4
.L_20337:
        /*0064*/ 	.byte	0x03, 0x19
        /*0066*/ 	.short	0x001c


	//----- nvinfo : EIATTR_PARAM_CBANK
	.align		4
        /*0068*/ 	.byte	0x04, 0x0a
        /*006a*/ 	.short	(.L_20339 - .L_20338)
	.align		4
.L_20338:
        /*006c*/ 	.word	index@(.nv.constant0._Z10add_kernelILx105EEvPfS0_S0_i)
        /*0070*/ 	.short	0x0380
        /*0072*/ 	.short	0x001c


	//----- nvinfo : EIATTR_SW_WAR
	.align		4
.L_20339:
        /*0074*/ 	.byte	0x04, 0x36
        /*0076*/ 	.short	(.L_20341 - .L_20340)
.L_20340:
        /*0078*/ 	.word	0x00000008
.L_20341:


//--------------------- .nv.info._Z10add_kernelILx104EEvPfS0_S0_i --------------------------
	.section	.nv.info._Z10add_kernelILx104EEvPfS0_S0_i,"",@"SHT_CUDA_INFO"
	.sectionflags	@""
	.align	4


	//----- nvinfo : EIATTR_CUDA_API_VERSION
	.align		4
        /*0000*/ 	.byte	0x04, 0x37
        /*0002*/ 	.short	(.L_20343 - .L_20342)
.L_20342:
        /*0004*/ 	.word	0x00000082


	//----- nvinfo : EIATTR_KPARAM_INFO
	.align		4
.L_20343:
        /*0008*/ 	.byte	0x04, 0x17
        /*000a*/ 	.short	(.L_20345 - .L_20344)
.L_20344:
        /*000c*/ 	.word	0x00000000
        /*0010*/ 	.short	0x0003
        /*0012*/ 	.short	0x0018
        /*0014*/ 	.byte	0x00, 0xf0, 0x11, 0x00


	//----- nvinfo : EIATTR_KPARAM_INFO
	.align		4
.L_20345:
        /*0018*/ 	.byte	0x04, 0x17
        /*001a*/ 	.short	(.L_20347 - .L_20346)
.L_20346:
        /*001c*/ 	.word	0x00000000
        /*0020*/ 	.short	0x0002
        /*0022*/ 	.short	0x0010
        /*0024*/ 	.byte	0x00, 0xf5, 0x21, 0x00


	//----- nvinfo : EIATTR_KPARAM_INFO
	.align		4
.L_20347:
        /*0028*/ 	.byte	0x04, 0x17
        /*002a*/ 	.short	(.L_20349 - .L_20348)
.L_20348:
        /*002c*/ 	.word	0x00000000
        /*0030*/ 	.short	0x0001
        /*0032*/ 	.short	0x0008
        /*0034*/ 	.byte	0x00, 0xf5, 0x21, 0x00


	//----- nvinfo : EIATTR_KPARAM_INFO
	.align		4
.L_20349:
        /*0038*/ 	.byte	0x04, 0x17
        /*003a*/ 	.short	(.L_20351 - .L_20350)
.L_20350:
        /*003c*/ 	.word	0x00000000
        /*0040*/ 	.short	0x0000
        /*0042*/ 	.short	0x0000
        /*0044*/ 	.byte	0x00, 0xf5, 0x21, 0x00


	//----- nvinfo : EIATTR_SPARSE_MMA_MASK
	.align		4
.L_20351:
        /*0048*/ 	.byte	0x03, 0x50
        /*004a*/ 	.short	0x0000


	//----- nvinfo : EIATTR_MAXREG_COUNT
	.align		4
        /*004c*/ 	.byte	0x03, 0x1b
        /*004e*/ 	.short	0x00ff


	//----- nvinfo : EIATTR_MERCURY_ISA_VERSION
	.align		4
        /*0050*/ 	.byte	0x03, 0x5f
        /*0052*/ 	.short	0x0101


	//----- nvinfo : EIATTR_VRC_CTA_INIT_COUNT
	.align		4
        /*0054*/ 	.byte	0x02, 0x4a
	.zero		1
	.zero		1


	//----- nvinfo : EIATTR_EXIT_INSTR_OFFSETS
	.align		4
        /*0058*/ 	.byte	0x04, 0x1c
        /*005a*/ 	.short	(.L_20353 - .L_20352)


	//   ....[0]....
.L_20352:
        /*005c*/ 	.word	0x00000070


	//   ....[1]....
        /*0060*/ 	.word	0x00000130


	//----- nvinfo : EIATTR_CBANK_PARAM_SIZE
	.align		4
.L_20353:
        /*0064*/ 	.byte	0x03, 0x19
        /*0066*/ 	.short	0x001c


	//----- nvinfo : EIATTR_PARAM_CBANK
	.align		4
        /*0068*/ 	.byte	0x04, 0x0a
        /*006a*/ 	.short	(.L_20355 - .L_20354)
	.align		4
.L_20354:
        /*006c*/ 	.word	index@(.nv.constant0._Z10add_kernelILx104EEvPfS0_S0_i)
        /*0070*/ 	.short	0x0380
        /*0072*/ 	.short	0x001c


	//----- nvinfo : EIATTR_SW_WAR
	.align		4
.L_20355:
        /*0074*/ 	.byte	0x04, 0x36
        /*0076*/ 	.short	(.L_20357 - .L_20356)
.L_20356:
        /*0078*/ 	.word	0x00000008
.L_20357:


//--------------------- .nv.info._Z10add_kernelILx103EEvPfS0_S0_i --------------------------
	.section	.nv.info._Z10add_kernelILx103EEvPfS0_S0_i,"",@"SHT_CUDA_INFO"
	.sectionflags	@""
	.align	4


	//----- nvinfo : EIATTR_CUDA_API_VERSION
	.align		4
        /*0000*/ 	.byte	0x04, 0x37
        /*0002*/ 	.short	(.L_20359 - .L_20358)
.L_20358:
        /*0004*/ 	.word	0x00000082


	//----- nvinfo : EIATTR_KPARAM_INFO
	.align		4
.L_20359:
        /*0008*/ 	.byte	0x04, 0x17
        /*000a*/ 	.short	(.L_20361 - .L_20360)
.L_20360:
        /*000c*/ 	.word	0x00000000
        /*0010*/ 	.short	0x0003
        /*0012*/ 	.short	0x0018
        /*0014*/ 	.byte	0x00, 0xf0, 0x11, 0x00


	//----- nvinfo : EIATTR_KPARAM_INFO
	.align		4
.L_20361:
        /*0018*/ 	.byte	0x04, 0x17
        /*001a*/ 	.short	(.L_20363 - .L_20362)
.L_20362:
        /*001c*/ 	.word	0x00000000
        /*0020*/ 	.short	0x0002
        /*0022*/ 	.short	0x0010
        /*0024*/ 	.byte	0x00, 0xf5, 0x21, 0x00


	//----- nvinfo : EIATTR_KPARAM_INFO
	.align		4
.L_20363:
        /*0028*/ 	.byte	0x04, 0x17
        /*002a*/ 	.short	(.L_20365 - .L_20364)
.L_20364:
        /*002c*/ 	.word	0x00000000
        /*0030*/ 	.short	0x0001
        /*0032*/ 	.short	0x0008
        /*0034*/ 	.byte	0x00, 0xf5, 0x21, 0x00


	//----- nvinfo : EIATTR_KPARAM_INFO
	.align		4
.L_20365:
        /*0038*/ 	.byte	0x04, 0x17
        /*003a*/ 	.short	(.L_20367 - .L_20366)
.L_20366:
        /*003c*/ 	.word	0x00000000
        /*0040*/ 	.short	0x0000
        /*0042*/ 	.short	0x0000
        /*0044*/ 	.byte	0x00, 0xf5, 0x21, 0x00


	//----- nvinfo : EIATTR_SPARSE_MMA_MASK
	.align		4
.L_20367:
        /*0048*/ 	.byte	0x03, 0x50
        /*004a*/ 	.short	0x0000


	//----- nvinfo : EIATTR_MAXREG_COUNT
	.align		4
        /*004c*/ 	.byte	0x03, 0x1b
        /*004e*/ 	.short	0x00ff


	//----- nvinfo : EIATTR_MERCURY_ISA_VERSION
	.align		4
        /*0050*/ 	.byte	0x03, 0x5f
        /*0052*/ 	.short	0x0101


	//----- nvinfo : EIATTR_VRC_CTA_INIT_COUNT
	.align		4
        /*0054*/ 	.byte	0x02, 0x4a
	.zero		1
	.zero		1


	//----- nvinfo : EIATTR_EXIT_INSTR_OFFSETS
	.align		4
        /*0058*/ 	.byte	0x04, 0x1c
        /*005a*/ 	.short	(.L_20369 - .L_20368)


	//   ....[0]....
.L_20368:
        /*005c*/ 	.word	0x00000070


	//   ....[1]....
        /*0060*/ 	.word	0x00000130


	//----- nvinfo : EIATTR_CBANK_PARAM_SIZE
	.align		4
.L_20369:
        /*0064*/ 	.byte	0x03, 0x19
        /*0066*/ 	.short	0x001c


	//----- nvinfo : EIATTR_PARAM_CBANK
	.align		4
        /*0068*/ 	.byte	0x04, 0x0a
        /*006a*/ 	.short	(.L_20371 - .L_20370)
	.align		4
.L_20370:
        /*006c*/ 	.word	index@(.nv.constant0._Z10add_kernelILx103EEvPfS0_S0_i)
        /*0070*/ 	.short	0x0380
        /*0072*/ 	.short	0x001c


	//----- nvinfo : EIATTR_SW_WAR
	.align		4
.L_20371:
        /*0074*/ 	.byte	0x04, 0x36
        /*0076*/ 	.short	(.L_20373 - .L_20372)
.L_20372:
        /*0078*/ 	.word	0x00000008
.L_20373:


//--------------------- .nv.info._Z10add_kernelILx102EEvPfS0_S0_i --------------------------
	.section	.nv.info._Z10add_kernelILx102EEvPfS0_S0_i,"",@"SHT_CUDA_INFO"
	.sectionflags	@""
	.align	4


	//----- nvinfo : EIATTR_CUDA_API_VERSION
	.align		4
        /*0000*/ 	.byte	0x04, 0x37
        /*0002*/ 	.short	(.L_20375 - .L_20374)
.L_20374:
        /*0004*/ 	.word	0x00000082


	//----- nvinfo : EIATTR_KPARAM_INFO
	.align		4
.L_20375:
        /*0008*/ 	.byte	0x04, 0x17
        /*000a*/ 	.short	(.L_20377 - .L_20376)
.L_20376:
        /*000c*/ 	.word	0x00000000
        /*0010*/ 	.short	0x0003
        /*0012*/ 	.short	0x0018
        /*0014*/ 	.byte	0x00, 0xf0, 0x11, 0x00


	//----- nvinfo : EIATTR_KPARAM_INFO
	.align		4
.L_20377:
        /*0018*/ 	.byte	0x04, 0x17
        /*001a*/ 	.short	(.L_20379 - .L_20378)
.L_20378:
        /*001c*/ 	.word	0x00000000
        /*0020*/ 	.short	0x0002
        /*0022*/ 	.short	0x0010
        /*0024*/ 	.byte	0x00, 0xf5, 0x21, 0x00


	//----- nvinfo : EIATTR_KPARAM_INFO
	.align		4
.L_20379:
        /*0028*/ 	.byte	0x04, 0x17
        /*002a*/ 	.short	(.L_20381 - .L_20380)
.L_20380:
        /*002c*/ 	.word	0x00000000
        /*0030*/ 	.short	0x0001
        /*0032*/ 	.short	0x0008
        /*0034*/ 	.byte	0x00, 0xf5, 0x21, 0x00


	//----- nvinfo : EIATTR_KPARAM_INFO
	.align		4
.L_20381:
        /*0038*/ 	.byte	0x04, 0x17
        /*003a*/ 	.short	(.L_20383 - .L_20382)
.L_20382:
        /*003c*/ 	.word	0x00000000
        /*0040*/ 	.short	0x0000
        /*0042*/ 	.short	0x0000
        /*0044*/ 	.byte	0x00, 0xf5, 0x21, 0x00


	//----- nvinfo : EIATTR_SPARSE_MMA_MASK
	.align		4
.L_20383:
        /*0048*/ 	.byte	0x03, 0x50
        /*004a*/ 	.short	0x0000


	//----- nvinfo : EIATTR_MAXREG_COUNT
	.align		4
        /*004c*/ 	.byte	0x03, 0x1b
        /*004e*/ 	.short	0x00ff


	//----- nvinfo : EIATTR_MERCURY_ISA_VERSION
	.align		4
        /*0050*/ 	.byte	0x03, 0x5f
        /*0052*/ 	.short	0x0101


	//----- nvinfo : EIATTR_VRC_CTA_INIT_COUNT
	.align		4
        /*0054*/ 	.byte	0x02, 0x4a
	.zero		1
	.zero		1


	//----- nvinfo : EIATTR_EXIT_INSTR_OFFSETS
	.align		4
        /*0058*/ 	.byte	0x04, 0x1c
        /*005a*/ 	.short	(.L_20385 - .L_20384)


	//   ....[0]....
.L_20384:
        /*005c*/ 	.word	0x00000070


	//   ....[1]....
        /*0060*/ 	.word	0x00000130


	//----- nvinfo : EIATTR_CBANK_PARAM_SIZE
	.align		4
.L_20385:
        /*0064*/ 	.byte	0x03, 0x19
        /*0066*/ 	.short	0x001c


	//----- nvinfo : EIATTR_PARAM_CBANK
	.align		4
        /*0068*/ 	.byte	0x04, 0x0a
        /*006a*/ 	.short	(.L_20387 - .L_20386)
	.align		4
.L_20386:
        /*006c*/ 	.word	index@(.nv.constant0._Z10add_kernelILx102EEvPfS0_S0_i)
        /*0070*/ 	.short	0x0380
        /*0072*/ 	.short	0x001c


	//----- nvinfo : EIATTR_SW_WAR
	.align		4
.L_20387:
        /*0074*/ 	.byte	0x04, 0x36
        /*0076*/ 	.short	(.L_20389 - .L_20388)
.L_20388:
        /*0078*/ 	.word	0x00000008
.L_20389:


//--------------------- .nv.info._Z10add_kernelILx101EEvPfS0_S0_i --------------------------
	.section	.nv.info._Z10add_kernelILx101EEvPfS0_S0_i,"",@"SHT_CUDA_INFO"
	.sectionflags	@""
	.align	4


	//----- nvinfo : EIATTR_CUDA_API_VERSION
	.align		4
        /*0000*/ 	.byte	0x04, 0x37
        /*0002*/ 	.short	(.L_20391 - .L_20390)
.L_20390:
        /*0004*/ 	.word	0x00000082


	//----- nvinfo : EIATTR_KPARAM_INFO
	.align		4
.L_20391:
        /*0008*/ 	.byte	0x04, 0x17
        /*000a*/ 	.short	(.L_20393 - .L_20392)
.L_20392:
        /*000c*/ 	.word	0x00000000
        /*0010*/ 	.short	0x0003
        /*0012*/ 	.short	0x0018
        /*0014*/ 	.byte	0x00, 0xf0, 0x11, 0x00


	//----- nvinfo : EIATTR_KPARAM_INFO
	.align		4
.L_20393:
        /*0018*/ 	.byte	0x04, 0x17
        /*001a*/ 	.short	(.L_20395 - .L_20394)
.L_20394:
        /*001c*/ 	.word	0x00000000
        /*0020*/ 	.short	0x0002
        /*0022*/ 	.short	0x0010
        /*0024*/ 	.byte	0x00, 0xf5, 0x21, 0x00


	//----- nvinfo : EIATTR_KPARAM_INFO
	.align		4
.L_20395:
        /*0028*/ 	.byte	0x04, 0x17
        /*002a*/ 	.short	(.L_20397 - .L_20396)
.L_20396:
        /*002c*/ 	.word	0x00000000
        /*0030*/ 	.short	0x0001
        /*0032*/ 	.short	0x0008
        /*0034*/ 	.byte	0x00, 0xf5, 0x21, 0x00


	//----- nvinfo : EIATTR_KPARAM_INFO
	.align		4
.L_20397:
        /*0038*/ 	.byte	0x04, 0x17
        /*003a*/ 	.short	(.L_20399 - .L_20398)
.L_20398:
        /*003c*/ 	.word	0x00000000
        /*0040*/ 	.short	0x0000
        /*0042*/ 	.short	0x0000
        /*0044*/ 	.byte	0x00, 0xf5, 0x21, 0x00


	//----- nvinfo : EIATTR_SPARSE_MMA_MASK
	.align		4
.L_20399:
        /*0048*/ 	.byte	0x03, 0x50
        /*004a*/ 	.short	0x0000


	//----- nvinfo : EIATTR_MAXREG_COUNT
	.align		4
        /*004c*/ 	.byte	0x03, 0x1b
        /*004e*/ 	.short	0x00ff


	//----- nvinfo : EIATTR_MERCURY_ISA_VERSION
	.align		4
        /*0050*/ 	.byte	0x03, 0x5f
        /*0052*/ 	.short	0x0101


	//----- nvinfo : EIATTR_VRC_CTA_INIT_COUNT
	.align		4
        /*0054*/ 	.byte	0x02, 0x4a
	.zero		1
	.zero		1


	//----- nvinfo : EIATTR_EXIT_INSTR_OFFSETS
	.align		4
        /*0058*/ 	.byte	0x04, 0x1c
        /*005a*/ 	.short	(.L_20401 - .L_20400)


	//   ....[0]....
.L_20400:
        /*005c*/ 	.word	0x00000070


	//   ....[1]....
        /*0060*/ 	.word	0x00000130


	//----- nvinfo : EIATTR_CBANK_PARAM_SIZE
	.align		4
.L_20401:
        /*0064*/ 	.byte	0x03, 0x19
        /*0066*/ 	.short	0x001c


	//----- nvinfo : EIATTR_PARAM_CBANK
	.align		4
        /*0068*/ 	.byte	0x04, 0x0a
        /*006a*/ 	.short	(.L_20403 - .L_20402)
	.align		4
.L_20402:
        /*006c*/ 	.word	index@(.nv.constant0._Z10add_kernelILx101EEvPfS0_S0_i)
        /*0070*/ 	.short	0x0380
        /*0072*/ 	.short	0x001c


	//----- nvinfo : EIATTR_SW_WAR
	.align		4
.L_20403:
        /*0074*/ 	.byte	0x04, 0x36
        /*0076*/ 	.short	(.L_20405 - .L_20404)
.L_20404:
        /*0078*/ 	.word	0x00000008
.L_20405:


//--------------------- .nv.info._Z10add_kernelILx100EEvPfS0_S0_i --------------------------
	.section	.nv.info._Z10add_kernelILx100EEvPfS0_S0_i,"",@"SHT_CUDA_INFO"
	.sectionflags	@""
	.align	4


	//----- nvinfo : EIATTR_CUDA_API_VERSION
	.align		4
        /*0000*/ 	.byte	0x04, 0x37
        /*0002*/ 	.short	(.L_20407 - .L_20406)
.L_20406:
        /*0004*/ 	.word	0x00000082


	//----- nvinfo : EIATTR_KPARAM_INFO
	.align		4
.L_20407:
        /*0008*/ 	.byte	0x04, 0x17
        /*000a*/ 	.short	(.L_20409 - .L_20408)
.L_20408:
        /*000c*/ 	.word	0x00000000
        /*0010*/ 	.short	0x0003
        /*0012*/ 	.short	0x0018
        /*0014*/ 	.byte	0x00, 0xf0, 0x11, 0x00


	//----- nvinfo : EIATTR_KPARAM_INFO
	.align		4
.L_20409:
        /*0018*/ 	.byte	0x04, 0x17
        /*001a*/ 	.short	(.L_20411 - .L_20410)
.L_20410:
        /*001c*/ 	.word	0x00000000
        /*0020*/ 	.short	0x0002
        /*0022*/ 	.short	0x0010
        /*0024*/ 	.byte	0x00, 0xf5, 0x21, 0x00


	//----- nvinfo : EIATTR_KPARAM_INFO
	.align		4
.L_20411:
        /*0028*/ 	.byte	0x04, 0x17
        /*002a*/ 	.short	(.L_20413 - .L_20412)
.L_20412:
        /*002c*/ 	.word	0x00000000
        /*0030*/ 	.short	0x0001
        /*0032*/ 	.short	0x0008
        /*0034*/ 	.byte	0x00, 0xf5, 0x21, 0x00


	//----- nvinfo : EIATTR_KPARAM_INFO
	.align		4
.L_20413:
        /*0038*/ 	.byte	0x04, 0x17
        /*003a*/ 	.short	(.L_20415 - .L_20414)
.L_20414:
        /*003c*/ 	.word	0x00000000
        /*0040*/ 	.short	0x0000
        /*0042*/ 	.short	0x0000
        /*0044*/ 	.byte	0x00, 0xf5, 0x21, 0x00


	//----- nvinfo : EIATTR_SPARSE_MMA_MASK
	.align		4
.L_20415:
        /*0048*/ 	.byte	0x03, 0x50
        /*004a*/ 	.short	0x0000


	//----- nvinfo : EIATTR_MAXREG_COUNT
	.align		4
        /*004c*/ 	.byte	0x03, 0x1b
        /*004e*/ 	.short	0x00ff


	//----- nvinfo : EIATTR_MERCURY_ISA_VERSION
	.align		4
        /*0050*/ 	.byte	0x03, 0x5f
        /*0052*/ 	.short	0x0101


	//----- nvinfo : EIATTR_VRC_CTA_INIT_COUNT
	.align		4
        /*0054*/ 	.byte	0x02, 0x4a
	.zero		1
	.zero		1


	//----- nvinfo : EIATTR_EXIT_INSTR_OFFSETS
	.align		4
        /*0058*/ 	.byte	0x04, 0x1c
        /*005a*/ 	.short	(.L_20417 - .L_20416)


	//   ....[0]....
.L_20416:
        /*005c*/ 	.word	0x00000070


	//   ....[1]....
        /*0060*/ 	.word	0x00000130


	//----- nvinfo : EIATTR_CBANK_PARAM_SIZE
	.align		4
.L_20417:
        /*0064*/ 	.byte	0x03, 0x19
        /*0066*/ 	.short	0x001c


	//----- nvinfo : EIATTR_PARAM_CBANK
	.align		4
        /*0068*/ 	.byte	0x04, 0x0a
        /*006a*/ 	.short	(.L_20419 - .L_20418)
	.align		4
.L_20418:
        /*006c*/ 	.word	index@(.nv.constant0._Z10add_kernelILx100EEvPfS0_S0_i)
        /*0070*/ 	.short	0x0380
        /*0072*/ 	.short	0x001c


	//----- nvinfo : EIATTR_SW_WAR
	.align		4
.L_20419:
        /*0074*/ 	.byte	0x04, 0x36
        /*0076*/ 	.short	(.L_20421 - .L_20420)
.L_20420:
        /*0078*/ 	.word	0x00000008
.L_20421:


//--------------------- .nv.info._Z10add_kernelILx99EEvPfS0_S0_i --------------------------
	.section	.nv.info._Z10add_kernelILx99EEvPfS0_S0_i,"",@"SHT_CUDA_INFO"
	.sectionflags	@""
	.align	4


	//----- nvinfo : EIATTR_CUDA_API_VERSION
	.align		4
        /*0000*/ 	.byte	0x04, 0x37
        /*0002*/ 	.short	(.L_20423 - .L_20422)
.L_20422:
        /*0004*/ 	.word	0x00000082


	//----- nvinfo : EIATTR_KPARAM_INFO
	.align		4
.L_20423:
        /*0008*/ 	.byte	0x04, 0x17
        /*000a*/ 	.short	(.L_20425 - .L_20424)
.L_20424:
        /*000c*/ 	.word	0x00000000
        /*0010*/ 	.short	0x0003
        /*0012*/ 	.short	0x0018
        /*0014*/ 	.byte	0x00, 0xf0, 0x11, 0x00


	//----- nvinfo : EIATTR_KPARAM_INFO
	.align		4
.L_20425:
        /*0018*/ 	.byte	0x04, 0x17
        /*001a*/ 	.short	(.L_20427 - .L_20426)
.L_20426:
        /*001c*/ 	.word	0x00000000
        /*0020*/ 	.short	0x0002
        /*0022*/ 	.short	0x0010
        /*0024*/ 	.byte	0x00, 0xf5, 0x21, 0x00


	//----- nvinfo : EIATTR_KPARAM_INFO
	.align		4
.L_20427:
        /*0028*/ 	.byte	0x04, 0x17
        /*002a*/ 	.short	(.L_20429 - .L_20428)
.L_20428:
        /*002c*/ 	.word	0x00000000
        /*0030*/ 	.short	0x0001
        /*0032*/ 	.short	0x0008
        /*0034*/ 	.byte	0x00, 0xf5, 0x21, 0x00


	//----- nvinfo : EIATTR_KPARAM_INFO
	.align		4
.L_20429:
        /*0038*/ 	.byte	0x04, 0x17
        /*003a*/ 	.short	(.L_20431 - .L_20430)
.L_20430:
        /*003c*/ 	.word	0x00000000
        /*0040*/ 	.short	0x0000
        /*0042*/ 	.short	0x0000
        /*0044*/ 	.byte	0x00, 0xf5, 0x21, 0x00


	//----- nvinfo : EIATTR_SPARSE_MMA_MASK
	.align		4
.L_20431:
        /*0048*/ 	.byte	0x03, 0x50
        /*004a*/ 	.short	0x0000


	//----- nvinfo : EIATTR_MAXREG_COUNT
	.align		4
        /*004c*/ 	.byte	0x03, 0x1b
        /*004e*/ 	.short	0x00ff


	//----- nvinfo : EIATTR_MERCURY_ISA_VERSION
	.align		4
        /*0050*/ 	.byte	0x03, 0x5f
        /*0052*/ 	.short	0x0101


	//----- nvinfo : EIATTR_VRC_CTA_INIT_COUNT
	.align		4
        /*0054*/ 	.byte	0x02, 0x4a
	.zero		1
	.zero		1


	//----- nvinfo : EIATTR_EXIT_INSTR_OFFSETS
	.align		4
        /*0058*/ 	.byte	0x04, 0x1c
        /*005a*/ 	.short	(.L_20433 - .L_20432)


	//   ....[0]....
.L_20432:
        /*005c*/ 	.word	0x00000070


	//   ....[1]....
        /*0060*/ 	.word	0x00000130


	//----- nvinfo : EIATTR_CBANK_PARAM_SIZE
	.align		4
.L_20433:
        /*0064*/ 	.byte	0x03, 0x19
        /*0066*/ 	.short	0x001c


	//----- nvinfo : EIATTR_PARAM_CBANK
	.align		4
        /*0068*/ 	.byte	0x04, 0x0a
        /*006a*/ 	.short	(.L_20435 - .L_20434)
	.align		4
.L_20434:
        /*006c*/ 	.word	index@(.nv.constant0._Z10add_kernelILx99EEvPfS0_S0_i)
        /*0070*/ 	.short	0x0380
        /*0072*/ 	.short	0x001c


	//----- nvinfo : EIATTR_SW_WAR
	.align		4
.L_20435:
        /*0074*/ 	.byte	0x04, 0x36
        /*0076*/ 	.short	(.L_20437 - .L_20436)
.L_20436:
        /*0078*/ 	.word	0x00000008
.L_20437:


//--------------------- .nv.info._Z10add_kernelILx98EEvPfS0_S0_i --------------------------
	.section	.nv.info._Z10add_kernelILx98EEvPfS0_S0_i,"",@"SHT_CUDA_INFO"
	.sectionflags	@""
	.align	4


	//----- nvinfo : EIATTR_CUDA_API_VERSION
	.align		4
        /*0000*/ 	.byte	0x04, 0x37
        /*0002*/ 	.short	(.L_20439 - .L_20438)
.L_20438:
        /*0004*/ 	.word	0x00000082


	//----- nvinfo : EIATTR_KPARAM_INFO
	.align		4
.L_20439:
        /*0008*/ 	.byte	0x04, 0x17
        /*000a*/ 	.short	(.L_20441 - .L_20440)
.L_20440:
        /*000c*/ 	.word	0x00000000
        /*0010*/ 	.short	0x0003
        /*0012*/ 	.short	0x0018
        /*0014*/ 	.byte	0x00, 0xf0, 0x11, 0x00


	//----- nvinfo : EIATTR_KPARAM_INFO
	.align		4
.L_20441:
        /*0018*/ 	.byte	0x04, 0x17
        /*001a*/ 	.short	(.L_20443 - .L_20442)
.L_20442:
        /*001c*/ 	.word	0x00000000
        /*0020*/ 	.short	0x0002
        /*0022*/ 	.short	0x0010
        /*0024*/ 	.byte	0x00, 0xf5, 0x21, 0x00


	//----- nvinfo : EIATTR_KPARAM_INFO
	.align		4
.L_20443:
        /*0028*/ 	.byte	0x04, 0x17
        /*002a*/ 	.short	(.L_20445 - .L_20444)
.L_20444:
        /*002c*/ 	.word	0x00000000
        /*0030*/ 	.short	0x0001
        /*0032*/ 	.short	0x0008
        /*0034*/ 	.byte	0x00, 0xf5, 0x21, 0x00


	//----- nvinfo : EIATTR_KPARAM_INFO
	.align		4
.L_20445:
        /*0038*/ 	.byte	0x04, 0x17
        /*003a*/ 	.short	(.L_20447 - .L_20446)
.L_20446:
        /*003c*/ 	.word	0x00000000
        /*0040*/ 	.short	0x0000
        /*0042*/ 	.short	0x0000
        /*0044*/ 	.byte	0x00, 0xf5, 0x21, 0x00


	//----- nvinfo : EIATTR_SPARSE_MMA_MASK
	.align		4
.L_20447:
        /*0048*/ 	.byte	0x03, 0x50
        /*004a*/ 	.short	0x0000


	//----- nvinfo : EIATTR_MAXREG_COUNT
	.align		4
        /*004c*/ 	.byte	0x03, 0x1b
        /*004e*/ 	.short	0x00ff


	//----- nvinfo : EIATTR_MERCURY_ISA_VERSION
	.align		4
        /*0050*/ 	.byte	0x03, 0x5f
        /*0052*/ 	.short	0x0101


	//----- nvinfo : EIATTR_VRC_CTA_INIT_COUNT
	.align		4
        /*0054*/ 	.byte	0x02, 0x4a
	.zero		1
	.zero		1


	//----- nvinfo : EIATTR_EXIT_INSTR_OFFSETS
	.align		4
        /*0058*/ 	.byte	0x04, 0x1c
        /*005a*/ 	.short	(.L_20449 - .L_20448)


	//   ....[0]....
.L_20448:
        /*005c*/ 	.word	0x00000070


	//   ....[1]....
        /*0060*/ 	.word	0x00000130


	//----- nvinfo : EIATTR_CBANK_PARAM_SIZE
	.align		4
.L_20449:
        /*0064*/ 	.byte	0x03, 0x19
        /*0066*/ 	.short	0x001c


	//----- nvinfo : EIATTR_PARAM_CBANK
	.align		4
        /*0068*/ 	.byte	0x04, 0x0a
        /*006a*/ 	.short	(.L_20451 - .L_20450)
	.align		4
.L_20450:
        /*006c*/ 	.word	index@(.nv.constant0._Z10add_kernelILx98EEvPfS0_S0_i)
        /*0070*/ 	.short	0x0380
        /*0072*/ 	.short	0x001c


	//----- nvinfo : EIATTR_SW_WAR
	.align		4
.L_20451:
        /*0074*/ 	.byte	0x04, 0x36
        /*0076*/ 	.short	(.L_20453 - .L_20452)
.L_20452:
        /*0078*/ 	.word	0x00000008
.L_20453:


//--------------------- .nv.info._Z10add_kernelILx97EEvPfS0_S0_i --------------------------
	.section	.nv.info._Z10add_kernelILx97EEvPfS0_S0_i,"",@"SHT_CUDA_INFO"
	.sectionflags	@""
	.align	4


	//----- nvinfo : EIATTR_CUDA_API_VERSION
	.align		4
        /*0000*/ 	.byte	0x04, 0x37
        /*0002*/ 	.short	(.L_20455 - .L_20454)
.L_20454:
        /*0004*/ 	.word	0x00000082


	//----- nvinfo : EIATTR_KPARAM_INFO
	.align		4
.L_20455:
        /*0008*/ 	.byte	0x04, 0x17
        /*000a*/ 	.short	(.L_20457 - .L_20456)
.L_20456:
        /*000c*/ 	.word	0x00000000
        /*0010*/ 	.short	0x0003
        /*0012*/ 	.short	0x0018
        /*0014*/ 	.byte	0x00, 0xf0, 0x11, 0x00


	//----- nvinfo : EIATTR_KPARAM_INFO
	.align		4
.L_20457:
        /*0018*/ 	.byte	0x04, 0x17
        /*001a*/ 	.short	(.L_20459 - .L_20458)
.L_20458:
        /*001c*/ 	.word	0x00000000
        /*0020*/ 	.short	0x0002
        /*0022*/ 	.short	0x0010
        /*0024*/ 	.byte	0x00, 0xf5, 0x21, 0x00


	//----- nvinfo : EIATTR_KPARAM_INFO
	.align		4
.L_20459:
        /*0028*/ 	.byte	0x04, 0x17
        /*002a*/ 	.short	(.L_20461 - .L_20460)
.L_20460:
        /*002c*/ 	.word	0x00000000
        /*0030*/ 	.short	0x0001
        /*0032*/ 	.short	0x0008
        /*0034*/ 	.byte	0x00, 0xf5, 0x21, 0x00


	//----- nvinfo : EIATTR_KPARAM_INFO
	.align		4
.L_20461:
        /*0038*/ 	.byte	0x04, 0x17
        /*003a*/ 	.short	(.L_20463 - .L_20462)
.L_20462:
        /*003c*/ 	.word	0x00000000
        /*0040*/ 	.short	0x0000
        /*0042*/ 	.short	0x0000
        /*0044*/ 	.byte	0x00, 0xf5, 0x21, 0x00


	//----- nvinfo : EIATTR_SPARSE_MMA_MASK
	.align		4
.L_20463:
        /*0048*/ 	.byte	0x03, 0x50
        /*004a*/ 	.short	0x0000


	//----- nvinfo : EIATTR_MAXREG_COUNT
	.align		4
        /*004c*/ 	.byte	0x03, 0x1b
        /*004e*/ 	.short	0x00ff


	//----- nvinfo : EIATTR_MERCURY_ISA_VERSION
	.align		4
        /*0050*/ 	.byte	0x03, 0x5f
        /*0052*/ 	.short	0x0101


	//----- nvinfo : EIATTR_VRC_CTA_INIT_COUNT
	.align		4
        /*0054*/ 	.byte	0x02, 0x4a
	.zero		1
	.zero		1


	//----- nvinfo : EIATTR_EXIT_INSTR_OFFSETS
	.align		4
        /*0058*/ 	.byte	0x04, 0x1c
        /*005a*/ 	.short	(.L_20465 - .L_20464)


	//   ....[0]....
.L_20464:
        /*005c*/ 	.word	0x00000070


	//   ....[1]....
        /*0060*/ 	.word	0x00000130


	//----- nvinfo : EIATTR_CBANK_PARAM_SIZE
	.align		4
.L_20465:
        /*0064*/ 	.byte	0x03, 0x19
        /*0066*/ 	.short	0x001c


	//----- nvinfo : EIATTR_PARAM_CBANK
	.align		4
        /*0068*/ 	.byte	0x04, 0x0a
        /*006a*/ 	.short	(.L_20467 - .L_20466)
	.align		4
.L_20466:
        /*006c*/ 	.word	index@(.nv.constant0._Z10add_kernelILx97EEvPfS0_S0_i)
        /*0070*/ 	.short	0x0380
        /*0072*/ 	.short	0x001c


	//----- nvinfo : EIATTR_SW_WAR
	.align		4
.L_20467:
        /*0074*/ 	.byte	0x04, 0x36
        /*0076*/ 	.short	(.L_20469 - .L_20468)
.L_20468:
        /*0078*/ 	.word	0x00000008
.L_20469:


//--------------------- .nv.info._Z10add_kernelILx96EEvPfS0_S0_i --------------------------
	.section	.nv.info._Z10add_kernelILx96EEvPfS0_S0_i,"",@"SHT_CUDA_INFO"
	.sectionflags	@""
	.align	4


	//----- nvinfo : EIATTR_CUDA_API_VERSION
	.align		4
        /*0000*/ 	.byte	0x04, 0x37
        /*0002*/ 	.short	(.L_20471 - .L_20470)
.L_20470:
        /*0004*/ 	.word	0x00000082


	//----- nvinfo : EIATTR_KPARAM_INFO
	.align		4
.L_20471:
        /*0008*/ 	.byte	0x04, 0x17
        /*000a*/ 	.short	(.L_20473 - .L_20472)
.L_20472:
        /*000c*/ 	.word	0x00000000
        /*0010*/ 	.short	0x0003
        /*0012*/ 	.short	0x0018
        /*0014*/ 	.byte	0x00, 0xf0, 0x11, 0x00


	//----- nvinfo : EIATTR_KPARAM_INFO
	.align		4
.L_20473:
        /*0018*/ 	.byte	0x04, 0x17
        /*001a*/ 	.short	(.L_20475 - .L_20474)
.L_20474:
        /*001c*/ 	.word	0x00000000
        /*0020*/ 	.short	0x0002
        /*0022*/ 	.short	0x0010
        /*0024*/ 	.byte	0x00, 0xf5, 0x21, 0x00


	//----- nvinfo : EIATTR_KPARAM_INFO
	.align		4
.L_20475:
        /*0028*/ 	.byte	0x04, 0x17
        /*002a*/ 	.short	(.L_20477 - .L_20476)
.L_20476:
        /*002c*/ 	.word	0x00000000
        /*0030*/ 	.short	0x0001
        /*0032*/ 	.short	0x0008
        /*0034*/ 	.byte	0x00, 0xf5, 0x21, 0x00


	//----- nvinfo : EIATTR_KPARAM_INFO
	.align		4
.L_20477:
        /*0038*/ 	.byte	0x04, 0x17
        /*003a*/ 	.short	(.L_20479 - .L_20478)
.L_20478:
        /*003c*/ 	.word	0x00000000
        /*0040*/ 	.short	0x0000
        /*0042*/ 	.short	0x0000
        /*0044*/ 	.byte	0x00, 0xf5, 0x21, 0x00


	//----- nvinfo : EIATTR_SPARSE_MMA_MASK
	.align		4
.L_20479:
        /*0048*/ 	.byte	0x03, 0x50
        /*004a*/ 	.short	0x0000


	//----- nvinfo : EIATTR_MAXREG_COUNT
	.align		4
        /*004c*/ 	.byte	0x03, 0x1b
        /*004e*/ 	.short	0x00ff


	//----- nvinfo : EIATTR_MERCURY_ISA_VERSION
	.align		4
        /*0050*/ 	.byte	0x03, 0x5f
        /*0052*/ 	.short	0x0101


	//----- nvinfo : EIATTR_VRC_CTA_INIT_COUNT
	.align		4
        /*0054*/ 	.byte	0x02, 0x4a
	.zero		1
	.zero		1


	//----- nvinfo : EIATTR_EXIT_INSTR_OFFSETS
	.align		4
        /*0058*/ 	.byte	0x04, 0x1c
        /*005a*/ 	.short	(.L_20481 - .L_20480)


	//   ....[0]....
.L_20480:
        /*005c*/ 	.word	0x00000070


	//   ....[1]....
        /*0060*/ 	.word	0x00000130


	//----- nvinfo : EIATTR_CBANK_PARAM_SIZE
	.align		4
.L_20481:
        /*0064*/ 	.byte	0x03, 0x19
        /*0066*/ 	.short	0x001c


	//----- nvinfo : EIATTR_PARAM_CBANK
	.align		4
        /*0068*/ 	.byte	0x04, 0x0a
        /*006a*/ 	.short	(.L_20483 - .L_20482)
	.align		4
.L_20482:
        /*006c*/ 	.word	index@(.nv.constant0._Z10add_kernelILx96EEvPfS0_S0_i)
        /*0070*/ 	.short	0x0380
        /*0072*/ 	.short	0x001c


	//----- nvinfo : EIATTR_SW_WAR
	.align		4
.L_20483:
        /*0074*/ 	.byte	0x04, 0x36
        /*0076*/ 	.short	(.L_20485 - .L_20484)
.L_20484:
        /*0078*/ 	.word	0x00000008
.L_20485:


//--------------------- .nv.info._Z10add_kernelILx95EEvPfS0_S0_i --------------------------
	.section	.nv.info._Z10add_kernelILx95EEvPfS0_S0_i,"",@"SHT_CUDA_INFO"
	.sectionflags	@""
	.align	4


	//----- nvinfo : EIATTR_CUDA_API_VERSION
	.align		4
        /*0000*/ 	.byte	0x04, 0x37
        /*0002*/ 	.short	(.L_20487 - .L_20486)
.L_20486:
        /*0004*/ 	.word	0x00000082


	//----- nvinfo : EIATTR_KPARAM_INFO
	.align		4
.L_20487:
        /*0008*/ 	.byte	0x04, 0x17
        /*000a*/ 	.short	(.L_20489 - .L_20488)
.L_20488:
        /*000c*/ 	.word	0x00000000
        /*0010*/ 	.short	0x0003
        /*0012*/ 	.short	0x0018
        /*0014*/ 	.byte	0x00, 0xf0, 0x11, 0x00


	//----- nvinfo : EIATTR_KPARAM_INFO
	.align		4
.L_20489:
        /*0018*/ 	.byte	0x04, 0x17
        /*001a*/ 	.short	(.L_20491 - .L_20490)
.L_20490:
        /*001c*/ 	.word	0x00000000
        /*0020*/ 	.short	0x0002
        /*0022*/ 	.short	0x0010
        /*0024*/ 	.byte	0x00, 0xf5, 0x21, 0x00


	//----- nvinfo : EIATTR_KPARAM_INFO
	.align		4
.L_20491:
        /*0028*/ 	.byte	0x04, 0x17
        /*002a*/ 	.short	(.L_20493 - .L_20492)
.L_20492:
        /*002c*/ 	.word	0x00000000
        /*0030*/ 	.short	0x0001
        /*0032*/ 	.short	0x0008
        /*0034*/ 	.byte	0x00, 0xf5, 0x21, 0x00


	//----- nvinfo : EIATTR_KPARAM_INFO
	.align		4
.L_20493:
        /*0038*/ 	.byte	0x04, 0x17
        /*003a*/ 	.short	(.L_20495 - .L_20494)
.L_20494:
        /*003c*/ 	.word	0x00000000
        /*0040*/ 	.short	0x0000
        /*0042*/ 	.short	0x0000
        /*0044*/ 	.byte	0x00, 0xf5, 0x21, 0x00


	//----- nvinfo : EIATTR_SPARSE_MMA_MASK
	.align		4
.L_20495:
        /*0048*/ 	.byte	0x03, 0x50
        /*004a*/ 	.short	0x0000


	//----- nvinfo : EIATTR_MAXREG_COUNT
	.align		4
        /*004c*/ 	.byte	0x03, 0x1b
        /*004e*/ 	.short	0x00ff


	//----- nvinfo : EIATTR_MERCURY_ISA_VERSION
	.align		4
        /*0050*/ 	.byte	0x03, 0x5f
        /*0052*/ 	.short	0x0101


	//----- nvinfo : EIATTR_VRC_CTA_INIT_COUNT
	.align		4
        /*0054*/ 	.byte	0x02, 0x4a
	.zero		1
	.zero		1


	//----- nvinfo : EIATTR_EXIT_INSTR_OFFSETS
	.align		4
        /*0058*/ 	.byte	0x04, 0x1c
        /*005a*/ 	.short	(.L_20497 - .L_20496)


	//   ....[0]....
.L_20496:
        /*005c*/ 	.word	0x00000070


	//   ....[1]....
        /*0060*/ 	.word	0x00000130


	//----- nvinfo : EIATTR_CBANK_PARAM_SIZE
	.align		4
.L_20497:
        /*0064*/ 	.byte	0x03, 0x19
        /*0066*/ 	.short	0x001c


	//----- nvinfo : EIATTR_PARAM_CBANK
	.align		4
        /*0068*/ 	.byte	0x04, 0x0a
        /*006a*/ 	.short	(.L_20499 - .L_20498)
	.align		4
.L_20498:
        /*006c*/ 	.word	index@(.nv.constant0._Z10add_kernelILx95EEvPfS0_S0_i)
        /*0070*/ 	.short	0x0380
        /*0072*/ 	.short	0x001c


	//----- nvinfo : EIATTR_SW_WAR
	.align		4
.L_20499:
        /*0074*/ 	.byte	0x04, 0x36
        /*0076*/ 	.short	(.L_20501 - .L_20500)
.L_20500:
        /*0078*/ 	.word	0x00000008
.L_20501:


//--------------------- .nv.info._Z10add_kernelILx94EEvPfS0_S0_i --------------------------
	.section	.nv.info._Z10add_kernelILx94EEvPfS0_S0_i,"",@"SHT_CUDA_INFO"
	.sectionflags	@""
	.align	4


	//----- nvinfo : EIATTR_CUDA_API_VERSION
	.align		4
        /*0000*/ 	.byte	0x04, 0x37
        /*0002*/ 	.short	(.L_20503 - .L_20502)
.L_20502:
        /*0004*/ 	.word	0x00000082


	//----- nvinfo : EIATTR_KPARAM_INFO
	.align		4
.L_20503:
        /*0008*/ 	.byte	0x04, 0x17
        /*000a*/ 	.short	(.L_20505 - .L_20504)
.L_20504:
        /*000c*/ 	.word	0x00000000
        /*0010*/ 	.short	0x0003
        /*0012*/ 	.short	0x0018
        /*0014*/ 	.byte	0x00, 0xf0, 0x11, 0x00


	//----- nvinfo : EIATTR_KPARAM_INFO
	.align		4
.L_20505:
        /*0018*/ 	.byte	0x04, 0x17
        /*001a*/ 	.short	(.L_20507 - .L_20506)
.L_20506:
        /*001c*/ 	.word	0x00000000
        /*0020*/ 	.short	0x0002
        /*0022*/ 	.short	0x0010
        /*0024*/ 	.byte	0x00, 0xf5, 0x21, 0x00


	//----- nvinfo : EIATTR_KPARAM_INFO
	.align		4
.L_20507:
        /*0028*/ 	.byte	0x04, 0x17
        /*002a*/ 	.short	(.L_20509 - .L_20508)
.L_20508:
        /*002c*/ 	.word	0x00000000
        /*0030*/ 	.short	0x0001
        /*0032*/ 	.short	0x0008
        /*0034*/ 	.byte	0x00, 0xf5, 0x21, 0x00


	//----- nvinfo : EIATTR_KPARAM_INFO
	.align		4
.L_20509:
        /*0038*/ 	.byte	0x04, 0x17
        /*003a*/ 	.short	(.L_20511 - .L_20510)
.L_20510:
        /*003c*/ 	.word	0x00000000
        /*0040*/ 	.short	0x0000
        /*0042*/ 	.short	0x0000
        /*0044*/ 	.byte	0x00, 0xf5, 0x21, 0x00


	//----- nvinfo : EIATTR_SPARSE_MMA_MASK
	.align		4
.L_20511:
        /*0048*/ 	.byte	0x03, 0x50
        /*004a*/ 	.short	0x0000


	//----- nvinfo : EIATTR_MAXREG_COUNT
	.align		4
        /*004c*/ 	.byte	0x03, 0x1b
        /*004e*/ 	.short	0x00ff


	//----- nvinfo : EIATTR_MERCURY_ISA_VERSION
	.align		4
        /*0050*/ 	.byte	0x03, 0x5f
        /*0052*/ 	.short	0x0101


	//----- nvinfo : EIATTR_VRC_CTA_INIT_COUNT
	.align		4
        /*0054*/ 	.byte	0x02, 0x4a
	.zero		1
	.zero		1


	//----- nvinfo : EIATTR_EXIT_INSTR_OFFSETS
	.align		4
        /*0058*/ 	.byte	0x04, 0x1c
        /*005a*/ 	.short	(.L_20513 - .L_20512)


	//   ....[0]....
.L_20512:
        /*005c*/ 	.word	0x00000070


	//   ....[1]....
        /*0060*/ 	.word	0x00000130


	//----- nvinfo : EIATTR_CBANK_PARAM_SIZE
	.align		4
.L_20513:
        /*0064*/ 	.byte	0x03, 0x19
        /*0066*/ 	.short	0x001c


	//----- nvinfo : EIATTR_PARAM_CBANK
	.align		4
        /*0068*/ 	.byte	0x04, 0x0a
        /*006a*/ 	.short	(.L_20515 - .L_20514)
	.align		4
.L_20514:
        /*006c*/ 	.word	index@(.nv.constant0._Z10add_kernelILx94EEvPfS0_S0_i)
        /*0070*/ 	.short	0x0380
        /*0072*/ 	.short	0x001c


	//----- nvinfo : EIATTR_SW_WAR
	.align		4
.L_20515:
        /*0074*/ 	.byte	0x04, 0x36
        /*0076*/ 	.short	(.L_20517 - .L_20516)
.L_20516:
        /*0078*/ 	.word	0x00000008
.L_20517:


//--------------------- .nv.info._Z10add_kernelILx93EEvPfS0_S0_i --------------------------
	.section	.nv.info._Z10add_kernelILx93EEvPfS0_S0_i,"",@"SHT_CUDA_INFO"
	.sectionflags	@""
	.align	4


	//----- nvinfo : EIATTR_CUDA_API_VERSION
	.align		4
        /*0000*/ 	.byte	0x04, 0x37
        /*0002*/ 	.short	(.L_20519 - .L_20518)
.L_20518:
        /*0004*/ 	.word	0x00000082


	//----- nvinfo : EIATTR_KPARAM_INFO
	.align		4
.L_20519:
        /*0008*/ 	.byte	0x04, 0x17
        /*000a*/ 	.short	(.L_20521 - .L_20520)
.L_20520:
        /*000c*/ 	.word	0x00000000
        /*0010*/ 	.short	0x0003
        /*0012*/ 	.short	0x0018
        /*0014*/ 	.byte	0x00, 0xf0, 0x11, 0x00


	//----- nvinfo : EIATTR_KPARAM_INFO
	.align		4
.L_20521:
        /*0018*/ 	.byte	0x04, 0x17
        /*001a*/ 	.short	(.L_20523 - .L_20522)
.L_20522:
        /*001c*/ 	.word	0x00000000
        /*0020*/ 	.short	0x0002
        /*0022*/ 	.short	0x0010
        /*0024*/ 	.byte	0x00, 0xf5, 0x21, 0x00


	//----- nvinfo : EIATTR_KPARAM_INFO
	.align		4
.L_20523:
        /*0028*/ 	.byte	0x04, 0x17
        /*002a*/ 	.short	(.L_20525 - .L_20524)
.L_20524:
        /*002c*/ 	.word	0x00000000
        /*0030*/ 	.short	0x0001
        /*0032*/ 	.short	0x0008
        /*0034*/ 	.byte	0x00, 0xf5, 0x21, 0x00


	//----- nvinfo : EIATTR_KPARAM_INFO
	.align		4
.L_20525:
        /*0038*/ 	.byte	0x04, 0x17
        /*003a*/ 	.short	(.L_20527 - .L_20526)
.L_20526:
        /*003c*/ 	.word	0x00000000
        /*0040*/ 	.short	0x0000
        /*0042*/ 	.short	0x0000
        /*0044*/ 	.byte	0x00, 0xf5, 0x21, 0x00


	//----- nvinfo : EIATTR_SPARSE_MMA_MASK
	.align		4
.L_20527:
        /*0048*/ 	.byte	0x03, 0x50
        /*004a*/ 	.short	0x0000


	//----- nvinfo : EIATTR_MAXREG_COUNT
	.align		4
        /*004c*/ 	.byte	0x03, 0x1b
        /*004e*/ 	.short	0x00ff


	//----- nvinfo : EIATTR_MERCURY_ISA_VERSION
	.align		4
        /*0050*/ 	.byte	0x03, 0x5f
        /*0052*/ 	.short	0x0101


	//----- nvinfo : EIATTR_VRC_CTA_INIT_COUNT
	.align		4
        /*0054*/ 	.byte	0x02, 0x4a
	.zero		1
	.zero		1


	//----- nvinfo : EIATTR_EXIT_INSTR_OFFSETS
	.align		4
        /*0058*/ 	.byte	0x04, 0x1c
        /*005a*/ 	.short	(.L_20529 - .L_20528)


	//   ....[0]....
.L_20528:
        /*005c*/ 	.word	0x00000070


	//   ....[1]....
        /*0060*/ 	.word	0x00000130


	//----- nvinfo : EIATTR_CBANK_PARAM_SIZE
	.align		4
.L_20529:
        /*0064*/ 	.byte	0x03, 0x19
        /*0066*/ 	.short	0x001c


	//----- nvinfo : EIATTR_PARAM_CBANK
	.align		4
        /*0068*/ 	.byte	0x04, 0x0a
        /*006a*/ 	.short	(.L_20531 - .L_20530)
	.align		4
.L_20530:
        /*006c*/ 	.word	index@(.nv.constant0._Z10add_kernelILx93EEvPfS0_S0_i)
        /*0070*/ 	.short	0x0380
        /*0072*/ 	.short	0x001c


	//----- nvinfo : EIATTR_SW_WAR
	.align		4
.L_20531:
        /*0074*/ 	.byte	0x04, 0x36
        /*0076*/ 	.short	(.L_20533 - .L_20532)
.L_20532:
        /*0078*/ 	.word	0x00000008
.L_20533:


//--------------------- .nv.info._Z10add_kernelILx92EEvPfS0_S0_i --------------------------
	.section	.nv.info._Z10add_kernelILx92EEvPfS0_S0_i,"",@"SHT_CUDA_INFO"
	.sectionflags	@""
	.align	4


	//----- nvinfo : EIATTR_CUDA_API_VERSION
	.align		4
        /*0000*/ 	.byte	0x04, 0x37
        /*0002*/ 	.short	(.L_20535 - .L_20534)
.L_20534:
        /*0004*/ 	.word	0x00000082


	//----- nvinfo : EIATTR_KPARAM_INFO
	.align		4
.L_20535:
        /*0008*/ 	.byte	0x04, 0x17
        /*000a*/ 	.short	(.L_20537 - .L_20536)
.L_20536:
        /*000c*/ 	.word	0x00000000
        /*0010*/ 	.short	0x0003
        /*0012*/ 	.short	0x0018
        /*0014*/ 	.byte	0x00, 0xf0, 0x11, 0x00


	//----- nvinfo : EIATTR_KPARAM_INFO
	.align		4
.L_20537:
        /*0018*/ 	.byte	0x04, 0x17
        /*001a*/ 	.short	(.L_20539 - .L_20538)
.L_20538:
        /*001c*/ 	.word	0x00000000
        /*0020*/ 	.short	0x0002
        /*0022*/ 	.short	0x0010
        /*0024*/ 	.byte	0x00, 0xf5, 0x21, 0x00


	//----- nvinfo : EIATTR_KPARAM_INFO
	.align		4
.L_20539:
        /*0028*/ 	.byte	0x04, 0x17
        /*002a*/ 	.short	(.L_20541 - .L_20540)
.L_20540:
        /*002c*/ 	.word	0x00000000
        /*0030*/ 	.short	0x0001
        /*0032*/ 	.short	0x0008
        /*0034*/ 	.byte	0x00, 0xf5, 0x21, 0x00


	//----- nvinfo : EIATTR_KPARAM_INFO
	.align		4
.L_20541:
        /*0038*/ 	.byte	0x04, 0x17
        /*003a*/ 	.short	(.L_20543 - .L_20542)
.L_20542:
        /*003c*/ 	.word	0x00000000
        /*0040*/ 	.short	0x0000
        /*0042*/ 	.short	0x0000
        /*0044*/ 	.byte	0x00, 0xf5, 0x21, 0x00


	//----- nvinfo : EIATTR_SPARSE_MMA_MASK
	.align		4
.L_20543:
        /*0048*/ 	.byte	0x03, 0x50
        /*004a*/ 	.short	0x0000


	//----- nvinfo : EIATTR_MAXREG_COUNT
	.align		4
        /*004c*/ 	.byte	0x03, 0x1b
        /*004e*/ 	.short	0x00ff


	//----- nvinfo : EIATTR_MERCURY_ISA_VERSION
	.align		4
        /*0050*/ 	.byte	0x03, 0x5f
        /*0052*/ 	.short	0x0101


	//----- nvinfo : EIATTR_VRC_CTA_INIT_COUNT
	.align		4
        /*0054*/ 	.byte	0x02, 0x4a
	.zero		1
	.zero		1


	//----- nvinfo : EIATTR_EXIT_INSTR_OFFSETS
	.align		4
        /*0058*/ 	.byte	0x04, 0x1c
        /*005a*/ 	.short	(.L_20545 - .L_20544)


	//   ....[0]....
.L_20544:
        /*005c*/ 	.word	0x00000070


	//   ....[1]....
        /*0060*/ 	.word	0x00000130


	//----- nvinfo : EIATTR_CBANK_PARAM_SIZE
	.align		4
.L_20545:
        /*0064*/ 	.byte	0x03, 0x19
        /*0066*/ 	.short	0x001c


	//----- nvinfo : EIATTR_PARAM_CBANK
	.align		4
        /*0068*/ 	.byte	0x04, 0x0a
        /*006a*/ 	.short	(.L_20547 - .L_20546)
	.align		4
.L_20546:
        /*006c*/ 	.word	index@(.nv.constant0._Z10add_kernelILx92EEvPfS0_S0_i)
        /*0070*/ 	.short	0x0380
        /*0072*/ 	.short	0x001c


	//----- nvinfo : EIATTR_SW_WAR
	.align		4
.L_20547:
        /*0074*/ 	.byte	0x04, 0x36
        /*0076*/ 	.short	(.L_20549 - .L_20548)
.L_20548:
        /*0078*/ 	.word	0x00000008
.L_20549:


//--------------------- .nv.info._Z10add_kernelILx91EEvPfS0_S0_i --------------------------
	.section	.nv.info._Z10add_kernelILx91EEvPfS0_S0_i,"",@"SHT_CUDA_INFO"
	.sectionflags	@""
	.align	4


	//----- nvinfo : EIATTR_CUDA_API_VERSION
	.align		4
        /*0000*/ 	.byte	0x04, 0x37
        /*0002*/ 	.short	(.L_20551 - .L_20550)
.L_20550:
        /*0004*/ 	.word	0x00000082


	//----- nvinfo : EIATTR_KPARAM_INFO
	.align		4
.L_20551:
        /*0008*/ 	.byte	0x04, 0x17
        /*000a*/ 	.short	(.L_20553 - .L_20552)
.L_20552:
        /*000c*/ 	.word	0x00000000
        /*0010*/ 	.short	0x0003
        /*0012*/ 	.short	0x0018
        /*0014*/ 	.byte	0x00, 0xf0, 0x11, 0x00


	//----- nvinfo : EIATTR_KPARAM_INFO
	.align		4
.L_20553:
        /*0018*/ 	.byte	0x04, 0x17
        /*001a*/ 	.short	(.L_20555 - .L_20554)
.L_20554:
        /*001c*/ 	.word	0x00000000
        /*0020*/ 	.short	0x0002
        /*0022*/ 	.short	0x0010
        /*0024*/ 	.byte	0x00, 0xf5, 0x21, 0x00


	//----- nvinfo : EIATTR_KPARAM_INFO
	.align		4
.L_20555:
        /*0028*/ 	.byte	0x04, 0x17
        /*002a*/ 	.short	(.L_20557 - .L_20556)
.L_20556:
        /*002c*/ 	.word	0x00000000
        /*0030*/ 	.short	0x0001
        /*0032*/ 	.short	0x0008
        /*0034*/ 	.byte	0x00, 0xf5, 0x21, 0x00


	//----- nvinfo : EIATTR_KPARAM_INFO
	.align		4
.L_20557:
        /*0038*/ 	.byte	0x04, 0x17
        /*003a*/ 	.short	(.L_20559 - .L_20558)
.L_20558:
        /*003c*/ 	.word	0x00000000
        /*0040*/ 	.short	0x0000
        /*0042*/ 	.short	0x0000
        /*0044*/ 	.byte	0x00, 0xf5, 0x21, 0x00


	//----- nvinfo : EIATTR_SPARSE_MMA_MASK
	.align		4
.L_20559:
        /*0048*/ 	.byte	0x03, 0x50
        /*004a*/ 	.short	0x0000


	//----- nvinfo : EIATTR_MAXREG_COUNT
	.align		4
        /*004c*/ 	.byte	0x03, 0x1b
        /*004e*/ 	.short	0x00ff


	//----- nvinfo : EIATTR_MERCURY_ISA_VERSION
	.align		4
        /*0050*/ 	.byte	0x03, 0x5f
        /*0052*/ 	.short	0x0101


	//----- nvinfo : EIATTR_VRC_CTA_INIT_COUNT
	.align		4
        /*0054*/ 	.byte	0x02, 0x4a
	.zero		1
	.zero		1


	//----- nvinfo : EIATTR_EXIT_INSTR_OFFSETS
	.align		4
        /*0058*/ 	.byte	0x04, 0x1c
        /*005a*/ 	.short	(.L_20561 - .L_20560)


	//   ....[0]....
.L_20560:
        /*005c*/ 	.word	0x00000070


	//   ....[1]....
        /*0060*/ 	.word	0x00000130


	//----- nvinfo : EIATTR_CBANK_PARAM_SIZE
	.align		4
.L_20561:
        /*0064*/ 	.byte	0x03, 0x19
        /*0066*/ 	.short	0x001c


	//----- nvinfo : EIATTR_PARAM_CBANK
	.align		4
        /*0068*/ 	.byte	0x04, 0x0a
        /*006a*/ 	.short	(.L_20563 - .L_20562)
	.align		4
.L_20562:
        /*006c*/ 	.word	index@(.nv.constant0._Z10add_kernelILx91EEvPfS0_S0_i)
        /*0070*/ 	.short	0x0380
        /*0072*/ 	.short	0x001c


	//----- nvinfo : EIATTR_SW_WAR
	.align		4
.L_20563:
        /*0074*/ 	.byte	0x04, 0x36
        /*0076*/ 	.short	(.L_20565 - .L_20564)
.L_20564:
        /*0078*/ 	.word	0x00000008
.L_20565:


//--------------------- .nv.info._Z10add_kernelILx90EEvPfS0_S0_i --------------------------
	.section	.nv.info._Z10add_kernelILx90EEvPfS0_S0_i,"",@"SHT_CUDA_INFO"
	.sectionflags	@""
	.align	4


	//----- nvinfo : EIATTR_CUDA_API_VERSION
	.align		4
        /*0000*/ 	.byte	0x04, 0x37
        /*0002*/ 	.short	(.L_20567 - .L_20566)
.L_20566:
        /*0004*/ 	.word	0x00000082


	//----- nvinfo : EIATTR_KPARAM_INFO
	.align		4
.L_20567:
        /*0008*/ 	.byte	0x04, 0x17
        /*000a*/ 	.short	(.L_20569 - .L_20568)
.L_20568:
        /*000c*/ 	.word	0x00000000
        /*0010*/ 	.short	0x0003
        /*0012*/ 	.short	0x0018
        /*0014*/ 	.byte	0x00, 0xf0, 0x11, 0x00


	//----- nvinfo : EIATTR_KPARAM_INFO
	.align		4
.L_20569:
        /*0018*/ 	.byte	0x04, 0x17
        /*001a*/ 	.short	(.L_20571 - .L_20570)
.L_20570:
        /*001c*/ 	.word	0x00000000
        /*0020*/ 	.short	0x0002
        /*0022*/ 	.short	0x0010
        /*0024*/ 	.byte	0x00, 0xf5, 0x21, 0x00


	//----- nvinfo : EIATTR_KPARAM_INFO
	.align		4
.L_20571:
        /*0028*/ 	.byte	0x04, 0x17
        /*002a*/ 	.short	(.L_20573 - .L_20572)
.L_20572:
        /*002c*/ 	.word	0x00000000
        /*0030*/ 	.short	0x0001
        /*0032*/ 	.short	0x0008
        /*0034*/ 	.byte	0x00, 0xf5, 0x21, 0x00


	//----- nvinfo : EIATTR_KPARAM_INFO
	.align		4
.L_20573:
        /*0038*/ 	.byte	0x04, 0x17
        /*003a*/ 	.short	(.L_20575 - .L_20574)
.L_20574:
        /*003c*/ 	.word	0x00000000
        /*0040*/ 	.short	0x0000
        /*0042*/ 	.short	0x0000
        /*0044*/ 	.byte	0x00, 0xf5, 0x21, 0x00


	//----- nvinfo : EIATTR_SPARSE_MMA_MASK
	.align		4
.L_20575:
        /*0048*/ 	.byte	0x03, 0x50
        /*004a*/ 	.short	0x0000


	//----- nvinfo : EIATTR_MAXREG_COUNT
	.align		4
        /*004c*/ 	.byte	0x03, 0x1b
        /*004e*/ 	.short	0x00ff


	//----- nvinfo : EIATTR_MERCURY_ISA_VERSION
	.align		4
        /*0050*/ 	.byte	0x03, 0x5f
        /*0052*/ 	.short	0x0101


	//----- nvinfo : EIATTR_VRC_CTA_INIT_COUNT
	.align		4
        /*0054*/ 	.byte	0x02, 0x4a
	.zero		1
	.zero		1


	//----- nvinfo : EIATTR_EXIT_INSTR_OFFSETS
	.align		4
        /*0058*/ 	.byte	0x04, 0x1c
        /*005a*/ 	.short	(.L_20577 - .L_20576)


	//   ....[0]....
.L_20576:
        /*005c*/ 	.word	0x00000070


	//   ....[1]....
        /*0060*/ 	.word	0x00000130


	//----- nvinfo : EIATTR_CBANK_PARAM_SIZE
	.align		4
.L_20577:
        /*0064*/ 	.byte	0x03, 0x19
        /*0066*/ 	.short	0x001c


	//----- nvinfo : EIATTR_PARAM_CBANK
	.align		4
        /*0068*/ 	.byte	0x04, 0x0a
        /*006a*/ 	.short	(.L_20579 - .L_20578)
	.align		4
.L_20578:
        /*006c*/ 	.word	index@(.nv.constant0._Z10add_kernelILx90EEvPfS0_S0_i)
        /*0070*/ 	.short	0x0380
        /*0072*/ 	.short	0x001c


	//----- nvinfo : EIATTR_SW_WAR
	.align		4
.L_20579:
        /*0074*/ 	.byte	0x04, 0x36
        /*0076*/ 	.short	(.L_20581 - .L_20580)
.L_20580:
        /*0078*/ 	.word	0x00000008
.L_20581:


//--------------------- .nv.info._Z10add_kernelILx89EEvPfS0_S0_i --------------------------
	.section	.nv.info._Z10add_kernelILx89EEvPfS0_S0_i,"",@"SHT_CUDA_INFO"
	.sectionflags	@""
	.align	4


	//----- nvinfo : EIATTR_CUDA_API_VERSION
	.align		4
        /*0000*/ 	.byte	0x04, 0x37
        /*0002*/ 	.short	(.L_20583 - .L_20582)
.L_20582:
        /*0004*/ 	.word	0x00000082


	//----- nvinfo : EIATTR_KPARAM_INFO
	.align		4
.L_20583:
        /*0008*/ 	.byte	0x04, 0x17
        /*000a*/ 	.short	(.L_20585 - .L_20584)
.L_20584:
        /*000c*/ 	.word	0x00000000
        /*0010*/ 	.short	0x0003
        /*0012*/ 	.short	0x0018
        /*0014*/ 	.byte	0x00, 0xf0, 0x11, 0x00


	//----- nvinfo : EIATTR_KPARAM_INFO
	.align		4
.L_20585:
        /*0018*/ 	.byte	0x04, 0x17
        /*001a*/ 	.short	(.L_20587 - .L_20586)
.L_20586:
        /*001c*/ 	.word	0x00000000
        /*0020*/ 	.short	0x0002
        /*0022*/ 	.short	0x0010
        /*0024*/ 	.byte	0x00, 0xf5, 0x21, 0x00


	//----- nvinfo : EIATTR_KPARAM_INFO
	.align		4
.L_20587:
        /*0028*/ 	.byte	0x04, 0x17
        /*002a*/ 	.short	(.L_20589 - .L_20588)
.L_20588:
        /*002c*/ 	.word	0x00000000
        /*0030*/ 	.short	0x0001
        /*0032*/ 	.short	0x0008
        /*0034*/ 	.byte	0x00, 0xf5, 0x21, 0x00


	//----- nvinfo : EIATTR_KPARAM_INFO
	.align		4
.L_20589:
        /*0038*/ 	.byte	0x04, 0x17
        /*003a*/ 	.short	(.L_20591 - .L_20590)
.L_20590:
        /*003c*/ 	.word	0x00000000
        /*0040*/ 	.short	0x0000
        /*0042*/ 	.short	0x0000
        /*0044*/ 	.byte	0x00, 0xf5, 0x21, 0x00


	//----- nvinfo : EIATTR_SPARSE_MMA_MASK
	.align		4
.L_20591:
        /*0048*/ 	.byte	0x03, 0x50
        /*004a*/ 	.short	0x0000


	//----- nvinfo : EIATTR_MAXREG_COUNT
	.align		4
        /*004c*/ 	.byte	0x03, 0x1b
        /*004e*/ 	.short	0x00ff


	//----- nvinfo : EIATTR_MERCURY_ISA_VERSION
	.align		4
        /*0050*/ 	.byte	0x03, 0x5f
        /*0052*/ 	.short	0x0101


	//----- nvinfo : EIATTR_VRC_CTA_INIT_COUNT
	.align		4
        /*0054*/ 	.byte	0x02, 0x4a
	.zero		1
	.zero		1


	//----- nvinfo : EIATTR_EXIT_INSTR_OFFSETS
	.align		4
        /*0058*/ 	.byte	0x04, 0x1c
        /*005a*/ 	.short	(.L_20593 - .L_20592)


	//   ....[0]....
.L_20592:
        /*005c*/ 	.word	0x00000070


	//   ....[1]....
        /*0060*/ 	.word	0x00000130


	//----- nvinfo : EIATTR_CBANK_PARAM_SIZE
	.align		4
.L_20593:
        /*0064*/ 	.byte	0x03, 0x19
        /*0066*/ 	.short	0x001c


	//----- nvinfo : EIATTR_PARAM_CBANK
	.align		4
        /*0068*/ 	.byte	0x04, 0x0a
        /*006a*/ 	.short	(.L_20595 - .L_20594)
	.align		4
.L_20594:
        /*006c*/ 	.word	index@(.nv.constant0._Z10add_kernelILx89EEvPfS0_S0_i)
        /*0070*/ 	.short	0x0380
        /*0072*/ 	.short	0x001c


	//----- nvinfo : EIATTR_SW_WAR
	.align		4
.L_20595:
        /*0074*/ 	.byte	0x04, 0x36
        /*0076*/ 	.short	(.L_20597 - .L_20596)
.L_20596:
        /*0078*/ 	.word	0x00000008
.L_20597:


//--------------------- .nv.info._Z10add_kernelILx88EEvPfS0_S0_i --------------------------
	.section	.nv.info._Z10add_kernelILx88EEvPfS0_S0_i,"",@"SHT_CUDA_INFO"
	.sectionflags	@""
	.align	4


	//----- nvinfo : EIATTR_CUDA_API_VERSION
	.align		4
        /*0000*/ 	.byte	0x04, 0x37
        /*0002*/ 	.short	(.L_20599 - .L_20598)
.L_20598:
        /*0004*/ 	.word	0x00000082


	//----- nvinfo : EIATTR_KPARAM_INFO
	.align		4
.L_20599:
        /*0008*/ 	.byte	0x04, 0x17
        /*000a*/ 	.short	(.L_20601 - .L_20600)
.L_20600:
        /*000c*/ 	.word	0x00000000
        /*0010*/ 	.short	0x0003
        /*0012*/ 	.short	0x0018
        /*0014*/ 	.byte	0x00, 0xf0, 0x11, 0x00


	//----- nvinfo : EIATTR_KPARAM_INFO
	.align		4
.L_20601:
        /*0018*/ 	.byte	0x04, 0x17
        /*001a*/ 	.short	(.L_20603 - .L_20602)
.L_20602:
        /*001c*/ 	.word	0x00000000
        /*0020*/ 	.short	0x0002
        /*0022*/ 	.short	0x0010
        /*0024*/ 	.byte	0x00, 0xf5, 0x21, 0x00


	//----- nvinfo : EIATTR_KPARAM_INFO
	.align		4
.L_20603:
        /*0028*/ 	.byte	0x04, 0x17
        /*002a*/ 	.short	(.L_20605 - .L_20604)
.L_20604:
        /*002c*/ 	.word	0x00000000
        /*0030*/ 	.short	0x0001
        /*0032*/ 	.short	0x0008
        /*0034*/ 	.byte	0x00, 0xf5, 0x21, 0x00


	//----- nvinfo : EIATTR_KPARAM_INFO
	.align		4
.L_20605:
        /*0038*/ 	.byte	0x04, 0x17
        /*003a*/ 	.short	(.L_20607 - .L_20606)
.L_20606:
        /*003c*/ 	.word	0x00000000
        /*0040*/ 	.short	0x0000
        /*0042*/ 	.short	0x0000
        /*0044*/ 	.byte	0x00, 0xf5, 0x21, 0x00


	//----- nvinfo : EIATTR_SPARSE_MMA_MASK
	.align		4
.L_20607:
        /*0048*/ 	.byte	0x03, 0x50
        /*004a*/ 	.short	0x0000


	//----- nvinfo : EIATTR_MAXREG_COUNT
	.align		4
        /*004c*/ 	.byte	0x03, 0x1b
        /*004e*/ 	.short	0x00ff


	//----- nvinfo : EIATTR_MERCURY_ISA_VERSION
	.align		4
        /*0050*/ 	.byte	0x03, 0x5f
        /*0052*/ 	.short	0x0101


	//----- nvinfo : EIATTR_VRC_CTA_INIT_COUNT
	.align		4
        /*0054*/ 	.byte	0x02, 0x4a
	.zero		1
	.zero		1


	//----- nvinfo : EIATTR_EXIT_INSTR_OFFSETS
	.align		4
        /*0058*/ 	.byte	0x04, 0x1c
        /*005a*/ 	.short	(.L_20609 - .L_20608)


	//   ....[0]....
.L_20608:
        /*005c*/ 	.word	0x00000070


	//   ....[1]....
        /*0060*/ 	.word	0x00000130


	//----- nvinfo : EIATTR_CBANK_PARAM_SIZE
	.align		4
.L_20609:
        /*0064*/ 	.byte	0x03, 0x19
        /*0066*/ 	.short	0x001c


	//----- nvinfo : EIATTR_PARAM_CBANK
	.align		4
        /*0068*/ 	.byte	0x04, 0x0a
        /*006a*/ 	.short	(.L_20611 - .L_20610)
	.align		4
.L_20610:
        /*006c*/ 	.word	index@(.nv.constant0._Z10add_kernelILx88EEvPfS0_S0_i)
        /*0070*/ 	.short	0x0380
        /*0072*/ 	.short	0x001c


	//----- nvinfo : EIATTR_SW_WAR
	.align		4
.L_20611:
        /*0074*/ 	.byte	0x04, 0x36
        /*0076*/ 	.short	(.L_20613 - .L_20612)
.L_20612:
        /*0078*/ 	.word	0x00000008
.L_20613:


//--------------------- .nv.info._Z10add_kernelILx87EEvPfS0_S0_i --------------------------
	.section	.nv.info._Z10add_kernelILx87EEvPfS0_S0_i,"",@"SHT_CUDA_INFO"
	.sectionflags	@""
	.align	4


	//----- nvinfo : EIATTR_CUDA_API_VERSION
	.align		4
        /*0000*/ 	.byte	0x04, 0x37
        /*0002*/ 	.short	(.L_20615 - .L_20614)
.L_20614:
        /*0004*/ 	.word	0x00000082


	//----- nvinfo : EIATTR_KPARAM_INFO
	.align		4
.L_20615:
        /*0008*/ 	.byte	0x04, 0x17
        /*000a*/ 	.short	(.L_20617 - .L_20616)
.L_20616:
        /*000c*/ 	.word	0x00000000
        /*0010*/ 	.short	0x0003
        /*0012*/ 	.short	0x0018
        /*0014*/ 	.byte	0x00, 0xf0, 0x11, 0x00


	//----- nvinfo : EIATTR_KPARAM_INFO
	.align		4
.L_20617:
        /*0018*/ 	.byte	0x04, 0x17
        /*001a*/ 	.short	(.L_20619 - .L_20618)
.L_20618:
        /*001c*/ 	.word	0x00000000
        /*0020*/ 	.short	0x0002
        /*0022*/ 	.short	0x0010
        /*0024*/ 	.byte	0x00, 0xf5, 0x21, 0x00


	//----- nvinfo : EIATTR_KPARAM_INFO
	.align		4
.L_20619:
        /*0028*/ 	.byte	0x04, 0x17
        /*002a*/ 	.short	(.L_20621 - .L_20620)
.L_20620:
        /*002c*/ 	.word	0x00000000
        /*0030*/ 	.short	0x0001
        /*0032*/ 	.short	0x0008
        /*0034*/ 	.byte	0x00, 0xf5, 0x21, 0x00


	//----- nvinfo : EIATTR_KPARAM_INFO
	.align		4
.L_20621:
        /*0038*/ 	.byte	0x04, 0x17
        /*003a*/ 	.short	(.L_20623 - .L_20622)
.L_20622:
        /*003c*/ 	.word	0x00000000
        /*0040*/ 	.short	0x0000
        /*0042*/ 	.short	0x0000
        /*0044*/ 	.byte	0x00, 0xf5, 0x21, 0x00


	//----- nvinfo : EIATTR_SPARSE_MMA_MASK
	.align		4
.L_20623:
        /*0048*/ 	.byte	0x03, 0x50
        /*004a*/ 	.short	0x0000


	//----- nvinfo : EIATTR_MAXREG_COUNT
	.align		4
        /*004c*/ 	.byte	0x03, 0x1b
        /*004e*/ 	.short	0x00ff


	//----- nvinfo : EIATTR_MERCURY_ISA_VERSION
	.align		4
        /*0050*/ 	.byte	0x03, 0x5f
        /*0052*/ 	.short	0x0101


	//----- nvinfo : EIATTR_VRC_CTA_INIT_COUNT
	.align		4
        /*0054*/ 	.byte	0x02, 0x4a
	.zero		1
	.zero		1


	//----- nvinfo : EIATTR_EXIT_INSTR_OFFSETS
	.align		4
        /*0058*/ 	.byte	0x04, 0x1c
        /*005a*/ 	.short	(.L_20625 - .L_20624)


	//   ....[0]....
.L_20624:
        /*005c*/ 	.word	0x00000070


	//   ....[1]....
        /*0060*/ 	.word	0x00000130


	//----- nvinfo : EIATTR_CBANK_PARAM_SIZE
	.align		4
.L_20625:
        /*0064*/ 	.byte	0x03, 0x19
        /*0066*/ 	.short	0x001c


	//----- nvinfo : EIATTR_PARAM_CBANK
	.align		4
        /*0068*/ 	.byte	0x04, 0x0a
        /*006a*/ 	.short	(.L_20627 - .L_20626)
	.align		4
.L_20626:
        /*006c*/ 	.word	index@(.nv.constant0._Z10add_kernelILx87EEvPfS0_S0_i)
        /*0070*/ 	.short	0x0380
        /*0072*/ 	.short	0x001c


	//----- nvinfo : EIATTR_SW_WAR
	.align		4
.L_20627:
        /*0074*/ 	.byte	0x04, 0x36
        /*0076*/ 	.short	(.L_20629 - .L_20628)
.L_20628:
        /*0078*/ 	.word	0x00000008
.L_20629:


//--------------------- .nv.info._Z10add_kernelILx86EEvPfS0_S0_i --------------------------
	.section	.nv.info._Z10add_kernelILx86EEvPfS0_S0_i,"",@"SHT_CUDA_INFO"
	.sectionflags	@""
	.align	4


	//----- nvinfo : EIATTR_CUDA_API_VERSION
	.align		4
        /*0000*/ 	.byte	0x04, 0x37
        /*0002*/ 	.short	(.L_20631 - .L_20630)
.L_20630:
        /*0004*/ 	.word	0x00000082


	//----- nvinfo : EIATTR_KPARAM_INFO
	.align		4
.L_20631:
        /*0008*/ 	.byte	0x04, 0x17
        /*000a*/ 	.short	(.L_20633 - .L_20632)
.L_20632:
        /*000c*/ 	.word	0x00000000
        /*0010*/ 	.short	0x0003
        /*0012*/ 	.short	0x0018
        /*0014*/ 	.byte	0x00, 0xf0, 0x11, 0x00


	//----- nvinfo : EIATTR_KPARAM_INFO
	.align		4
.L_20633:
        /*0018*/ 	.byte	0x04, 0x17
        /*001a*/ 	.short	(.L_20635 - .L_20634)
.L_20634:
        /*001c*/ 	.word	0x00000000
        /*0020*/ 	.short	0x0002
        /*0022*/ 	.short	0x0010
        /*0024*/ 	.byte	0x00, 0xf5, 0x21, 0x00


	//----- nvinfo : EIATTR_KPARAM_INFO
	.align		4
.L_20635:
        /*0028*/ 	.byte	0x04, 0x17
        /*002a*/ 	.short	(.L_20637 - .L_20636)
.L_20636:
        /*002c*/ 	.word	0x00000000
        /*0030*/ 	.short	0x0001
        /*0032*/ 	.short	0x0008
        /*0034*/ 	.byte	0x00, 0xf5, 0x21, 0x00


	//----- nvinfo : EIATTR_KPARAM_INFO
	.align		4
.L_20637:
        /*0038*/ 	.byte	0x04, 0x17
        /*003a*/ 	.short	(.L_20639 - .L_20638)
.L_20638:
        /*003c*/ 	.word	0x00000000
        /*0040*/ 	.short	0x0000
        /*0042*/ 	.short	0x0000
        /*0044*/ 	.byte	0x00, 0xf5, 0x21, 0x00


	//----- nvinfo : EIATTR_SPARSE_MMA_MASK
	.align		4
.L_20639:
        /*0048*/ 	.byte	0x03, 0x50
        /*004a*/ 	.short	0x0000


	//----- nvinfo : EIATTR_MAXREG_COUNT
	.align		4
        /*004c*/ 	.byte	0x03, 0x1b
        /*004e*/ 	.short	0x00ff


	//----- nvinfo : EIATTR_MERCURY_ISA_VERSION
	.align		4
        /*0050*/ 	.byte	0x03, 0x5f
        /*0052*/ 	.short	0x0101


	//----- nvinfo : EIATTR_VRC_CTA_INIT_COUNT
	.align		4
        /*0054*/ 	.byte	0x02, 0x4a
	.zero		1
	.zero		1


	//----- nvinfo : EIATTR_EXIT_INSTR_OFFSETS
	.align		4
        /*0058*/ 	.byte	0x04, 0x1c
        /*005a*/ 	.short	(.L_20641 - .L_20640)


	//   ....[0]....
.L_20640:
        /*005c*/ 	.word	0x00000070


	//   ....[1]....
        /*0060*/ 	.word	0x00000130


	//----- nvinfo : EIATTR_CBANK_PARAM_SIZE
	.align		4
.L_20641:
        /*0064*/ 	.byte	0x03, 0x19
        /*0066*/ 	.short	0x001c


	//----- nvinfo : EIATTR_PARAM_CBANK
	.align		4
        /*0068*/ 	.byte	0x04, 0x0a
        /*006a*/ 	.short	(.L_20643 - .L_20642)
	.align		4
.L_20642:
        /*006c*/ 	.word	index@(.nv.constant0._Z10add_kernelILx86EEvPfS0_S0_i)
        /*0070*/ 	.short	0x0380
        /*0072*/ 	.short	0x001c


	//----- nvinfo : EIATTR_SW_WAR
	.align		4
.L_20643:
        /*0074*/ 	.byte	0x04, 0x36
        /*0076*/ 	.short	(.L_20645 - .L_20644)
.L_20644:
        /*0078*/ 	.word	0x00000008
.L_20645:


//--------------------- .nv.info._Z10add_kernelILx85EEvPfS0_S0_i --------------------------
	.section	.nv.info._Z10add_kernelILx85EEvPfS0_S0_i,"",@"SHT_CUDA_INFO"
	.sectionflags	@""
	.align	4


	//----- nvinfo : EIATTR_CUDA_API_VERSION
	.align		4
        /*0000*/ 	.byte	0x04, 0x37
        /*0002*/ 	.short	(.L_20647 - .L_20646)
.L_20646:
        /*0004*/ 	.word	0x00000082


	//----- nvinfo : EIATTR_KPARAM_INFO
	.align		4
.L_20647:
        /*0008*/ 	.byte	0x04, 0x17
        /*000a*/ 	.short	(.L_20649 - .L_20648)
.L_20648:
        /*000c*/ 	.word	0x00000000
        /*0010*/ 	.short	0x0003
        /*0012*/ 	.short	0x0018
        /*0014*/ 	.byte	0x00, 0xf0, 0x11, 0x00


	//----- nvinfo : EIATTR_KPARAM_INFO
	.align		4
.L_20649:
        /*0018*/ 	.byte	0x04, 0x17
        /*001a*/ 	.short	(.L_20651 - .L_20650)
.L_20650:
        /*001c*/ 	.word	0x00000000
        /*0020*/ 	.short	0x0002
        /*0022*/ 	.short	0x0010
        /*0024*/ 	.byte	0x00, 0xf5, 0x21, 0x00


	//----- nvinfo : EIATTR_KPARAM_INFO
	.align		4
.L_20651:
        /*0028*/ 	.byte	0x04, 0x17
        /*002a*/ 	.short	(.L_20653 - .L_20652)
.L_20652:
        /*002c*/ 	.word	0x00000000
        /*0030*/ 	.short	0x0001
        /*0032*/ 	.short	0x0008
        /*0034*/ 	.byte	0x00, 0xf5, 0x21, 0x00


	//----- nvinfo : EIATTR_KPARAM_INFO
	.align		4
.L_20653:
        /*0038*/ 	.byte	0x04, 0x17
        /*003a*/ 	.short	(.L_20655 - .L_20654)
.L_20654:
        /*003c*/ 	.word	0x00000000
        /*0040*/ 	.short	0x0000
        /*0042*/ 	.short	0x0000
        /*0044*/ 	.byte	0x00, 0xf5, 0x21, 0x00


	//----- nvinfo : EIATTR_SPARSE_MMA_MASK
	.align		4
.L_20655:
        /*0048*/ 	.byte	0x03, 0x50
        /*004a*/ 	.short	0x0000


	//----- nvinfo : EIATTR_MAXREG_COUNT
	.align		4
        /*004c*/ 	.byte	0x03, 0x1b
        /*004e*/ 	.short	0x00ff


	//----- nvinfo : EIATTR_MERCURY_ISA_VERSION
	.align		4
        /*0050*/ 	.byte	0x03, 0x5f
        /*0052*/ 	.short	0x0101


	//----- nvinfo : EIATTR_VRC_CTA_INIT_COUNT
	.align		4
        /*0054*/ 	.byte	0x02, 0x4a
	.zero		1
	.zero		1


	//----- nvinfo : EIATTR_EXIT_INSTR_OFFSETS
	.align		4
        /*0058*/ 	.byte	0x04, 0x1c
        /*005a*/ 	.short	(.L_20657 - .L_20656)


	//   ....[0]....
.L_20656:
        /*005c*/ 	.word	0x00000070


	//   ....[1]....
        /*0060*/ 	.word	0x00000130


	//----- nvinfo : EIATTR_CBANK_PARAM_SIZE
	.align		4
.L_20657:
        /*0064*/ 	.byte	0x03, 0x19
        /*0066*/ 	.short	0x001c


	//----- nvinfo : EIATTR_PARAM_CBANK
	.align		4
        /*0068*/ 	.byte	0x04, 0x0a
        /*006a*/ 	.short	(.L_20659 - .L_20658)
	.align		4
.L_20658:
        /*006c*/ 	.word	index@(.nv.constant0._Z10add_kernelILx85EEvPfS0_S0_i)
        /*0070*/ 	.short	0x0380
        /*0072*/ 	.short	0x001c


	//----- nvinfo : EIATTR_SW_WAR
	.align		4
.L_20659:
        /*0074*/ 	.byte	0x04, 0x36
        /*0076*/ 	.short	(.L_20661 - .L_20660)
.L_20660:
        /*0078*/ 	.word	0x00000008
.L_20661:


//--------------------- .nv.info._Z10add_kernelILx84EEvPfS0_S0_i --------------------------
	.section	.nv.info._Z10add_kernelILx84EEvPfS0_S0_i,"",@"SHT_CUDA_INFO"
	.sectionflags	@""
	.align	4


	//----- nvinfo : EIATTR_CUDA_API_VERSION
	.align		4
        /*0000*/ 	.byte	0x04, 0x37
        /*0002*/ 	.short	(.L_20663 - .L_20662)
.L_20662:
        /*0004*/ 	.word	0x00000082


	//----- nvinfo : EIATTR_KPARAM_INFO
	.align		4
.L_20663:
        /*0008*/ 	.byte	0x04, 0x17
        /*000a*/ 	.short	(.L_20665 - .L_20664)
.L_20664:
        /*000c*/ 	.word	0x00000000
        /*0010*/ 	.short	0x0003
        /*0012*/ 	.short	0x0018
        /*0014*/ 	.byte	0x00, 0xf0, 0x11, 0x00


	//----- nvinfo : EIATTR_KPARAM_INFO
	.align		4
.L_20665:
        /*0018*/ 	.byte	0x04, 0x17
        /*001a*/ 	.short	(.L_20667 - .L_20666)
.L_20666:
        /*001c*/ 	.word	0x00000000
        /*0020*/ 	.short	0x0002
        /*0022*/ 	.short	0x0010
        /*0024*/ 	.byte	0x00, 0xf5, 0x21, 0x00


	//----- nvinfo : EIATTR_KPARAM_INFO
	.align		4
.L_20667:
        /*0028*/ 	.byte	0x04, 0x17
        /*002a*/ 	.short	(.L_20669 - .L_20668)
.L_20668:
        /*002c*/ 	.word	0x00000000
        /*0030*/ 	.short	0x0001
        /*0032*/ 	.short	0x0008
        /*0034*/ 	.byte	0x00, 0xf5, 0x21, 0x00


	//----- nvinfo : EIATTR_KPARAM_INFO
	.align		4
.L_20669:
        /*0038*/ 	.byte	0x04, 0x17
        /*003a*/ 	.short	(.L_20671 - .L_20670)
.L_20670:
        /*003c*/ 	.word	0x00000000
        /*0040*/ 	.short	0x0000
        /*0042*/ 	.short	0x0000
        /*0044*/ 	.byte	0x00, 0xf5, 0x21, 0x00


	//----- nvinfo : EIATTR_SPARSE_MMA_MASK
	.align		4
.L_20671:
        /*0048*/ 	.byte	0x03, 0x50
        /*004a*/ 	.short	0x0000


	//----- nvinfo : EIATTR_MAXREG_COUNT
	.align		4
        /*004c*/ 	.byte	0x03, 0x1b
        /*004e*/ 	.short	0x00ff


	//----- nvinfo : EIATTR_MERCURY_ISA_VERSION
	.align		4
        /*0050*/ 	.byte	0x03, 0x5f
        /*0052*/ 	.short	0x0101


	//----- nvinfo : EIATTR_VRC_CTA_INIT_COUNT
	.align		4
        /*0054*/ 	.byte	0x02, 0x4a
	.zero		1
	.zero		1


	//----- nvinfo : EIATTR_EXIT_INSTR_OFFSETS
	.align		4
        /*0058*/ 	.byte	0x04, 0x1c
        /*005a*/ 	.short	(.L_20673 - .L_20672)


	//   ....[0]....
.L_20672:
        /*005c*/ 	.word	0x00000070


	//   ....[1]....
        /*0060*/ 	.word	0x00000130


	//----- nvinfo : EIATTR_CBANK_PARAM_SIZE
	.align		4
.L_20673:
        /*0064*/ 	.byte	0x03, 0x19
        /*0066*/ 	.short	0x001c


	//----- nvinfo : EIATTR_PARAM_CBANK
	.align		4
        /*0068*/ 	.byte	0x04, 0x0a
        /*006a*/ 	.short	(.L_20675 - .L_20674)
	.align		4
.L_20674:
        /*006c*/ 	.word	index@(.nv.constant0._Z10add_kernelILx84EEvPfS0_S0_i)
        /*0070*/ 	.short	0x0380
        /*0072*/ 	.short	0x001c


	//----- nvinfo : EIATTR_SW_WAR
	.align		4
.L_20675:
        /*0074*/ 	.byte	0x04, 0x36
        /*0076*/ 	.short	(.L_20677 - .L_20676)
.L_20676:
        /*0078*/ 	.word	0x00000008
.L_20677:


//--------------------- .nv.info._Z10add_kernelILx83EEvPfS0_S0_i --------------------------
	.section	.nv.info._Z10add_kernelILx83EEvPfS0_S0_i,"",@"SHT_CUDA_INFO"
	.sectionflags	@""
	.align	4


	//----- nvinfo : EIATTR_CUDA_API_VERSION
	.align		4
        /*0000*/ 	.byte	0x04, 0x37
        /*0002*/ 	.short	(.L_20679 - .L_20678)
.L_20678:
        /*0004*/ 	.word	0x00000082


	//----- nvinfo : EIATTR_KPARAM_INFO
	.align		4
.L_20679:
        /*0008*/ 	.byte	0x04, 0x17
        /*000a*/ 	.short	(.L_20681 - .L_20680)
.L_20680:
        /*000c*/ 	.word	0x00000000
        /*0010*/ 	.short	0x0003
        /*0012*/ 	.short	0x0018
        /*0014*/ 	.byte	0x00, 0xf0, 0x11, 0x00


	//----- nvinfo : EIATTR_KPARAM_INFO
	.align		4
.L_20681:
        /*0018*/ 	.byte	0x04, 0x17
        /*001a*/ 	.short	(.L_20683 - .L_20682)
.L_20682:
        /*001c*/ 	.word	0x00000000
        /*0020*/ 	.short	0x0002
        /*0022*/ 	.short	0x0010
        /*0024*/ 	.byte	0x00, 0xf5, 0x21, 0x00


	//----- nvinfo : EIATTR_KPARAM_INFO
	.align		4
.L_20683:
        /*0028*/ 	.byte	0x04, 0x17
        /*002a*/ 	.short	(.L_20685 - .L_20684)
.L_20684:
        /*002c*/ 	.word	0x00000000
        /*0030*/ 	.short	0x0001
        /*0032*/ 	.short	0x0008
        /*0034*/ 	.byte	0x00, 0xf5, 0x21, 0x00


	//----- nvinfo : EIATTR_KPARAM_INFO
	.align		4
.L_20685:
        /*0038*/ 	.byte	0x04, 0x17
        /*003a*/ 	.short	(.L_20687 - .L_20686)
.L_20686:
        /*003c*/ 	.word	0x00000000
        /*0040*/ 	.short	0x0000
        /*0042*/ 	.short	0x0000
        /*0044*/ 	.byte	0x00, 0xf5, 0x21, 0x00


	//----- nvinfo : EIATTR_SPARSE_MMA_MASK
	.align		4
.L_20687:
        /*0048*/ 	.byte	0x03, 0x50
        /*004a*/ 	.short	0x0000


	//----- nvinfo : EIATTR_MAXREG_COUNT
	.align		4
        /*004c*/ 	.byte	0x03, 0x1b
        /*004e*/ 	.short	0x00ff


	//----- nvinfo : EIATTR_MERCURY_ISA_VERSION
	.align		4
        /*0050*/ 	.byte	0x03, 0x5f
        /*0052*/ 	.short	0x0101


	//----- nvinfo : EIATTR_VRC_CTA_INIT_COUNT
	.align		4
        /*0054*/ 	.byte	0x02, 0x4a
	.zero		1
	.zero		1


	//----- nvinfo : EIATTR_EXIT_INSTR_OFFSETS
	.align		4
        /*0058*/ 	.byte	0x04, 0x1c
        /*005a*/ 	.short	(.L_20689 - .L_20688)


	//   ....[0]....
.L_20688:
        /*005c*/ 	.word	0x00000070


	//   ....[1]....
        /*0060*/ 	.word	0x00000130


	//----- nvinfo : EIATTR_CBANK_PARAM_SIZE
	.align		4
.L_20689:
        /*0064*/ 	.byte	0x03, 0x19
        /*0066*/ 	.short	0x001c


	//----- nvinfo : EIATTR_PARAM_CBANK
	.align		4
        /*0068*/ 	.byte	0x04, 0x0a
        /*006a*/ 	.short	(.L_20691 - .L_20690)
	.align		4
.L_20690:
        /*006c*/ 	.word	index@(.nv.constant0._Z10add_kernelILx83EEvPfS0_S0_i)
        /*0070*/ 	.short	0x0380
        /*0072*/ 	.short	0x001c


	//----- nvinfo : EIATTR_SW_WAR
	.align		4
.L_20691:
        /*0074*/ 	.byte	0x04, 0x36
        /*0076*/ 	.short	(.L_20693 - .L_20692)
.L_20692:
        /*0078*/ 	.word	0x00000008
.L_20693:


//--------------------- .nv.info._Z10add_kernelILx82EEvPfS0_S0_i --------------------------
	.section	.nv.info._Z10add_kernelILx82EEvPfS0_S0_i,"",@"SHT_CUDA_INFO"
	.sectionflags	@""
	.align	4


	//----- nvinfo : EIATTR_CUDA_API_VERSION
	.align		4
        /*0000*/ 	.byte	0x04, 0x37
        /*0002*/ 	.short	(.L_20695 - .L_20694)
.L_20694:
        /*0004*/ 	.word	0x00000082


	//----- nvinfo : EIATTR_KPARAM_INFO
	.align		4
.L_20695:
        /*0008*/ 	.byte	0x04, 0x17
        /*000a*/ 	.short	(.L_20697 - .L_20696)
.L_20696:
        /*000c*/ 	.word	0x00000000
        /*0010*/ 	.short	0x0003
        /*0012*/ 	.short	0x0018
        /*0014*/ 	.byte	0x00, 0xf0, 0x11, 0x00


	//----- nvinfo : EIATTR_KPARAM_INFO
	.align		4
.L_20697:
        /*0018*/ 	.byte	0x04, 0x17
        /*001a*/ 	.short	(.L_20699 - .L_20698)
.L_20698:
        /*001c*/ 	.word	0x00000000
        /*0020*/ 	.short	0x0002
        /*0022*/ 	.short	0x0010
        /*0024*/ 	.byte	0x00, 0xf5, 0x21, 0x00


	//----- nvinfo : EIATTR_KPARAM_INFO
	.align		4
.L_20699:
        /*0028*/ 	.byte	0x04, 0x17
        /*002a*/ 	.short	(.L_20701 - .L_20700)
.L_20700:
        /*002c*/ 	.word	0x00000000
        /*0030*/ 	.short	0x0001
        /*0032*/ 	.short	0x0008
        /*0034*/ 	.byte	0x00, 0xf5, 0x21, 0x00


	//----- nvinfo : EIATTR_KPARAM_INFO
	.align		4
.L_20701:
        /*0038*/ 	.byte	0x04, 0x17
        /*003a*/ 	.short	(.L_20703 - .L_20702)
.L_20702:
        /*003c*/ 	.word	0x00000000
        /*0040*/ 	.short	0x0000
        /*0042*/ 	.short	0x0000
        /*0044*/ 	.byte	0x00, 0xf5, 0x21, 0x00


	//----- nvinfo : EIATTR_SPARSE_MMA_MASK
	.align		4
.L_20703:
        /*0048*/ 	.byte	0x03, 0x50
        /*004a*/ 	.short	0x0000


	//----- nvinfo : EIATTR_MAXREG_COUNT
	.align		4
        /*004c*/ 	.byte	0x03, 0x1b
        /*004e*/ 	.short	0x00ff


	//----- nvinfo : EIATTR_MERCURY_ISA_VERSION
	.align		4
        /*0050*/ 	.byte	0x03, 0x5f
        /*0052*/ 	.short	0x0101


	//----- nvinfo : EIATTR_VRC_CTA_INIT_COUNT
	.align		4
        /*0054*/ 	.byte	0x02, 0x4a
	.zero		1
	.zero		1


	//----- nvinfo : EIATTR_EXIT_INSTR_OFFSETS
	.align		4
        /*0058*/ 	.byte	0x04, 0x1c
        /*005a*/ 	.short	(.L_20705 - .L_20704)


	//   ....[0]....
.L_20704:
        /*005c*/ 	.word	0x00000070


	//   ....[1]....
        /*0060*/ 	.word	0x00000130


	//----- nvinfo : EIATTR_CBANK_PARAM_SIZE
	.align		4
.L_20705:
        /*0064*/ 	.byte	0x03, 0x19
        /*0066*/ 	.short	0x001c


	//----- nvinfo : EIATTR_PARAM_CBANK
	.align		4
        /*0068*/ 	.byte	0x04, 0x0a
        /*006a*/ 	.short	(.L_20707 - .L_20706)
	.align		4
.L_20706:
        /*006c*/ 	.word	index@(.nv.constant0._Z10add_kernelILx82EEvPfS0_S0_i)
        /*0070*/ 	.short	0x0380
        /*0072*/ 	.short	0x001c


	//----- nvinfo : EIATTR_SW_WAR
	.align		4
.L_20707:
        /*0074*/ 	.byte	0x04, 0x36
        /*0076*/ 	.short	(.L_20709 - .L_20708)
.L_20708:
        /*0078*/ 	.word	0x00000008
.L_20709:


//--------------------- .nv.info._Z10add_kernelILx81EEvPfS0_S0_i --------------------------
	.section	.nv.info._Z10add_kernelILx81EEvPfS0_S0_i,"",@"SHT_CUDA_INFO"
	.sectionflags	@""
	.align	4


	//----- nvinfo : EIATTR_CUDA_API_VERSION
	.align		4
        /*0000*/ 	.byte	0x04, 0x37
        /*0002*/ 	.short	(.L_20711 - .L_20710)
.L_20710:
        /*0004*/ 	.word	0x00000082


	//----- nvinfo : EIATTR_KPARAM_INFO
	.align		4
.L_20711:
        /*0008*/ 	.byte	0x04, 0x17
        /*000a*/ 	.short	(.L_20713 - .L_20712)
.L_20712:
        /*000c*/ 	.word	0x00000000
        /*0010*/ 	.short	0x0003
        /*0012*/ 	.short	0x0018
        /*0014*/ 	.byte	0x00, 0xf0, 0x11, 0x00


	//----- nvinfo : EIATTR_KPARAM_INFO
	.align		4
.L_20713:
        /*0018*/ 	.byte	0x04, 0x17
        /*001a*/ 	.short	(.L_20715 - .L_20714)
.L_20714:
        /*001c*/ 	.word	0x00000000
        /*0020*/ 	.short	0x0002
        /*0022*/ 	.short	0x0010
        /*0024*/ 	.byte	0x00, 0xf5, 0x21, 0x00


	//----- nvinfo : EIATTR_KPARAM_INFO
	.align		4
.L_20715:
        /*0028*/ 	.byte	0x04, 0x17
        /*002a*/ 	.short	(.L_20717 - .L_20716)
.L_20716:
        /*002c*/ 	.word	0x00000000
        /*0030*/ 	.short	0x0001
        /*0032*/ 	.short	0x0008
        /*0034*/ 	.byte	0x00, 0xf5, 0x21, 0x00


	//----- nvinfo : EIATTR_KPARAM_INFO
	.align		4
.L_20717:
        /*0038*/ 	.byte	0x04, 0x17
        /*003a*/ 	.short	(.L_20719 - .L_20718)
.L_20718:
        /*003c*/ 	.word	0x00000000
        /*0040*/ 	.short	0x0000
        /*0042*/ 	.short	0x0000
        /*0044*/ 	.byte	0x00, 0xf5, 0x21, 0x00


	//----- nvinfo : EIATTR_SPARSE_MMA_MASK
	.align		4
.L_20719:
        /*0048*/ 	.byte	0x03, 0x50
        /*004a*/ 	.short	0x0000


	//----- nvinfo : EIATTR_MAXREG_COUNT
	.align		4
        /*004c*/ 	.byte	0x03, 0x1b
        /*004e*/ 	.short	0x00ff


	//----- nvinfo : EIATTR_MERCURY_ISA_VERSION
	.align		4
        /*0050*/ 	.byte	0x03, 0x5f
        /*0052*/ 	.short	0x0101


	//----- nvinfo : EIATTR_VRC_CTA_INIT_COUNT
	.align		4
        /*0054*/ 	.byte	0x02, 0x4a
	.zero		1
	.zero		1


	//----- nvinfo : EIATTR_EXIT_INSTR_OFFSETS
	.align		4
        /*0058*/ 	.byte	0x04, 0x1c
        /*005a*/ 	.short	(.L_20721 - .L_20720)


	//   ....[0]....
.L_20720:
        /*005c*/ 	.word	0x00000070


	//   ....[1]....
        /*0060*/ 	.word	0x00000130


	//----- nvinfo : EIATTR_CBANK_PARAM_SIZE
	.align		4
.L_20721:
        /*0064*/ 	.byte	0x03, 0x19
        /*0066*/ 	.short	0x001c


	//----- nvinfo : EIATTR_PARAM_CBANK
	.align		4
        /*0068*/ 	.byte	0x04, 0x0a
        /*006a*/ 	.short	(.L_20723 - .L_20722)
	.align		4
.L_20722:
        /*006c*/ 	.word	index@(.nv.constant0._Z10add_kernelILx81EEvPfS0_S0_i)
        /*0070*/ 	.short	0x0380
        /*0072*/ 	.short	0x001c


	//----- nvinfo : EIATTR_SW_WAR
	.align		4
.L_20723:
        /*0074*/ 	.byte	0x04, 0x36
        /*0076*/ 	.short	(.L_20725 - .L_20724)
.L_20724:
        /*0078*/ 	.word	0x00000008
.L_20725:


//--------------------- .nv.info._Z10add_kernelILx80EEvPfS0_S0_i --------------------------
	.section	.nv.info._Z10add_kernelILx80EEvPfS0_S0_i,"",@"SHT_CUDA_INFO"
	.sectionflags	@""
	.align	4


	//----- nvinfo : EIATTR_CUDA_API_VERSION
	.align		4
        /*0000*/ 	.byte	0x04, 0x37
        /*0002*/ 	.short	(.L_20727 - .L_20726)
.L_20726:
        /*0004*/ 	.word	0x00000082


	//----- nvinfo : EIATTR_KPARAM_INFO
	.align		4
.L_20727:
        /*0008*/ 	.byte	0x04, 0x17
        /*000a*/ 	.short	(.L_20729 - .L_20728)
.L_20728:
        /*000c*/ 	.word	0x00000000
        /*0010*/ 	.short	0x0003
        /*0012*/ 	.short	0x0018
        /*0014*/ 	.byte	0x00, 0xf0, 0x11, 0x00


	//----- nvinfo : EIATTR_KPARAM_INFO
	.align		4
.L_20729:
        /*0018*/ 	.byte	0x04, 0x17
        /*001a*/ 	.short	(.L_20731 - .L_20730)
.L_20730:
        /*001c*/ 	.word	0x00000000
        /*0020*/ 	.short	0x0002
        /*0022*/ 	.short	0x0010
        /*0024*/ 	.byte	0x00, 0xf5, 0x21, 0x00


	//----- nvinfo : EIATTR_KPARAM_INFO
	.align		4
.L_20731:
        /*0028*/ 	.byte	0x04, 0x17
        /*002a*/ 	.short	(.L_20733 - .L_20732)
.L_20732:
        /*002c*/ 	.word	0x00000000
        /*0030*/ 	.short	0x0001
        /*0032*/ 	.short	0x0008
        /*0034*/ 	.byte	0x00, 0xf5, 0x21, 0x00


	//----- nvinfo : EIATTR_KPARAM_INFO
	.align		4
.L_20733:
        /*0038*/ 	.byte	0x04, 0x17
        /*003a*/ 	.short	(.L_20735 - .L_20734)
.L_20734:
        /*003c*/ 	.word	0x00000000
        /*0040*/ 	.short	0x0000
        /*0042*/ 	.short	0x0000
        /*0044*/ 	.byte	0x00, 0xf5, 0x21, 0x00


	//----- nvinfo : EIATTR_SPARSE_MMA_MASK
	.align		4
.L_20735:
        /*0048*/ 	.byte	0x03, 0x50
        /*004a*/ 	.short	0x0000


	//----- nvinfo : EIATTR_MAXREG_COUNT
	.align		4
        /*004c*/ 	.byte	0x03, 0x1b
        /*004e*/ 	.short	0x00ff


	//----- nvinfo : EIATTR_MERCURY_ISA_VERSION
	.align		4
        /*0050*/ 	.byte	0x03, 0x5f
        /*0052*/ 	.short	0x0101


	//----- nvinfo : EIATTR_VRC_CTA_INIT_COUNT
	.align		4
        /*0054*/ 	.byte	0x02, 0x4a
	.zero		1
	.zero		1


	//----- nvinfo : EIATTR_EXIT_INSTR_OFFSETS
	.align		4
        /*0058*/ 	.byte	0x04, 0x1c
        /*005a*/ 	.short	(.L_20737 - .L_20736)


	//   ....[0]....
.L_20736:
        /*005c*/ 	.word	0x00000070


	//   ....[1]....
        /*0060*/ 	.word	0x00000130


	//----- nvinfo : EIATTR_CBANK_PARAM_SIZE
	.align		4
.L_20737:
        /*0064*/ 	.byte	0x03, 0x19
        /*0066*/ 	.short	0x001c


	//----- nvinfo : EIATTR_PARAM_CBANK
	.align		4
        /*0068*/ 	.byte	0x04, 0x0a
        /*006a*/ 	.short	(.L_20739 - .L_20738)
	.align		4
.L_20738:
        /*006c*/ 	.word	index@(.nv.constant0._Z10add_kernelILx80EEvPfS0_S0_i)
        /*0070*/ 	.short	0x0380
        /*0072*/ 	.short	0x001c


	//----- nvinfo : EIATTR_SW_WAR
	.align		4
.L_20739:
        /*0074*/ 	.byte	0x04, 0x36
        /*0076*/ 	.short	(.L_20741 - .L_20740)
.L_20740:
        /*0078*/ 	.word	0x00000008
.L_20741:


//--------------------- .nv.info._Z10add_kernelILx79EEvPfS0_S0_i --------------------------
	.section	.nv.info._Z10add_kernelILx79EEvPfS0_S0_i,"",@"SHT_CUDA_INFO"
	.sectionflags	@""
	.align	4


	//----- nvinfo : EIATTR_CUDA_API_VERSION
	.align		4
        /*0000*/ 	.byte	0x04, 0x37
        /*0002*/ 	.short	(.L_20743 - .L_20742)
.L_20742:
        /*0004*/ 	.word	0x00000082


	//----- nvinfo : EIATTR_KPARAM_INFO
	.align		4
.L_20743:
        /*0008*/ 	.byte	0x04, 0x17
        /*000a*/ 	.short	(.L_20745 - .L_20744)
.L_20744:
        /*000c*/ 	.word	0x00000000
        /*0010*/ 	.short	0x0003
        /*0012*/ 	.short	0x0018
        /*0014*/ 	.byte	0x00, 0xf0, 0x11, 0x00


	//----- nvinfo : EIATTR_KPARAM_INFO
	.align		4
.L_20745:
        /*0018*/ 	.byte	0x04, 0x17
        /*001a*/ 	.short	(.L_20747 - .L_20746)
.L_20746:
        /*001c*/ 	.word	0x00000000
        /*0020*/ 	.short	0x0002
        /*0022*/ 	.short	0x0010
        /*0024*/ 	.byte	0x00, 0xf5, 0x21, 0x00


	//----- nvinfo : EIATTR_KPARAM_INFO
	.align		4
.L_20747:
        /*0028*/ 	.byte	0x04, 0x17
        /*002a*/ 	.short	(.L_20749 - .L_20748)
.L_20748:
        /*002c*/ 	.word	0x00000000
        /*0030*/ 	.short	0x0001
        /*0032*/ 	.short	0x0008
        /*0034*/ 	.byte	0x00, 0xf5, 0x21, 0x00


	//----- nvinfo : EIATTR_KPARAM_INFO
	.align		4
.L_20749:
        /*0038*/ 	.byte	0x04, 0x17
        /*003a*/ 	.short	(.L_20751 - .L_20750)
.L_20750:
        /*003c*/ 	.word	0x00000000
        /*0040*/ 	.short	0x0000
        /*0042*/ 	.short	0x0000
        /*0044*/ 	.byte	0x00, 0xf5, 0x21, 0x00


	//----- nvinfo : EIATTR_SPARSE_MMA_MASK
	.align		4
.L_20751:
        /*0048*/ 	.byte	0x03, 0x50
        /*004a*/ 	.short	0x0000


	//----- nvinfo : EIATTR_MAXREG_COUNT
	.align		4
        /*004c*/ 	.byte	0x03, 0x1b
        /*004e*/ 	.short	0x00ff


	//----- nvinfo : EIATTR_MERCURY_ISA_VERSION
	.align		4
        /*0050*/ 	.byte	0x03, 0x5f
        /*0052*/ 	.short	0x0101


	//----- nvinfo : EIATTR_VRC_CTA_INIT_COUNT
	.align		4
        /*0054*/ 	.byte	0x02, 0x4a
	.zero		1
	.zero		1


	//----- nvinfo : EIATTR_EXIT_INSTR_OFFSETS
	.align		4
        /*0058*/ 	.byte	0x04, 0x1c
        /*005a*/ 	.short	(.L_20753 - .L_20752)


	//   ....[0]....
.L_20752:
        /*005c*/ 	.word	0x00000070


	//   ....[1]....
        /*0060*/ 	.word	0x00000130


	//----- nvinfo : EIATTR_CBANK_PARAM_SIZE
	.align		4
.L_20753:
        /*0064*/ 	.byte	0x03, 0x19
        /*0066*/ 	.short	0x001c


	//----- nvinfo : EIATTR_PARAM_CBANK
	.align		4
        /*0068*/ 	.byte	0x04, 0x0a
        /*006a*/ 	.short	(.L_20755 - .L_20754)
	.align		4
.L_20754:
        /*006c*/ 	.word	index@(.nv.constant0._Z10add_kernelILx79EEvPfS0_S0_i)
        /*0070*/ 	.short	0x0380
        /*0072*/ 	.short	0x001c


	//----- nvinfo : EIATTR_SW_WAR
	.align		4
.L_20755:
        /*0074*/ 	.byte	0x04, 0x36
        /*0076*/ 	.short	(.L_20757 - .L_20756)
.L_20756:
        /*0078*/ 	.word	0x00000008
.L_20757:


//--------------------- .nv.info._Z10add_kernelILx78EEvPfS0_S0_i --------------------------
	.section	.nv.info._Z10add_kernelILx78EEvPfS0_S0_i,"",@"SHT_CUDA_INFO"
	.sectionflags	@""
	.align	4


	//----- nvinfo : EIATTR_CUDA_API_VERSION
	.align		4
        /*0000*/ 	.byte	0x04, 0x37
        /*0002*/ 	.short	(.L_20759 - .L_20758)
.L_20758:
        /*0004*/ 	.word	0x00000082


	//----- nvinfo : EIATTR_KPARAM_INFO
	.align		4
.L_20759:
        /*0008*/ 	.byte	0x04, 0x17
        /*000a*/ 	.short	(.L_20761 - .L_20760)
.L_20760:
        /*000c*/ 	.word	0x00000000
        /*0010*/ 	.short	0x0003
        /*0012*/ 	.short	0x0018
        /*0014*/ 	.byte	0x00, 0xf0, 0x11, 0x00


	//----- nvinfo : EIATTR_KPARAM_INFO
	.align		4
.L_20761:
        /*0018*/ 	.byte	0x04, 0x17
        /*001a*/ 	.short	(.L_20763 - .L_20762)
.L_20762:
        /*001c*/ 	.word	0x00000000
        /*0020*/ 	.short	0x0002
        /*0022*/ 	.short	0x0010
        /*0024*/ 	.byte	0x00, 0xf5, 0x21, 0x00


	//----- nvinfo : EIATTR_KPARAM_INFO
	.align		4
.L_20763:
        /*0028*/ 	.byte	0x04, 0x17
        /*002a*/ 	.short	(.L_20765 - .L_20764)
.L_20764:
        /*002c*/ 	.word	0x00000000
        /*0030*/ 	.short	0x0001
        /*0032*/ 	.short	0x0008
        /*0034*/ 	.byte	0x00, 0xf5, 0x21, 0x00


	//----- nvinfo : EIATTR_KPARAM_INFO
	.align		4
.L_20765:
        /*0038*/ 	.byte	0x04, 0x17
        /*003a*/ 	.short	(.L_20767 - .L_20766)
.L_20766:
        /*003c*/ 	.word	0x00000000
        /*0040*/ 	.short	0x0000
        /*0042*/ 	.short	0x0000
        /*0044*/ 	.byte	0x00, 0xf5, 0x21, 0x00


	//----- nvinfo : EIATTR_SPARSE_MMA_MASK
	.align		4
.L_20767:
        /*0048*/ 	.byte	0x03, 0x50
        /*004a*/ 	.short	0x0000


	//----- nvinfo : EIATTR_MAXREG_COUNT
	.align		4
        /*004c*/ 	.byte	0x03, 0x1b
        /*004e*/ 	.short	0x00ff


	//----- nvinfo : EIATTR_MERCURY_ISA_VERSION
	.align		4
        /*0050*/ 	.byte	0x03, 0x5f
        /*0052*/ 	.short	0x0101


	//----- nvinfo : EIATTR_VRC_CTA_INIT_COUNT
	.align		4
        /*0054*/ 	.byte	0x02, 0x4a
	.zero		1
	.zero		1


	//----- nvinfo : EIATTR_EXIT_INSTR_OFFSETS
	.align		4
        /*0058*/ 	.byte	0x04, 0x1c
        /*005a*/ 	.short	(.L_20769 - .L_20768)


	//   ....[0]....
.L_20768:
        /*005c*/ 	.word	0x00000070


	//   ....[1]....
        /*0060*/ 	.word	0x00000130


	//----- nvinfo : EIATTR_CBANK_PARAM_SIZE
	.align		4
.L_20769:
        /*0064*/ 	.byte	0x03, 0x19
        /*0066*/ 	.short	0x001c


	//----- nvinfo : EIATTR_PARAM_CBANK
	.align		4
        /*0068*/ 	.byte	0x04, 0x0a
        /*006a*/ 	.short	(.L_20771 - .L_20770)
	.align		4
.L_20770:
        /*006c*/ 	.word	index@(.nv.constant0._Z10add_kernelILx78EEvPfS0_S0_i)
        /*0070*/ 	.short	0x0380
        /*0072*/ 	.short	0x001c


	//----- nvinfo : EIATTR_SW_WAR
	.align		4
.L_20771:
        /*0074*/ 	.byte	0x04, 0x36
        /*0076*/ 	.short	(.L_20773 - .L_20772)
.L_20772:
        /*0078*/ 	.word	0x00000008
.L_20773:


//--------------------- .nv.info._Z10add_kernelILx77EEvPfS0_S0_i --------------------------
	.section	.nv.info._Z10add_kernelILx77EEvPfS0_S0_i,"",@"SHT_CUDA_INFO"
	.sectionflags	@""
	.align	4


	//----- nvinfo : EIATTR_CUDA_API_VERSION
	.align		4
        /*0000*/ 	.byte	0x04, 0x37
        /*0002*/ 	.short	(.L_20775 - .L_20774)
.L_20774:
        /*0004*/ 	.word	0x00000082


	//----- nvinfo : EIATTR_KPARAM_INFO
	.align		4
.L_20775:
        /*0008*/ 	.byte	0x04, 0x17
        /*000a*/ 	.short	(.L_20777 - .L_20776)
.L_20776:
        /*000c*/ 	.word	0x00000000
        /*0010*/ 	.short	0x0003
        /*0012*/ 	.short	0x0018
        /*0014*/ 	.byte	0x00, 0xf0, 0x11, 0x00


	//----- nvinfo : EIATTR_KPARAM_INFO
	.align		4
.L_20777:
        /*0018*/ 	.byte	0x04, 0x17
        /*001a*/ 	.short	(.L_20779 - .L_20778)
.L_20778:
        /*001c*/ 	.word	0x00000000
        /*0020*/ 	.short	0x0002
        /*0022*/ 	.short	0x0010
        /*0024*/ 	.byte	0x00, 0xf5, 0x21, 0x00


	//----- nvinfo : EIATTR_KPARAM_INFO
	.align		4
.L_20779:
        /*0028*/ 	.byte	0x04, 0x17
        /*002a*/ 	.short	(.L_20781 - .L_20780)
.L_20780:
        /*002c*/ 	.word	0x00000000
        /*0030*/ 	.short	0x0001
        /*0032*/ 	.short	0x0008
        /*0034*/ 	.byte	0x00, 0xf5, 0x21, 0x00


	//----- nvinfo : EIATTR_KPARAM_INFO
	.align		4
.L_20781:
        /*0038*/ 	.byte	0x04, 0x17
        /*003a*/ 	.short	(.L_20783 - .L_20782)
.L_20782:
        /*003c*/ 	.word	0x00000000
        /*0040*/ 	.short	0x0000
        /*0042*/ 	.short	0x0000
        /*0044*/ 	.byte	0x00, 0xf5, 0x21, 0x00


	//----- nvinfo : EIATTR_SPARSE_MMA_MASK
	.align		4
.L_20783:
        /*0048*/ 	.byte	0x03, 0x50
        /*004a*/ 	.short	0x0000


	//----- nvinfo : EIATTR_MAXREG_COUNT
	.align		4
        /*004c*/ 	.byte	0x03, 0x1b
        /*004e*/ 	.short	0x00ff


	//----- nvinfo : EIATTR_MERCURY_ISA_VERSION
	.align		4
        /*0050*/ 	.byte	0x03, 0x5f
        /*0052*/ 	.short	0x0101


	//----- nvinfo : EIATTR_VRC_CTA_INIT_COUNT
	.align		4
        /*0054*/ 	.byte	0x02, 0x4a
	.zero		1
	.zero		1


	//----- nvinfo : EIATTR_EXIT_INSTR_OFFSETS
	.align		4
        /*0058*/ 	.byte	0x04, 0x1c
        /*005a*/ 	.short	(.L_20785 - .L_20784)


	//   ....[0]....
.L_20784:
        /*005c*/ 	.word	0x00000070


	//   ....[1]....
        /*0060*/ 	.word	0x00000130


	//----- nvinfo : EIATTR_CBANK_PARAM_SIZE
	.align		4
.L_20785:
        /*0064*/ 	.byte	0x03, 0x19
        /*0066*/ 	.short	0x001c


	//----- nvinfo : EIATTR_PARAM_CBANK
	.align		4
        /*0068*/ 	.byte	0x04, 0x0a
        /*006a*/ 	.short	(.L_20787 - .L_20786)
	.align		4
.L_20786:
        /*006c*/ 	.word	index@(.nv.constant0._Z10add_kernelILx77EEvPfS0_S0_i)
        /*0070*/ 	.short	0x0380
        /*0072*/ 	.short	0x001c


	//----- nvinfo : EIATTR_SW_WAR
	.align		4
.L_20787:
        /*0074*/ 	.byte	0x04, 0x36
        /*0076*/ 	.short	(.L_20789 - .L_20788)
.L_20788:
        /*0078*/ 	.word	0x00000008
.L_20789:


//--------------------- .nv.info._Z10add_kernelILx76EEvPfS0_S0_i --------------------------
	.section	.nv.info._Z10add_kernelILx76EEvPfS0_S0_i,"",@"SHT_CUDA_INFO"
	.sectionflags	@""
	.align	4


	//----- nvinfo : EIATTR_CUDA_API_VERSION
	.align		4
        /*0000*/ 	.byte	0x04, 0x37
        /*0002*/ 	.short	(.L_20791 - .L_20790)
.L_20790:
        /*0004*/ 	.word	0x00000082


	//----- nvinfo : EIATTR_KPARAM_INFO
	.align		4
.L_20791:
        /*0008*/ 	.byte	0x04, 0x17
        /*000a*/ 	.short	(.L_20793 - .L_20792)
.L_20792:
        /*000c*/ 	.word	0x00000000
        /*0010*/ 	.short	0x0003
        /*0012*/ 	.short	0x0018
        /*0014*/ 	.byte	0x00, 0xf0, 0x11, 0x00


	//----- nvinfo : EIATTR_KPARAM_INFO
	.align		4
.L_20793:
        /*0018*/ 	.byte	0x04, 0x17
        /*001a*/ 	.short	(.L_20795 - .L_20794)
.L_20794:
        /*001c*/ 	.word	0x00000000
        /*0020*/ 	.short	0x0002
        /*0022*/ 	.short	0x0010
        /*0024*/ 	.byte	0x00, 0xf5, 0x21, 0x00


	//----- nvinfo : EIATTR_KPARAM_INFO
	.align		4
.L_20795:
        /*0028*/ 	.byte	0x04, 0x17
        /*002a*/ 	.short	(.L_20797 - .L_20796)
.L_20796:
        /*002c*/ 	.word	0x00000000
        /*0030*/ 	.short	0x0001
        /*0032*/ 	.short	0x0008
        /*0034*/ 	.byte	0x00, 0xf5, 0x21, 0x00


	//----- nvinfo : EIATTR_KPARAM_INFO
	.align		4
.L_20797:
        /*0038*/ 	.byte	0x04, 0x17
        /*003a*/ 	.short	(.L_20799 - .L_20798)
.L_20798:
        /*003c*/ 	.word	0x00000000
        /*0040*/ 	.short	0x0000
        /*0042*/ 	.short	0x0000
        /*0044*/ 	.byte	0x00, 0xf5, 0x21, 0x00


	//----- nvinfo : EIATTR_SPARSE_MMA_MASK
	.align		4
.L_20799:
        /*0048*/ 	.byte	0x03, 0x50
        /*004a*/ 	.short	0x0000


	//----- nvinfo : EIATTR_MAXREG_COUNT
	.align		4
        /*004c*/ 	.byte	0x03, 0x1b
        /*004e*/ 	.short	0x00ff


	//----- nvinfo : EIATTR_MERCURY_ISA_VERSION
	.align		4
        /*0050*/ 	.byte	0x03, 0x5f
        /*0052*/ 	.short	0x0101


	//----- nvinfo : EIATTR_VRC_CTA_INIT_COUNT
	.align		4
        /*0054*/ 	.byte	0x02, 0x4a
	.zero		1
	.zero		1


	//----- nvinfo : EIATTR_EXIT_INSTR_OFFSETS
	.align		4
        /*0058*/ 	.byte	0x04, 0x1c
        /*005a*/ 	.short	(.L_20801 - .L_20800)


	//   ....[0]....
.L_20800:
        /*005c*/ 	.word	0x00000070


	//   ....[1]....
        /*0060*/ 	.word	0x00000130


	//----- nvinfo : EIATTR_CBANK_PARAM_SIZE
	.align		4
.L_20801:
        /*0064*/ 	.byte	0x03, 0x19
        /*0066*/ 	.short	0x001c


	//----- nvinfo : EIATTR_PARAM_CBANK
	.align		4
        /*0068*/ 	.byte	0x04, 0x0a
        /*006a*/ 	.short	(.L_20803 - .L_20802)
	.align		4
.L_20802:
        /*006c*/ 	.word	index@(.nv.constant0._Z10add_kernelILx76EEvPfS0_S0_i)
        /*0070*/ 	.short	0x0380
        /*0072*/ 	.short	0x001c


	//----- nvinfo : EIATTR_SW_WAR
	.align		4
.L_20803:
        /*0074*/ 	.byte	0x04, 0x36
        /*0076*/ 	.short	(.L_20805 - .L_20804)
.L_20804:
        /*0078*/ 	.word	0x00000008
.L_20805:


//--------------------- .nv.info._Z10add_kernelILx75EEvPfS0_S0_i --------------------------
	.section	.nv.info._Z10add_kernelILx75EEvPfS0_S0_i,"",@"SHT_CUDA_INFO"
	.sectionflags	@""
	.align	4


	//----- nvinfo : EIATTR_CUDA_API_VERSION
	.align		4
        /*0000*/ 	.byte	0x04, 0x37
        /*0002*/ 	.short	(.L_20807 - .L_20806)
.L_20806:
        /*0004*/ 	.word	0x00000082


	//----- nvinfo : EIATTR_KPARAM_INFO
	.align		4
.L_20807:
        /*0008*/ 	.byte	0x04, 0x17
        /*000a*/ 	.short	(.L_20809 - .L_20808)
.L_20808:
        /*000c*/ 	.word	0x00000000
        /*0010*/ 	.short	0x0003
        /*0012*/ 	.short	0x0018
        /*0014*/ 	.byte	0x00, 0xf0, 0x11, 0x00


	//----- nvinfo : EIATTR_KPARAM_INFO
	.align		4
.L_20809:
        /*0018*/ 	.byte	0x04, 0x17
        /*001a*/ 	.short	(.L_20811 - .L_20810)
.L_20810:
        /*001c*/ 	.word	0x00000000
        /*0020*/ 	.short	0x0002
        /*0022*/ 	.short	0x0010
        /*0024*/ 	.byte	0x00, 0xf5, 0x21, 0x00


	//----- nvinfo : EIATTR_KPARAM_INFO
	.align		4
.L_20811:
        /*0028*/ 	.byte	0x04, 0x17
        /*002a*/ 	.short	(.L_20813 - .L_20812)
.L_20812:
        /*002c*/ 	.word	0x00000000
        /*0030*/ 	.short	0x0001
        /*0032*/ 	.short	0x0008
        /*0034*/ 	.byte	0x00, 0xf5, 0x21, 0x00


	//----- nvinfo : EIATTR_KPARAM_INFO
	.align		4
.L_20813:
        /*0038*/ 	.byte	0x04, 0x17
        /*003a*/ 	.short	(.L_20815 - .L_20814)
.L_20814:
        /*003c*/ 	.word	0x00000000
        /*0040*/ 	.short	0x0000
        /*0042*/ 	.short	0x0000
        /*0044*/ 	.byte	0x00, 0xf5, 0x21, 0x00


	//----- nvinfo : EIATTR_SPARSE_MMA_MASK
	.align		4
.L_20815:
        /*0048*/ 	.byte	0x03, 0x50
        /*004a*/ 	.short	0x0000


	//----- nvinfo : EIATTR_MAXREG_COUNT
	.align		4
        /*004c*/ 	.byte	0x03, 0x1b
        /*004e*/ 	.short	0x00ff


	//----- nvinfo : EIATTR_MERCURY_ISA_VERSION
	.align		4
        /*0050*/ 	.byte	0x03, 0x5f
        /*0052*/ 	.short	0x0101


	//----- nvinfo : EIATTR_VRC_CTA_INIT_COUNT
	.align		4
        /*0054*/ 	.byte	0x02, 0x4a
	.zero		1
	.zero		1


	//----- nvinfo : EIATTR_EXIT_INSTR_OFFSETS
	.align		4
        /*0058*/ 	.byte	0x04, 0x1c
        /*005a*/ 	.short	(.L_20817 - .L_20816)


	//   ....[0]....
.L_20816:
        /*005c*/ 	.word	0x00000070


	//   ....[1]....
        /*0060*/ 	.word	0x00000130


	//----- nvinfo : EIATTR_CBANK_PARAM_SIZE
	.align		4
.L_20817:
        /*0064*/ 	.byte	0x03, 0x19
        /*0066*/ 	.short	0x001c


	//----- nvinfo : EIATTR_PARAM_CBANK
	.align		4
        /*0068*/ 	.byte	0x04, 0x0a
        /*006a*/ 	.short	(.L_20819 - .L_20818)
	.align		4
.L_20818:
        /*006c*/ 	.word	index@(.nv.constant0._Z10add_kernelILx75EEvPfS0_S0_i)
        /*0070*/ 	.short	0x0380
        /*0072*/ 	.short	0x001c


	//----- nvinfo : EIATTR_SW_WAR
	.align		4
.L_20819:
        /*0074*/ 	.byte	0x04, 0x36
        /*0076*/ 	.short	(.L_20821 - .L_20820)
.L_20820:
        /*0078*/ 	.word	0x00000008
.L_20821:


//--------------------- .nv.info._Z10add_kernelILx74EEvPfS0_S0_i --------------------------
	.section	.nv.info._Z10add_kernelILx74EEvPfS0_S0_i,"",@"SHT_CUDA_INFO"
	.sectionflags	@""
	.align	4


	//----- nvinfo : EIATTR_CUDA_API_VERSION
	.align		4
        /*0000*/ 	.byte	0x04, 0x37
        /*0002*/ 	.short	(.L_20823 - .L_20822)
.L_20822:
        /*0004*/ 	.word	0x00000082


	//----- nvinfo : EIATTR_KPARAM_INFO
	.align		4
.L_20823:
        /*0008*/ 	.byte	0x04, 0x17
        /*000a*/ 	.short	(.L_20825 - .L_20824)
.L_20824:
        /*000c*/ 	.word	0x00000000
        /*0010*/ 	.short	0x0003
        /*0012*/ 	.short	0x0018
        /*0014*/ 	.byte	0x00, 0xf0, 0x11, 0x00


	//----- nvinfo : EIATTR_KPARAM_INFO
	.align		4
.L_20825:
        /*0018*/ 	.byte	0x04, 0x17
        /*001a*/ 	.short	(.L_20827 - .L_20826)
.L_20826:
        /*001c*/ 	.word	0x00000000
        /*0020*/ 	.short	0x0002
        /*0022*/ 	.short	0x0010
        /*0024*/ 	.byte	0x00, 0xf5, 0x21, 0x00


	//----- nvinfo : EIATTR_KPARAM_INFO
	.align		4
.L_20827:
        /*0028*/ 	.byte	0x04, 0x17
        /*002a*/ 	.short	(.L_20829 - .L_20828)
.L_20828:
        /*002c*/ 	.word	0x00000000
        /*0030*/ 	.short	0x0001
        /*0032*/ 	.short	0x0008
        /*0034*/ 	.byte	0x00, 0xf5, 0x21, 0x00


	//----- nvinfo : EIATTR_KPARAM_INFO
	.align		4
.L_20829:
        /*0038*/ 	.byte	0x04, 0x17
        /*003a*/ 	.short	(.L_20831 - .L_20830)
.L_20830:
        /*003c*/ 	.word	0x00000000
        /*0040*/ 	.short	0x0000
        /*0042*/ 	.short	0x0000
        /*0044*/ 	.byte	0x00, 0xf5, 0x21, 0x00


	//----- nvinfo : EIATTR_SPARSE_MMA_MASK
	.align		4
.L_20831:
        /*0048*/ 	.byte	0x03, 0x50
        /*004a*/ 	.short	0x0000


	//----- nvinfo : EIATTR_MAXREG_COUNT
	.align		4
        /*004c*/ 	.byte	0x03, 0x1b
        /*004e*/ 	.short	0x00ff


	//----- nvinfo : EIATTR_MERCURY_ISA_VERSION
	.align		4
        /*0050*/ 	.byte	0x03, 0x5f
        /*0052*/ 	.short	0x0101


	//----- nvinfo : EIATTR_VRC_CTA_INIT_COUNT
	.align		4
        /*0054*/ 	.byte	0x02, 0x4a
	.zero		1
	.zero		1


	//----- nvinfo : EIATTR_EXIT_INSTR_OFFSETS
	.align		4
        /*0058*/ 	.byte	0x04, 0x1c
        /*005a*/ 	.short	(.L_20833 - .L_20832)


	//   ....[0]....
.L_20832:
        /*005c*/ 	.word	0x00000070


	//   ....[1]....
        /*0060*/ 	.word	0x00000130


	//----- nvinfo : EIATTR_CBANK_PARAM_SIZE
	.align		4
.L_20833:
        /*0064*/ 	.byte	0x03, 0x19
        /*0066*/ 	.short	0x001c


	//----- nvinfo : EIATTR_PARAM_CBANK
	.align		4
        /*0068*/ 	.byte	0x04, 0x0a
        /*006a*/ 	.short	(.L_20835 - .L_20834)
	.align		4
.L_20834:
        /*006c*/ 	.word	index@(.nv.constant0._Z10add_kernelILx74EEvPfS0_S0_i)
        /*0070*/ 	.short	0x0380
        /*0072*/ 	.short	0x001c


	//----- nvinfo : EIATTR_SW_WAR
	.align		4
.L_20835:
        /*0074*/ 	.byte	0x04, 0x36
        /*0076*/ 	.short	(.L_20837 - .L_20836)
.L_20836:
        /*0078*/ 	.word	0x00000008
.L_20837:


//--------------------- .nv.info._Z10add_kernelILx73EEvPfS0_S0_i --------------------------
	.section	.nv.info._Z10add_kernelILx73EEvPfS0_S0_i,"",@"SHT_CUDA_INFO"
	.sectionflags	@""
	.align	4


	//----- nvinfo : EIATTR_CUDA_API_VERSION
	.align		4
        /*0000*/ 	.byte	0x04, 0x37
        /*0002*/ 	.short	(.L_20839 - .L_20838)
.L_20838:
        /*0004*/ 	.word	0x00000082


	//----- nvinfo : EIATTR_KPARAM_INFO
	.align		4
.L_20839:
        /*0008*/ 	.byte	0x04, 0x17
        /*000a*/ 	.short	(.L_20841 - .L_20840)
.L_20840:
        /*000c*/ 	.word	0x00000000
        /*0010*/ 	.short	0x0003
        /*0012*/ 	.short	0x0018
        /*0014*/ 	.byte	0x00, 0xf0, 0x11, 0x00


	//----- nvinfo : EIATTR_KPARAM_INFO
	.align		4
.L_20841:
        /*0018*/ 	.byte	0x04, 0x17
        /*001a*/ 	.short	(.L_20843 - .L_20842)
.L_20842:
        /*001c*/ 	.word	0x00000000
        /*0020*/ 	.short	0x0002
        /*0022*/ 	.short	0x0010
        /*0024*/ 	.byte	0x00, 0xf5, 0x21, 0x00


	//----- nvinfo : EIATTR_KPARAM_INFO
	.align		4
.L_20843:
        /*0028*/ 	.byte	0x04, 0x17
        /*002a*/ 	.short	(.L_20845 - .L_20844)
.L_20844:
        /*002c*/ 	.word	0x00000000
        /*0030*/ 	.short	0x0001
        /*0032*/ 	.short	0x0008
        /*0034*/ 	.byte	0x00, 0xf5, 0x21, 0x00


	//----- nvinfo : EIATTR_KPARAM_INFO
	.align		4
.L_20845:
        /*0038*/ 	.byte	0x04, 0x17
        /*003a*/ 	.short	(.L_20847 - .L_20846)
.L_20846:
        /*003c*/ 	.word	0x00000000
        /*0040*/ 	.short	0x0000
        /*0042*/ 	.short	0x0000
        /*0044*/ 	.byte	0x00, 0xf5, 0x21, 0x00


	//----- nvinfo : EIATTR_SPARSE_MMA_MASK
	.align		4
.L_20847:
        /*0048*/ 	.byte	0x03, 0x50
        /*004a*/ 	.short	0x0000


	//----- nvinfo : EIATTR_MAXREG_COUNT
	.align		4
        /*004c*/ 	.byte	0x03, 0x1b
        /*004e*/ 	.short	0x00ff


	//----- nvinfo : EIATTR_MERCURY_ISA_VERSION
	.align		4
        /*0050*/ 	.byte	0x03, 0x5f
        /*0052*/ 	.short	0x0101


	//----- nvinfo : EIATTR_VRC_CTA_INIT_COUNT
	.align		4
        /*0054*/ 	.byte	0x02, 0x4a
	.zero		1
	.zero		1


	//----- nvinfo : EIATTR_EXIT_INSTR_OFFSETS
	.align		4
        /*0058*/ 	.byte	0x04, 0x1c
        /*005a*/ 	.short	(.L_20849 - .L_20848)


	//   ....[0]....
.L_20848:
        /*005c*/ 	.word	0x00000070


	//   ....[1]....
        /*0060*/ 	.word	0x00000130


	//----- nvinfo : EIATTR_CBANK_PARAM_SIZE
	.align		4
.L_20849:
        /*0064*/ 	.byte	0x03, 0x19
        /*0066*/ 	.short	0x001c


	//----- nvinfo : EIATTR_PARAM_CBANK
	.align		4
        /*0068*/ 	.byte	0x04, 0x0a
        /*006a*/ 	.short	(.L_20851 - .L_20850)
	.align		4
.L_20850:
        /*006c*/ 	.word	index@(.nv.constant0._Z10add_kernelILx73EEvPfS0_S0_i)
        /*0070*/ 	.short	0x0380
        /*0072*/ 	.short	0x001c


	//----- nvinfo : EIATTR_SW_WAR
	.align		4
.L_20851:
        /*0074*/ 	.byte	0x04, 0x36
        /*0076*/ 	.short	(.L_20853 - .L_20852)
.L_20852:
        /*0078*/ 	.word	0x00000008
.L_20853:


//--------------------- .nv.info._Z10add_kernelILx72EEvPfS0_S0_i --------------------------
	.section	.nv.info._Z10add_kernelILx72EEvPfS0_S0_i,"",@"SHT_CUDA_INFO"
	.sectionflags	@""
	.align	4


	//----- nvinfo : EIATTR_CUDA_API_VERSION
	.align		4
        /*0000*/ 	.byte	0x04, 0x37
        /*0002*/ 	.short	(.L_20855 - .L_20854)
.L_20854:
        /*0004*/ 	.word	0x00000082


	//----- nvinfo : EIATTR_KPARAM_INFO
	.align		4
.L_20855:
        /*0008*/ 	.byte	0x04, 0x17
        /*000a*/ 	.short	(.L_20857 - .L_20856)
.L_20856:
        /*000c*/ 	.word	0x00000000
        /*0010*/ 	.short	0x0003
        /*0012*/ 	.short	0x0018
        /*0014*/ 	.byte	0x00, 0xf0, 0x11, 0x00


	//----- nvinfo : EIATTR_KPARAM_INFO
	.align		4
.L_20857:
        /*0018*/ 	.byte	0x04, 0x17
        /*001a*/ 	.short	(.L_20859 - .L_20858)
.L_20858:
        /*001c*/ 	.word	0x00000000
        /*0020*/ 	.short	0x0002
        /*0022*/ 	.short	0x0010
        /*0024*/ 	.byte	0x00, 0xf5, 0x21, 0x00


	//----- nvinfo : EIATTR_KPARAM_INFO
	.align		4
.L_20859:
        /*0028*/ 	.byte	0x04, 0x17
        /*002a*/ 	.short	(.L_20861 - .L_20860)
.L_20860:
        /*002c*/ 	.word	0x00000000
        /*0030*/ 	.short	0x0001
        /*0032*/ 	.short	0x0008
        /*0034*/ 	.byte	0x00, 0xf5, 0x21, 0x00


	//----- nvinfo : EIATTR_KPARAM_INFO
	.align		4
.L_20861:
        /*0038*/ 	.byte	0x04, 0x17
        /*003a*/ 	.short	(.L_20863 - .L_20862)
.L_20862:
        /*003c*/ 	.word	0x00000000
        /*0040*/ 	.short	0x0000
        /*0042*/ 	.short	0x0000
        /*0044*/ 	.byte	0x00, 0xf5, 0x21, 0x00


	//----- nvinfo : EIATTR_SPARSE_MMA_MASK
	.align		4
.L_20863:
        /*0048*/ 	.byte	0x03, 0x50
        /*004a*/ 	.short	0x0000


	//----- nvinfo : EIATTR_MAXREG_COUNT
	.align		4
        /*004c*/ 	.byte	0x03, 0x1b
        /*004e*/ 	.short	0x00ff


	//----- nvinfo : EIATTR_MERCURY_ISA_VERSION
	.align		4
        /*0050*/ 	.byte	0x03, 0x5f
        /*0052*/ 	.short	0x0101


	//----- nvinfo : EIATTR_VRC_CTA_INIT_COUNT
	.align		4
        /*0054*/ 	.byte	0x02, 0x4a
	.zero		1
	.zero		1


	//----- nvinfo : EIATTR_EXIT_INSTR_OFFSETS
	.align		4
        /*0058*/ 	.byte	0x04, 0x1c
        /*005a*/ 	.short	(.L_20865 - .L_20864)


	//   ....[0]....
.L_20864:
        /*005c*/ 	.word	0x00000070


	//   ....[1]....
        /*0060*/ 	.word	0x00000130


	//----- nvinfo : EIATTR_CBANK_PARAM_SIZE
	.align		4
.L_20865:
        /*0064*/ 	.byte	0x03, 0x19
        /*0066*/ 	.short	0x001c


	//----- nvinfo : EIATTR_PARAM_CBANK
	.align		4
        /*0068*/ 	.byte	0x04, 0x0a
        /*006a*/ 	.short	(.L_20867 - .L_20866)
	.align		4
.L_20866:
        /*006c*/ 	.word	index@(.nv.constant0._Z10add_kernelILx72EEvPfS0_S0_i)
        /*0070*/ 	.short	0x0380
        /*0072*/ 	.short	0x001c


	//----- nvinfo : EIATTR_SW_WAR
	.align		4
.L_20867:
        /*0074*/ 	.byte	0x04, 0x36
        /*0076*/ 	.short	(.L_20869 - .L_20868)
.L_20868:
        /*0078*/ 	.word	0x00000008
.L_20869:


//--------------------- .nv.info._Z10add_kernelILx71EEvPfS0_S0_i --------------------------
	.section	.nv.info._Z10add_kernelILx71EEvPfS0_S0_i,"",@"SHT_CUDA_INFO"
	.sectionflags	@""
	.align	4


	//----- nvinfo : EIATTR_CUDA_API_VERSION
	.align		4
        /*0000*/ 	.byte	0x04, 0x37
        /*0002*/ 	.short	(.L_20871 - .L_20870)
.L_20870:
        /*0004*/ 	.word	0x00000082


	//----- nvinfo : EIATTR_KPARAM_INFO
	.align		4
.L_20871:
        /*0008*/ 	.byte	0x04, 0x17
        /*000a*/ 	.short	(.L_20873 - .L_20872)
.L_20872:
        /*000c*/ 	.word	0x00000000
        /*0010*/ 	.short	0x0003
        /*0012*/ 	.short	0x0018
        /*0014*/ 	.byte	0x00, 0xf0, 0x11, 0x00


	//----- nvinfo : EIATTR_KPARAM_INFO
	.align		4
.L_20873:
        /*0018*/ 	.byte	0x04, 0x17
        /*001a*/ 	.short	(.L_20875 - .L_20874)
.L_20874:
        /*001c*/ 	.word	0x00000000
        /*0020*/ 	.short	0x0002
        /*0022*/ 	.short	0x0010
        /*0024*/ 	.byte	0x00, 0xf5, 0x21, 0x00


	//----- nvinfo : EIATTR_KPARAM_INFO
	.align		4
.L_20875:
        /*0028*/ 	.byte	0x04, 0x17
        /*002a*/ 	.short	(.L_20877 - .L_20876)
.L_20876:
        /*002c*/ 	.word	0x00000000
        /*0030*/ 	.short	0x0001
        /*0032*/ 	.short	0x0008
        /*0034*/ 	.byte	0x00, 0xf5, 0x21, 0x00


	//----- nvinfo : EIATTR_KPARAM_INFO
	.align		4
.L_20877:
        /*0038*/ 	.byte	0x04, 0x17
        /*003a*/ 	.short	(.L_20879 - .L_20878)
.L_20878:
        /*003c*/ 	.word	0x00000000
        /*0040*/ 	.short	0x0000
        /*0042*/ 	.short	0x0000
        /*0044*/ 	.byte	0x00, 0xf5, 0x21, 0x00


	//----- nvinfo : EIATTR_SPARSE_MMA_MASK
	.align		4
.L_20879:
        /*0048*/ 	.byte	0x03, 0x50
        /*004a*/ 	.short	0x0000


	//----- nvinfo : EIATTR_MAXREG_COUNT
	.align		4
        /*004c*/ 	.byte	0x03, 0x1b
        /*004e*/ 	.short	0x00ff


	//----- nvinfo : EIATTR_MERCURY_ISA_VERSION
	.align		4
        /*0050*/ 	.byte	0x03, 0x5f
        /*0052*/ 	.short	0x0101


	//----- nvinfo : EIATTR_VRC_CTA_INIT_COUNT
	.align		4
        /*0054*/ 	.byte	0x02, 0x4a
	.zero		1
	.zero		1


	//----- nvinfo : EIATTR_EXIT_INSTR_OFFSETS
	.align		4
        /*0058*/ 	.byte	0x04, 0x1c
        /*005a*/ 	.short	(.L_20881 - .L_20880)


	//   ....[0]....
.L_20880:
        /*005c*/ 	.word	0x00000070


	//   ....[1]....
        /*0060*/ 	.word	0x00000130


	//----- nvinfo : EIATTR_CBANK_PARAM_SIZE
	.align		4
.L_20881:
        /*0064*/ 	.byte	0x03, 0x19
        /*0066*/ 	.short	0x001c


	//----- nvinfo : EIATTR_PARAM_CBANK
	.align		4
        /*0068*/ 	.byte	0x04, 0x0a
        /*006a*/ 	.short	(.L_20883 - .L_20882)
	.align		4
.L_20882:
        /*006c*/ 	.word	index@(.nv.constant0._Z10add_kernelILx71EEvPfS0_S0_i)
        /*0070*/ 	.short	0x0380
        /*0072*/ 	.short	0x001c


	//----- nvinfo : EIATTR_SW_WAR
	.align		4
.L_20883:
        /*0074*/ 	.byte	0x04, 0x36
        /*0076*/ 	.short	(.L_20885 - .L_20884)
.L_20884:
        /*0078*/ 	.word	0x00000008
.L_20885:


//--------------------- .nv.info._Z10add_kernelILx70EEvPfS0_S0_i --------------------------
	.section	.nv.info._Z10add_kernelILx70EEvPfS0_S0_i,"",@"SHT_CUDA_INFO"
	.sectionflags	@""
	.align	4


	//----- nvinfo : EIATTR_CUDA_API_VERSION
	.align		4
        /*0000*/ 	.byte	0x04, 0x37
        /*0002*/ 	.short	(.L_20887 - .L_20886)
.L_20886:
        /*0004*/ 	.word	0x00000082


	//----- nvinfo : EIATTR_KPARAM_INFO
	.align		4
.L_20887:
        /*0008*/ 	.byte	0x04, 0x17
        /*000a*/ 	.short	(.L_20889 - .L_20888)
.L_20888:
        /*000c*/ 	.word	0x00000000
        /*0010*/ 	.short	0x0003
        /*0012*/ 	.short	0x0018
        /*0014*/ 	.byte	0x00, 0xf0, 0x11, 0x00


	//----- nvinfo : EIATTR_KPARAM_INFO
	.align		4
.L_20889:
        /*0018*/ 	.byte	0x04, 0x17
        /*001a*/ 	.short	(.L_20891 - .L_20890)
.L_20890:
        /*001c*/ 	.word	0x00000000
        /*0020*/ 	.short	0x0002
        /*0022*/ 	.short	0x0010
        /*0024*/ 	.byte	0x00, 0xf5, 0x21, 0x00


	//----- nvinfo : EIATTR_KPARAM_INFO
	.align		4
.L_20891:
        /*0028*/ 	.byte	0x04, 0x17
        /*002a*/ 	.short	(.L_20893 - .L_20892)
.L_20892:
        /*002c*/ 	.word	0x00000000
        /*0030*/ 	.short	0x0001
        /*0032*/ 	.short	0x0008
        /*0034*/ 	.byte	0x00, 0xf5, 0x21, 0x00


	//----- nvinfo : EIATTR_KPARAM_INFO
	.align		4
.L_20893:
        /*0038*/ 	.byte	0x04, 0x17
        /*003a*/ 	.short	(.L_20895 - .L_20894)
.L_20894:
        /*003c*/ 	.word	0x00000000
        /*0040*/ 	.short	0x0000
        /*0042*/ 	.short	0x0000
        /*0044*/ 	.byte	0x00, 0xf5, 0x21, 0x00


	//----- nvinfo : EIATTR_SPARSE_MMA_MASK
	.align		4
.L_20895:
        /*0048*/ 	.byte	0x03, 0x50
        /*004a*/ 	.short	0x0000


	//----- nvinfo : EIATTR_MAXREG_COUNT
	.align		4
        /*004c*/ 	.byte	0x03, 0x1b
        /*004e*/ 	.short	0x00ff


	//----- nvinfo : EIATTR_MERCURY_ISA_VERSION
	.align		4
        /*0050*/ 	.byte	0x03, 0x5f
        /*0052*/ 	.short	0x0101


	//----- nvinfo : EIATTR_VRC_CTA_INIT_COUNT
	.align		4
        /*0054*/ 	.byte	0x02, 0x4a
	.zero		1
	.zero		1


	//----- nvinfo : EIATTR_EXIT_INSTR_OFFSETS
	.align		4
        /*0058*/ 	.byte	0x04, 0x1c
        /*005a*/ 	.short	(.L_20897 - .L_20896)


	//   ....[0]....
.L_20896:
        /*005c*/ 	.word	0x00000070


	//   ....[1]....
        /*0060*/ 	.word	0x00000130


	//----- nvinfo : EIATTR_CBANK_PARAM_SIZE
	.align		4
.L_20897:
        /*0064*/ 	.byte	0x03, 0x19
        /*0066*/ 	.short	0x001c


	//----- nvinfo : EIATTR_PARAM_CBANK
	.align		4
        /*0068*/ 	.byte	0x04, 0x0a
        /*006a*/ 	.short	(.L_20899 - .L_20898)
	.align		4
.L_20898:
        /*006c*/ 	.word	index@(.nv.constant0._Z10add_kernelILx70EEvPfS0_S0_i)
        /*0070*/ 	.short	0x0380
        /*0072*/ 	.short	0x001c


	//----- nvinfo : EIATTR_SW_WAR
	.align		4
.L_20899:
        /*0074*/ 	.byte	0x04, 0x36
        /*0076*/ 	.short	(.L_20901 - .L_20900)
.L_20900:
        /*0078*/ 	.word	0x00000008
.L_20901:


//--------------------- .nv.info._Z10add_kernelILx69EEvPfS0_S0_i --------------------------
	.section	.nv.info._Z10add_kernelILx69EEvPfS0_S0_i,"",@"SHT_CUDA_INFO"
	.sectionflags	@""
	.align	4


	//----- nvinfo : EIATTR_CUDA_API_VERSION
	.align		4
        /*0000*/ 	.byte	0x04, 0x37
        /*0002*/ 	.short	(.L_20903 - .L_20902)
.L_20902:
        /*0004*/ 	.word	0x00000082


	//----- nvinfo : EIATTR_KPARAM_INFO
	.align		4
.L_20903:
        /*0008*/ 	.byte	0x04, 0x17
        /*000a*/ 	.short	(.L_20905 - .L_20904)
.L_20904:
        /*000c*/ 	.word	0x00000000
        /*0010*/ 	.short	0x0003
        /*0012*/ 	.short	0x0018
        /*0014*/ 	.byte	0x00, 0xf0, 0x11, 0x00


	//----- nvinfo : EIATTR_KPARAM_INFO
	.align		4
.L_20905:
        /*0018*/ 	.byte	0x04, 0x17
        /*001a*/ 	.short	(.L_20907 - .L_20906)
.L_20906:
        /*001c*/ 	.word	0x00000000
        /*0020*/ 	.short	0x0002
        /*0022*/ 	.short	0x0010
        /*0024*/ 	.byte	0x00, 0xf5, 0x21, 0x00


	//----- nvinfo : EIATTR_KPARAM_INFO
	.align		4
.L_20907:
        /*0028*/ 	.byte	0x04, 0x17
        /*002a*/ 	.short	(.L_20909 - .L_20908)
.L_20908:
        /*002c*/ 	.word	0x00000000
        /*0030*/ 	.short	0x0001
        /*0032*/ 	.short	0x0008
        /*0034*/ 	.byte	0x00, 0xf5, 0x21, 0x00


	//----- nvinfo : EIATTR_KPARAM_INFO
	.align		4
.L_20909:
        /*0038*/ 	.byte	0x04, 0x17
        /*003a*/ 	.short	(.L_20911 - .L_20910)
.L_20910:
        /*003c*/ 	.word	0x00000000
        /*0040*/ 	.short	0x0000
        /*0042*/ 	.short	0x0000
        /*0044*/ 	.byte	0x00, 0xf5, 0x21, 0x00


	//----- nvinfo : EIATTR_SPARSE_MMA_MASK
	.align		4
.L_20911:
        /*0048*/ 	.byte	0x03, 0x50
        /*004a*/ 	.short	0x0000


	//----- nvinfo : EIATTR_MAXREG_COUNT
	.align		4
        /*004c*/ 	.byte	0x03, 0x1b
        /*004e*/ 	.short	0x00ff


	//----- nvinfo : EIATTR_MERCURY_ISA_VERSION
	.align		4
        /*0050*/ 	.byte	0x03, 0x5f
        /*0052*/ 	.short	0x0101


	//----- nvinfo : EIATTR_VRC_CTA_INIT_COUNT
	.align		4
        /*0054*/ 	.byte	0x02, 0x4a
	.zero		1
	.zero		1


	//----- nvinfo : EIATTR_EXIT_INSTR_OFFSETS
	.align		4
        /*0058*/ 	.byte	0x04, 0x1c
        /*005a*/ 	.short	(.L_20913 - .L_20912)


	//   ....[0]....
.L_20912:
        /*005c*/ 	.word	0x00000070


	//   ....[1]....
        /*0060*/ 	.word	0x00000130


	//----- nvinfo : EIATTR_CBANK_PARAM_SIZE
	.align		4
.L_20913:
        /*0064*/ 	.byte	0x03, 0x19
        /*0066*/ 	.short	0x001c


	//----- nvinfo : EIATTR_PARAM_CBANK
	.align		4
        /*0068*/ 	.byte	0x04, 0x0a
        /*006a*/ 	.short	(.L_20915 - .L_20914)
	.align		4
.L_20914:
        /*006c*/ 	.word	index@(.nv.constant0._Z10add_kernelILx69EEvPfS0_S0_i)
        /*0070*/ 	.short	0x0380
        /*0072*/ 	.short	0x001c


	//----- nvinfo : EIATTR_SW_WAR
	.align		4
.L_20915:
        /*0074*/ 	.byte	0x04, 0x36
        /*0076*/ 	.short	(.L_20917 - .L_20916)
.L_20916:
        /*0078*/ 	.word	0x00000008
.L_20917:


//--------------------- .nv.info._Z10add_kernelILx68EEvPfS0_S0_i --------------------------
	.section	.nv.info._Z10add_kernelILx68EEvPfS0_S0_i,"",@"SHT_CUDA_INFO"
	.sectionflags	@""
	.align	4


	//----- nvinfo : EIATTR_CUDA_API_VERSION
	.align		4
        /*0000*/ 	.byte	0x04, 0x37
        /*0002*/ 	.short	(.L_20919 - .L_20918)
.L_20918:
        /*0004*/ 	.word	0x00000082


	//----- nvinfo : EIATTR_KPARAM_INFO
	.align		4
.L_20919:
        /*0008*/ 	.byte	0x04, 0x17
        /*000a*/ 	.short	(.L_20921 - .L_20920)
.L_20920:
        /*000c*/ 	.word	0x00000000
        /*0010*/ 	.short	0x0003
        /*0012*/ 	.short	0x0018
        /*0014*/ 	.byte	0x00, 0xf0, 0x11, 0x00


	//----- nvinfo : EIATTR_KPARAM_INFO
	.align		4
.L_20921:
        /*0018*/ 	.byte	0x04, 0x17
        /*001a*/ 	.short	(.L_20923 - .L_20922)
.L_20922:
        /*001c*/ 	.word	0x00000000
        /*0020*/ 	.short	0x0002
        /*0022*/ 	.short	0x0010
        /*0024*/ 	.byte	0x00, 0xf5, 0x21, 0x00


	//----- nvinfo : EIATTR_KPARAM_INFO
	.align		4
.L_20923:
        /*0028*/ 	.byte	0x04, 0x17
        /*002a*/ 	.short	(.L_20925 - .L_20924)
.L_20924:
        /*002c*/ 	.word	0x00000000
        /*0030*/ 	.short	0x0001
        /*0032*/ 	.short	0x0008
        /*0034*/ 	.byte	0x00, 0xf5, 0x21, 0x00


	//----- nvinfo : EIATTR_KPARAM_INFO
	.align		4
.L_20925:
        /*0038*/ 	.byte	0x04, 0x17
        /*003a*/ 	.short	(.L_20927 - .L_20926)
.L_20926:
        /*003c*/ 	.word	0x00000000
        /*0040*/ 	.short	0x0000
        /*0042*/ 	.short	0x0000
        /*0044*/ 	.byte	0x00, 0xf5, 0x21, 0x00


	//----- nvinfo : EIATTR_SPARSE_MMA_MASK
	.align		4
.L_20927:
        /*0048*/ 	.byte	0x03, 0x50
        /*004a*/ 	.short	0x0000


	//----- nvinfo : EIATTR_MAXREG_COUNT
	.align		4
        /*004c*/ 	.byte	0x03, 0x1b
        /*004e*/ 	.short	0x00ff


	//----- nvinfo : EIATTR_MERCURY_ISA_VERSION
	.align		4
        /*0050*/ 	.byte	0x03, 0x5f
        /*0052*/ 	.short	0x0101


	//----- nvinfo : EIATTR_VRC_CTA_INIT_COUNT
	.align		4
        /*0054*/ 	.byte	0x02, 0x4a
	.zero		1
	.zero		1


	//----- nvinfo : EIATTR_EXIT_INSTR_OFFSETS
	.align		4
        /*0058*/ 	.byte	0x04, 0x1c
        /*005a*/ 	.short	(.L_20929 - .L_20928)


	//   ....[0]....
.L_20928:
        /*005c*/ 	.word	0x00000070


	//   ....[1]....
        /*0060*/ 	.word	0x00000130


	//----- nvinfo : EIATTR_CBANK_PARAM_SIZE
	.align		4
.L_20929:
        /*0064*/ 	.byte	0x03, 0x19
        /*0066*/ 	.short	0x001c


	//----- nvinfo : EIATTR_PARAM_CBANK
	.align		4
        /*0068*/ 	.byte	0x04, 0x0a
        /*006a*/ 	.short	(.L_20931 - .L_20930)
	.align		4
.L_20930:
        /*006c*/ 	.word	index@(.nv.constant0._Z10add_kernelILx68EEvPfS0_S0_i)
        /*0070*/ 	.short	0x0380
        /*0072*/ 	.short	0x001c


	//----- nvinfo : EIATTR_SW_WAR
	.align		4
.L_20931:
        /*0074*/ 	.byte	0x04, 0x36
        /*0076*/ 	.short	(.L_20933 - .L_20932)
.L_20932:
        /*0078*/ 	.word	0x00000008
.L_20933:


//--------------------- .nv.info._Z10add_kernelILx67EEvPfS0_S0_i --------------------------
	.section	.nv.info._Z10add_kernelILx67EEvPfS0_S0_i,"",@"SHT_CUDA_INFO"
	.sectionflags	@""
	.align	4


	//----- nvinfo : EIATTR_CUDA_API_VERSION
	.align		4
        /*0000*/ 	.byte	0x04, 0x37
        /*0002*/ 	.short	(.L_20935 - .L_20934)
.L_20934:
        /*0004*/ 	.word	0x00000082


	//----- nvinfo : EIATTR_KPARAM_INFO
	.align		4
.L_20935:
        /*0008*/ 	.byte	0x04, 0x17
        /*000a*/ 	.short	(.L_20937 - .L_20936)
.L_20936:
        /*000c*/ 	.word	0x00000000
        /*0010*/ 	.short	0x0003
        /*0012*/ 	.short	0x0018
        /*0014*/ 	.byte	0x00, 0xf0, 0x11, 0x00


	//----- nvinfo : EIATTR_KPARAM_INFO
	.align		4
.L_20937:
        /*0018*/ 	.byte	0x04, 0x17
        /*001a*/ 	.short	(.L_20939 - .L_20938)
.L_20938:
        /*001c*/ 	.word	0x00000000
        /*0020*/ 	.short	0x0002
        /*0022*/ 	.short	0x0010
        /*0024*/ 	.byte	0x00, 0xf5, 0x21, 0x00


	//----- nvinfo : EIATTR_KPARAM_INFO
	.align		4
.L_20939:
        /*0028*/ 	.byte	0x04, 0x17
        /*002a*/ 	.short	(.L_20941 - .L_20940)
.L_20940:
        /*002c*/ 	.word	0x00000000
        /*0030*/ 	.short	0x0001
        /*0032*/ 	.short	0x0008
        /*0034*/ 	.byte	0x00, 0xf5, 0x21, 0x00


	//----- nvinfo : EIATTR_KPARAM_INFO
	.align		4
.L_20941:
        /*0038*/ 	.byte	0x04, 0x17
        /*003a*/ 	.short	(.L_20943 - .L_20942)
.L_20942:
        /*003c*/ 	.word	0x00000000
        /*0040*/ 	.short	0x0000
        /*0042*/ 	.short	0x0000
        /*0044*/ 	.byte	0x00, 0xf5, 0x21, 0x00


	//----- nvinfo : EIATTR_SPARSE_MMA_MASK
	.align		4
.L_20943:
        /*0048*/ 	.byte	0x03, 0x50
        /*004a*/ 	.short	0x0000


	//----- nvinfo : EIATTR_MAXREG_COUNT
	.align		4
        /*004c*/ 	.byte	0x03, 0x1b
        /*004e*/ 	.short	0x00ff


	//----- nvinfo : EIATTR_MERCURY_ISA_VERSION
	.align		4
        /*0050*/ 	.byte	0x03, 0x5f
        /*0052*/ 	.short	0x0101


	//----- nvinfo : EIATTR_VRC_CTA_INIT_COUNT
	.align		4
        /*0054*/ 	.byte	0x02, 0x4a
	.zero		1
	.zero		1


	//----- nvinfo : EIATTR_EXIT_INSTR_OFFSETS
	.align		4
        /*0058*/ 	.byte	0x04, 0x1c
        /*005a*/ 	.short	(.L_20945 - .L_20944)


	//   ....[0]....
.L_20944:
        /*005c*/ 	.word	0x00000070


	//   ....[1]....
        /*0060*/ 	.word	0x00000130


	//----- nvinfo : EIATTR_CBANK_PARAM_SIZE
	.align		4
.L_20945:
        /*0064*/ 	.byte	0x03, 0x19
        /*0066*/ 	.short	0x001c


	//----- nvinfo : EIATTR_PARAM_CBANK
	.align		4
        /*0068*/ 	.byte	0x04, 0x0a
        /*006a*/ 	.short	(.L_20947 - .L_20946)
	.align		4
.L_20946:
        /*006c*/ 	.word	index@(.nv.constant0._Z10add_kernelILx67EEvPfS0_S0_i)
        /*0070*/ 	.short	0x0380
        /*0072*/ 	.short	0x001c


	//----- nvinfo : EIATTR_SW_WAR
	.align		4
.L_20947:
        /*0074*/ 	.byte	0x04, 0x36
        /*0076*/ 	.short	(.L_20949 - .L_20948)
.L_20948:
        /*0078*/ 	.word	0x00000008
.L_20949:


//--------------------- .nv.info._Z10add_kernelILx66EEvPfS0_S0_i --------------------------
	.section	.nv.info._Z10add_kernelILx66EEvPfS0_S0_i,"",@"SHT_CUDA_INFO"
	.sectionflags	@""
	.align	4


	//----- nvinfo : EIATTR_CUDA_API_VERSION
	.align		4
        /*0000*/ 	.byte	0x04, 0x37
        /*0002*/ 	.short	(.L_20951 - .L_20950)
.L_20950:
        /*0004*/ 	.word	0x00000082


	//----- nvinfo : EIATTR_KPARAM_INFO
	.align		4
.L_20951:
        /*0008*/ 	.byte	0x04, 0x17
        /*000a*/ 	.short	(.L_20953 - .L_20952)
.L_20952:
        /*000c*/ 	.word	0x00000000
        /*0010*/ 	.short	0x0003
        /*0012*/ 	.short	0x0018
        /*0014*/ 	.byte	0x00, 0xf0, 0x11, 0x00


	//----- nvinfo : EIATTR_KPARAM_INFO
	.align		4
.L_20953:
        /*0018*/ 	.byte	0x04, 0x17
        /*001a*/ 	.short	(.L_20955 - .L_20954)
.L_20954:
        /*001c*/ 	.word	0x00000000
        /*0020*/ 	.short	0x0002
        /*0022*/ 	.short	0x0010
        /*0024*/ 	.byte	0x00, 0xf5, 0x21, 0x00


	//----- nvinfo : EIATTR_KPARAM_INFO
	.align		4
.L_20955:
        /*0028*/ 	.byte	0x04, 0x17
        /*002a*/ 	.short	(.L_20957 - .L_20956)
.L_20956:
        /*002c*/ 	.word	0x00000000
        /*0030*/ 	.short	0x0001
        /*0032*/ 	.short	0x0008
        /*0034*/ 	.byte	0x00, 0xf5, 0x21, 0x00


	//----- nvinfo : EIATTR_KPARAM_INFO
	.align		4
.L_20957:
        /*0038*/ 	.byte	0x04, 0x17
        /*003a*/ 	.short	(.L_20959 - .L_20958)
.L_20958:
        /*003c*/ 	.word	0x00000000
        /*0040*/ 	.short	0x0000
        /*0042*/ 	.short	0x0000
        /*0044*/ 	.byte	0x00, 0xf5, 0x21, 0x00


	//----- nvinfo : EIATTR_SPARSE_MMA_MASK
	.align		4
.L_20959:
        /*0048*/ 	.byte	0x03, 0x50
        /*004a*/ 	.short	0x0000


	//----- nvinfo : EIATTR_MAXREG_COUNT
	.align		4
        /*004c*/ 	.byte	0x03, 0x1b
        /*004e*/ 	.short	0x00ff


	//----- nvinfo : EIATTR_MERCURY_ISA_VERSION
	.align		4
        /*0050*/ 	.byte	0x03, 0x5f
        /*0052*/ 	.short	0x0101


	//----- nvinfo : EIATTR_VRC_CTA_INIT_COUNT
	.align		4
        /*0054*/ 	.byte	0x02, 0x4a
	.zero		1
	.zero		1


	//----- nvinfo : EIATTR_EXIT_INSTR_OFFSETS
	.align		4
        /*0058*/ 	.byte	0x04, 0x1c
        /*005a*/ 	.short	(.L_20961 - .L_20960)


	//   ....[0]....
.L_20960:
        /*005c*/ 	.word	0x00000070


	//   ....[1]....
        /*0060*/ 	.word	0x00000130


	//----- nvinfo : EIATTR_CBANK_PARAM_SIZE
	.align		4
.L_20961:
        /*0064*/ 	.byte	0x03, 0x19
        /*0066*/ 	.short	0x001c


	//----- nvinfo : EIATTR_PARAM_CBANK
	.align		4
        /*0068*/ 	.byte	0x04, 0x0a
        /*006a*/ 	.short	(.L_20963 - .L_20962)
	.align		4
.L_20962:
        /*006c*/ 	.word	index@(.nv.constant0._Z10add_kernelILx66EEvPfS0_S0_i)
        /*0070*/ 	.short	0x0380
        /*0072*/ 	.short	0x001c


	//----- nvinfo : EIATTR_SW_WAR
	.align		4
.L_20963:
        /*0074*/ 	.byte	0x04, 0x36
        /*0076*/ 	.short	(.L_20965 - .L_20964)
.L_20964:
        /*0078*/ 	.word	0x00000008
.L_20965:


//--------------------- .nv.info._Z10add_kernelILx65EEvPfS0_S0_i --------------------------
	.section	.nv.info._Z10add_kernelILx65EEvPfS0_S0_i,"",@"SHT_CUDA_INFO"
	.sectionflags	@""
	.align	4


	//----- nvinfo : EIATTR_CUDA_API_VERSION
	.align		4
        /*0000*/ 	.byte	0x04, 0x37
        /*0002*/ 	.short	(.L_20967 - .L_20966)
.L_20966:
        /*0004*/ 	.word	0x00000082


	//----- nvinfo : EIATTR_KPARAM_INFO
	.align		4
.L_20967:
        /*0008*/ 	.byte	0x04, 0x17
        /*000a*/ 	.short	(.L_20969 - .L_20968)
.L_20968:
        /*000c*/ 	.word	0x00000000
        /*0010*/ 	.short	0x0003
        /*0012*/ 	.short	0x0018
        /*0014*/ 	.byte	0x00, 0xf0, 0x11, 0x00


	//----- nvinfo : EIATTR_KPARAM_INFO
	.align		4
.L_20969:
        /*0018*/ 	.byte	0x04, 0x17
        /*001a*/ 	.short	(.L_20971 - .L_20970)
.L_20970:
        /*001c*/ 	.word	0x00000000
        /*0020*/ 	.short	0x0002
        /*0022*/ 	.short	0x0010
        /*0024*/ 	.byte	0x00, 0xf5, 0x21, 0x00


	//----- nvinfo : EIATTR_KPARAM_INFO
	.align		4
.L_20971:
        /*0028*/ 	.byte	0x04, 0x17
        /*002a*/ 	.short	(.L_20973 - .L_20972)
.L_20972:
        /*002c*/ 	.word	0x00000000
        /*0030*/ 	.short	0x0001
        /*0032*/ 	.short	0x0008
        /*0034*/ 	.byte	0x00, 0xf5, 0x21, 0x00


	//----- nvinfo : EIATTR_KPARAM_INFO
	.align		4
.L_20973:
        /*0038*/ 	.byte	0x04, 0x17
        /*003a*/ 	.short	(.L_20975 - .L_20974)
.L_20974:
        /*003c*/ 	.word	0x00000000
        /*0040*/ 	.short	0x0000
        /*0042*/ 	.short	0x0000
        /*0044*/ 	.byte	0x00, 0xf5, 0x21, 0x00


	//----- nvinfo : EIATTR_SPARSE_MMA_MASK
	.align		4
.L_20975:
        /*0048*/ 	.byte	0x03, 0x50
        /*004a*/ 	.short	0x0000


	//----- nvinfo : EIATTR_MAXREG_COUNT
	.align		4
        /*004c*/ 	.byte	0x03, 0x1b
        /*004e*/ 	.short	0x00ff


	//----- nvinfo : EIATTR_MERCURY_ISA_VERSION
	.align		4
        /*0050*/ 	.byte	0x03, 0x5f
        /*0052*/ 	.short	0x0101


	//----- nvinfo : EIATTR_VRC_CTA_INIT_COUNT
	.align		4
        /*0054*/ 	.byte	0x02, 0x4a
	.zero		1
	.zero		1


	//----- nvinfo : EIATTR_EXIT_INSTR_OFFSETS
	.align		4
        /*0058*/ 	.byte	0x04, 0x1c
        /*005a*/ 	.short	(.L_20977 - .L_20976)


	//   ....[0]....
.L_20976:
        /*005c*/ 	.word	0x00000070


	//   ....[1]....
        /*0060*/ 	.word	0x00000130


	//----- nvinfo : EIATTR_CBANK_PARAM_SIZE
	.align		4
.L_20977:
        /*0064*/ 	.byte	0x03, 0x19
        /*0066*/ 	.short	0x001c


	//----- nvinfo : EIATTR_PARAM_CBANK
	.align		4
        /*0068*/ 	.byte	0x04, 0x0a
        /*006a*/ 	.short	(.L_20979 - .L_20978)
	.align		4
.L_20978:
        /*006c*/ 	.word	index@(.nv.constant0._Z10add_kernelILx65EEvPfS0_S0_i)
        /*0070*/ 	.short	0x0380
        /*0072*/ 	.short	0x001c


	//----- nvinfo : EIATTR_SW_WAR
	.align		4
.L_20979:
        /*0074*/ 	.byte	0x04, 0x36
        /*0076*/ 	.short	(.L_20981 - .L_20980)
.L_20980:
        /*0078*/ 	.word	0x00000008
.L_20981:


//--------------------- .nv.info._Z10add_kernelILx64EEvPfS0_S0_i --------------------------
	.section	.nv.info._Z10add_kernelILx64EEvPfS0_S0_i,"",@"SHT_CUDA_INFO"
	.sectionflags	@""
	.align	4


	//----- nvinfo : EIATTR_CUDA_API_VERSION
	.align		4
        /*0000*/ 	.byte	0x04, 0x37
        /*0002*/ 	.short	(.L_20983 - .L_20982)
.L_20982:
        /*0004*/ 	.word	0x00000082


	//----- nvinfo : EIATTR_KPARAM_INFO
	.align		4
.L_20983:
        /*0008*/ 	.byte	0x04, 0x17
        /*000a*/ 	.short	(.L_20985 - .L_20984)
.L_20984:
        /*000c*/ 	.word	0x00000000
        /*0010*/ 	.short	0x0003
        /*0012*/ 	.short	0x0018
        /*0014*/ 	.byte	0x00, 0xf0, 0x11, 0x00


	//----- nvinfo : EIATTR_KPARAM_INFO
	.align		4
.L_20985:
        /*0018*/ 	.byte	0x04, 0x17
        /*001a*/ 	.short	(.L_20987 - .L_20986)
.L_20986:
        /*001c*/ 	.word	0x00000000
        /*0020*/ 	.short	0x0002
        /*0022*/ 	.short	0x0010
        /*0024*/ 	.byte	0x00, 0xf5, 0x21, 0x00


	//----- nvinfo : EIATTR_KPARAM_INFO
	.align		4
.L_20987:
        /*0028*/ 	.byte	0x04, 0x17
        /*002a*/ 	.short	(.L_20989 - .L_20988)
.L_20988:
        /*002c*/ 	.word	0x00000000
        /*0030*/ 	.short	0x0001
        /*0032*/ 	.short	0x0008
        /*0034*/ 	.byte	0x00, 0xf5, 0x21, 0x00


	//----- nvinfo : EIATTR_KPARAM_INFO
	.align		4
.L_20989:
        /*0038*/ 	.byte	0x04, 0x17
        /*003a*/ 	.short	(.L_20991 - .L_20990)
.L_20990:
        /*003c*/ 	.word	0x00000000
        /*0040*/ 	.short	0x0000
        /*0042*/ 	.short	0x0000
        /*0044*/ 	.byte	0x00, 0xf5, 0x21, 0x00


	//----- nvinfo : EIATTR_SPARSE_MMA_MASK
	.align		4
.L_20991:
        /*0048*/ 	.byte	0x03, 0x50
        /*004a*/ 	.short	0x0000


	//----- nvinfo : EIATTR_MAXREG_COUNT
	.align		4
        /*004c*/ 	.byte	0x03, 0x1b
        /*004e*/ 	.short	0x00ff


	//----- nvinfo : EIATTR_MERCURY_ISA_VERSION
	.align		4
        /*0050*/ 	.byte	0x03, 0x5f
        /*0052*/ 	.short	0x0101


	//----- nvinfo : EIATTR_VRC_CTA_INIT_COUNT
	.align		4
        /*0054*/ 	.byte	0x02, 0x4a
	.zero		1
	.zero		1


	//----- nvinfo : EIATTR_EXIT_INSTR_OFFSETS
	.align		4
        /*0058*/ 	.byte	0x04, 0x1c
        /*005a*/ 	.short	(.L_20993 - .L_20992)


	//   ....[0]....
.L_20992:
        /*005c*/ 	.word	0x00000070


	//   ....[1]....
        /*0060*/ 	.word	0x00000130


	//----- nvinfo : EIATTR_CBANK_PARAM_SIZE
	.align		4
.L_20993:
        /*0064*/ 	.byte	0x03, 0x19
        /*0066*/ 	.short	0x001c


	//----- nvinfo : EIATTR_PARAM_CBANK
	.align		4
        /*0068*/ 	.byte	0x04, 0x0a
        /*006a*/ 	.short	(.L_20995 - .L_20994)
	.align		4
.L_20994:
        /*006c*/ 	.word	index@(.nv.constant0._Z10add_kernelILx64EEvPfS0_S0_i)
        /*0070*/ 	.short	0x0380
        /*0072*/ 	.short	0x001c


	//----- nvinfo : EIATTR_SW_WAR
	.align		4
.L_20995:
        /*0074*/ 	.byte	0x04, 0x36
        /*0076*/ 	.short	(.L_20997 - .L_20996)
.L_20996:
        /*0078*/ 	.word	0x00000008
.L_20997:


//--------------------- .nv.info._Z10add_kernelILx63EEvPfS0_S0_i --------------------------
	.section	.nv.info._Z10add_kernelILx63EEvPfS0_S0_i,"",@"SHT_CUDA_INFO"
	.sectionflags	@""
	.align	4


	//----- nvinfo : EIATTR_CUDA_API_VERSION
	.align		4
        /*0000*/ 	.byte	0x04, 0x37
        /*0002*/ 	.short	(.L_20999 - .L_20998)
.L_20998:
        /*0004*/ 	.word	0x00000082


	//----- nvinfo : EIATTR_KPARAM_INFO
	.align		4
.L_20999:
        /*0008*/ 	.byte	0x04, 0x17
        /*000a*/ 	.short	(.L_21001 - .L_21000)
.L_21000:
        /*000c*/ 	.word	0x00000000
        /*0010*/ 	.short	0x0003
        /*0012*/ 	.short	0x0018
        /*0014*/ 	.byte	0x00, 0xf0, 0x11, 0x00


	//----- nvinfo : EIATTR_KPARAM_INFO
	.align		4
.L_21001:
        /*0018*/ 	.byte	0x04, 0x17
        /*001a*/ 	.short	(.L_21003 - .L_21002)
.L_21002:
        /*001c*/ 	.word	0x00000000
        /*0020*/ 	.short	0x0002
        /*0022*/ 	.short	0x0010
        /*0024*/ 	.byte	0x00, 0xf5, 0x21, 0x00


	//----- nvinfo : EIATTR_KPARAM_INFO
	.align		4
.L_21003:
        /*0028*/ 	.byte	0x04, 0x17
        /*002a*/ 	.short	(.L_21005 - .L_21004)
.L_21004:
        /*002c*/ 	.word	0x00000000
        /*0030*/ 	.short	0x0001
        /*0032*/ 	.short	0x0008
        /*0034*/ 	.byte	0x00, 0xf5, 0x21, 0x00


	//----- nvinfo : EIATTR_KPARAM_INFO
	.align		4
.L_21005:
        /*0038*/ 	.byte	0x04, 0x17
        /*003a*/ 	.short	(.L_21007 - .L_21006)
.L_21006:
        /*003c*/ 	.word	0x00000000
        /*0040*/ 	.short	0x0000
        /*0042*/ 	.short	0x0000
        /*0044*/ 	.byte	0x00, 0xf5, 0x21, 0x00


	//----- nvinfo : EIATTR_SPARSE_MMA_MASK
	.align		4
.L_21007:
        /*0048*/ 	.byte	0x03, 0x50
        /*004a*/ 	.short	0x0000


	//----- nvinfo : EIATTR_MAXREG_COUNT
	.align		4
        /*004c*/ 	.byte	0x03, 0x1b
        /*004e*/ 	.short	0x00ff


	//----- nvinfo : EIATTR_MERCURY_ISA_VERSION
	.align		4
        /*0050*/ 	.byte	0x03, 0x5f
        /*0052*/ 	.short	0x0101


	//----- nvinfo : EIATTR_VRC_CTA_INIT_COUNT
	.align		4
        /*0054*/ 	.byte	0x02, 0x4a
	.zero		1
	.zero		1


	//----- nvinfo : EIATTR_EXIT_INSTR_OFFSETS
	.align		4
        /*0058*/ 	.byte	0x04, 0x1c
        /*005a*/ 	.short	(.L_21009 - .L_21008)


	//   ....[0]....
.L_21008:
        /*005c*/ 	.word	0x00000070


	//   ....[1]....
        /*0060*/ 	.word	0x00000130


	//----- nvinfo : EIATTR_CBANK_PARAM_SIZE
	.align		4
.L_21009:
        /*0064*/ 	.byte	0x03, 0x19
        /*0066*/ 	.short	0x001c


	//----- nvinfo : EIATTR_PARAM_CBANK
	.align		4
        /*0068*/ 	.byte	0x04, 0x0a
        /*006a*/ 	.short	(.L_21011 - .L_21010)
	.align		4
.L_21010:
        /*006c*/ 	.word	index@(.nv.constant0._Z10add_kernelILx63EEvPfS0_S0_i)
        /*0070*/ 	.short	0x0380
        /*0072*/ 	.short	0x001c


	//----- nvinfo : EIATTR_SW_WAR
	.align		4
.L_21011:
        /*0074*/ 	.byte	0x04, 0x36
        /*0076*/ 	.short	(.L_21013 - .L_21012)
.L_21012:
        /*0078*/ 	.word	0x00000008
.L_21013:


//--------------------- .nv.info._Z10add_kernelILx62EEvPfS0_S0_i --------------------------
	.section	.nv.info._Z10add_kernelILx62EEvPfS0_S0_i,"",@"SHT_CUDA_INFO"
	.sectionflags	@""
	.align	4


	//----- nvinfo : EIATTR_CUDA_API_VERSION
	.align		4
        /*0000*/ 	.byte	0x04, 0x37
        /*0002*/ 	.short	(.L_21015 - .L_21014)
.L_21014:
        /*0004*/ 	.word	0x00000082


	//----- nvinfo : EIATTR_KPARAM_INFO
	.align		4
.L_21015:
        /*0008*/ 	.byte	0x04, 0x17
        /*000a*/ 	.short	(.L_21017 - .L_21016)
.L_21016:
        /*000c*/ 	.word	0x00000000
        /*0010*/ 	.short	0x0003
        /*0012*/ 	.short	0x0018
        /*0014*/ 	.byte	0x00, 0xf0, 0x11, 0x00


	//----- nvinfo : EIATTR_KPARAM_INFO
	.align		4
.L_21017:
        /*0018*/ 	.byte	0x04, 0x17
        /*001a*/ 	.short	(.L_21019 - .L_21018)
.L_21018:
        /*001c*/ 	.word	0x00000000
        /*0020*/ 	.short	0x0002
        /*0022*/ 	.short	0x0010
        /*0024*/ 	.byte	0x00, 0xf5, 0x21, 0x00


	//----- nvinfo : EIATTR_KPARAM_INFO
	.align		4
.L_21019:
        /*0028*/ 	.byte	0x04, 0x17
        /*002a*/ 	.short	(.L_21021 - .L_21020)
.L_21020:
        /*002c*/ 	.word	0x00000000
        /*0030*/ 	.short	0x0001
        /*0032*/ 	.short	0x0008
        /*0034*/ 	.byte	0x00, 0xf5, 0x21, 0x00


	//----- nvinfo : EIATTR_KPARAM_INFO
	.align		4
.L_21021:
        /*0038*/ 	.byte	0x04, 0x17
        /*003a*/ 	.short	(.L_21023 - .L_21022)
.L_21022:
        /*003c*/ 	.word	0x00000000
        /*0040*/ 	.short	0x0000
        /*0042*/ 	.short	0x0000
        /*0044*/ 	.byte	0x00, 0xf5, 0x21, 0x00


	//----- nvinfo : EIATTR_SPARSE_MMA_MASK
	.align		4
.L_21023:
        /*0048*/ 	.byte	0x03, 0x50
        /*004a*/ 	.short	0x0000


	//----- nvinfo : EIATTR_MAXREG_COUNT
	.align		4
        /*004c*/ 	.byte	0x03, 0x1b
        /*004e*/ 	.short	0x00ff


	//----- nvinfo : EIATTR_MERCURY_ISA_VERSION
	.align		4
        /*0050*/ 	.byte	0x03, 0x5f
        /*0052*/ 	.short	0x0101


	//----- nvinfo : EIATTR_VRC_CTA_INIT_COUNT
	.align		4
        /*0054*/ 	.byte	0x02, 0x4a
	.zero		1
	.zero		1


	//----- nvinfo : EIATTR_EXIT_INSTR_OFFSETS
	.align		4
        /*0058*/ 	.byte	0x04, 0x1c
        /*005a*/ 	.short	(.L_21025 - .L_21024)


	//   ....[0]....
.L_21024:
        /*005c*/ 	.word	0x00000070


	//   ....[1]....
        /*0060*/ 	.word	0x00000130


	//----- nvinfo : EIATTR_CBANK_PARAM_SIZE
	.align		4
.L_21025:
        /*0064*/ 	.byte	0x03, 0x19
        /*0066*/ 	.short	0x001c


	//----- nvinfo : EIATTR_PARAM_CBANK
	.align		4
        /*0068*/ 	.byte	0x04, 0x0a
        /*006a*/ 	.short	(.L_21027 - .L_21026)
	.align		4
.L_21026:
        /*006c*/ 	.word	index@(.nv.constant0._Z10add_kernelILx62EEvPfS0_S0_i)
        /*0070*/ 	.short	0x0380
        /*0072*/ 	.short	0x001c


	//----- nvinfo : EIATTR_SW_WAR
	.align		4
.L_21027:
        /*0074*/ 	.byte	0x04, 0x36
        /*0076*/ 	.short	(.L_21029 - .L_21028)
.L_21028:
        /*0078*/ 	.word	0x00000008
.L_21029:


//--------------------- .nv.info._Z10add_kernelILx61EEvPfS0_S0_i --------------------------
	.section	.nv.info._Z10add_kernelILx61EEvPfS0_S0_i,"",@"SHT_CUDA_INFO"
	.sectionflags	@""
	.align	4


	//----- nvinfo : EIATTR_CUDA_API_VERSION
	.align		4
        /*0000*/ 	.byte	0x04, 0x37
        /*0002*/ 	.short	(.L_21031 - .L_21030)
.L_21030:
        /*0004*/ 	.word	0x00000082


	//----- nvinfo : EIATTR_KPARAM_INFO
	.align		4
.L_21031:
        /*0008*/ 	.byte	0x04, 0x17
        /*000a*/ 	.short	(.L_21033 - .L_21032)
.L_21032:
        /*000c*/ 	.word	0x00000000
        /*0010*/ 	.short	0x0003
        /*0012*/ 	.short	0x0018
        /*0014*/ 	.byte	0x00, 0xf0, 0x11, 0x00


	//----- nvinfo : EIATTR_KPARAM_INFO
	.align		4
.L_21033:
        /*0018*/ 	.byte	0x04, 0x17
        /*001a*/ 	.short	(.L_21035 - .L_21034)
.L_21034:
        /*001c*/ 	.word	0x00000000
        /*0020*/ 	.short	0x0002
        /*0022*/ 	.short	0x0010
        /*0024*/ 	.byte	0x00, 0xf5, 0x21, 0x00


	//----- nvinfo : EIATTR_KPARAM_INFO
	.align		4
.L_21035:
        /*0028*/ 	.byte	0x04, 0x17
        /*002a*/ 	.short	(.L_21037 - .L_21036)
.L_21036:
        /*002c*/ 	.word	0x00000000
        /*0030*/ 	.short	0x0001
        /*0032*/ 	.short	0x0008
        /*0034*/ 	.byte	0x00, 0xf5, 0x21, 0x00


	//----- nvinfo : EIATTR_KPARAM_INFO
	.align		4
.L_21037:
        /*0038*/ 	.byte	0x04, 0x17
        /*003a*/ 	.short	(.L_21039 - .L_21038)
.L_21038:
        /*003c*/ 	.word	0x00000000
        /*0040*/ 	.short	0x0000
        /*0042*/ 	.short	0x0000
        /*0044*/ 	.byte	0x00, 0xf5, 0x21, 0x00


	//----- nvinfo : EIATTR_SPARSE_MMA_MASK
	.align		4
.L_21039:
        /*0048*/ 	.byte	0x03, 0x50
        /*004a*/ 	.short	0x0000


	//----- nvinfo : EIATTR_MAXREG_COUNT
	.align		4
        /*004c*/ 	.byte	0x03, 0x1b
        /*004e*/ 	.short	0x00ff


	//----- nvinfo : EIATTR_MERCURY_ISA_VERSION
	.align		4
        /*0050*/ 	.byte	0x03, 0x5f
        /*0052*/ 	.short	0x0101


	//----- nvinfo : EIATTR_VRC_CTA_INIT_COUNT
	.align		4
        /*0054*/ 	.byte	0x02, 0x4a
	.zero		1
	.zero		1


	//----- nvinfo : EIATTR_EXIT_INSTR_OFFSETS
	.align		4
        /*0058*/ 	.byte	0x04, 0x1c
        /*005a*/ 	.short	(.L_21041 - .L_21040)


	//   ....[0]....
.L_21040:
        /*005c*/ 	.word	0x00000070


	//   ....[1]....
        /*0060*/ 	.word	0x00000130


	//----- nvinfo : EIATTR_CBANK_PARAM_SIZE
	.align		4
.L_21041:
        /*0064*/ 	.byte	0x03, 0x19
        /*0066*/ 	.short	0x001c


	//----- nvinfo : EIATTR_PARAM_CBANK
	.align		4
        /*0068*/ 	.byte	0x04, 0x0a
        /*006a*/ 	.short	(.L_21043 - .L_21042)
	.align		4
.L_21042:
        /*006c*/ 	.word	index@(.nv.constant0._Z10add_kernelILx61EEvPfS0_S0_i)
        /*0070*/ 	.short	0x0380
        /*0072*/ 	.short	0x001c


	//----- nvinfo : EIATTR_SW_WAR
	.align		4
.L_21043:
        /*0074*/ 	.byte	0x04, 0x36
        /*0076*/ 	.short	(.L_21045 - .L_21044)
.L_21044:
        /*0078*/ 	.word	0x00000008
.L_21045:


//--------------------- .nv.info._Z10add_kernelILx60EEvPfS0_S0_i --------------------------
	.section	.nv.info._Z10add_kernelILx60EEvPfS0_S0_i,"",@"SHT_CUDA_INFO"
	.sectionflags	@""
	.align	4


	//----- nvinfo : EIATTR_CUDA_API_VERSION
	.align		4
        /*0000*/ 	.byte	0x04, 0x37
        /*0002*/ 	.short	(.L_21047 - .L_21046)
.L_21046:
        /*0004*/ 	.word	0x00000082


	//----- nvinfo : EIATTR_KPARAM_INFO
	.align		4
.L_21047:
        /*0008*/ 	.byte	0x04, 0x17
        /*000a*/ 	.short	(.L_21049 - .L_21048)
.L_21048:
        /*000c*/ 	.word	0x00000000
        /*0010*/ 	.short	0x0003
        /*0012*/ 	.short	0x0018
        /*0014*/ 	.byte	0x00, 0xf0, 0x11, 0x00


	//----- nvinfo : EIATTR_KPARAM_INFO
	.align		4
.L_21049:
        /*0018*/ 	.byte	0x04, 0x17
        /*001a*/ 	.short	(.L_21051 - .L_21050)
.L_21050:
        /*001c*/ 	.word	0x00000000
        /*0020*/ 	.short	0x0002
        /*0022*/ 	.short	0x0010
        /*0024*/ 	.byte	0x00, 0xf5, 0x21, 0x00


	//----- nvinfo : EIATTR_KPARAM_INFO
	.align		4
.L_21051:
        /*0028*/ 	.byte	0x04, 0x17
        /*002a*/ 	.short	(.L_21053 - .L_21052)
.L_21052:
        /*002c*/ 	.word	0x00000000
        /*0030*/ 	.short	0x0001
        /*0032*/ 	.short	0x0008
        /*0034*/ 	.byte	0x00, 0xf5, 0x21, 0x00


	//----- nvinfo : EIATTR_KPARAM_INFO
	.align		4
.L_21053:
        /*0038*/ 	.byte	0x04, 0x17
        /*003a*/ 	.short	(.L_21055 - .L_21054)
.L_21054:
        /*003c*/ 	.word	0x00000000
        /*0040*/ 	.short	0x0000
        /*0042*/ 	.short	0x0000
        /*0044*/ 	.byte	0x00, 0xf5, 0x21, 0x00


	//----- nvinfo : EIATTR_SPARSE_MMA_MASK
	.align		4
.L_21055:
        /*0048*/ 	.byte	0x03, 0x50
        /*004a*/ 	.short	0x0000


	//----- nvinfo : EIATTR_MAXREG_COUNT
	.align		4
        /*004c*/ 	.byte	0x03, 0x1b
        /*004e*/ 	.short	0x00ff


	//----- nvinfo : EIATTR_MERCURY_ISA_VERSION
	.align		4
        /*0050*/ 	.byte	0x03, 0x5f
        /*0052*/ 	.short	0x0101


	//----- nvinfo : EIATTR_VRC_CTA_INIT_COUNT
	.align		4
        /*0054*/ 	.byte	0x02, 0x4a
	.zero		1
	.zero		1


	//----- nvinfo : EIATTR_EXIT_INSTR_OFFSETS
	.align		4
        /*0058*/ 	.byte	0x04, 0x1c
        /*005a*/ 	.short	(.L_21057 - .L_21056)


	//   ....[0]....
.L_21056:
        /*005c*/ 	.word	0x00000070


	//   ....[1]....
        /*0060*/ 	.word	0x00000130


	//----- nvinfo : EIATTR_CBANK_PARAM_SIZE
	.align		4
.L_21057:
        /*0064*/ 	.byte	0x03, 0x19
        /*0066*/ 	.short	0x001c


	//----- nvinfo : EIATTR_PARAM_CBANK
	.align		4
        /*0068*/ 	.byte	0x04, 0x0a
        /*006a*/ 	.short	(.L_21059 - .L_21058)
	.align		4
.L_21058:
        /*006c*/ 	.word	index@(.nv.constant0._Z10add_kernelILx60EEvPfS0_S0_i)
        /*0070*/ 	.short	0x0380
        /*0072*/ 	.short	0x001c


	//----- nvinfo : EIATTR_SW_WAR
	.align		4
.L_21059:
        /*0074*/ 	.byte	0x04, 0x36
        /*0076*/ 	.short	(.L_21061 - .L_21060)
.L_21060:
        /*0078*/ 	.word	0x00000008
.L_21061:


//--------------------- .nv.info._Z10add_kernelILx59EEvPfS0_S0_i --------------------------
	.section	.nv.info._Z10add_kernelILx59EEvPfS0_S0_i,"",@"SHT_CUDA_INFO"
	.sectionflags	@""
	.align	4


	//----- nvinfo : EIATTR_CUDA_API_VERSION
	.align		4
        /*0000*/ 	.byte	0x04, 0x37
        /*0002*/ 	.short	(.L_21063 - .L_21062)
.L_21062:
        /*0004*/ 	.word	0x00000082


	//----- nvinfo : EIATTR_KPARAM_INFO
	.align		4
.L_21063:
        /*0008*/ 	.byte	0x04, 0x17
        /*000a*/ 	.short	(.L_21065 - .L_21064)
.L_21064:
        /*000c*/ 	.word	0x00000000
        /*0010*/ 	.short	0x0003
        /*0012*/ 	.short	0x0018
        /*0014*/ 	.byte	0x00, 0xf0, 0x11, 0x00


	//----- nvinfo : EIATTR_KPARAM_INFO
	.align		4
.L_21065:
        /*0018*/ 	.byte	0x04, 0x17
        /*001a*/ 	.short	(.L_21067 - .L_21066)
.L_21066:
        /*001c*/ 	.word	0x00000000
        /*0020*/ 	.short	0x0002
        /*0022*/ 	.short	0x0010
        /*0024*/ 	.byte	0x00, 0xf5, 0x21, 0x00


	//----- nvinfo : EIATTR_KPARAM_INFO
	.align		4
.L_21067:
        /*0028*/ 	.byte	0x04, 0x17
        /*002a*/ 	.short	(.L_21069 - .L_21068)
.L_21068:
        /*002c*/ 	.word	0x00000000
        /*0030*/ 	.short	0x0001
        /*0032*/ 	.short	0x0008
        /*0034*/ 	.byte	0x00, 0xf5, 0x21, 0x00


	//----- nvinfo : EIATTR_KPARAM_INFO
	.align		4
.L_21069:
        /*0038*/ 	.byte	0x04, 0x17
        /*003a*/ 	.short	(.L_21071 - .L_21070)
.L_21070:
        /*003c*/ 	.word	0x00000000
        /*0040*/ 	.short	0x0000
        /*0042*/ 	.short	0x0000
        /*0044*/ 	.byte	0x00, 0xf5, 0x21, 0x00


	//----- nvinfo : EIATTR_SPARSE_MMA_MASK
	.align		4
.L_21071:
        /*0048*/ 	.byte	0x03, 0x50
        /*004a*/ 	.short	0x0000


	//----- nvinfo : EIATTR_MAXREG_COUNT
	.align		4
        /*004c*/ 	.byte	0x03, 0x1b
        /*004e*/ 	.short	0x00ff


	//----- nvinfo : EIATTR_MERCURY_ISA_VERSION
	.align		4
        /*0050*/ 	.byte	0x03, 0x5f
        /*0052*/ 	.short	0x0101


	//----- nvinfo : EIATTR_VRC_CTA_INIT_COUNT
	.align		4
        /*0054*/ 	.byte	0x02, 0x4a
	.zero		1
	.zero		1


	//----- nvinfo : EIATTR_EXIT_INSTR_OFFSETS
	.align		4
        /*0058*/ 	.byte	0x04, 0x1c
        /*005a*/ 	.short	(.L_21073 - .L_21072)


	//   ....[0]....
.L_21072:
        /*005c*/ 	.word	0x00000070


	//   ....[1]....
        /*0060*/ 	.word	0x00000130


	//----- nvinfo : EIATTR_CBANK_PARAM_SIZE
	.align		4
.L_21073:
        /*0064*/ 	.byte	0x03, 0x19
        /*0066*/ 	.short	0x001c


	//----- nvinfo : EIATTR_PARAM_CBANK
	.align		4
        /*0068*/ 	.byte	0x04, 0x0a
        /*006a*/ 	.short	(.L_21075 - .L_21074)
	.align		4
.L_21074:
        /*006c*/ 	.word	index@(.nv.constant0._Z10add_kernelILx59EEvPfS0_S0_i)
        /*0070*/ 	.short	0x0380
        /*0072*/ 	.short	0x001c


	//----- nvinfo : EIATTR_SW_WAR
	.align		4
.L_21075:
        /*0074*/ 	.byte	0x04, 0x36
        /*0076*/ 	.short	(.L_21077 - .L_21076)
.L_21076:
        /*0078*/ 	.word	0x00000008
.L_21077:


//--------------------- .nv.info._Z10add_kernelILx58EEvPfS0_S0_i --------------------------
	.section	.nv.info._Z10add_kernelILx58EEvPfS0_S0_i,"",@"SHT_CUDA_INFO"
	.sectionflags	@""
	.align	4


	//----- nvinfo : EIATTR_CUDA_API_VERSION
	.align		4
        /*0000*/ 	.byte	0x04, 0x37
        /*0002*/ 	.short	(.L_21079 - .L_21078)
.L_21078:
        /*0004*/ 	.word	0x00000082


	//----- nvinfo : EIATTR_KPARAM_INFO
	.align		4
.L_21079:
        /*0008*/ 	.byte	0x04, 0x17
        /*000a*/ 	.short	(.L_21081 - .L_21080)
.L_21080:
        /*000c*/ 	.word	0x00000000
        /*0010*/ 	.short	0x0003
        /*0012*/ 	.short	0x0018
        /*0014*/ 	.byte	0x00, 0xf0, 0x11, 0x00


	//----- nvinfo : EIATTR_KPARAM_INFO
	.align		4
.L_21081:
        /*0018*/ 	.byte	0x04, 0x17
        /*001a*/ 	.short	(.L_21083 - .L_21082)
.L_21082:
        /*001c*/ 	.word	0x00000000
        /*0020*/ 	.short	0x0002
        /*0022*/ 	.short	0x0010
        /*0024*/ 	.byte	0x00, 0xf5, 0x21, 0x00


	//----- nvinfo : EIATTR_KPARAM_INFO
	.align		4
.L_21083:
        /*0028*/ 	.byte	0x04, 0x17
        /*002a*/ 	.short	(.L_21085 - .L_21084)
.L_21084:
        /*002c*/ 	.word	0x00000000
        /*0030*/ 	.short	0x0001
        /*0032*/ 	.short	0x0008
        /*0034*/ 	.byte	0x00, 0xf5, 0x21, 0x00


	//----- nvinfo : EIATTR_KPARAM_INFO
	.align		4
.L_21085:
        /*0038*/ 	.byte	0x04, 0x17
        /*003a*/ 	.short	(.L_21087 - .L_21086)
.L_21086:
        /*003c*/ 	.word	0x00000000
        /*0040*/ 	.short	0x0000
        /*0042*/ 	.short	0x0000
        /*0044*/ 	.byte	0x00, 0xf5, 0x21, 0x00


	//----- nvinfo : EIATTR_SPARSE_MMA_MASK
	.align		4
.L_21087:
        /*0048*/ 	.byte	0x03, 0x50
        /*004a*/ 	.short	0x0000


	//----- nvinfo : EIATTR_MAXREG_COUNT
	.align		4
        /*004c*/ 	.byte	0x03, 0x1b
        /*004e*/ 	.short	0x00ff


	//----- nvinfo : EIATTR_MERCURY_ISA_VERSION
	.align		4
        /*0050*/ 	.byte	0x03, 0x5f
        /*0052*/ 	.short	0x0101


	//----- nvinfo : EIATTR_VRC_CTA_INIT_COUNT
	.align		4
        /*0054*/ 	.byte	0x02, 0x4a
	.zero		1
	.zero		1


	//----- nvinfo : EIATTR_EXIT_INSTR_OFFSETS
	.align		4
        /*0058*/ 	.byte	0x04, 0x1c
        /*005a*/ 	.short	(.L_21089 - .L_21088)


	//   ....[0]....
.L_21088:
        /*005c*/ 	.word	0x00000070


	//   ....[1]....
        /*0060*/ 	.word	0x00000130


	//----- nvinfo : EIATTR_CBANK_PARAM_SIZE
	.align		4
.L_21089:
        /*0064*/ 	.byte	0x03, 0x19
        /*0066*/ 	.short	0x001c


	//----- nvinfo : EIATTR_PARAM_CBANK
	.align		4
        /*0068*/ 	.byte	0x04, 0x0a
        /*006a*/ 	.short	(.L_21091 - .L_21090)
	.align		4
.L_21090:
        /*006c*/ 	.word	index@(.nv.constant0._Z10add_kernelILx58EEvPfS0_S0_i)
        /*0070*/ 	.short	0x0380
        /*0072*/ 	.short	0x001c


	//----- nvinfo : EIATTR_SW_WAR
	.align		4
.L_21091:
        /*0074*/ 	.byte	0x04, 0x36
        /*0076*/ 	.short	(.L_21093 - .L_21092)
.L_21092:
        /*0078*/ 	.word	0x00000008
.L_21093:


//--------------------- .nv.info._Z10add_kernelILx57EEvPfS0_S0_i --------------------------
	.section	.nv.info._Z10add_kernelILx57EEvPfS0_S0_i,"",@"SHT_CUDA_INFO"
	.sectionflags	@""
	.align	4


	//----- nvinfo : EIATTR_CUDA_API_VERSION
	.align		4
        /*0000*/ 	.byte	0x04, 0x37
        /*0002*/ 	.short	(.L_21095 - .L_21094)
.L_21094:
        /*0004*/ 	.word	0x00000082


	//----- nvinfo : EIATTR_KPARAM_INFO
	.align		4
.L_21095:
        /*0008*/ 	.byte	0x04, 0x17
        /*000a*/ 	.short	(.L_21097 - .L_21096)
.L_21096:
        /*000c*/ 	.word	0x00000000
        /*0010*/ 	.short	0x0003
        /*0012*/ 	.short	0x0018
        /*0014*/ 	.byte	0x00, 0xf0, 0x11, 0x00


	//----- nvinfo : EIATTR_KPARAM_INFO
	.align		4
.L_21097:
        /*0018*/ 	.byte	0x04, 0x17
        /*001a*/ 	.short	(.L_21099 - .L_21098)
.L_21098:
        /*001c*/ 	.word	0x00000000
        /*0020*/ 	.short	0x0002
        /*0022*/ 	.short	0x0010
        /*0024*/ 	.byte	0x00, 0xf5, 0x21, 0x00


	//----- nvinfo : EIATTR_KPARAM_INFO
	.align		4
.L_21099:
        /*0028*/ 	.byte	0x04, 0x17
        /*002a*/ 	.short	(.L_21101 - .L_21100)
.L_21100:
        /*002c*/ 	.word	0x00000000
        /*0030*/ 	.short	0x0001
        /*0032*/ 	.short	0x0008
        /*0034*/ 	.byte	0x00, 0xf5, 0x21, 0x00


	//----- nvinfo : EIATTR_KPARAM_INFO
	.align		4
.L_21101:
        /*0038*/ 	.byte	0x04, 0x17
        /*003a*/ 	.short	(.L_21103 - .L_21102)
.L_21102:
        /*003c*/ 	.word	0x00000000
        /*0040*/ 	.short	0x0000
        /*0042*/ 	.short	0x0000
        /*0044*/ 	.byte	0x00, 0xf5, 0x21, 0x00


	//----- nvinfo : EIATTR_SPARSE_MMA_MASK
	.align		4
.L_21103:
        /*0048*/ 	.byte	0x03, 0x50
        /*004a*/ 	.short	0x0000


	//----- nvinfo : EIATTR_MAXREG_COUNT
	.align		4
        /*004c*/ 	.byte	0x03, 0x1b
        /*004e*/ 	.short	0x00ff


	//----- nvinfo : EIATTR_MERCURY_ISA_VERSION
	.align		4
        /*0050*/ 	.byte	0x03, 0x5f
        /*0052*/ 	.short	0x0101


	//----- nvinfo : EIATTR_VRC_CTA_INIT_COUNT
	.align		4
        /*0054*/ 	.byte	0x02, 0x4a
	.zero		1
	.zero		1


	//----- nvinfo : EIATTR_EXIT_INSTR_OFFSETS
	.align		4
        /*0058*/ 	.byte	0x04, 0x1c
        /*005a*/ 	.short	(.L_21105 - .L_21104)


	//   ....[0]....
.L_21104:
        /*005c*/ 	.word	0x00000070


	//   ....[1]....
        /*0060*/ 	.word	0x00000130


	//----- nvinfo : EIATTR_CBANK_PARAM_SIZE
	.align		4
.L_21105:
        /*0064*/ 	.byte	0x03, 0x19
        /*0066*/ 	.short	0x001c


	//----- nvinfo : EIATTR_PARAM_CBANK
	.align		4
        /*0068*/ 	.byte	0x04, 0x0a
        /*006a*/ 	.short	(.L_21107 - .L_21106)
	.align		4
.L_21106:
        /*006c*/ 	.word	index@(.nv.constant0._Z10add_kernelILx57EEvPfS0_S0_i)
        /*0070*/ 	.short	0x0380
        /*0072*/ 	.short	0x001c


	//----- nvinfo : EIATTR_SW_WAR
	.align		4
.L_21107:
        /*0074*/ 	.byte	0x04, 0x36
        /*0076*/ 	.short	(.L_21109 - .L_21108)
.L_21108:
        /*0078*/ 	.word	0x00000008
.L_21109:


//--------------------- .nv.info._Z10add_kernelILx56EEvPfS0_S0_i --------------------------
	.section	.nv.info._Z10add_kernelILx56EEvPfS0_S0_i,"",@"SHT_CUDA_INFO"
	.sectionflags	@""
	.align	4


	//----- nvinfo : EIATTR_CUDA_API_VERSION
	.align		4
        /*0000*/ 	.byte	0x04, 0x37
        /*0002*/ 	.short	(.L_21111 - .L_21110)
.L_21110:
        /*0004*/ 	.word	0x00000082


	//----- nvinfo : EIATTR_KPARAM_INFO
	.align		4
.L_21111:
        /*0008*/ 	.byte	0x04, 0x17
        /*000a*/ 	.short	(.L_21113 - .L_21112)
.L_21112:
        /*000c*/ 	.word	0x00000000
        /*0010*/ 	.short	0x0003
        /*0012*/ 	.short	0x0018
        /*0014*/ 	.byte	0x00, 0xf0, 0x11, 0x00


	//----- nvinfo : EIATTR_KPARAM_INFO
	.align		4
.L_21113:
        /*0018*/ 	.byte	0x04, 0x17
        /*001a*/ 	.short	(.L_21115 - .L_21114)
.L_21114:
        /*001c*/ 	.word	0x00000000
        /*0020*/ 	.short	0x0002
        /*0022*/ 	.short	0x0010
        /*0024*/ 	.byte	0x00, 0xf5, 0x21, 0x00


	//----- nvinfo : EIATTR_KPARAM_INFO
	.align		4
.L_21115:
        /*0028*/ 	.byte	0x04, 0x17
        /*002a*/ 	.short	(.L_21117 - .L_21116)
.L_21116:
        /*002c*/ 	.word	0x00000000
        /*0030*/ 	.short	0x0001
        /*0032*/ 	.short	0x0008
        /*0034*/ 	.byte	0x00, 0xf5, 0x21, 0x00


	//----- nvinfo : EIATTR_KPARAM_INFO
	.align		4
.L_21117:
        /*0038*/ 	.byte	0x04, 0x17
        /*003a*/ 	.short	(.L_21119 - .L_21118)
.L_21118:
        /*003c*/ 	.word	0x00000000
        /*0040*/ 	.short	0x0000
        /*0042*/ 	.short	0x0000
        /*0044*/ 	.byte	0x00, 0xf5, 0x21, 0x00


	//----- nvinfo : EIATTR_SPARSE_MMA_MASK
	.align		4
.L_21119:
        /*0048*/ 	.byte	0x03, 0x50
        /*004a*/ 	.short	0x0000


	//----- nvinfo : EIATTR_MAXREG_COUNT
	.align		4
        /*004c*/ 	.byte	0x03, 0x1b
        /*004e*/ 	.short	0x00ff


	//----- nvinfo : EIATTR_MERCURY_ISA_VERSION
	.align		4
        /*0050*/ 	.byte	0x03, 0x5f
        /*0052*/ 	.short	0x0101


	//----- nvinfo : EIATTR_VRC_CTA_INIT_COUNT
	.align		4
        /*0054*/ 	.byte	0x02, 0x4a
	.zero		1
	.zero		1


	//----- nvinfo : EIATTR_EXIT_INSTR_OFFSETS
	.align		4
        /*0058*/ 	.byte	0x04, 0x1c
        /*005a*/ 	.short	(.L_21121 - .L_21120)


	//   ....[0]....
.L_21120:
        /*005c*/ 	.word	0x00000070


	//   ....[1]....
        /*0060*/ 	.word	0x00000130


	//----- nvinfo : EIATTR_CBANK_PARAM_SIZE
	.align		4
.L_21121:
        /*0064*/ 	.byte	0x03, 0x19
        /*0066*/ 	.short	0x001c


	//----- nvinfo : EIATTR_PARAM_CBANK
	.align		4
        /*0068*/ 	.byte	0x04, 0x0a
        /*006a*/ 	.short	(.L_21123 - .L_21122)
	.align		4
.L_21122:
        /*006c*/ 	.word	index@(.nv.constant0._Z10add_kernelILx56EEvPfS0_S0_i)
        /*0070*/ 	.short	0x0380
        /*0072*/ 	.short	0x001c


	//----- nvinfo : EIATTR_SW_WAR
	.align		4
.L_21123:
        /*0074*/ 	.byte	0x04, 0x36
        /*0076*/ 	.short	(.L_21125 - .L_21124)
.L_21124:
        /*0078*/ 	.word	0x00000008
.L_21125:


//--------------------- .nv.info._Z10add_kernelILx55EEvPfS0_S0_i --------------------------
	.section	.nv.info._Z10add_kernelILx55EEvPfS0_S0_i,"",@"SHT_CUDA_INFO"
	.sectionflags	@""
	.align	4


	//----- nvinfo : EIATTR_CUDA_API_VERSION
	.align		4
        /*0000*/ 	.byte	0x04, 0x37
        /*0002*/ 	.short	(.L_21127 - .L_21126)
.L_21126:
        /*0004*/ 	.word	0x00000082


	//----- nvinfo : EIATTR_KPARAM_INFO
	.align		4
.L_21127:
        /*0008*/ 	.byte	0x04, 0x17
        /*000a*/ 	.short	(.L_21129 - .L_21128)
.L_21128:
        /*000c*/ 	.word	0x00000000
        /*0010*/ 	.short	0x0003
        /*0012*/ 	.short	0x0018
        /*0014*/ 	.byte	0x00, 0xf0, 0x11, 0x00


	//----- nvinfo : EIATTR_KPARAM_INFO
	.align		4
.L_21129:
        /*0018*/ 	.byte	0x04, 0x17
        /*001a*/ 	.short	(.L_21131 - .L_21130)
.L_21130:
        /*001c*/ 	.word	0x00000000
        /*0020*/ 	.short	0x0002
        /*0022*/ 	.short	0x0010
        /*0024*/ 	.byte	0x00, 0xf5, 0x21, 0x00


	//----- nvinfo : EIATTR_KPARAM_INFO
	.align		4
.L_21131:
        /*0028*/ 	.byte	0x04, 0x17
        /*002a*/ 	.short	(.L_21133 - .L_21132)
.L_21132:
        /*002c*/ 	.word	0x00000000
        /*0030*/ 	.short	0x0001
        /*0032*/ 	.short	0x0008
        /*0034*/ 	.byte	0x00, 0xf5, 0x21, 0x00


	//----- nvinfo : EIATTR_KPARAM_INFO
	.align		4
.L_21133:
        /*0038*/ 	.byte	0x04, 0x17
        /*003a*/ 	.short	(.L_21135 - .L_21134)
.L_21134:
        /*003c*/ 	.word	0x00000000
        /*0040*/ 	.short	0x0000
        /*0042*/ 	.short	0x0000
        /*0044*/ 	.byte	0x00, 0xf5, 0x21, 0x00


	//----- nvinfo : EIATTR_SPARSE_MMA_MASK
	.align		4
.L_21135:
        /*0048*/ 	.byte	0x03, 0x50
        /*004a*/ 	.short	0x0000


	//----- nvinfo : EIATTR_MAXREG_COUNT
	.align		4
        /*004c*/ 	.byte	0x03, 0x1b
        /*004e*/ 	.short	0x00ff


	//----- nvinfo : EIATTR_MERCURY_ISA_VERSION
	.align		4
        /*0050*/ 	.byte	0x03, 0x5f
        /*0052*/ 	.short	0x0101


	//----- nvinfo : EIATTR_VRC_CTA_INIT_COUNT
	.align		4
        /*0054*/ 	.byte	0x02, 0x4a
	.zero		1
	.zero		1


	//----- nvinfo : EIATTR_EXIT_INSTR_OFFSETS
	.align		4
        /*0058*/ 	.byte	0x04, 0x1c
        /*005a*/ 	.short	(.L_21137 - .L_21136)


	//   ....[0]....
.L_21136:
        /*005c*/ 	.word	0x00000070


	//   ....[1]....
        /*0060*/ 	.word	0x00000130


	//----- nvinfo : EIATTR_CBANK_PARAM_SIZE
	.align		4
.L_21137:
        /*0064*/ 	.byte	0x03, 0x19
        /*0066*/ 	.short	0x001c


	//----- nvinfo : EIATTR_PARAM_CBANK
	.align		4
        /*0068*/ 	.byte	0x04, 0x0a
        /*006a*/ 	.short	(.L_21139 - .L_21138)
	.align		4
.L_21138:
        /*006c*/ 	.word	index@(.nv.constant0._Z10add_kernelILx55EEvPfS0_S0_i)
        /*0070*/ 	.short	0x0380
        /*0072*/ 	.short	0x001c


	//----- nvinfo : EIATTR_SW_WAR
	.align		4
.L_21139:
        /*0074*/ 	.byte	0x04, 0x36
        /*0076*/ 	.short	(.L_21141 - .L_21140)
.L_21140:
        /*0078*/ 	.word	0x00000008
.L_21141:


//--------------------- .nv.info._Z10add_kernelILx54EEvPfS0_S0_i --------------------------
	.section	.nv.info._Z10add_kernelILx54EEvPfS0_S0_i,"",@"SHT_CUDA_INFO"
	.sectionflags	@""
	.align	4


	//----- nvinfo : EIATTR_CUDA_API_VERSION
	.align		4
        /*0000*/ 	.byte	0x04, 0x37
        /*0002*/ 	.short	(.L_21143 - .L_21142)
.L_21142:
        /*0004*/ 	.word	0x00000082


	//----- nvinfo : EIATTR_KPARAM_INFO
	.align		4
.L_21143:
        /*0008*/ 	.byte	0x04, 0x17
        /*000a*/ 	.short	(.L_21145 - .L_21144)
.L_21144:
        /*000c*/ 	.word	0x00000000
        /*0010*/ 	.short	0x0003
        /*0012*/ 	.short	0x0018
        /*0014*/ 	.byte	0x00, 0xf0, 0x11, 0x00


	//----- nvinfo : EIATTR_KPARAM_INFO
	.align		4
.L_21145:
        /*0018*/ 	.byte	0x04, 0x17
        /*001a*/ 	.short	(.L_21147 - .L_21146)
.L_21146:
        /*001c*/ 	.word	0x00000000
        /*0020*/ 	.short	0x0002
        /*0022*/ 	.short	0x0010
        /*0024*/ 	.byte	0x00, 0xf5, 0x21, 0x00


	//----- nvinfo : EIATTR_KPARAM_INFO
	.align		4
.L_21147:
        /*0028*/ 	.byte	0x04, 0x17
        /*002a*/ 	.short	(.L_21149 - .L_21148)
.L_21148:
        /*002c*/ 	.word	0x00000000
        /*0030*/ 	.short	0x0001
        /*0032*/ 	.short	0x0008
        /*0034*/ 	.byte	0x00, 0xf5, 0x21, 0x00


	//----- nvinfo : EIATTR_KPARAM_INFO
	.align		4
.L_21149:
        /*0038*/ 	.byte	0x04, 0x17
        /*003a*/ 	.short	(.L_21151 - .L_21150)
.L_21150:
        /*003c*/ 	.word	0x00000000
        /*0040*/ 	.short	0x0000
        /*0042*/ 	.short	0x0000
        /*0044*/ 	.byte	0x00, 0xf5, 0x21, 0x00


	//----- nvinfo : EIATTR_SPARSE_MMA_MASK
	.align		4
.L_21151:
        /*0048*/ 	.byte	0x03, 0x50
        /*004a*/ 	.short	0x0000


	//----- nvinfo : EIATTR_MAXREG_COUNT
	.align		4
        /*004c*/ 	.byte	0x03, 0x1b
        /*004e*/ 	.short	0x00ff


	//----- nvinfo : EIATTR_MERCURY_ISA_VERSION
	.align		4
        /*0050*/ 	.byte	0x03, 0x5f
        /*0052*/ 	.short	0x0101


	//----- nvinfo : EIATTR_VRC_CTA_INIT_COUNT
	.align		4
        /*0054*/ 	.byte	0x02, 0x4a
	.zero		1
	.zero		1


	//----- nvinfo : EIATTR_EXIT_INSTR_OFFSETS
	.align		4
        /*0058*/ 	.byte	0x04, 0x1c
        /*005a*/ 	.short	(.L_21153 - .L_21152)


	//   ....[0]....
.L_21152:
        /*005c*/ 	.word	0x00000070


	//   ....[1]....
        /*0060*/ 	.word	0x00000130


	//----- nvinfo : EIATTR_CBANK_PARAM_SIZE
	.align		4
.L_21153:
        /*0064*/ 	.byte	0x03, 0x19
        /*0066*/ 	.short	0x001c


	//----- nvinfo : EIATTR_PARAM_CBANK
	.align		4
        /*0068*/ 	.byte	0x04, 0x0a
        /*006a*/ 	.short	(.L_21155 - .L_21154)
	.align		4
.L_21154:
        /*006c*/ 	.word	index@(.nv.constant0._Z10add_kernelILx54EEvPfS0_S0_i)
        /*0070*/ 	.short	0x0380
        /*0072*/ 	.short	0x001c


	//----- nvinfo : EIATTR_SW_WAR
	.align		4
.L_21155:
        /*0074*/ 	.byte	0x04, 0x36
        /*0076*/ 	.short	(.L_21157 - .L_21156)
.L_21156:
        /*0078*/ 	.word	0x00000008
.L_21157:


//--------------------- .nv.info._Z10add_kernelILx53EEvPfS0_S0_i --------------------------
	.section	.nv.info._Z10add_kernelILx53EEvPfS0_S0_i,"",@"SHT_CUDA_INFO"
	.sectionflags	@""
	.align	4


	//----- nvinfo : EIATTR_CUDA_API_VERSION
	.align		4
        /*0000*/ 	.byte	0x04, 0x37
        /*0002*/ 	.short	(.L_21159 - .L_21158)
.L_21158:
        /*0004*/ 	.word	0x00000082


	//----- nvinfo : EIATTR_KPARAM_INFO
	.align		4
.L_21159:
        /*0008*/ 	.byte	0x04, 0x17
        /*000a*/ 	.short	(.L_21161 - .L_21160)
.L_21160:
        /*000c*/ 	.word	0x00000000
        /*0010*/ 	.short	0x0003
        /*0012*/ 	.short	0x0018
        /*0014*/ 	.byte	0x00, 0xf0, 0x11, 0x00


	//----- nvinfo : EIATTR_KPARAM_INFO
	.align		4
.L_21161:
        /*0018*/ 	.byte	0x04, 0x17
        /*001a*/ 	.short	(.L_21163 - .L_21162)
.L_21162:
        /*001c*/ 	.word	0x00000000
        /*0020*/ 	.short	0x0002
        /*0022*/ 	.short	0x0010
        /*0024*/ 	.byte	0x00, 0xf5, 0x21, 0x00


	//----- nvinfo : EIATTR_KPARAM_INFO
	.align		4
.L_21163:
        /*0028*/ 	.byte	0x04, 0x17
        /*002a*/ 	.short	(.L_21165 - .L_21164)
.L_21164:
        /*002c*/ 	.word	0x00000000
        /*0030*/ 	.short	0x0001
        /*0032*/ 	.short	0x0008
        /*0034*/ 	.byte	0x00, 0xf5, 0x21, 0x00


	//----- nvinfo : EIATTR_KPARAM_INFO
	.align		4
.L_21165:
        /*0038*/ 	.byte	0x04, 0x17
        /*003a*/ 	.short	(.L_21167 - .L_21166)
.L_21166:
        /*003c*/ 	.word	0x00000000
        /*0040*/ 	.short	0x0000
        /*0042*/ 	.short	0x0000
        /*0044*/ 	.byte	0x00, 0xf5, 0x21, 0x00


	//----- nvinfo : EIATTR_SPARSE_MMA_MASK
	.align		4
.L_21167:
        /*0048*/ 	.byte	0x03, 0x50
        /*004a*/ 	.short	0x0000


	//----- nvinfo : EIATTR_MAXREG_COUNT
	.align		4
        /*004c*/ 	.byte	0x03, 0x1b
        /*004e*/ 	.short	0x00ff


	//----- nvinfo : EIATTR_MERCURY_ISA_VERSION
	.align		4
        /*0050*/ 	.byte	0x03, 0x5f
        /*0052*/ 	.short	0x0101


	//----- nvinfo : EIATTR_VRC_CTA_INIT_COUNT
	.align		4
        /*0054*/ 	.byte	0x02, 0x4a
	.zero		1
	.zero		1


	//----- nvinfo : EIATTR_EXIT_INSTR_OFFSETS
	.align		4
        /*0058*/ 	.byte	0x04, 0x1c
        /*005a*/ 	.short	(.L_21169 - .L_21168)


	//   ....[0]....
.L_21168:
        /*005c*/ 	.word	0x00000070


	//   ....[1]....
        /*0060*/ 	.word	0x00000130


	//----- nvinfo : EIATTR_CBANK_PARAM_SIZE
	.align		4
.L_21169:
        /*0064*/ 	.byte	0x03, 0x19
        /*0066*/ 	.short	0x001c


	//----- nvinfo : EIATTR_PARAM_CBANK
	.align		4
        /*0068*/ 	.byte	0x04, 0x0a
        /*006a*/ 	.short	(.L_21171 - .L_21170)
	.align		4
.L_21170:
        /*006c*/ 	.word	index@(.nv.constant0._Z10add_kernelILx53EEvPfS0_S0_i)
        /*0070*/ 	.short	0x0380
        /*0072*/ 	.short	0x001c


	//----- nvinfo : EIATTR_SW_WAR
	.align		4
.L_21171:
        /*0074*/ 	.byte	0x04, 0x36
        /*0076*/ 	.short	(.L_21173 - .L_21172)
.L_21172:
        /*0078*/ 	.word	0x00000008
.L_21173:


//--------------------- .nv.info._Z10add_kernelILx52EEvPfS0_S0_i --------------------------
	.section	.nv.info._Z10add_kernelILx52EEvPfS0_S0_i,"",@"SHT_CUDA_INFO"
	.sectionflags	@""
	.align	4


	//----- nvinfo : EIATTR_CUDA_API_VERSION
	.align		4
        /*0000*/ 	.byte	0x04, 0x37
        /*0002*/ 	.short	(.L_21175 - .L_21174)
.L_21174:
        /*0004*/ 	.word	0x00000082


	//----- nvinfo : EIATTR_KPARAM_INFO
	.align		4
.L_21175:
        /*0008*/ 	.byte	0x04, 0x17
        /*000a*/ 	.short	(.L_21177 - .L_21176)
.L_21176:
        /*000c*/ 	.word	0x00000000
        /*0010*/ 	.short	0x0003
        /*0012*/ 	.short	0x0018
        /*0014*/ 	.byte	0x00, 0xf0, 0x11, 0x00


	//----- nvinfo : EIATTR_KPARAM_INFO
	.align		4
.L_21177:
        /*0018*/ 	.byte	0x04, 0x17
        /*001a*/ 	.short	(.L_21179 - .L_21178)
.L_21178:
        /*001c*/ 	.word	0x00000000
        /*0020*/ 	.short	0x0002
        /*0022*/ 	.short	0x0010
        /*0024*/ 	.byte	0x00, 0xf5, 0x21, 0x00


	//----- nvinfo : EIATTR_KPARAM_INFO
	.align		4
.L_21179:
        /*0028*/ 	.byte	0x04, 0x17
        /*002a*/ 	.short	(.L_21181 - .L_21180)
.L_21180:
        /*002c*/ 	.word	0x00000000
        /*0030*/ 	.short	0x0001
        /*0032*/ 	.short	0x0008
        /*0034*/ 	.byte	0x00, 0xf5, 0x21, 0x00


	//----- nvinfo : EIATTR_KPARAM_INFO
	.align		4
.L_21181:
        /*0038*/ 	.byte	0x04, 0x17
        /*003a*/ 	.short	(.L_21183 - .L_21182)
.L_21182:
        /*003c*/ 	.word	0x00000000
        /*0040*/ 	.short	0x0000
        /*0042*/ 	.short	0x0000
        /*0044*/ 	.byte	0x00, 0xf5, 0x21, 0x00


	//----- nvinfo : EIATTR_SPARSE_MMA_MASK
	.align		4
.L_21183:
        /*0048*/ 	.byte	0x03, 0x50
        /*004a*/ 	.short	0x0000


	//----- nvinfo : EIATTR_MAXREG_COUNT
	.align		4
        /*004c*/ 	.byte	0x03, 0x1b
        /*004e*/ 	.short	0x00ff


	//----- nvinfo : EIATTR_MERCURY_ISA_VERSION
	.align		4
        /*0050*/ 	.byte	0x03, 0x5f
        /*0052*/ 	.short	0x0101


	//----- nvinfo : EIATTR_VRC_CTA_INIT_COUNT
	.align		4
        /*0054*/ 	.byte	0x02, 0x4a
	.zero		1
	.zero		1


	//----- nvinfo : EIATTR_EXIT_INSTR_OFFSETS
	.align		4
        /*0058*/ 	.byte	0x04, 0x1c
        /*005a*/ 	.short	(.L_21185 - .L_21184)


	//   ....[0]....
.L_21184:
        /*005c*/ 	.word	0x00000070


	//   ....[1]....
        /*0060*/ 	.word	0x00000130


	//----- nvinfo : EIATTR_CBANK_PARAM_SIZE
	.align		4
.L_21185:
        /*0064*/ 	.byte	0x03, 0x19
        /*0066*/ 	.short	0x001c


	//----- nvinfo : EIATTR_PARAM_CBANK
	.align		4
        /*0068*/ 	.byte	0x04, 0x0a
        /*006a*/ 	.short	(.L_21187 - .L_21186)
	.align		4
.L_21186:
        /*006c*/ 	.word	index@(.nv.constant0._Z10add_kernelILx52EEvPfS0_S0_i)
        /*0070*/ 	.short	0x0380
        /*0072*/ 	.short	0x001c


	//----- nvinfo : EIATTR_SW_WAR
	.align		4
.L_21187:
        /*0074*/ 	.byte	0x04, 0x36
        /*0076*/ 	.short	(.L_21189 - .L_21188)
.L_21188:
        /*0078*/ 	.word	0x00000008
.L_21189:


//--------------------- .nv.info._Z10add_kernelILx51EEvPfS0_S0_i --------------------------
	.section	.nv.info._Z10add_kernelILx51EEvPfS0_S0_i,"",@"SHT_CUDA_INFO"
	.sectionflags	@""
	.align	4


	//----- nvinfo : EIATTR_CUDA_API_VERSION
	.align		4
        /*0000*/ 	.byte	0x04, 0x37
        /*0002*/ 	.short	(.L_21191 - .L_21190)
.L_21190:
        /*0004*/ 	.word	0x00000082


	//----- nvinfo : EIATTR_KPARAM_INFO
	.align		4
.L_21191:
        /*0008*/ 	.byte	0x04, 0x17
        /*000a*/ 	.short	(.L_21193 - .L_21192)
.L_21192:
        /*000c*/ 	.word	0x00000000
        /*0010*/ 	.short	0x0003
        /*0012*/ 	.short	0x0018
        /*0014*/ 	.byte	0x00, 0xf0, 0x11, 0x00


	//----- nvinfo : EIATTR_KPARAM_INFO
	.align		4
.L_21193:
        /*0018*/ 	.byte	0x04, 0x17
        /*001a*/ 	.short	(.L_21195 - .L_21194)
.L_21194:
        /*001c*/ 	.word	0x00000000
        /*0020*/ 	.short	0x0002
        /*0022*/ 	.short	0x0010
        /*0024*/ 	.byte	0x00, 0xf5, 0x21, 0x00


	//----- nvinfo : EIATTR_KPARAM_INFO
	.align		4
.L_21195:
        /*0028*/ 	.byte	0x04, 0x17
        /*002a*/ 	.short	(.L_21197 - .L_21196)
.L_21196:
        /*002c*/ 	.word	0x00000000
        /*0030*/ 	.short	0x0001
        /*0032*/ 	.short	0x0008
        /*0034*/ 	.byte	0x00, 0xf5, 0x21, 0x00


	//----- nvinfo : EIATTR_KPARAM_INFO
	.align		4
.L_21197:
        /*0038*/ 	.byte	0x04, 0x17
        /*003a*/ 	.short	(.L_21199 - .L_21198)
.L_21198:
        /*003c*/ 	.word	0x00000000
        /*0040*/ 	.short	0x0000
        /*0042*/ 	.short	0x0000
        /*0044*/ 	.byte	0x00, 0xf5, 0x21, 0x00


	//----- nvinfo : EIATTR_SPARSE_MMA_MASK
	.align		4
.L_21199:
        /*0048*/ 	.byte	0x03, 0x50
        /*004a*/ 	.short	0x0000


	//----- nvinfo : EIATTR_MAXREG_COUNT
	.align		4
        /*004c*/ 	.byte	0x03, 0x1b
        /*004e*/ 	.short	0x00ff


	//----- nvinfo : EIATTR_MERCURY_ISA_VERSION
	.align		4
        /*0050*/ 	.byte	0x03, 0x5f
        /*0052*/ 	.short	0x0101


	//----- nvinfo : EIATTR_VRC_CTA_INIT_COUNT
	.align		4
        /*0054*/ 	.byte	0x02, 0x4a
	.zero		1
	.zero		1


	//----- nvinfo : EIATTR_EXIT_INSTR_OFFSETS
	.align		4
        /*0058*/ 	.byte	0x04, 0x1c
        /*005a*/ 	.short	(.L_21201 - .L_21200)


	//   ....[0]....
.L_21200:
        /*005c*/ 	.word	0x00000070


	//   ....[1]....
        /*0060*/ 	.word	0x00000130


	//----- nvinfo : EIATTR_CBANK_PARAM_SIZE
	.align		4
.L_21201:
        /*0064*/ 	.byte	0x03, 0x19
        /*0066*/ 	.short	0x001c


	//----- nvinfo : EIATTR_PARAM_CBANK
	.align		4
        /*0068*/ 	.byte	0x04, 0x0a
        /*006a*/ 	.short	(.L_21203 - .L_21202)
	.align		4
.L_21202:
        /*006c*/ 	.word	index@(.nv.constant0._Z10add_kernelILx51EEvPfS0_S0_i)
        /*0070*/ 	.short	0x0380
        /*0072*/ 	.short	0x001c


	//----- nvinfo : EIATTR_SW_WAR
	.align		4
.L_21203:
        /*0074*/ 	.byte	0x04, 0x36
        /*0076*/ 	.short	(.L_21205 - .L_21204)
.L_21204:
        /*0078*/ 	.word	0x00000008
.L_21205:


//--------------------- .nv.info._Z10add_kernelILx50EEvPfS0_S0_i --------------------------
	.section	.nv.info._Z10add_kernelILx50EEvPfS0_S0_i,"",@"SHT_CUDA_INFO"
	.sectionflags	@""
	.align	4


	//----- nvinfo : EIATTR_CUDA_API_VERSION
	.align		4
        /*0000*/ 	.byte	0x04, 0x37
        /*0002*/ 	.short	(.L_21207 - .L_21206)
.L_21206:
        /*0004*/ 	.word	0x00000082


	//----- nvinfo : EIATTR_KPARAM_INFO
	.align		4
.L_21207:
        /*0008*/ 	.byte	0x04, 0x17
        /*000a*/ 	.short	(.L_21209 - .L_21208)
.L_21208:
        /*000c*/ 	.word	0x00000000
        /*0010*/ 	.short	0x0003
        /*0012*/ 	.short	0x0018
        /*0014*/ 	.byte	0x00, 0xf0, 0x11, 0x00


	//----- nvinfo : EIATTR_KPARAM_INFO
	.align		4
.L_21209:
        /*0018*/ 	.byte	0x04, 0x17
        /*001a*/ 	.short	(.L_21211 - .L_21210)
.L_21210:
        /*001c*/ 	.word	0x00000000
        /*0020*/ 	.short	0x0002
        /*0022*/ 	.short	0x0010
        /*0024*/ 	.byte	0x00, 0xf5, 0x21, 0x00


	//----- nvinfo : EIATTR_KPARAM_INFO
	.align		4
.L_21211:
        /*0028*/ 	.byte	0x04, 0x17
        /*002a*/ 	.short	(.L_21213 - .L_21212)
.L_21212:
        /*002c*/ 	.word	0x00000000
        /*0030*/ 	.short	0x0001
        /*0032*/ 	.short	0x0008
        /*0034*/ 	.byte	0x00, 0xf5, 0x21, 0x00


	//----- nvinfo : EIATTR_KPARAM_INFO
	.align		4
.L_21213:
        /*0038*/ 	.byte	0x04, 0x17
        /*003a*/ 	.short	(.L_21215 - .L_21214)
.L_21214:
        /*003c*/ 	.word	0x00000000
        /*0040*/ 	.short	0x0000
        /*0042*/ 	.short	0x0000
        /*0044*/ 	.byte	0x00, 0xf5, 0x21, 0x00


	//----- nvinfo : EIATTR_SPARSE_MMA_MASK
	.align		4
.L_21215:
        /*0048*/ 	.byte	0x03, 0x50
        /*004a*/ 	.short	0x0000


	//----- nvinfo : EIATTR_MAXREG_COUNT
	.align		4
        /*004c*/ 	.byte	0x03, 0x1b
        /*004e*/ 	.short	0x00ff


	//----- nvinfo : EIATTR_MERCURY_ISA_VERSION
	.align		4
        /*0050*/ 	.byte	0x03, 0x5f
        /*0052*/ 	.short	0x0101


	//----- nvinfo : EIATTR_VRC_CTA_INIT_COUNT
	.align		4
        /*0054*/ 	.byte	0x02, 0x4a
	.zero		1
	.zero		1


	//----- nvinfo : EIATTR_EXIT_INSTR_OFFSETS
	.align		4
        /*0058*/ 	.byte	0x04, 0x1c
        /*005a*/ 	.short	(.L_21217 - .L_21216)


	//   ....[0]....
.L_21216:
        /*005c*/ 	.word	0x00000070


	//   ....[1]....
        /*0060*/ 	.word	0x00000130


	//----- nvinfo : EIATTR_CBANK_PARAM_SIZE
	.align		4
.L_21217:
        /*0064*/ 	.byte	0x03, 0x19
        /*0066*/ 	.short	0x001c


	//----- nvinfo : EIATTR_PARAM_CBANK
	.align		4
        /*0068*/ 	.byte	0x04, 0x0a
        /*006a*/ 	.short	(.L_21219 - .L_21218)
	.align		4
.L_21218:
        /*006c*/ 	.word	index@(.nv.constant0._Z10add_kernelILx50EEvPfS0_S0_i)
        /*0070*/ 	.short	0x0380
        /*0072*/ 	.short	0x001c


	//----- nvinfo : EIATTR_SW_WAR
	.align		4
.L_21219:
        /*0074*/ 	.byte	0x04, 0x36
        /*0076*/ 	.short	(.L_21221 - .L_21220)
.L_21220:
        /*0078*/ 	.word	0x00000008
.L_21221:


//--------------------- .nv.info._Z10add_kernelILx49EEvPfS0_S0_i --------------------------
	.section	.nv.info._Z10add_kernelILx49EEvPfS0_S0_i,"",@"SHT_CUDA_INFO"
	.sectionflags	@""
	.align	4


	//----- nvinfo : EIATTR_CUDA_API_VERSION
	.align		4
        /*0000*/ 	.byte	0x04, 0x37
        /*0002*/ 	.short	(.L_21223 - .L_21222)
.L_21222:
        /*0004*/ 	.word	0x00000082


	//----- nvinfo : EIATTR_KPARAM_INFO
	.align		4
.L_21223:
        /*0008*/ 	.byte	0x04, 0x17
        /*000a*/ 	.short	(.L_21225 - .L_21224)
.L_21224:
        /*000c*/ 	.word	0x00000000
        /*0010*/ 	.short	0x0003
        /*0012*/ 	.short	0x0018
        /*0014*/ 	.byte	0x00, 0xf0, 0x11, 0x00


	//----- nvinfo : EIATTR_KPARAM_INFO
	.align		4
.L_21225:
        /*0018*/ 	.byte	0x04, 0x17
        /*001a*/ 	.short	(.L_21227 - .L_21226)
.L_21226:
        /*001c*/ 	.word	0x00000000
        /*0020*/ 	.short	0x0002
        /*0022*/ 	.short	0x0010
        /*0024*/ 	.byte	0x00, 0xf5, 0x21, 0x00


	//----- nvinfo : EIATTR_KPARAM_INFO
	.align		4
.L_21227:
        /*0028*/ 	.byte	0x04, 0x17
        /*002a*/ 	.short	(.L_21229 - .L_21228)
.L_21228:
        /*002c*/ 	.word	0x00000000
        /*0030*/ 	.short	0x0001
        /*0032*/ 	.short	0x0008
        /*0034*/ 	.byte	0x00, 0xf5, 0x21, 0x00


	//----- nvinfo : EIATTR_KPARAM_INFO
	.align		4
.L_21229:
        /*0038*/ 	.byte	0x04, 0x17
        /*003a*/ 	.short	(.L_21231 - .L_21230)
.L_21230:
        /*003c*/ 	.word	0x00000000
        /*0040*/ 	.short	0x0000
        /*0042*/ 	.short	0x0000
        /*0044*/ 	.byte	0x00, 0xf5, 0x21, 0x00


	//----- nvinfo : EIATTR_SPARSE_MMA_MASK
	.align		4
.L_21231:
        /*0048*/ 	.byte	0x03, 0x50
        /*004a*/ 	.short	0x0000


	//----- nvinfo : EIATTR_MAXREG_COUNT
	.align		4
        /*004c*/ 	.byte	0x03, 0x1b
        /*004e*/ 	.short	0x00ff


	//----- nvinfo : EIATTR_MERCURY_ISA_VERSION
	.align		4
        /*0050*/ 	.byte	0x03, 0x5f
        /*0052*/ 	.short	0x0101


	//----- nvinfo : EIATTR_VRC_CTA_INIT_COUNT
	.align		4
        /*0054*/ 	.byte	0x02, 0x4a
	.zero		1
	.zero		1


	//----- nvinfo : EIATTR_EXIT_INSTR_OFFSETS
	.align		4
        /*0058*/ 	.byte	0x04, 0x1c
        /*005a*/ 	.short	(.L_21233 - .L_21232)


	//   ....[0]....
.L_21232:
        /*005c*/ 	.word	0x00000070


	//   ....[1]....
        /*0060*/ 	.word	0x00000130


	//----- nvinfo : EIATTR_CBANK_PARAM_SIZE
	.align		4
.L_21233:
        /*0064*/ 	.byte	0x03, 0x19
        /*0066*/ 	.short	0x001c


	//----- nvinfo : EIATTR_PARAM_CBANK
	.align		4
        /*0068*/ 	.byte	0x04, 0x0a
        /*006a*/ 	.short	(.L_21235 - .L_21234)
	.align		4
.L_21234:
        /*006c*/ 	.word	index@(.nv.constant0._Z10add_kernelILx49EEvPfS0_S0_i)
        /*0070*/ 	.short	0x0380
        /*0072*/ 	.short	0x001c


	//----- nvinfo : EIATTR_SW_WAR
	.align		4
.L_21235:
        /*0074*/ 	.byte	0x04, 0x36
        /*0076*/ 	.short	(.L_21237 - .L_21236)
.L_21236:
        /*0078*/ 	.word	0x00000008
.L_21237:


//--------------------- .nv.info._Z10add_kernelILx48EEvPfS0_S0_i --------------------------
	.section	.nv.info._Z10add_kernelILx48EEvPfS0_S0_i,"",@"SHT_CUDA_INFO"
	.sectionflags	@""
	.align	4


	//----- nvinfo : EIATTR_CUDA_API_VERSION
	.align		4
        /*0000*/ 	.byte	0x04, 0x37
        /*0002*/ 	.short	(.L_21239 - .L_21238)
.L_21238:
        /*0004*/ 	.word	0x00000082


	//----- nvinfo : EIATTR_KPARAM_INFO
	.align		4
.L_21239:
        /*0008*/ 	.byte	0x04, 0x17
        /*000a*/ 	.short	(.L_21241 - .L_21240)
.L_21240:
        /*000c*/ 	.word	0x00000000
        /*0010*/ 	.short	0x0003
        /*0012*/ 	.short	0x0018
        /*0014*/ 	.byte	0x00, 0xf0, 0x11, 0x00


	//----- nvinfo : EIATTR_KPARAM_INFO
	.align		4
.L_21241:
        /*0018*/ 	.byte	0x04, 0x17
        /*001a*/ 	.short	(.L_21243 - .L_21242)
.L_21242:
        /*001c*/ 	.word	0x00000000
        /*0020*/ 	.short	0x0002
        /*0022*/ 	.short	0x0010
        /*0024*/ 	.byte	0x00, 0xf5, 0x21, 0x00


	//----- nvinfo : EIATTR_KPARAM_INFO
	.align		4
.L_21243:
        /*0028*/ 	.byte	0x04, 0x17
        /*002a*/ 	.short	(.L_21245 - .L_21244)
.L_21244:
        /*002c*/ 	.word	0x00000000
        /*0030*/ 	.short	0x0001
        /*0032*/ 	.short	0x0008
        /*0034*/ 	.byte	0x00, 0xf5, 0x21, 0x00


	//----- nvinfo : EIATTR_KPARAM_INFO
	.align		4
.L_21245:
        /*0038*/ 	.byte	0x04, 0x17
        /*003a*/ 	.short	(.L_21247 - .L_21246)
.L_21246:
        /*003c*/ 	.word	0x00000000
        /*0040*/ 	.short	0x0000
        /*0042*/ 	.short	0x0000
        /*0044*/ 	.byte	0x00, 0xf5, 0x21, 0x00


	//----- nvinfo : EIATTR_SPARSE_MMA_MASK
	.align		4
.L_21247:
        /*0048*/ 	.byte	0x03, 0x50
        /*004a*/ 	.short	0x0000


	//----- nvinfo : EIATTR_MAXREG_COUNT
	.align		4
        /*004c*/ 	.byte	0x03, 0x1b
        /*004e*/ 	.short	0x00ff


	//----- nvinfo : EIATTR_MERCURY_ISA_VERSION
	.align		4
        /*0050*/ 	.byte	0x03, 0x5f
        /*0052*/ 	.short	0x0101


	//----- nvinfo : EIATTR_VRC_CTA_INIT_COUNT
	.align		4
        /*0054*/ 	.byte	0x02, 0x4a
	.zero		1
	.zero		1


	//----- nvinfo : EIATTR_EXIT_INSTR_OFFSETS
	.align		4
        /*0058*/ 	.byte	0x04, 0x1c
        /*005a*/ 	.short	(.L_21249 - .L_21248)


	//   ....[0]....
.L_21248:
        /*005c*/ 	.word	0x00000070


	//   ....[1]....
        /*0060*/ 	.word	0x00000130


	//----- nvinfo : EIATTR_CBANK_PARAM_SIZE
	.align		4
.L_21249:
        /*0064*/ 	.byte	0x03, 0x19
        /*0066*/ 	.short	0x001c


	//----- nvinfo : EIATTR_PARAM_CBANK
	.align		4
        /*0068*/ 	.byte	0x04, 0x0a
        /*006a*/ 	.short	(.L_21251 - .L_21250)
	.align		4
.L_21250:
        /*006c*/ 	.word	index@(.nv.constant0._Z10add_kernelILx48EEvPfS0_S0_i)
        /*0070*/ 	.short	0x0380
        /*0072*/ 	.short	0x001c


	//----- nvinfo : EIATTR_SW_WAR
	.align		4
.L_21251:
        /*0074*/ 	.byte	0x04, 0x36
        /*0076*/ 	.short	(.L_21253 - .L_21252)
.L_21252:
        /*0078*/ 	.word	0x00000008
.L_21253:


//--------------------- .nv.info._Z10add_kernelILx47EEvPfS0_S0_i --------------------------
	.section	.nv.info._Z10add_kernelILx47EEvPfS0_S0_i,"",@"SHT_CUDA_INFO"
	.sectionflags	@""
	.align	4


	//----- nvinfo : EIATTR_CUDA_API_VERSION
	.align		4
        /*0000*/ 	.byte	0x04, 0x37
        /*0002*/ 	.short	(.L_21255 - .L_21254)
.L_21254:
        /*0004*/ 	.word	0x00000082


	//----- nvinfo : EIATTR_KPARAM_INFO
	.align		4
.L_21255:
        /*0008*/ 	.byte	0x04, 0x17
        /*000a*/ 	.short	(.L_21257 - .L_21256)
.L_21256:
        /*000c*/ 	.word	0x00000000
        /*0010*/ 	.short	0x0003
        /*0012*/ 	.short	0x0018
        /*0014*/ 	.byte	0x00, 0xf0, 0x11, 0x00


	//----- nvinfo : EIATTR_KPARAM_INFO
	.align		4
.L_21257:
        /*0018*/ 	.byte	0x04, 0x17
        /*001a*/ 	.short	(.L_21259 - .L_21258)
.L_21258:
        /*001c*/ 	.word	0x00000000
        /*0020*/ 	.short	0x0002
        /*0022*/ 	.short	0x0010
        /*0024*/ 	.byte	0x00, 0xf5, 0x21, 0x00


	//----- nvinfo : EIATTR_KPARAM_INFO
	.align		4
.L_21259:
        /*0028*/ 	.byte	0x04, 0x17
        /*002a*/ 	.short	(.L_21261 - .L_21260)
.L_21260:
        /*002c*/ 	.word	0x00000000
        /*0030*/ 	.short	0x0001
        /*0032*/ 	.short	0x0008
        /*0034*/ 	.byte	0x00, 0xf5, 0x21, 0x00


	//----- nvinfo : EIATTR_KPARAM_INFO
	.align		4
.L_21261:
        /*0038*/ 	.byte	0x04, 0x17
        /*003a*/ 	.short	(.L_21263 - .L_21262)
.L_21262:
        /*003c*/ 	.word	0x00000000
        /*0040*/ 	.short	0x0000
        /*0042*/ 	.short	0x0000
        /*0044*/ 	.byte	0x00, 0xf5, 0x21, 0x00


	//----- nvinfo : EIATTR_SPARSE_MMA_MASK
	.align		4
.L_21263:
        /*0048*/ 	.byte	0x03, 0x50
        /*004a*/ 	.short	0x0000


	//----- nvinfo : EIATTR_MAXREG_COUNT
	.align		4
        /*004c*/ 	.byte	0x03, 0x1b
        /*004e*/ 	.short	0x00ff


	//----- nvinfo : EIATTR_MERCURY_ISA_VERSION
	.align		4
        /*0050*/ 	.byte	0x03, 0x5f
        /*0052*/ 	.short	0x0101


	//----- nvinfo : EIATTR_VRC_CTA_INIT_COUNT
	.align		4
        /*0054*/ 	.byte	0x02, 0x4a
	.zero		1
	.zero		1


	//----- nvinfo : EIATTR_EXIT_INSTR_OFFSETS
	.align		4
        /*0058*/ 	.byte	0x04, 0x1c
        /*005a*/ 	.short	(.L_21265 - .L_21264)


	//   ....[0]....
.L_21264:
        /*005c*/ 	.word	0x00000070


	//   ....[1]....
        /*0060*/ 	.word	0x00000130


	//----- nvinfo : EIATTR_CBANK_PARAM_SIZE
	.align		4
.L_21265:
        /*0064*/ 	.byte	0x03, 0x19
        /*0066*/ 	.short	0x001c


	//----- nvinfo : EIATTR_PARAM_CBANK
	.align		4
        /*0068*/ 	.byte	0x04, 0x0a
        /*006a*/ 	.short	(.L_21267 - .L_21266)
	.align		4
.L_21266:
        /*006c*/ 	.word	index@(.nv.constant0._Z10add_kernelILx47EEvPfS0_S0_i)
        /*0070*/ 	.short	0x0380
        /*0072*/ 	.short	0x001c


	//----- nvinfo : EIATTR_SW_WAR
	.align		4
.L_21267:
        /*0074*/ 	.byte	0x04, 0x36
        /*0076*/ 	.short	(.L_21269 - .L_21268)
.L_21268:
        /*0078*/ 	.word	0x00000008
.L_21269:


//--------------------- .nv.info._Z10add_kernelILx46EEvPfS0_S0_i --------------------------
	.section	.nv.info._Z10add_kernelILx46EEvPfS0_S0_i,"",@"SHT_CUDA_INFO"
	.sectionflags	@""
	.align	4


	//----- nvinfo : EIATTR_CUDA_API_VERSION
	.align		4
        /*0000*/ 	.byte	0x04, 0x37
        /*0002*/ 	.short	(.L_21271 - .L_21270)
.L_21270:
        /*0004*/ 	.word	0x00000082


	//----- nvinfo : EIATTR_KPARAM_INFO
	.align		4
.L_21271:
        /*0008*/ 	.byte	0x04, 0x17
        /*000a*/ 	.short	(.L_21273 - .L_21272)
.L_21272:
        /*000c*/ 	.word	0x00000000
        /*0010*/ 	.short	0x0003
        /*0012*/ 	.short	0x0018
        /*0014*/ 	.byte	0x00, 0xf0, 0x11, 0x00


	//----- nvinfo : EIATTR_KPARAM_INFO
	.align		4
.L_21273:
        /*0018*/ 	.byte	0x04, 0x17
        /*001a*/ 	.short	(.L_21275 - .L_21274)
.L_21274:
        /*001c*/ 	.word	0x00000000
        /*0020*/ 	.short	0x0002
        /*0022*/ 	.short	0x0010
        /*0024*/ 	.byte	0x00, 0xf5, 0x21, 0x00


	//----- nvinfo : EIATTR_KPARAM_INFO
	.align		4
.L_21275:
        /*0028*/ 	.byte	0x04, 0x17
        /*002a*/ 	.short	(.L_21277 - .L_21276)
.L_21276:
        /*002c*/ 	.word	0x00000000
        /*0030*/ 	.short	0x0001
        /*0032*/ 	.short	0x0008
        /*0034*/ 	.byte	0x00, 0xf5, 0x21, 0x00


	//----- nvinfo : EIATTR_KPARAM_INFO
	.align		4
.L_21277:
        /*0038*/ 	.byte	0x04, 0x17
        /*003a*/ 	.short	(.L_21279 - .L_21278)
.L_21278:
        /*003c*/ 	.word	0x00000000
        /*0040*/ 	.short	0x0000
        /*0042*/ 	.short	0x0000
        /*0044*/ 	.byte	0x00, 0xf5, 0x21, 0x00


	//----- nvinfo : EIATTR_SPARSE_MMA_MASK
	.align		4
.L_21279:
        /*0048*/ 	.byte	0x03, 0x50
        /*004a*/ 	.short	0x0000


	//----- nvinfo : EIATTR_MAXREG_COUNT
	.align		4
        /*004c*/ 	.byte	0x03, 0x1b
        /*004e*/ 	.short	0x00ff


	//----- nvinfo : EIATTR_MERCURY_ISA_VERSION
	.align		4
        /*0050*/ 	.byte	0x03, 0x5f
        /*0052*/ 	.short	0x0101


	//----- nvinfo : EIATTR_VRC_CTA_INIT_COUNT
	.align		4
        /*0054*/ 	.byte	0x02, 0x4a
	.zero		1
	.zero		1


	//----- nvinfo : EIATTR_EXIT_INSTR_OFFSETS
	.align		4
        /*0058*/ 	.byte	0x04, 0x1c
        /*005a*/ 	.short	(.L_21281 - .L_21280)


	//   ....[0]....
.L_21280:
        /*005c*/ 	.word	0x00000070


	//   ....[1]....
        /*0060*/ 	.word	0x00000130


	//----- nvinfo : EIATTR_CBANK_PARAM_SIZE
	.align		4
.L_21281:
        /*0064*/ 	.byte	0x03, 0x19
        /*0066*/ 	.short	0x001c


	//----- nvinfo : EIATTR_PARAM_CBANK
	.align		4
        /*0068*/ 	.byte	0x04, 0x0a
        /*006a*/ 	.short	(.L_21283 - .L_21282)
	.align		4
.L_21282:
        /*006c*/ 	.word	index@(.nv.constant0._Z10add_kernelILx46EEvPfS0_S0_i)
        /*0070*/ 	.short	0x0380
        /*0072*/ 	.short	0x001c


	//----- nvinfo : EIATTR_SW_WAR
	.align		4
.L_21283:
        /*0074*/ 	.byte	0x04, 0x36
        /*0076*/ 	.short	(.L_21285 - .L_21284)
.L_21284:
        /*0078*/ 	.word	0x00000008
.L_21285:


//--------------------- .nv.info._Z10add_kernelILx45EEvPfS0_S0_i --------------------------
	.section	.nv.info._Z10add_kernelILx45EEvPfS0_S0_i,"",@"SHT_CUDA_INFO"
	.sectionflags	@""
	.align	4


	//----- nvinfo : EIATTR_CUDA_API_VERSION
	.align		4
        /*0000*/ 	.byte	0x04, 0x37
        /*0002*/ 	.short	(.L_21287 - .L_21286)
.L_21286:
        /*0004*/ 	.word	0x00000082


	//----- nvinfo : EIATTR_KPARAM_INFO
	.align		4
.L_21287:
        /*0008*/ 	.byte	0x04, 0x17
        /*000a*/ 	.short	(.L_21289 - .L_21288)
.L_21288:
        /*000c*/ 	.word	0x00000000
        /*0010*/ 	.short	0x0003
        /*0012*/ 	.short	0x0018
        /*0014*/ 	.byte	0x00, 0xf0, 0x11, 0x00


	//----- nvinfo : EIATTR_KPARAM_INFO
	.align		4
.L_21289:
        /*0018*/ 	.byte	0x04, 0x17
        /*001a*/ 	.short	(.L_21291 - .L_21290)
.L_21290:
        /*001c*/ 	.word	0x00000000
        /*0020*/ 	.short	0x0002
        /*0022*/ 	.short	0x0010
        /*0024*/ 	.byte	0x00, 0xf5, 0x21, 0x00


	//----- nvinfo : EIATTR_KPARAM_INFO
	.align		4
.L_21291:
        /*0028*/ 	.byte	0x04, 0x17
        /*002a*/ 	.short	(.L_21293 - .L_21292)
.L_21292:
        /*002c*/ 	.word	0x00000000
        /*0030*/ 	.short	0x0001
        /*0032*/ 	.short	0x0008
        /*0034*/ 	.byte	0x00, 0xf5, 0x21, 0x00


	//----- nvinfo : EIATTR_KPARAM_INFO
	.align		4
.L_21293:
        /*0038*/ 	.byte	0x04, 0x17
        /*003a*/ 	.short	(.L_21295 - .L_21294)
.L_21294:
        /*003c*/ 	.word	0x00000000
        /*0040*/ 	.short	0x0000
        /*0042*/ 	.short	0x0000
        /*0044*/ 	.byte	0x00, 0xf5, 0x21, 0x00


	//----- nvinfo : EIATTR_SPARSE_MMA_MASK
	.align		4
.L_21295:
        /*0048*/ 	.byte	0x03, 0x50
        /*004a*/ 	.short	0x0000


	//----- nvinfo : EIATTR_MAXREG_COUNT
	.align		4
        /*004c*/ 	.byte	0x03, 0x1b
        /*004e*/ 	.short	0x00ff


	//----- nvinfo : EIATTR_MERCURY_ISA_VERSION
	.align		4
        /*0050*/ 	.byte	0x03, 0x5f
        /*0052*/ 	.short	0x0101


	//----- nvinfo : EIATTR_VRC_CTA_INIT_COUNT
	.align		4
        /*0054*/ 	.byte	0x02, 0x4a
	.zero		1
	.zero		1


	//----- nvinfo : EIATTR_EXIT_INSTR_OFFSETS
	.align		4
        /*0058*/ 	.byte	0x04, 0x1c
        /*005a*/ 	.short	(.L_21297 - .L_21296)


	//   ....[0]....
.L_21296:
        /*005c*/ 	.word	0x00000070


	//   ....[1]....
        /*0060*/ 	.word	0x00000130


	//----- nvinfo : EIATTR_CBANK_PARAM_SIZE
	.align		4
.L_21297:
        /*0064*/ 	.byte	0x03, 0x19
        /*0066*/ 	.short	0x001c


	//----- nvinfo : EIATTR_PARAM_CBANK
	.align		4
        /*0068*/ 	.byte	0x04, 0x0a
        /*006a*/ 	.short	(.L_21299 - .L_21298)
	.align		4
.L_21298:
        /*006c*/ 	.word	index@(.nv.constant0._Z10add_kernelILx45EEvPfS0_S0_i)
        /*0070*/ 	.short	0x0380
        /*0072*/ 	.short	0x001c


	//----- nvinfo : EIATTR_SW_WAR
	.align		4
.L_21299:
        /*0074*/ 	.byte	0x04, 0x36
        /*0076*/ 	.short	(.L_21301 - .L_21300)
.L_21300:
        /*0078*/ 	.word	0x00000008
.L_21301:


//--------------------- .nv.info._Z10add_kernelILx44EEvPfS0_S0_i --------------------------
	.section	.nv.info._Z10add_kernelILx44EEvPfS0_S0_i,"",@"SHT_CUDA_INFO"
	.sectionflags	@""
	.align	4


	//----- nvinfo : EIATTR_CUDA_API_VERSION
	.align		4
        /*0000*/ 	.byte	0x04, 0x37
        /*0002*/ 	.short	(.L_21303 - .L_21302)
.L_21302:
        /*0004*/ 	.word	0x00000082


	//----- nvinfo : EIATTR_KPARAM_INFO
	.align		4
.L_21303:
        /*0008*/ 	.byte	0x04, 0x17
        /*000a*/ 	.short	(.L_21305 - .L_21304)
.L_21304:
        /*000c*/ 	.word	0x00000000
        /*0010*/ 	.short	0x0003
        /*0012*/ 	.short	0x0018
        /*0014*/ 	.byte	0x00, 0xf0, 0x11, 0x00


	//----- nvinfo : EIATTR_KPARAM_INFO
	.align		4
.L_21305:
        /*0018*/ 	.byte	0x04, 0x17
        /*001a*/ 	.short	(.L_21307 - .L_21306)
.L_21306:
        /*001c*/ 	.word	0x00000000
        /*0020*/ 	.short	0x0002
        /*0022*/ 	.short	0x0010
        /*0024*/ 	.byte	0x00, 0xf5, 0x21, 0x00


	//----- nvinfo : EIATTR_KPARAM_INFO
	.align		4
.L_21307:
        /*0028*/ 	.byte	0x04, 0x17
        /*002a*/ 	.short	(.L_21309 - .L_21308)
.L_21308:
        /*002c*/ 	.word	0x00000000
        /*0030*/ 	.short	0x0001
        /*0032*/ 	.short	0x0008
        /*0034*/ 	.byte	0x00, 0xf5, 0x21, 0x00


	//----- nvinfo : EIATTR_KPARAM_INFO
	.align		4
.L_21309:
        /*0038*/ 	.byte	0x04, 0x17
        /*003a*/ 	.short	(.L_21311 - .L_21310)
.L_21310:
        /*003c*/ 	.word	0x00000000
        /*0040*/ 	.short	0x0000
        /*0042*/ 	.short	0x0000
        /*0044*/ 	.byte	0x00, 0xf5, 0x21, 0x00


	//----- nvinfo : EIATTR_SPARSE_MMA_MASK
	.align		4
.L_21311:
        /*0048*/ 	.byte	0x03, 0x50
        /*004a*/ 	.short	0x0000


	//----- nvinfo : EIATTR_MAXREG_COUNT
	.align		4
        /*004c*/ 	.byte	0x03, 0x1b
        /*004e*/ 	.short	0x00ff


	//----- nvinfo : EIATTR_MERCURY_ISA_VERSION
	.align		4
        /*0050*/ 	.byte	0x03, 0x5f
        /*0052*/ 	.short	0x0101


	//----- nvinfo : EIATTR_VRC_CTA_INIT_COUNT
	.align		4
        /*0054*/ 	.byte	0x02, 0x4a
	.zero		1
	.zero		1


	//----- nvinfo : EIATTR_EXIT_INSTR_OFFSETS
	.align		4
        /*0058*/ 	.byte	0x04, 0x1c
        /*005a*/ 	.short	(.L_21313 - .L_21312)


	//   ....[0]....
.L_21312:
        /*005c*/ 	.word	0x00000070


	//   ....[1]....
        /*0060*/ 	.word	0x00000130


	//----- nvinfo : EIATTR_CBANK_PARAM_SIZE
	.align		4
.L_21313:
        /*0064*/ 	.byte	0x03, 0x19
        /*0066*/ 	.short	0x001c


	//----- nvinfo : EIATTR_PARAM_CBANK
	.align		4
        /*0068*/ 	.byte	0x04, 0x0a
        /*006a*/ 	.short	(.L_21315 - .L_21314)
	.align		4
.L_21314:
        /*006c*/ 	.word	index@(.nv.constant0._Z10add_kernelILx44EEvPfS0_S0_i)
        /*0070*/ 	.short	0x0380
        /*0072*/ 	.short	0x001c


	//----- nvinfo : EIATTR_SW_WAR
	.align		4
.L_21315:
        /*0074*/ 	.byte	0x04, 0x36
        /*0076*/ 	.short	(.L_21317 - .L_21316)
.L_21316:
        /*0078*/ 	.word	0x00000008
.L_21317:


//--------------------- .nv.info._Z10add_kernelILx43EEvPfS0_S0_i --------------------------
	.section	.nv.info._Z10add_kernelILx43EEvPfS0_S0_i,"",@"SHT_CUDA_INFO"
	.sectionflags	@""
	.align	4


	//----- nvinfo : EIATTR_CUDA_API_VERSION
	.align		4
        /*0000*/ 	.byte	0x04, 0x37
        /*0002*/ 	.short	(.L_21319 - .L_21318)
.L_21318:
        /*0004*/ 	.word	0x00000082


	//----- nvinfo : EIATTR_KPARAM_INFO
	.align		4
.L_21319:
        /*0008*/ 	.byte	0x04, 0x17
        /*000a*/ 	.short	(.L_21321 - .L_21320)
.L_21320:
        /*000c*/ 	.word	0x00000000
        /*0010*/ 	.short	0x0003
        /*0012*/ 	.short	0x0018
        /*0014*/ 	.byte	0x00, 0xf0, 0x11, 0x00


	//----- nvinfo : EIATTR_KPARAM_INFO
	.align		4
.L_21321:
        /*0018*/ 	.byte	0x04, 0x17
        /*001a*/ 	.short	(.L_21323 - .L_21322)
.L_21322:
        /*001c*/ 	.word	0x00000000
        /*0020*/ 	.short	0x0002
        /*0022*/ 	.short	0x0010
        /*0024*/ 	.byte	0x00, 0xf5, 0x21, 0x00


	//----- nvinfo : EIATTR_KPARAM_INFO
	.align		4
.L_21323:
        /*0028*/ 	.byte	0x04, 0x17
        /*002a*/ 	.short	(.L_21325 - .L_21324)
.L_21324:
        /*002c*/ 	.word	0x00000000
        /*0030*/ 	.short	0x0001
        /*0032*/ 	.short	0x0008
        /*0034*/ 	.byte	0x00, 0xf5, 0x21, 0x00


	//----- nvinfo : EIATTR_KPARAM_INFO
	.align		4
.L_21325:
        /*0038*/ 	.byte	0x04, 0x17
        /*003a*/ 	.short	(.L_21327 - .L_21326)
.L_21326:
        /*003c*/ 	.word	0x00000000
        /*0040*/ 	.short	0x0000
        /*0042*/ 	.short	0x0000
        /*0044*/ 	.byte	0x00, 0xf5, 0x21, 0x00


	//----- nvinfo : EIATTR_SPARSE_MMA_MASK
	.align		4
.L_21327:
        /*0048*/ 	.byte	0x03, 0x50
        /*004a*/ 	.short	0x0000


	//----- nvinfo : EIATTR_MAXREG_COUNT
	.align		4
        /*004c*/ 	.byte	0x03, 0x1b
        /*004e*/ 	.short	0x00ff


	//----- nvinfo : EIATTR_MERCURY_ISA_VERSION
	.align		4
        /*0050*/ 	.byte	0x03, 0x5f
        /*0052*/ 	.short	0x0101


	//----- nvinfo : EIATTR_VRC_CTA_INIT_COUNT
	.align		4
        /*0054*/ 	.byte	0x02, 0x4a
	.zero		1
	.zero		1


	//----- nvinfo : EIATTR_EXIT_INSTR_OFFSETS
	.align		4
        /*0058*/ 	.byte	0x04, 0x1c
        /*005a*/ 	.short	(.L_21329 - .L_21328)


	//   ....[0]....
.L_21328:
        /*005c*/ 	.word	0x00000070


	//   ....[1]....
        /*0060*/ 	.word	0x00000130


	//----- nvinfo : EIATTR_CBANK_PARAM_SIZE
	.align		4
.L_21329:
        /*0064*/ 	.byte	0x03, 0x19
        /*0066*/ 	.short	0x001c


	//----- nvinfo : EIATTR_PARAM_CBANK
	.align		4
        /*0068*/ 	.byte	0x04, 0x0a
        /*006a*/ 	.short	(.L_21331 - .L_21330)
	.align		4
.L_21330:
        /*006c*/ 	.word	index@(.nv.constant0._Z10add_kernelILx43EEvPfS0_S0_i)
        /*0070*/ 	.short	0x0380
        /*0072*/ 	.short	0x001c


	//----- nvinfo : EIATTR_SW_WAR
	.align		4
.L_21331:
        /*0074*/ 	.byte	0x04, 0x36
        /*0076*/ 	.short	(.L_21333 - .L_21332)
.L_21332:
        /*0078*/ 	.word	0x00000008
.L_21333:


//--------------------- .nv.info._Z10add_kernelILx42EEvPfS0_S0_i --------------------------
	.section	.nv.info._Z10add_kernelILx42EEvPfS0_S0_i,"",@"SHT_CUDA_INFO"
	.sectionflags	@""
	.align	4


	//----- nvinfo : EIATTR_CUDA_API_VERSION
	.align		4
        /*0000*/ 	.byte	0x04, 0x37
        /*0002*/ 	.short	(.L_21335 - .L_21334)
.L_21334:
        /*0004*/ 	.word	0x00000082


	//----- nvinfo : EIATTR_KPARAM_INFO
	.align		4
.L_21335:
        /*0008*/ 	.byte	0x04, 0x17
        /*000a*/ 	.short	(.L_21337 - .L_21336)
.L_21336:
        /*000c*/ 	.word	0x00000000
        /*0010*/ 	.short	0x0003
        /*0012*/ 	.short	0x0018
        /*0014*/ 	.byte	0x00, 0xf0, 0x11, 0x00


	//----- nvinfo : EIATTR_KPARAM_INFO
	.align		4
.L_21337:
        /*0018*/ 	.byte	0x04, 0x17
        /*001a*/ 	.short	(.L_21339 - .L_21338)
.L_21338:
        /*001c*/ 	.word	0x00000000
        /*0020*/ 	.short	0x0002
        /*0022*/ 	.short	0x0010
        /*0024*/ 	.byte	0x00, 0xf5, 0x21, 0x00


	//----- nvinfo : EIATTR_KPARAM_INFO
	.align		4
.L_21339:
        /*0028*/ 	.byte	0x04, 0x17
        /*002a*/ 	.short	(.L_21341 - .L_21340)
.L_21340:
        /*002c*/ 	.word	0x00000000
        /*0030*/ 	.short	0x0001
        /*0032*/ 	.short	0x0008
        /*0034*/ 	.byte	0x00, 0xf5, 0x21, 0x00


	//----- nvinfo : EIATTR_KPARAM_INFO
	.align		4
.L_21341:
        /*0038*/ 	.byte	0x04, 0x17
        /*003a*/ 	.short	(.L_21343 - .L_21342)
.L_21342:
        /*003c*/ 	.word	0x00000000
        /*0040*/ 	.short	0x0000
        /*0042*/ 	.short	0x0000
        /*0044*/ 	.byte	0x00, 0xf5, 0x21, 0x00


	//----- nvinfo : EIATTR_SPARSE_MMA_MASK
	.align		4
.L_21343:
        /*0048*/ 	.byte	0x03, 0x50
        /*004a*/ 	.short	0x0000


	//----- nvinfo : EIATTR_MAXREG_COUNT
	.align		4
        /*004c*/ 	.byte	0x03, 0x1b
        /*004e*/ 	.short	0x00ff


	//----- nvinfo : EIATTR_MERCURY_ISA_VERSION
	.align		4
        /*0050*/ 	.byte	0x03, 0x5f
        /*0052*/ 	.short	0x0101


	//----- nvinfo : EIATTR_VRC_CTA_INIT_COUNT
	.align		4
        /*0054*/ 	.byte	0x02, 0x4a
	.zero		1
	.zero		1


	//----- nvinfo : EIATTR_EXIT_INSTR_OFFSETS
	.align		4
        /*0058*/ 	.byte	0x04, 0x1c
        /*005a*/ 	.short	(.L_21345 - .L_21344)


	//   ....[0]....
.L_21344:
        /*005c*/ 	.word	0x00000070


	//   ....[1]....
        /*0060*/ 	.word	0x00000130


	//----- nvinfo : EIATTR_CBANK_PARAM_SIZE
	.align		4
.L_21345:
        /*0064*/ 	.byte	0x03, 0x19
        /*0066*/ 	.short	0x001c


	//----- nvinfo : EIATTR_PARAM_CBANK
	.align		4
        /*0068*/ 	.byte	0x04, 0x0a
        /*006a*/ 	.short	(.L_21347 - .L_21346)
	.align		4
.L_21346:
        /*006c*/ 	.word	index@(.nv.constant0._Z10add_kernelILx42EEvPfS0_S0_i)
        /*0070*/ 	.short	0x0380
        /*0072*/ 	.short	0x001c


	//----- nvinfo : EIATTR_SW_WAR
	.align		4
.L_21347:
        /*0074*/ 	.byte	0x04, 0x36
        /*0076*/ 	.short	(.L_21349 - .L_21348)
.L_21348:
        /*0078*/ 	.word	0x00000008
.L_21349:


//--------------------- .nv.info._Z10add_kernelILx41EEvPfS0_S0_i --------------------------
	.section	.nv.info._Z10add_kernelILx41EEvPfS0_S0_i,"",@"SHT_CUDA_INFO"
	.sectionflags	@""
	.align	4


	//----- nvinfo : EIATTR_CUDA_API_VERSION
	.align		4
        /*0000*/ 	.byte	0x04, 0x37
        /*0002*/ 	.short	(.L_21351 - .L_21350)
.L_21350:
        /*0004*/ 	.word	0x00000082


	//----- nvinfo : EIATTR_KPARAM_INFO
	.align		4
.L_21351:
        /*0008*/ 	.byte	0x04, 0x17
        /*000a*/ 	.short	(.L_21353 - .L_21352)
.L_21352:
        /*000c*/ 	.word	0x00000000
        /*0010*/ 	.short	0x0003
        /*0012*/ 	.short	0x0018
        /*0014*/ 	.byte	0x00, 0xf0, 0x11, 0x00


	//----- nvinfo : EIATTR_KPARAM_INFO
	.align		4
.L_21353:
        /*0018*/ 	.byte	0x04, 0x17
        /*001a*/ 	.short	(.L_21355 - .L_21354)
.L_21354:
        /*001c*/ 	.word	0x00000000
        /*0020*/ 	.short	0x0002
        /*0022*/ 	.short	0x0010
        /*0024*/ 	.byte	0x00, 0xf5, 0x21, 0x00


	//----- nvinfo : EIATTR_KPARAM_INFO
	.align		4
.L_21355:
        /*0028*/ 	.byte	0x04, 0x17
        /*002a*/ 	.short	(.L_21357 - .L_21356)
.L_21356:
        /*002c*/ 	.word	0x00000000
        /*0030*/ 	.short	0x0001
        /*0032*/ 	.short	0x0008
        /*0034*/ 	.byte	0x00, 0xf5, 0x21, 0x00


	//----- nvinfo : EIATTR_KPARAM_INFO
	.align		4
.L_21357:
        /*0038*/ 	.byte	0x04, 0x17
        /*003a*/ 	.short	(.L_21359 - .L_21358)
.L_21358:
        /*003c*/ 	.word	0x00000000
        /*0040*/ 	.short	0x0000
        /*0042*/ 	.short	0x0000
        /*0044*/ 	.byte	0x00, 0xf5, 0x21, 0x00


	//----- nvinfo : EIATTR_SPARSE_MMA_MASK
	.align		4
.L_21359:
        /*0048*/ 	.byte	0x03, 0x50
        /*004a*/ 	.short	0x0000


	//----- nvinfo : EIATTR_MAXREG_COUNT
	.align		4
        /*004c*/ 	.byte	0x03, 0x1b
        /*004e*/ 	.short	0x00ff


	//----- nvinfo : EIATTR_MERCURY_ISA_VERSION
	.align		4
        /*0050*/ 	.byte	0x03, 0x5f
        /*0052*/ 	.short	0x0101


	//----- nvinfo : EIATTR_VRC_CTA_INIT_COUNT
	.align		4
        /*0054*/ 	.byte	0x02, 0x4a
	.zero		1
	.zero		1


	//----- nvinfo : EIATTR_EXIT_INSTR_OFFSETS
	.align		4
        /*0058*/ 	.byte	0x04, 0x1c
        /*005a*/ 	.short	(.L_21361 - .L_21360)


	//   ....[0]....
.L_21360:
        /*005c*/ 	.word	0x00000070


	//   ....[1]....
        /*0060*/ 	.word	0x00000130


	//----- nvinfo : EIATTR_CBANK_PARAM_SIZE
	.align		4
.L_21361:
        /*0064*/ 	.byte	0x03, 0x19
        /*0066*/ 	.short	0x001c


	//----- nvinfo : EIATTR_PARAM_CBANK
	.align		4
        /*0068*/ 	.byte	0x04, 0x0a
        /*006a*/ 	.short	(.L_21363 - .L_21362)
	.align		4
.L_21362:
        /*006c*/ 	.word	index@(.nv.constant0._Z10add_kernelILx41EEvPfS0_S0_i)
        /*0070*/ 	.short	0x0380
        /*0072*/ 	.short	0x001c


	//----- nvinfo : EIATTR_SW_WAR
	.align		4
.L_21363:
        /*0074*/ 	.byte	0x04, 0x36
        /*0076*/ 	.short	(.L_21365 - .L_21364)
.L_21364:
        /*0078*/ 	.word	0x00000008
.L_21365:


//--------------------- .nv.info._Z10add_kernelILx40EEvPfS0_S0_i --------------------------
	.section	.nv.info._Z10add_kernelILx40EEvPfS0_S0_i,"",@"SHT_CUDA_INFO"
	.sectionflags	@""
	.align	4


	//----- nvinfo : EIATTR_CUDA_API_VERSION
	.align		4
        /*0000*/ 	.byte	0x04, 0x37
        /*0002*/ 	.short	(.L_21367 - .L_21366)
.L_21366:
        /*0004*/ 	.word	0x00000082


	//----- nvinfo : EIATTR_KPARAM_INFO
	.align		4
.L_21367:
        /*0008*/ 	.byte	0x04, 0x17
        /*000a*/ 	.short	(.L_21369 - .L_21368)
.L_21368:
        /*000c*/ 	.word	0x00000000
        /*0010*/ 	.short	0x0003
        /*0012*/ 	.short	0x0018
        /*0014*/ 	.byte	0x00, 0xf0, 0x11, 0x00


	//----- nvinfo : EIATTR_KPARAM_INFO
	.align		4
.L_21369:
        /*0018*/ 	.byte	0x04, 0x17
        /*001a*/ 	.short	(.L_21371 - .L_21370)
.L_21370:
        /*001c*/ 	.word	0x00000000
        /*0020*/ 	.short	0x0002
        /*0022*/ 	.short	0x0010
        /*0024*/ 	.byte	0x00, 0xf5, 0x21, 0x00


	//----- nvinfo : EIATTR_KPARAM_INFO
	.align		4
.L_21371:
        /*0028*/ 	.byte	0x04, 0x17
        /*002a*/ 	.short	(.L_21373 - .L_21372)
.L_21372:
        /*002c*/ 	.word	0x00000000
        /*0030*/ 	.short	0x0001
        /*0032*/ 	.short	0x0008
        /*0034*/ 	.byte	0x00, 0xf5, 0x21, 0x00


	//----- nvinfo : EIATTR_KPARAM_INFO
	.align		4
.L_21373:
        /*0038*/ 	.byte	0x04, 0x17
        /*003a*/ 	.short	(.L_21375 - .L_21374)
.L_21374:
        /*003c*/ 	.word	0x00000000
        /*0040*/ 	.short	0x0000
        /*0042*/ 	.short	0x0000
        /*0044*/ 	.byte	0x00, 0xf5, 0x21, 0x00


	//----- nvinfo : EIATTR_SPARSE_MMA_MASK
	.align		4
.L_21375:
        /*0048*/ 	.byte	0x03, 0x50
        /*004a*/ 	.short	0x0000


	//----- nvinfo : EIATTR_MAXREG_COUNT
	.align		4
        /*004c*/ 	.byte	0x03, 0x1b
        /*004e*/ 	.short	0x00ff


	//----- nvinfo : EIATTR_MERCURY_ISA_VERSION
	.align		4
        /*0050*/ 	.byte	0x03, 0x5f
        /*0052*/ 	.short	0x0101


	//----- nvinfo : EIATTR_VRC_CTA_INIT_COUNT
	.align		4
        /*0054*/ 	.byte	0x02, 0x4a
	.zero		1
	.zero		1


	//----- nvinfo : EIATTR_EXIT_INSTR_OFFSETS
	.align		4
        /*0058*/ 	.byte	0x04, 0x1c
        /*005a*/ 	.short	(.L_21377 - .L_21376)


	//   ....[0]....
.L_21376:
        /*005c*/ 	.word	0x00000070


	//   ....[1]....
        /*0060*/ 	.word	0x00000130


	//----- nvinfo : EIATTR_CBANK_PARAM_SIZE
	.align		4
.L_21377:
        /*0064*/ 	.byte	0x03, 0x19
        /*0066*/ 	.short	0x001c


	//----- nvinfo : EIATTR_PARAM_CBANK
	.align		4
        /*0068*/ 	.byte	0x04, 0x0a
        /*006a*/ 	.short	(.L_21379 - .L_21378)
	.align		4
.L_21378:
        /*006c*/ 	.word	index@(.nv.constant0._Z10add_kernelILx40EEvPfS0_S0_i)
        /*0070*/ 	.short	0x0380
        /*0072*/ 	.short	0x001c


	//----- nvinfo : EIATTR_SW_WAR
	.align		4
.L_21379:
        /*0074*/ 	.byte	0x04, 0x36
        /*0076*/ 	.short	(.L_21381 - .L_21380)
.L_21380:
        /*0078*/ 	.word	0x00000008
.L_21381:


//--------------------- .nv.info._Z10add_kernelILx39EEvPfS0_S0_i --------------------------
	.section	.nv.info._Z10add_kernelILx39EEvPfS0_S0_i,"",@"SHT_CUDA_INFO"
	.sectionflags	@""
	.align	4


	//----- nvinfo : EIATTR_CUDA_API_VERSION
	.align		4
        /*0000*/ 	.byte	0x04, 0x37
        /*0002*/ 	.short	(.L_21383 - .L_21382)
.L_21382:
        /*0004*/ 	.word	0x00000082


	//----- nvinfo : EIATTR_KPARAM_INFO
	.align		4
.L_21383:
        /*0008*/ 	.byte	0x04, 0x17
        /*000a*/ 	.short	(.L_21385 - .L_21384)
.L_21384:
        /*000c*/ 	.word	0x00000000
        /*0010*/ 	.short	0x0003
        /*0012*/ 	.short	0x0018
        /*0014*/ 	.byte	0x00, 0xf0, 0x11, 0x00


	//----- nvinfo : EIATTR_KPARAM_INFO
	.align		4
.L_21385:
        /*0018*/ 	.byte	0x04, 0x17
        /*001a*/ 	.short	(.L_21387 - .L_21386)
.L_21386:
        /*001c*/ 	.word	0x00000000
        /*0020*/ 	.short	0x0002
        /*0022*/ 	.short	0x0010
        /*0024*/ 	.byte	0x00, 0xf5, 0x21, 0x00


	//----- nvinfo : EIATTR_KPARAM_INFO
	.align		4
.L_21387:
        /*0028*/ 	.byte	0x04, 0x17
        /*002a*/ 	.short	(.L_21389 - .L_21388)
.L_21388:
        /*002c*/ 	.word	0x00000000
        /*0030*/ 	.short	0x0001
        /*0032*/ 	.short	0x0008
        /*0034*/ 	.byte	0x00, 0xf5, 0x21, 0x00


	//----- nvinfo : EIATTR_KPARAM_INFO
	.align		4
.L_21389:
        /*0038*/ 	.byte	0x04, 0x17
        /*003a*/ 	.short	(.L_21391 - .L_21390)
.L_21390:
        /*003c*/ 	.word	0x00000000
        /*0040*/ 	.short	0x0000
        /*0042*/ 	.short	0x0000
        /*0044*/ 	.byte	0x00, 0xf5, 0x21, 0x00


	//----- nvinfo : EIATTR_SPARSE_MMA_MASK
	.align		4
.L_21391:
        /*0048*/ 	.byte	0x03, 0x50
        /*004a*/ 	.short	0x0000


	//----- nvinfo : EIATTR_MAXREG_COUNT
	.align		4
        /*004c*/ 	.byte	0x03, 0x1b
        /*004e*/ 	.short	0x00ff


	//----- nvinfo : EIATTR_MERCURY_ISA_VERSION
	.align		4
        /*0050*/ 	.byte	0x03, 0x5f
        /*0052*/ 	.short	0x0101


	//----- nvinfo : EIATTR_VRC_CTA_INIT_COUNT
	.align		4
        /*0054*/ 	.byte	0x02, 0x4a
	.zero		1
	.zero		1


	//----- nvinfo : EIATTR_EXIT_INSTR_OFFSETS
	.align		4
        /*0058*/ 	.byte	0x04, 0x1c
        /*005a*/ 	.short	(.L_21393 - .L_21392)


	//   ....[0]....
.L_21392:
        /*005c*/ 	.word	0x00000070


	//   ....[1]....
        /*0060*/ 	.word	0x00000130


	//----- nvinfo : EIATTR_CBANK_PARAM_SIZE
	.align		4
.L_21393:
        /*0064*/ 	.byte	0x03, 0x19
        /*0066*/ 	.short	0x001c


	//----- nvinfo : EIATTR_PARAM_CBANK
	.align		4
        /*0068*/ 	.byte	0x04, 0x0a
        /*006a*/ 	.short	(.L_21395 - .L_21394)
	.align		4
.L_21394:
        /*006c*/ 	.word	index@(.nv.constant0._Z10add_kernelILx39EEvPfS0_S0_i)
        /*0070*/ 	.short	0x0380
        /*0072*/ 	.short	0x001c


	//----- nvinfo : EIATTR_SW_WAR
	.align		4
.L_21395:
        /*0074*/ 	.byte	0x04, 0x36
        /*0076*/ 	.short	(.L_21397 - .L_21396)
.L_21396:
        /*0078*/ 	.word	0x00000008
.L_21397:


//--------------------- .nv.info._Z10add_kernelILx38EEvPfS0_S0_i --------------------------
	.section	.nv.info._Z10add_kernelILx38EEvPfS0_S0_i,"",@"SHT_CUDA_INFO"
	.sectionflags	@""
	.align	4


	//----- nvinfo : EIATTR_CUDA_API_VERSION
	.align		4
        /*0000*/ 	.byte	0x04, 0x37
        /*0002*/ 	.short	(.L_21399 - .L_21398)
.L_21398:
        /*0004*/ 	.word	0x00000082


	//----- nvinfo : EIATTR_KPARAM_INFO
	.align		4
.L_21399:
        /*0008*/ 	.byte	0x04, 0x17
        /*000a*/ 	.short	(.L_21401 - .L_21400)
.L_21400:
        /*000c*/ 	.word	0x00000000
        /*0010*/ 	.short	0x0003
        /*0012*/ 	.short	0x0018
        /*0014*/ 	.byte	0x00, 0xf0, 0x11, 0x00


	//----- nvinfo : EIATTR_KPARAM_INFO
	.align		4
.L_21401:
        /*0018*/ 	.byte	0x04, 0x17
        /*001a*/ 	.short	(.L_21403 - .L_21402)
.L_21402:
        /*001c*/ 	.word	0x00000000
        /*0020*/ 	.short	0x0002
        /*0022*/ 	.short	0x0010
        /*0024*/ 	.byte	0x00, 0xf5, 0x21, 0x00


	//----- nvinfo : EIATTR_KPARAM_INFO
	.align		4
.L_21403:
        /*0028*/ 	.byte	0x04, 0x17
        /*002a*/ 	.short	(.L_21405 - .L_21404)
.L_21404:
        /*002c*/ 	.word	0x00000000
        /*0030*/ 	.short	0x0001
        /*0032*/ 	.short	0x0008
        /*0034*/ 	.byte	0x00, 0xf5, 0x21, 0x00


	//----- nvinfo : EIATTR_KPARAM_INFO
	.align		4
.L_21405:
        /*0038*/ 	.byte	0x04, 0x17
        /*003a*/ 	.short	(.L_21407 - .L_21406)
.L_21406:
        /*003c*/ 	.word	0x00000000
        /*0040*/ 	.short	0x0000
        /*0042*/ 	.short	0x0000
        /*0044*/ 	.byte	0x00, 0xf5, 0x21, 0x00


	//----- nvinfo : EIATTR_SPARSE_MMA_MASK
	.align		4
.L_21407:
        /*0048*/ 	.byte	0x03, 0x50
        /*004a*/ 	.short	0x0000


	//----- nvinfo : EIATTR_MAXREG_COUNT
	.align		4
        /*004c*/ 	.byte	0x03, 0x1b
        /*004e*/ 	.short	0x00ff


	//----- nvinfo : EIATTR_MERCURY_ISA_VERSION
	.align		4
        /*0050*/ 	.byte	0x03, 0x5f
        /*0052*/ 	.short	0x0101


	//----- nvinfo : EIATTR_VRC_CTA_INIT_COUNT
	.align		4
        /*0054*/ 	.byte	0x02, 0x4a
	.zero		1
	.zero		1


	//----- nvinfo : EIATTR_EXIT_INSTR_OFFSETS
	.align		4
        /*0058*/ 	.byte	0x04, 0x1c
        /*005a*/ 	.short	(.L_21409 - .L_21408)


	//   ....[0]....
.L_21408:
        /*005c*/ 	.word	0x00000070


	//   ....[1]....
        /*0060*/ 	.word	0x00000130


	//----- nvinfo : EIATTR_CBANK_PARAM_SIZE
	.align		4
.L_21409:
        /*0064*/ 	.byte	0x03, 0x19
        /*0066*/ 	.short	0x001c


	//----- nvinfo : EIATTR_PARAM_CBANK
	.align		4
        /*0068*/ 	.byte	0x04, 0x0a
        /*006a*/ 	.short	(.L_21411 - .L_21410)
	.align		4
.L_21410:
        /*006c*/ 	.word	index@(.nv.constant0._Z10add_kernelILx38EEvPfS0_S0_i)
        /*0070*/ 	.short	0x0380
        /*0072*/ 	.short	0x001c


	//----- nvinfo : EIATTR_SW_WAR
	.align		4
.L_21411:
        /*0074*/ 	.byte	0x04, 0x36
        /*0076*/ 	.short	(.L_21413 - .L_21412)
.L_21412:
        /*0078*/ 	.word	0x00000008
.L_21413:


//--------------------- .nv.info._Z10add_kernelILx37EEvPfS0_S0_i --------------------------
	.section	.nv.info._Z10add_kernelILx37EEvPfS0_S0_i,"",@"SHT_CUDA_INFO"
	.sectionflags	@""
	.align	4


	//----- nvinfo : EIATTR_CUDA_API_VERSION
	.align		4
        /*0000*/ 	.byte	0x04, 0x37
        /*0002*/ 	.short	(.L_21415 - .L_21414)
.L_21414:
        /*0004*/ 	.word	0x00000082


	//----- nvinfo : EIATTR_KPARAM_INFO
	.align		4
.L_21415:
        /*0008*/ 	.byte	0x04, 0x17
        /*000a*/ 	.short	(.L_21417 - .L_21416)
.L_21416:
        /*000c*/ 	.word	0x00000000
        /*0010*/ 	.short	0x0003
        /*0012*/ 	.short	0x0018
        /*0014*/ 	.byte	0x00, 0xf0, 0x11, 0x00


	//----- nvinfo : EIATTR_KPARAM_INFO
	.align		4
.L_21417:
        /*0018*/ 	.byte	0x04, 0x17
        /*001a*/ 	.short	(.L_21419 - .L_21418)
.L_21418:
        /*001c*/ 	.word	0x00000000
        /*0020*/ 	.short	0x0002
        /*0022*/ 	.short	0x0010
        /*0024*/ 	.byte	0x00, 0xf5, 0x21, 0x00


	//----- nvinfo : EIATTR_KPARAM_INFO
	.align		4
.L_21419:
        /*0028*/ 	.byte	0x04, 0x17
        /*002a*/ 	.short	(.L_21421 - .L_21420)
.L_21420:
        /*002c*/ 	.word	0x00000000
        /*0030*/ 	.short	0x0001
        /*0032*/ 	.short	0x0008
        /*0034*/ 	.byte	0x00, 0xf5, 0x21, 0x00


	//----- nvinfo : EIATTR_KPARAM_INFO
	.align		4
.L_21421:
        /*0038*/ 	.byte	0x04, 0x17
        /*003a*/ 	.short	(.L_21423 - .L_21422)
.L_21422:
        /*003c*/ 	.word	0x00000000
        /*0040*/ 	.short	0x0000
        /*0042*/ 	.short	0x0000
        /*0044*/ 	.byte	0x00, 0xf5, 0x21, 0x00


	//----- nvinfo : EIATTR_SPARSE_MMA_MASK
	.align		4
.L_21423:
        /*0048*/ 	.byte	0x03, 0x50
        /*004a*/ 	.short	0x0000


	//----- nvinfo : EIATTR_MAXREG_COUNT
	.align		4
        /*004c*/ 	.byte	0x03, 0x1b
        /*004e*/ 	.short	0x00ff


	//----- nvinfo : EIATTR_MERCURY_ISA_VERSION
	.align		4
        /*0050*/ 	.byte	0x03, 0x5f
        /*0052*/ 	.short	0x0101


	//----- nvinfo : EIATTR_VRC_CTA_INIT_COUNT
	.align		4
        /*0054*/ 	.byte	0x02, 0x4a
	.zero		1
	.zero		1


	//----- nvinfo : EIATTR_EXIT_INSTR_OFFSETS
	.align		4
        /*0058*/ 	.byte	0x04, 0x1c
        /*005a*/ 	.short	(.L_21425 - .L_21424)


	//   ....[0]....
.L_21424:
        /*005c*/ 	.word	0x00000070


	//   ....[1]....
        /*0060*/ 	.word	0x00000130


	//----- nvinfo : EIATTR_CBANK_PARAM_SIZE
	.align		4
.L_21425:
        /*0064*/ 	.byte	0x03, 0x19
        /*0066*/ 	.short	0x001c


	//----- nvinfo : EIATTR_PARAM_CBANK
	.align		4
        /*0068*/ 	.byte	0x04, 0x0a
        /*006a*/ 	.short	(.L_21427 - .L_21426)
	.align		4
.L_21426:
        /*006c*/ 	.word	index@(.nv.constant0._Z10add_kernelILx37EEvPfS0_S0_i)
        /*0070*/ 	.short	0x0380
        /*0072*/ 	.short	0x001c


	//----- nvinfo : EIATTR_SW_WAR
	.align		4
.L_21427:
        /*0074*/ 	.byte	0x04, 0x36
        /*0076*/ 	.short	(.L_21429 - .L_21428)
.L_21428:
        /*0078*/ 	.word	0x00000008
.L_21429:


//--------------------- .nv.info._Z10add_kernelILx36EEvPfS0_S0_i --------------------------
	.section	.nv.info._Z10add_kernelILx36EEvPfS0_S0_i,"",@"SHT_CUDA_INFO"
	.sectionflags	@""
	.align	4


	//----- nvinfo : EIATTR_CUDA_API_VERSION
	.align		4
        /*0000*/ 	.byte	0x04, 0x37
        /*0002*/ 	.short	(.L_21431 - .L_21430)
.L_21430:
        /*0004*/ 	.word	0x00000082


	//----- nvinfo : EIATTR_KPARAM_INFO
	.align		4
.L_21431:
        /*0008*/ 	.byte	0x04, 0x17
        /*000a*/ 	.short	(.L_21433 - .L_21432)
.L_21432:
        /*000c*/ 	.word	0x00000000
        /*0010*/ 	.short	0x0003
        /*0012*/ 	.short	0x0018
        /*0014*/ 	.byte	0x00, 0xf0, 0x11, 0x00


	//----- nvinfo : EIATTR_KPARAM_INFO
	.align		4
.L_21433:
        /*0018*/ 	.byte	0x04, 0x17
        /*001a*/ 	.short	(.L_21435 - .L_21434)
.L_21434:
        /*001c*/ 	.word	0x00000000
        /*0020*/ 	.short	0x0002
        /*0022*/ 	.short	0x0010
        /*0024*/ 	.byte	0x00, 0xf5, 0x21, 0x00


	//----- nvinfo : EIATTR_KPARAM_INFO
	.align		4
.L_21435:
        /*0028*/ 	.byte	0x04, 0x17
        /*002a*/ 	.short	(.L_21437 - .L_21436)
.L_21436:
        /*002c*/ 	.word	0x00000000
        /*0030*/ 	.short	0x0001
        /*0032*/ 	.short	0x0008
        /*0034*/ 	.byte	0x00, 0xf5, 0x21, 0x00


	//----- nvinfo : EIATTR_KPARAM_INFO
	.align		4
.L_21437:
        /*0038*/ 	.byte	0x04, 0x17
        /*003a*/ 	.short	(.L_21439 - .L_21438)
.L_21438:
        /*003c*/ 	.word	0x00000000
        /*0040*/ 	.short	0x0000
        /*0042*/ 	.short	0x0000
        /*0044*/ 	.byte	0x00, 0xf5, 0x21, 0x00


	//----- nvinfo : EIATTR_SPARSE_MMA_MASK
	.align		4
.L_21439:
        /*0048*/ 	.byte	0x03, 0x50
        /*004a*/ 	.short	0x0000


	//----- nvinfo : EIATTR_MAXREG_COUNT
	.align		4
        /*004c*/ 	.byte	0x03, 0x1b
        /*004e*/ 	.short	0x00ff


	//----- nvinfo : EIATTR_MERCURY_ISA_VERSION
	.align		4
        /*0050*/ 	.byte	0x03, 0x5f
        /*0052*/ 	.short	0x0101


	//----- nvinfo : EIATTR_VRC_CTA_INIT_COUNT
	.align		4
        /*0054*/ 	.byte	0x02, 0x4a
	.zero		1
	.zero		1


	//----- nvinfo : EIATTR_EXIT_INSTR_OFFSETS
	.align		4
        /*0058*/ 	.byte	0x04, 0x1c
        /*005a*/ 	.short	(.L_21441 - .L_21440)


	//   ....[0]....
.L_21440:
        /*005c*/ 	.word	0x00000070


	//   ....[1]....
        /*0060*/ 	.word	0x00000130


	//----- nvinfo : EIATTR_CBANK_PARAM_SIZE
	.align		4
.L_21441:
        /*0064*/ 	.byte	0x03, 0x19
        /*0066*/ 	.short	0x001c


	//----- nvinfo : EIATTR_PARAM_CBANK
	.align		4
        /*0068*/ 	.byte	0x04, 0x0a
        /*006a*/ 	.short	(.L_21443 - .L_21442)
	.align		4
.L_21442:
        /*006c*/ 	.word	index@(.nv.constant0._Z10add_kernelILx36EEvPfS0_S0_i)
        /*0070*/ 	.short	0x0380
        /*0072*/ 	.short	0x001c


	//----- nvinfo : EIATTR_SW_WAR
	.align		4
.L_21443:
        /*0074*/ 	.byte	0x04, 0x36
        /*0076*/ 	.short	(.L_21445 - .L_21444)
.L_21444:
        /*0078*/ 	.word	0x00000008
.L_21445:


//--------------------- .nv.info._Z10add_kernelILx35EEvPfS0_S0_i --------------------------
	.section	.nv.info._Z10add_kernelILx35EEvPfS0_S0_i,"",@"SHT_CUDA_INFO"
	.sectionflags	@""
	.align	4


	//----- nvinfo : EIATTR_CUDA_API_VERSION
	.align		4
        /*0000*/ 	.byte	0x04, 0x37
        /*0002*/ 	.short	(.L_21447 - .L_21446)
.L_21446:
        /*0004*/ 	.word	0x00000082


	//----- nvinfo : EIATTR_KPARAM_INFO
	.align		4
.L_21447:
        /*0008*/ 	.byte	0x04, 0x17
        /*000a*/ 	.short	(.L_21449 - .L_21448)
.L_21448:
        /*000c*/ 	.word	0x00000000
        /*0010*/ 	.short	0x0003
        /*0012*/ 	.short	0x0018
        /*0014*/ 	.byte	0x00, 0xf0, 0x11, 0x00


	//----- nvinfo : EIATTR_KPARAM_INFO
	.align		4
.L_21449:
        /*0018*/ 	.byte	0x04, 0x17
        /*001a*/ 	.short	(.L_21451 - .L_21450)
.L_21450:
        /*001c*/ 	.word	0x00000000
        /*0020*/ 	.short	0x0002
        /*0022*/ 	.short	0x0010
        /*0024*/ 	.byte	0x00, 0xf5, 0x21, 0x00


	//----- nvinfo : EIATTR_KPARAM_INFO
	.align		4
.L_21451:
        /*0028*/ 	.byte	0x04, 0x17
        /*002a*/ 	.short	(.L_21453 - .L_21452)
.L_21452:
        /*002c*/ 	.word	0x00000000
        /*0030*/ 	.short	0x0001
        /*0032*/ 	.short	0x0008
        /*0034*/ 	.byte	0x00, 0xf5, 0x21, 0x00


	//----- nvinfo : EIATTR_KPARAM_INFO
	.align		4
.L_21453:
        /*0038*/ 	.byte	0x04, 0x17
        /*003a*/ 	.short	(.L_21455 - .L_21454)
.L_21454:
        /*003c*/ 	.word	0x00000000
        /*0040*/ 	.short	0x0000
        /*0042*/ 	.short	0x0000
        /*0044*/ 	.byte	0x00, 0xf5, 0x21, 0x00


	//----- nvinfo : EIATTR_SPARSE_MMA_MASK
	.align		4
.L_21455:
        /*0048*/ 	.byte	0x03, 0x50
        /*004a*/ 	.short	0x0000


	//----- nvinfo : EIATTR_MAXREG_COUNT
	.align		4
        /*004c*/ 	.byte	0x03, 0x1b
        /*004e*/ 	.short	0x00ff


	//----- nvinfo : EIATTR_MERCURY_ISA_VERSION
	.align		4
        /*0050*/ 	.byte	0x03, 0x5f
        /*0052*/ 	.short	0x0101


	//----- nvinfo : EIATTR_VRC_CTA_INIT_COUNT
	.align		4
        /*0054*/ 	.byte	0x02, 0x4a
	.zero		1
	.zero		1


	//----- nvinfo : EIATTR_EXIT_INSTR_OFFSETS
	.align		4
        /*0058*/ 	.byte	0x04, 0x1c
        /*005a*/ 	.short	(.L_21457 - .L_21456)


	//   ....[0]....
.L_21456:
        /*005c*/ 	.word	0x00000070


	//   ....[1]....
        /*0060*/ 	.word	0x00000130


	//----- nvinfo : EIATTR_CBANK_PARAM_SIZE
	.align		4
.L_21457:
        /*0064*/ 	.byte	0x03, 0x19
        /*0066*/ 	.short	0x001c


	//----- nvinfo : EIATTR_PARAM_CBANK
	.align		4
        /*0068*/ 	.byte	0x04, 0x0a
        /*006a*/ 	.short	(.L_21459 - .L_21458)
	.align		4
.L_21458:
        /*006c*/ 	.word	index@(.nv.constant0._Z10add_kernelILx35EEvPfS0_S0_i)
        /*0070*/ 	.short	0x0380
        /*0072*/ 	.short	0x001c


	//----- nvinfo : EIATTR_SW_WAR
	.align		4
.L_21459:
        /*0074*/ 	.byte	0x04, 0x36
        /*0076*/ 	.short	(.L_21461 - .L_21460)
.L_21460:
        /*0078*/ 	.word	0x00000008
.L_21461:


//--------------------- .nv.info._Z10add_kernelILx34EEvPfS0_S0_i --------------------------
	.section	.nv.info._Z10add_kernelILx34EEvPfS0_S0_i,"",@"SHT_CUDA_INFO"
	.sectionflags	@""
	.align	4


	//----- nvinfo : EIATTR_CUDA_API_VERSION
	.align		4
        /*0000*/ 	.byte	0x04, 0x37
        /*0002*/ 	.short	(.L_21463 - .L_21462)
.L_21462:
        /*0004*/ 	.word	0x00000082


	//----- nvinfo : EIATTR_KPARAM_INFO
	.align		4
.L_21463:
        /*0008*/ 	.byte	0x04, 0x17
        /*000a*/ 	.short	(.L_21465 - .L_21464)
.L_21464:
        /*000c*/ 	.word	0x00000000
        /*0010*/ 	.short	0x0003
        /*0012*/ 	.short	0x0018
        /*0014*/ 	.byte	0x00, 0xf0, 0x11, 0x00


	//----- nvinfo : EIATTR_KPARAM_INFO
	.align		4
.L_21465:
        /*0018*/ 	.byte	0x04, 0x17
        /*001a*/ 	.short	(.L_21467 - .L_21466)
.L_21466:
        /*001c*/ 	.word	0x00000000
        /*0020*/ 	.short	0x0002
        /*0022*/ 	.short	0x0010
        /*0024*/ 	.byte	0x00, 0xf5, 0x21, 0x00


	//----- nvinfo : EIATTR_KPARAM_INFO
	.align		4
.L_21467:
        /*0028*/ 	.byte	0x04, 0x17
        /*002a*/ 	.short	(.L_21469 - .L_21468)
.L_21468:
        /*002c*/ 	.word	0x00000000
        /*0030*/ 	.short	0x0001
        /*0032*/ 	.short	0x0008
        /*0034*/ 	.byte	0x00, 0xf5, 0x21, 0x00


	//----- nvinfo : EIATTR_KPARAM_INFO
	.align		4
.L_21469:
        /*0038*/ 	.byte	0x04, 0x17
        /*003a*/ 	.short	(.L_21471 - .L_21470)
.L_21470:
        /*003c*/ 	.word	0x00000000
        /*0040*/ 	.short	0x0000
        /*0042*/ 	.short	0x0000
        /*0044*/ 	.byte	0x00, 0xf5, 0x21, 0x00


	//----- nvinfo : EIATTR_SPARSE_MMA_MASK
	.align		4
.L_21471:
        /*0048*/ 	.byte	0x03, 0x50
        /*004a*/ 	.short	0x0000


	//----- nvinfo : EIATTR_MAXREG_COUNT
	.align		4
        /*004c*/ 	.byte	0x03, 0x1b
        /*004e*/ 	.short	0x00ff


	//----- nvinfo : EIATTR_MERCURY_ISA_VERSION
	.align		4
        /*0050*/ 	.byte	0x03, 0x5f
        /*0052*/ 	.short	0x0101


	//----- nvinfo : EIATTR_VRC_CTA_INIT_COUNT
	.align		4
        /*0054*/ 	.byte	0x02, 0x4a
	.zero		1
	.zero		1


	//----- nvinfo : EIATTR_EXIT_INSTR_OFFSETS
	.align		4
        /*0058*/ 	.byte	0x04, 0x1c
        /*005a*/ 	.short	(.L_21473 - .L_21472)


	//   ....[0]....
.L_21472:
        /*005c*/ 	.word	0x00000070


	//   ....[1]....
        /*0060*/ 	.word	0x00000130


	//----- nvinfo : EIATTR_CBANK_PARAM_SIZE
	.align		4
.L_21473:
        /*0064*/ 	.byte	0x03, 0x19
        /*0066*/ 	.short	0x001c


	//----- nvinfo : EIATTR_PARAM_CBANK
	.align		4
        /*0068*/ 	.byte	0x04, 0x0a
        /*006a*/ 	.short	(.L_21475 - .L_21474)
	.align		4
.L_21474:
        /*006c*/ 	.word	index@(.nv.constant0._Z10add_kernelILx34EEvPfS0_S0_i)
        /*0070*/ 	.short	0x0380
        /*0072*/ 	.short	0x001c


	//----- nvinfo : EIATTR_SW_WAR
	.align		4
.L_21475:
        /*0074*/ 	.byte	0x04, 0x36
        /*0076*/ 	.short	(.L_21477 - .L_21476)
.L_21476:
        /*0078*/ 	.word	0x00000008
.L_21477:


//--------------------- .nv.info._Z10add_kernelILx33EEvPfS0_S0_i --------------------------
	.section	.nv.info._Z10add_kernelILx33EEvPfS0_S0_i,"",@"SHT_CUDA_INFO"
	.sectionflags	@""
	.align	4


	//----- nvinfo : EIATTR_CUDA_API_VERSION
	.align		4
        /*0000*/ 	.byte	0x04, 0x37
        /*0002*/ 	.short	(.L_21479 - .L_21478)
.L_21478:
        /*0004*/ 	.word	0x00000082


	//----- nvinfo : EIATTR_KPARAM_INFO
	.align		4
.L_21479:
        /*0008*/ 	.byte	0x04, 0x17
        /*000a*/ 	.short	(.L_21481 - .L_21480)
.L_21480:
        /*000c*/ 	.word	0x00000000
        /*0010*/ 	.short	0x0003
        /*0012*/ 	.short	0x0018
        /*0014*/ 	.byte	0x00, 0xf0, 0x11, 0x00


	//----- nvinfo : EIATTR_KPARAM_INFO
	.align		4
.L_21481:
        /*0018*/ 	.byte	0x04, 0x17
        /*001a*/ 	.short	(.L_21483 - .L_21482)
.L_21482:
        /*001c*/ 	.word	0x00000000
        /*0020*/ 	.short	0x0002
        /*0022*/ 	.short	0x0010
        /*0024*/ 	.byte	0x00, 0xf5, 0x21, 0x00


	//----- nvinfo : EIATTR_KPARAM_INFO
	.align		4
.L_21483:
        /*0028*/ 	.byte	0x04, 0x17
        /*002a*/ 	.short	(.L_21485 - .L_21484)
.L_21484:
        /*002c*/ 	.word	0x00000000
        /*0030*/ 	.short	0x0001
        /*0032*/ 	.short	0x0008
        /*0034*/ 	.byte	0x00, 0xf5, 0x21, 0x00


	//----- nvinfo : EIATTR_KPARAM_INFO
	.align		4
.L_21485:
        /*0038*/ 	.byte	0x04, 0x17
        /*003a*/ 	.short	(.L_21487 - .L_21486)
.L_21486:
        /*003c*/ 	.word	0x00000000
        /*0040*/ 	.short	0x0000
        /*0042*/ 	.short	0x0000
        /*0044*/ 	.byte	0x00, 0xf5, 0x21, 0x00


	//----- nvinfo : EIATTR_SPARSE_MMA_MASK
	.align		4
.L_21487:
        /*0048*/ 	.byte	0x03, 0x50
        /*004a*/ 	.short	0x0000


	//----- nvinfo : EIATTR_MAXREG_COUNT
	.align		4
        /*004c*/ 	.byte	0x03, 0x1b
        /*004e*/ 	.short	0x00ff


	//----- nvinfo : EIATTR_MERCURY_ISA_VERSION
	.align		4
        /*0050*/ 	.byte	0x03, 0x5f
        /*0052*/ 	.short	0x0101


	//----- nvinfo : EIATTR_VRC_CTA_INIT_COUNT
	.align		4
        /*0054*/ 	.byte	0x02, 0x4a
	.zero		1
	.zero		1


	//----- nvinfo : EIATTR_EXIT_INSTR_OFFSETS
	.align		4
        /*0058*/ 	.byte	0x04, 0x1c
        /*005a*/ 	.short	(.L_21489 - .L_21488)


	//   ....[0]....
.L_21488:
        /*005c*/ 	.word	0x00000070


	//   ....[1]....
        /*0060*/ 	.word	0x00000130


	//----- nvinfo : EIATTR_CBANK_PARAM_SIZE
	.align		4
.L_21489:
        /*0064*/ 	.byte	0x03, 0x19
        /*0066*/ 	.short	0x001c


	//----- nvinfo : EIATTR_PARAM_CBANK
	.align		4
        /*0068*/ 	.byte	0x04, 0x0a
        /*006a*/ 	.short	(.L_21491 - .L_21490)
	.align		4
.L_21490:
        /*006c*/ 	.word	index@(.nv.constant0._Z10add_kernelILx33EEvPfS0_S0_i)
        /*0070*/ 	.short	0x0380
        /*0072*/ 	.short	0x001c


	//----- nvinfo : EIATTR_SW_WAR
	.align		4
.L_21491:
        /*0074*/ 	.byte	0x04, 0x36
        /*0076*/ 	.short	(.L_21493 - .L_21492)
.L_21492:
        /*0078*/ 	.word	0x00000008
.L_21493:


//--------------------- .nv.info._Z10add_kernelILx32EEvPfS0_S0_i --------------------------
	.section	.nv.info._Z10add_kernelILx32EEvPfS0_S0_i,"",@"SHT_CUDA_INFO"
	.sectionflags	@""
	.align	4


	//----- nvinfo : EIATTR_CUDA_API_VERSION
	.align		4
        /*0000*/ 	.byte	0x04, 0x37
        /*0002*/ 	.short	(.L_21495 - .L_21494)
.L_21494:
        /*0004*/ 	.word	0x00000082


	//----- nvinfo : EIATTR_KPARAM_INFO
	.align		4
.L_21495:
        /*0008*/ 	.byte	0x04, 0x17
        /*000a*/ 	.short	(.L_21497 - .L_21496)
.L_21496:
        /*000c*/ 	.word	0x00000000
        /*0010*/ 	.short	0x0003
        /*0012*/ 	.short	0x0018
        /*0014*/ 	.byte	0x00, 0xf0, 0x11, 0x00


	//----- nvinfo : EIATTR_KPARAM_INFO
	.align		4
.L_21497:
        /*0018*/ 	.byte	0x04, 0x17
        /*001a*/ 	.short	(.L_21499 - .L_21498)
.L_21498:
        /*001c*/ 	.word	0x00000000
        /*0020*/ 	.short	0x0002
        /*0022*/ 	.short	0x0010
        /*0024*/ 	.byte	0x00, 0xf5, 0x21, 0x00


	//----- nvinfo : EIATTR_KPARAM_INFO
	.align		4
.L_21499:
        /*0028*/ 	.byte	0x04, 0x17
        /*002a*/ 	.short	(.L_21501 - .L_21500)
.L_21500:
        /*002c*/ 	.word	0x00000000
        /*0030*/ 	.short	0x0001
        /*0032*/ 	.short	0x0008
        /*0034*/ 	.byte	0x00, 0xf5, 0x21, 0x00


	//----- nvinfo : EIATTR_KPARAM_INFO
	.align		4
.L_21501:
        /*0038*/ 	.byte	0x04, 0x17
        /*003a*/ 	.short	(.L_21503 - .L_21502)
.L_21502:
        /*003c*/ 	.word	0x00000000
        /*0040*/ 	.short	0x0000
        /*0042*/ 	.short	0x0000
        /*0044*/ 	.byte	0x00, 0xf5, 0x21, 0x00


	//----- nvinfo : EIATTR_SPARSE_MMA_MASK
	.align		4
.L_21503:
        /*0048*/ 	.byte	0x03, 0x50
        /*004a*/ 	.short	0x0000


	//----- nvinfo : EIATTR_MAXREG_COUNT
	.align		4
        /*004c*/ 	.byte	0x03, 0x1b
        /*004e*/ 	.short	0x00ff


	//----- nvinfo : EIATTR_MERCURY_ISA_VERSION
	.align		4
        /*0050*/ 	.byte	0x03, 0x5f
        /*0052*/ 	.short	0x0101


	//----- nvinfo : EIATTR_VRC_CTA_INIT_COUNT
	.align		4
        /*0054*/ 	.byte	0x02, 0x4a
	.zero		1
	.zero		1


	//----- nvinfo : EIATTR_EXIT_INSTR_OFFSETS
	.align		4
        /*0058*/ 	.byte	0x04, 0x1c
        /*005a*/ 	.short	(.L_21505 - .L_21504)


	//   ....[0]....
.L_21504:
        /*005c*/ 	.word	0x00000070


	//   ....[1]....
        /*0060*/ 	.word	0x00000130


	//----- nvinfo : EIATTR_CBANK_PARAM_SIZE
	.align		4
.L_21505:
        /*0064*/ 	.byte	0x03, 0x19
        /*0066*/ 	.short	0x001c


	//----- nvinfo : EIATTR_PARAM_CBANK
	.align		4
        /*0068*/ 	.byte	0x04, 0x0a
        /*006a*/ 	.short	(.L_21507 - .L_21506)
	.align		4
.L_21506:
        /*006c*/ 	.word	index@(.nv.constant0._Z10add_kernelILx32EEvPfS0_S0_i)
        /*0070*/ 	.short	0x0380
        /*0072*/ 	.short	0x001c


	//----- nvinfo : EIATTR_SW_WAR
	.align		4
.L_21507:
        /*0074*/ 	.byte	0x04, 0x36
        /*0076*/ 	.short	(.L_21509 - .L_21508)
.L_21508:
        /*0078*/ 	.word	0x00000008
.L_21509:


//--------------------- .nv.info._Z10add_kernelILx31EEvPfS0_S0_i --------------------------
	.section	.nv.info._Z10add_kernelILx31EEvPfS0_S0_i,"",@"SHT_CUDA_INFO"
	.sectionflags	@""
	.align	4


	//----- nvinfo : EIATTR_CUDA_API_VERSION
	.align		4
        /*0000*/ 	.byte	0x04, 0x37
        /*0002*/ 	.short	(.L_21511 - .L_21510)
.L_21510:
        /*0004*/ 	.word	0x00000082


	//----- nvinfo : EIATTR_KPARAM_INFO
	.align		4
.L_21511:
        /*0008*/ 	.byte	0x04, 0x17
        /*000a*/ 	.short	(.L_21513 - .L_21512)
.L_21512:
        /*000c*/ 	.word	0x00000000
        /*0010*/ 	.short	0x0003
        /*0012*/ 	.short	0x0018
        /*0014*/ 	.byte	0x00, 0xf0, 0x11, 0x00


	//----- nvinfo : EIATTR_KPARAM_INFO
	.align		4
.L_21513:
        /*0018*/ 	.byte	0x04, 0x17
        /*001a*/ 	.short	(.L_21515 - .L_21514)
.L_21514:
        /*001c*/ 	.word	0x00000000
        /*0020*/ 	.short	0x0002
        /*0022*/ 	.short	0x0010
        /*0024*/ 	.byte	0x00, 0xf5, 0x21, 0x00


	//----- nvinfo : EIATTR_KPARAM_INFO
	.align		4
.L_21515:
        /*0028*/ 	.byte	0x04, 0x17
        /*002a*/ 	.short	(.L_21517 - .L_21516)
.L_21516:
        /*002c*/ 	.word	0x00000000
        /*0030*/ 	.short	0x0001
        /*0032*/ 	.short	0x0008
        /*0034*/ 	.byte	0x00, 0xf5, 0x21, 0x00


	//----- nvinfo : EIATTR_KPARAM_INFO
	.align		4
.L_21517:
        /*0038*/ 	.byte	0x04, 0x17
        /*003a*/ 	.short	(.L_21519 - .L_21518)
.L_21518:
        /*003c*/ 	.word	0x00000000
        /*0040*/ 	.short	0x0000
        /*0042*/ 	.short	0x0000
        /*0044*/ 	.byte	0x00, 0xf5, 0x21, 0x00


	//----- nvinfo : EIATTR_SPARSE_MMA_MASK
	.align		4
.L_21519:
        /*0048*/ 	.byte	0x03, 0x50
        /*004a*/ 	.short	0x0000


	//----- nvinfo : EIATTR_MAXREG_COUNT
	.align		4
        /*004c*/ 	.byte	0x03, 0x1b
        /*004e*/ 	.short	0x00ff


	//----- nvinfo : EIATTR_MERCURY_ISA_VERSION
	.align		4
        /*0050*/ 	.byte	0x03, 0x5f
        /*0052*/ 	.short	0x0101


	//----- nvinfo : EIATTR_VRC_CTA_INIT_COUNT
	.align		4
        /*0054*/ 	.byte	0x02, 0x4a
	.zero		1
	.zero		1


	//----- nvinfo : EIATTR_EXIT_INSTR_OFFSETS
	.align		4
        /*0058*/ 	.byte	0x04, 0x1c
        /*005a*/ 	.short	(.L_21521 - .L_21520)


	//   ....[0]....
.L_21520:
        /*005c*/ 	.word	0x00000070


	//   ....[1]....
        /*0060*/ 	.word	0x00000130


	//----- nvinfo : EIATTR_CBANK_PARAM_SIZE
	.align		4
.L_21521:
        /*0064*/ 	.byte	0x03, 0x19
        /*0066*/ 	.short	0x001c


	//----- nvinfo : EIATTR_PARAM_CBANK
	.align		4
        /*0068*/ 	.byte	0x04, 0x0a
        /*006a*/ 	.short	(.L_21523 - .L_21522)
	.align		4
.L_21522:
        /*006c*/ 	.word	index@(.nv.constant0._Z10add_kernelILx31EEvPfS0_S0_i)
        /*0070*/ 	.short	0x0380
        /*0072*/ 	.short	0x001c


	//----- nvinfo : EIATTR_SW_WAR
	.align		4
.L_21523:
        /*0074*/ 	.byte	0x04, 0x36
        /*0076*/ 	.short	(.L_21525 - .L_21524)
.L_21524:
        /*0078*/ 	.word	0x00000008
.L_21525:


//--------------------- .nv.info._Z10add_kernelILx30EEvPfS0_S0_i --------------------------
	.section	.nv.info._Z10add_kernelILx30EEvPfS0_S0_i,"",@"SHT_CUDA_INFO"
	.sectionflags	@""
	.align	4


	//----- nvinfo : EIATTR_CUDA_API_VERSION
	.align		4
        /*0000*/ 	.byte	0x04, 0x37
        /*0002*/ 	.short	(.L_21527 - .L_21526)
.L_21526:
        /*0004*/ 	.word	0x00000082


	//----- nvinfo : EIATTR_KPARAM_INFO
	.align		4
.L_21527:
        /*0008*/ 	.byte	0x04, 0x17
        /*000a*/ 	.short	(.L_21529 - .L_21528)
.L_21528:
        /*000c*/ 	.word	0x00000000
        /*0010*/ 	.short	0x0003
        /*0012*/ 	.short	0x0018
        /*0014*/ 	.byte	0x00, 0xf0, 0x11, 0x00


	//----- nvinfo : EIATTR_KPARAM_INFO
	.align		4
.L_21529:
        /*0018*/ 	.byte	0x04, 0x17
        /*001a*/ 	.short	(.L_21531 - .L_21530)
.L_21530:
        /*001c*/ 	.word	0x00000000
        /*0020*/ 	.short	0x0002
        /*0022*/ 	.short	0x0010
        /*0024*/ 	.byte	0x00, 0xf5, 0x21, 0x00


	//----- nvinfo : EIATTR_KPARAM_INFO
	.align		4
.L_21531:
        /*0028*/ 	.byte	0x04, 0x17
        /*002a*/ 	.short	(.L_21533 - .L_21532)
.L_21532:
        /*002c*/ 	.word	0x00000000
        /*0030*/ 	.short	0x0001
        /*0032*/ 	.short	0x0008
        /*0034*/ 	.byte	0x00, 0xf5, 0x21, 0x00


	//----- nvinfo : EIATTR_KPARAM_INFO
	.align		4
.L_21533:
        /*0038*/ 	.byte	0x04, 0x17
        /*003a*/ 	.short	(.L_21535 - .L_21534)
.L_21534:
        /*003c*/ 	.word	0x00000000
        /*0040*/ 	.short	0x0000
        /*0042*/ 	.short	0x0000
        /*0044*/ 	.byte	0x00, 0xf5, 0x21, 0x00


	//----- nvinfo : EIATTR_SPARSE_MMA_MASK
	.align		4
.L_21535:
        /*0048*/ 	.byte	0x03, 0x50
        /*004a*/ 	.short	0x0000


	//----- nvinfo : EIATTR_MAXREG_COUNT
	.align		4
        /*004c*/ 	.byte	0x03, 0x1b
        /*004e*/ 	.short	0x00ff


	//----- nvinfo : EIATTR_MERCURY_ISA_VERSION
	.align		4
        /*0050*/ 	.byte	0x03, 0x5f
        /*0052*/ 	.short	0x0101


	//----- nvinfo : EIATTR_VRC_CTA_INIT_COUNT
	.align		4
        /*0054*/ 	.byte	0x02, 0x4a
	.zero		1
	.zero		1


	//----- nvinfo : EIATTR_EXIT_INSTR_OFFSETS
	.align		4
        /*0058*/ 	.byte	0x04, 0x1c
        /*005a*/ 	.short	(.L_21537 - .L_21536)


	//   ....[0]....
.L_21536:
        /*005c*/ 	.word	0x00000070


	//   ....[1]....
        /*0060*/ 	.word	0x00000130


	//----- nvinfo : EIATTR_CBANK_PARAM_SIZE
	.align		4
.L_21537:
        /*0064*/ 	.byte	0x03, 0x19
        /*0066*/ 	.short	0x001c


	//----- nvinfo : EIATTR_PARAM_CBANK
	.align		4
        /*0068*/ 	.byte	0x04, 0x0a
        /*006a*/ 	.short	(.L_21539 - .L_21538)
	.align		4
.L_21538:
        /*006c*/ 	.word	index@(.nv.constant0._Z10add_kernelILx30EEvPfS0_S0_i)
        /*0070*/ 	.short	0x0380
        /*0072*/ 	.short	0x001c


	//----- nvinfo : EIATTR_SW_WAR
	.align		4
.L_21539:
        /*0074*/ 	.byte	0x04, 0x36
        /*0076*/ 	.short	(.L_21541 - .L_21540)
.L_21540:
        /*0078*/ 	.word	0x00000008
.L_21541:


//--------------------- .nv.info._Z10add_kernelILx29EEvPfS0_S0_i --------------------------
	.section	.nv.info._Z10add_kernelILx29EEvPfS0_S0_i,"",@"SHT_CUDA_INFO"
	.sectionflags	@""
	.align	4


	//----- nvinfo : EIATTR_CUDA_API_VERSION
	.align		4
        /*0000*/ 	.byte	0x04, 0x37
        /*0002*/ 	.short	(.L_21543 - .L_21542)
.L_21542:
        /*0004*/ 	.word	0x00000082


	//----- nvinfo : EIATTR_KPARAM_INFO
	.align		4
.L_21543:
        /*0008*/ 	.byte	0x04, 0x17
        /*000a*/ 	.short	(.L_21545 - .L_21544)
.L_21544:
        /*000c*/ 	.word	0x00000000
        /*0010*/ 	.short	0x0003
        /*0012*/ 	.short	0x0018
        /*0014*/ 	.byte	0x00, 0xf0, 0x11, 0x00


	//----- nvinfo : EIATTR_KPARAM_INFO
	.align		4
.L_21545:
        /*0018*/ 	.byte	0x04, 0x17
        /*001a*/ 	.short	(.L_21547 - .L_21546)
.L_21546:
        /*001c*/ 	.word	0x00000000
        /*0020*/ 	.short	0x0002
        /*0022*/ 	.short	0x0010
        /*0024*/ 	.byte	0x00, 0xf5, 0x21, 0x00


	//----- nvinfo : EIATTR_KPARAM_INFO
	.align		4
.L_21547:
        /*0028*/ 	.byte	0x04, 0x17
        /*002a*/ 	.short	(.L_21549 - .L_21548)
.L_21548:
        /*002c*/ 	.word	0x00000000
        /*0030*/ 	.short	0x0001
        /*0032*/ 	.short	0x0008
        /*0034*/ 	.byte	0x00, 0xf5, 0x21, 0x00


	//----- nvinfo : EIATTR_KPARAM_INFO
	.align		4
.L_21549:
        /*0038*/ 	.byte	0x04, 0x17
        /*003a*/ 	.short	(.L_21551 - .L_21550)
.L_21550:
        /*003c*/ 	.word	0x00000000
        /*0040*/ 	.short	0x0000
        /*0042*/ 	.short	0x0000
        /*0044*/ 	.byte	0x00, 0xf5, 0x21, 0x00


	//----- nvinfo : EIATTR_SPARSE_MMA_MASK
	.align		4
.L_21551:
        /*0048*/ 	.byte	0x03, 0x50
        /*004a*/ 	.short	0x0000


	//----- nvinfo : EIATTR_MAXREG_COUNT
	.align		4
        /*004c*/ 	.byte	0x03, 0x1b
        /*004e*/ 	.short	0x00ff


	//----- nvinfo : EIATTR_MERCURY_ISA_VERSION
	.align		4
        /*0050*/ 	.byte	0x03, 0x5f
        /*0052*/ 	.short	0x0101


	//----- nvinfo : EIATTR_VRC_CTA_INIT_COUNT
	.align		4
        /*0054*/ 	.byte	0x02, 0x4a
	.zero		1
	.zero		1


	//----- nvinfo : EIATTR_EXIT_INSTR_OFFSETS
	.align		4
        /*0058*/ 	.byte	0x04, 0x1c
        /*005a*/ 	.short	(.L_21553 - .L_21552)


	//   ....[0]....
.L_21552:
        /*005c*/ 	.word	0x00000070


	//   ....[1]....
        /*0060*/ 	.word	0x00000130


	//----- nvinfo : EIATTR_CBANK_PARAM_SIZE
	.align		4
.L_21553:
        /*0064*/ 	.byte	0x03, 0x19
        /*0066*/ 	.short	0x001c


	//----- nvinfo : EIATTR_PARAM_CBANK
	.align		4
        /*0068*/ 	.byte	0x04, 0x0a
        /*006a*/ 	.short	(.L_21555 - .L_21554)
	.align		4
.L_21554:
        /*006c*/ 	.word	index@(.nv.constant0._Z10add_kernelILx29EEvPfS0_S0_i)
        /*0070*/ 	.short	0x0380
        /*0072*/ 	.short	0x001c


	//----- nvinfo : EIATTR_SW_WAR
	.align		4
.L_21555:
        /*0074*/ 	.byte	0x04, 0x36
        /*0076*/ 	.short	(.L_21557 - .L_21556)
.L_21556:
        /*0078*/ 	.word	0x00000008
.L_21557:


//--------------------- .nv.info._Z10add_kernelILx28EEvPfS0_S0_i --------------------------
	.section	.nv.info._Z10add_kernelILx28EEvPfS0_S0_i,"",@"SHT_CUDA_INFO"
	.sectionflags	@""
	.align	4


	//----- nvinfo : EIATTR_CUDA_API_VERSION
	.align		4
        /*0000*/ 	.byte	0x04, 0x37
        /*0002*/ 	.short	(.L_21559 - .L_21558)
.L_21558:
        /*0004*/ 	.word	0x00000082


	//----- nvinfo : EIATTR_KPARAM_INFO
	.align		4
.L_21559:
        /*0008*/ 	.byte	0x04, 0x17
        /*000a*/ 	.short	(.L_21561 - .L_21560)
.L_21560:
        /*000c*/ 	.word	0x00000000
        /*0010*/ 	.short	0x0003
        /*0012*/ 	.short	0x0018
        /*0014*/ 	.byte	0x00, 0xf0, 0x11, 0x00


	//----- nvinfo : EIATTR_KPARAM_INFO
	.align		4
.L_21561:
        /*0018*/ 	.byte	0x04, 0x17
        /*001a*/ 	.short	(.L_21563 - .L_21562)
.L_21562:
        /*001c*/ 	.word	0x00000000
        /*0020*/ 	.short	0x0002
        /*0022*/ 	.short	0x0010
        /*0024*/ 	.byte	0x00, 0xf5, 0x21, 0x00


	//----- nvinfo : EIATTR_KPARAM_INFO
	.align		4
.L_21563:
        /*0028*/ 	.byte	0x04, 0x17
        /*002a*/ 	.short	(.L_21565 - .L_21564)
.L_21564:
        /*002c*/ 	.word	0x00000000
        /*0030*/ 	.short	0x0001
        /*0032*/ 	.short	0x0008
        /*0034*/ 	.byte	0x00, 0xf5, 0x21, 0x00


	//----- nvinfo : EIATTR_KPARAM_INFO
	.align		4
.L_21565:
        /*0038*/ 	.byte	0x04, 0x17
        /*003a*/ 	.short	(.L_21567 - .L_21566)
.L_21566:
        /*003c*/ 	.word	0x00000000
        /*0040*/ 	.short	0x0000
        /*0042*/ 	.short	0x0000
        /*0044*/ 	.byte	0x00, 0xf5, 0x21, 0x00


	//----- nvinfo : EIATTR_SPARSE_MMA_MASK
	.align		4
.L_21567:
        /*0048*/ 	.byte	0x03, 0x50
        /*004a*/ 	.short	0x0000


	//----- nvinfo : EIATTR_MAXREG_COUNT
	.align		4
        /*004c*/ 	.byte	0x03, 0x1b
        /*004e*/ 	.short	0x00ff


	//----- nvinfo : EIATTR_MERCURY_ISA_VERSION
	.align		4
        /*0050*/ 	.byte	0x03, 0x5f
        /*0052*/ 	.short	0x0101


	//----- nvinfo : EIATTR_VRC_CTA_INIT_COUNT
	.align		4
        /*0054*/ 	.byte	0x02, 0x4a
	.zero		1
	.zero		1


	//----- nvinfo : EIATTR_EXIT_INSTR_OFFSETS
	.align		4
        /*0058*/ 	.byte	0x04, 0x1c
        /*005a*/ 	.short	(.L_21569 - .L_21568)


	//   ....[0]....
.L_21568:
        /*005c*/ 	.word	0x00000070


	//   ....[1]....
        /*0060*/ 	.word	0x00000130


	//----- nvinfo : EIATTR_CBANK_PARAM_SIZE
	.align		4
.L_21569:
        /*0064*/ 	.byte	0x03, 0x19
        /*0066*/ 	.short	0x001c


	//----- nvinfo : EIATTR_PARAM_CBANK
	.align		4
        /*0068*/ 	.byte	0x04, 0x0a
        /*006a*/ 	.short	(.L_21571 - .L_21570)
	.align		4
.L_21570:
        /*006c*/ 	.word	index@(.nv.constant0._Z10add_kernelILx28EEvPfS0_S0_i)
        /*0070*/ 	.short	0x0380
        /*0072*/ 	.short	0x001c


	//----- nvinfo : EIATTR_SW_WAR
	.align		4
.L_21571:
        /*0074*/ 	.byte	0x04, 0x36
        /*0076*/ 	.short	(.L_21573 - .L_21572)
.L_21572:
        /*0078*/ 	.word	0x00000008
.L_21573:


//--------------------- .nv.info._Z10add_kernelILx27EEvPfS0_S0_i --------------------------
	.section	.nv.info._Z10add_kernelILx27EEvPfS0_S0_i,"",@"SHT_CUDA_INFO"
	.sectionflags	@""
	.align	4


	//----- nvinfo : EIATTR_CUDA_API_VERSION
	.align		4
        /*0000*/ 	.byte	0x04, 0x37
        /*0002*/ 	.short	(.L_21575 - .L_21574)
.L_21574:
        /*0004*/ 	.word	0x00000082


	//----- nvinfo : EIATTR_KPARAM_INFO
	.align		4
.L_21575:
        /*0008*/ 	.byte	0x04, 0x17
        /*000a*/ 	.short	(.L_21577 - .L_21576)
.L_21576:
        /*000c*/ 	.word	0x00000000
        /*0010*/ 	.short	0x0003
        /*0012*/ 	.short	0x0018
        /*0014*/ 	.byte	0x00, 0xf0, 0x11, 0x00


	//----- nvinfo : EIATTR_KPARAM_INFO
	.align		4
.L_21577:
        /*0018*/ 	.byte	0x04, 0x17
        /*001a*/ 	.short	(.L_21579 - .L_21578)
.L_21578:
        /*001c*/ 	.word	0x00000000
        /*0020*/ 	.short	0x0002
        /*0022*/ 	.short	0x0010
        /*0024*/ 	.byte	0x00, 0xf5, 0x21, 0x00


	//----- nvinfo : EIATTR_KPARAM_INFO
	.align		4
.L_21579:
        /*0028*/ 	.byte	0x04, 0x17
        /*002a*/ 	.short	(.L_21581 - .L_21580)
.L_21580:
        /*002c*/ 	.word	0x00000000
        /*0030*/ 	.short	0x0001
        /*0032*/ 	.short	0x0008
        /*0034*/ 	.byte	0x00, 0xf5, 0x21, 0x00


	//----- nvinfo : EIATTR_KPARAM_INFO
	.align		4
.L_21581:
        /*0038*/ 	.byte	0x04, 0x17
        /*003a*/ 	.short	(.L_21583 - .L_21582)
.L_21582:
        /*003c*/ 	.word	0x00000000
        /*0040*/ 	.short	0x0000
        /*0042*/ 	.short	0x0000
        /*0044*/ 	.byte	0x00, 0xf5, 0x21, 0x00


	//----- nvinfo : EIATTR_SPARSE_MMA_MASK
	.align		4
.L_21583:
        /*0048*/ 	.byte	0x03, 0x50
        /*004a*/ 	.short	0x0000


	//----- nvinfo : EIATTR_MAXREG_COUNT
	.align		4
        /*004c*/ 	.byte	0x03, 0x1b
        /*004e*/ 	.short	0x00ff


	//----- nvinfo : EIATTR_MERCURY_ISA_VERSION
	.align		4
        /*0050*/ 	.byte	0x03, 0x5f
        /*0052*/ 	.short	0x0101


	//----- nvinfo : EIATTR_VRC_CTA_INIT_COUNT
	.align		4
        /*0054*/ 	.byte	0x02, 0x4a
	.zero		1
	.zero		1


	//----- nvinfo : EIATTR_EXIT_INSTR_OFFSETS
	.align		4
        /*0058*/ 	.byte	0x04, 0x1c
        /*005a*/ 	.short	(.L_21585 - .L_21584)


	//   ....[0]....
.L_21584:
        /*005c*/ 	.word	0x00000070


	//   ....[1]....
        /*0060*/ 	.word	0x00000130


	//----- nvinfo : EIATTR_CBANK_PARAM_SIZE
	.align		4
.L_21585:
        /*0064*/ 	.byte	0x03, 0x19
        /*0066*/ 	.short	0x001c


	//----- nvinfo : EIATTR_PARAM_CBANK
	.align		4
        /*0068*/ 	.byte	0x04, 0x0a
        /*006a*/ 	.short	(.L_21587 - .L_21586)
	.align		4
.L_21586:
        /*006c*/ 	.word	index@(.nv.constant0._Z10add_kernelILx27EEvPfS0_S0_i)
        /*0070*/ 	.short	0x0380
        /*0072*/ 	.short	0x001c


	//----- nvinfo : EIATTR_SW_WAR
	.align		4
.L_21587:
        /*0074*/ 	.byte	0x04, 0x36
        /*0076*/ 	.short	(.L_21589 - .L_21588)
.L_21588:
        /*0078*/ 	.word	0x00000008
.L_21589:


//--------------------- .nv.info._Z10add_kernelILx26EEvPfS0_S0_i --------------------------
	.section	.nv.info._Z10add_kernelILx26EEvPfS0_S0_i,"",@"SHT_CUDA_INFO"
	.sectionflags	@""
	.align	4


	//----- nvinfo : EIATTR_CUDA_API_VERSION
	.align		4
        /*0000*/ 	.byte	0x04, 0x37
        /*0002*/ 	.short	(.L_21591 - .L_21590)
.L_21590:
        /*0004*/ 	.word	0x00000082


	//----- nvinfo : EIATTR_KPARAM_INFO
	.align		4
.L_21591:
        /*0008*/ 	.byte	0x04, 0x17
        /*000a*/ 	.short	(.L_21593 - .L_21592)
.L_21592:
        /*000c*/ 	.word	0x00000000
        /*0010*/ 	.short	0x0003
        /*0012*/ 	.short	0x0018
        /*0014*/ 	.byte	0x00, 0xf0, 0x11, 0x00


	//----- nvinfo : EIATTR_KPARAM_INFO
	.align		4
.L_21593:
        /*0018*/ 	.byte	0x04, 0x17
        /*001a*/ 	.short	(.L_21595 - .L_21594)
.L_21594:
        /*001c*/ 	.word	0x00000000
        /*0020*/ 	.short	0x0002
        /*0022*/ 	.short	0x0010
        /*0024*/ 	.byte	0x00, 0xf5, 0x21, 0x00


	//----- nvinfo : EIATTR_KPARAM_INFO
	.align		4
.L_21595:
        /*0028*/ 	.byte	0x04, 0x17
        /*002a*/ 	.short	(.L_21597 - .L_21596)
.L_21596:
        /*002c*/ 	.word	0x00000000
        /*0030*/ 	.short	0x0001
        /*0032*/ 	.short	0x0008
        /*0034*/ 	.byte	0x00, 0xf5, 0x21, 0x00


	//----- nvinfo : EIATTR_KPARAM_INFO
	.align		4
.L_21597:
        /*0038*/ 	.byte	0x04, 0x17
        /*003a*/ 	.short	(.L_21599 - .L_21598)
.L_21598:
        /*003c*/ 	.word	0x00000000
        /*0040*/ 	.short	0x0000
        /*0042*/ 	.short	0x0000
        /*0044*/ 	.byte	0x00, 0xf5, 0x21, 0x00


	//----- nvinfo : EIATTR_SPARSE_MMA_MASK
	.align		4
.L_21599:
        /*0048*/ 	.byte	0x03, 0x50
        /*004a*/ 	.short	0x0000


	//----- nvinfo : EIATTR_MAXREG_COUNT
	.align		4
        /*004c*/ 	.byte	0x03, 0x1b
        /*004e*/ 	.short	0x00ff


	//----- nvinfo : EIATTR_MERCURY_ISA_VERSION
	.align		4
        /*0050*/ 	.byte	0x03, 0x5f
        /*0052*/ 	.short	0x0101


	//----- nvinfo : EIATTR_VRC_CTA_INIT_COUNT
	.align		4
        /*0054*/ 	.byte	0x02, 0x4a
	.zero		1
	.zero		1


	//----- nvinfo : EIATTR_EXIT_INSTR_OFFSETS
	.align		4
        /*0058*/ 	.byte	0x04, 0x1c
        /*005a*/ 	.short	(.L_21601 - .L_21600)


	//   ....[0]....
.L_21600:
        /*005c*/ 	.word	0x00000070


	//   ....[1]....
        /*0060*/ 	.word	0x00000130


	//----- nvinfo : EIATTR_CBANK_PARAM_SIZE
	.align		4
.L_21601:
        /*0064*/ 	.byte	0x03, 0x19
        /*0066*/ 	.short	0x001c


	//----- nvinfo : EIATTR_PARAM_CBANK
	.align		4
        /*0068*/ 	.byte	0x04, 0x0a
        /*006a*/ 	.short	(.L_21603 - .L_21602)
	.align		4
.L_21602:
        /*006c*/ 	.word	index@(.nv.constant0._Z10add_kernelILx26EEvPfS0_S0_i)
        /*0070*/ 	.short	0x0380
        /*0072*/ 	.short	0x001c


	//----- nvinfo : EIATTR_SW_WAR
	.align		4
.L_21603:
        /*0074*/ 	.byte	0x04, 0x36
        /*0076*/ 	.short	(.L_21605 - .L_21604)
.L_21604:
        /*0078*/ 	.word	0x00000008
.L_21605:


//--------------------- .nv.info._Z10add_kernelILx25EEvPfS0_S0_i --------------------------
	.section	.nv.info._Z10add_kernelILx25EEvPfS0_S0_i,"",@"SHT_CUDA_INFO"
	.sectionflags	@""
	.align	4


	//----- nvinfo : EIATTR_CUDA_API_VERSION
	.align		4
        /*0000*/ 	.byte	0x04, 0x37
        /*0002*/ 	.short	(.L_21607 - .L_21606)
.L_21606:
        /*0004*/ 	.word	0x00000082


	//----- nvinfo : EIATTR_KPARAM_INFO
	.align		4
.L_21607:
        /*0008*/ 	.byte	0x04, 0x17
        /*000a*/ 	.short	(.L_21609 - .L_21608)
.L_21608:
        /*000c*/ 	.word	0x00000000
        /*0010*/ 	.short	0x0003
        /*0012*/ 	.short	0x0018
        /*0014*/ 	.byte	0x00, 0xf0, 0x11, 0x00


	//----- nvinfo : EIATTR_KPARAM_INFO
	.align		4
.L_21609:
        /*0018*/ 	.byte	0x04, 0x17
        /*001a*/ 	.short	(.L_21611 - .L_21610)
.L_21610:
        /*001c*/ 	.word	0x00000000
        /*0020*/ 	.short	0x0002
        /*0022*/ 	.short	0x0010
        /*0024*/ 	.byte	0x00, 0xf5, 0x21, 0x00


	//----- nvinfo : EIATTR_KPARAM_INFO
	.align		4
.L_21611:
        /*0028*/ 	.byte	0x04, 0x17
        /*002a*/ 	.short	(.L_21613 - .L_21612)
.L_21612:
        /*002c*/ 	.word	0x00000000
        /*0030*/ 	.short	0x0001
        /*0032*/ 	.short	0x0008
        /*0034*/ 	.byte	0x00, 0xf5, 0x21, 0x00


	//----- nvinfo : EIATTR_KPARAM_INFO
	.align		4
.L_21613:
        /*0038*/ 	.byte	0x04, 0x17
        /*003a*/ 	.short	(.L_21615 - .L_21614)
.L_21614:
        /*003c*/ 	.word	0x00000000
        /*0040*/ 	.short	0x0000
        /*0042*/ 	.short	0x0000
        /*0044*/ 	.byte	0x00, 0xf5, 0x21, 0x00


	//----- nvinfo : EIATTR_SPARSE_MMA_MASK
	.align		4
.L_21615:
        /*0048*/ 	.byte	0x03, 0x50
        /*004a*/ 	.short	0x0000


	//----- nvinfo : EIATTR_MAXREG_COUNT
	.align		4
        /*004c*/ 	.byte	0x03, 0x1b
        /*004e*/ 	.short	0x00ff


	//----- nvinfo : EIATTR_MERCURY_ISA_VERSION
	.align		4
        /*0050*/ 	.byte	0x03, 0x5f
        /*0052*/ 	.short	0x0101


	//----- nvinfo : EIATTR_VRC_CTA_INIT_COUNT
	.align		4
        /*0054*/ 	.byte	0x02, 0x4a
	.zero		1
	.zero		1


	//----- nvinfo : EIATTR_EXIT_INSTR_OFFSETS
	.align		4
        /*0058*/ 	.byte	0x04, 0x1c
        /*005a*/ 	.short	(.L_21617 - .L_21616)


	//   ....[0]....
.L_21616:
        /*005c*/ 	.word	0x00000070


	//   ....[1]....
        /*0060*/ 	.word	0x00000130


	//----- nvinfo : EIATTR_CBANK_PARAM_SIZE
	.align		4
.L_21617:
        /*0064*/ 	.byte	0x03, 0x19
        /*0066*/ 	.short	0x001c


	//----- nvinfo : EIATTR_PARAM_CBANK
	.align		4
        /*0068*/ 	.byte	0x04, 0x0a
        /*006a*/ 	.short	(.L_21619 - .L_21618)
	.align		4
.L_21618:
        /*006c*/ 	.word	index@(.nv.constant0._Z10add_kernelILx25EEvPfS0_S0_i)
        /*0070*/ 	.short	0x0380
        /*0072*/ 	.short	0x001c


	//----- nvinfo : EIATTR_SW_WAR
	.align		4
.L_21619:
        /*0074*/ 	.byte	0x04, 0x36
        /*0076*/ 	.short	(.L_21621 - .L_21620)
.L_21620:
        /*0078*/ 	.word	0x00000008
.L_21621:


//--------------------- .nv.info._Z10add_kernelILx24EEvPfS0_S0_i --------------------------
	.section	.nv.info._Z10add_kernelILx24EEvPfS0_S0_i,"",@"SHT_CUDA_INFO"
	.sectionflags	@""
	.align	4


	//----- nvinfo : EIATTR_CUDA_API_VERSION
	.align		4
        /*0000*/ 	.byte	0x04, 0x37
        /*0002*/ 	.short	(.L_21623 - .L_21622)
.L_21622:
        /*0004*/ 	.word	0x00000082


	//----- nvinfo : EIATTR_KPARAM_INFO
	.align		4
.L_21623:
        /*0008*/ 	.byte	0x04, 0x17
        /*000a*/ 	.short	(.L_21625 - .L_21624)
.L_21624:
        /*000c*/ 	.word	0x00000000
        /*0010*/ 	.short	0x0003
        /*0012*/ 	.short	0x0018
        /*0014*/ 	.byte	0x00, 0xf0, 0x11, 0x00


	//----- nvinfo : EIATTR_KPARAM_INFO
	.align		4
.L_21625:
        /*0018*/ 	.byte	0x04, 0x17
        /*001a*/ 	.short	(.L_21627 - .L_21626)
.L_21626:
        /*001c*/ 	.word	0x00000000
        /*0020*/ 	.short	0x0002
        /*0022*/ 	.short	0x0010
        /*0024*/ 	.byte	0x00, 0xf5, 0x21, 0x00


	//----- nvinfo : EIATTR_KPARAM_INFO
	.align		4
.L_21627:
        /*0028*/ 	.byte	0x04, 0x17
        /*002a*/ 	.short	(.L_21629 - .L_21628)
.L_21628:
        /*002c*/ 	.word	0x00000000
        /*0030*/ 	.short	0x0001
        /*0032*/ 	.short	0x0008
        /*0034*/ 	.byte	0x00, 0xf5, 0x21, 0x00


	//----- nvinfo : EIATTR_KPARAM_INFO
	.align		4
.L_21629:
        /*0038*/ 	.byte	0x04, 0x17
        /*003a*/ 	.short	(.L_21631 - .L_21630)
.L_21630:
        /*003c*/ 	.word	0x00000000
        /*0040*/ 	.short	0x0000
        /*0042*/ 	.short	0x0000
        /*0044*/ 	.byte	0x00, 0xf5, 0x21, 0x00


	//----- nvinfo : EIATTR_SPARSE_MMA_MASK
	.align		4
.L_21631:
        /*0048*/ 	.byte	0x03, 0x50
        /*004a*/ 	.short	0x0000


	//----- nvinfo : EIATTR_MAXREG_COUNT
	.align		4
        /*004c*/ 	.byte	0x03, 0x1b
        /*004e*/ 	.short	0x00ff


	//----- nvinfo : EIATTR_MERCURY_ISA_VERSION
	.align		4
        /*0050*/ 	.byte	0x03, 0x5f
        /*0052*/ 	.short	0x0101


	//----- nvinfo : EIATTR_VRC_CTA_INIT_COUNT
	.align		4
        /*0054*/ 	.byte	0x02, 0x4a
	.zero		1
	.zero		1


	//----- nvinfo : EIATTR_EXIT_INSTR_OFFSETS
	.align		4
        /*0058*/ 	.byte	0x04, 0x1c
        /*005a*/ 	.short	(.L_21633 - .L_21632)


	//   ....[0]....
.L_21632:
        /*005c*/ 	.word	0x00000070


	//   ....[1]....
        /*0060*/ 	.word	0x00000130


	//----- nvinfo : EIATTR_CBANK_PARAM_SIZE
	.align		4
.L_21633:
        /*0064*/ 	.byte	0x03, 0x19
        /*0066*/ 	.short	0x001c


	//----- nvinfo : EIATTR_PARAM_CBANK
	.align		4
        /*0068*/ 	.byte	0x04, 0x0a
        /*006a*/ 	.short	(.L_21635 - .L_21634)
	.align		4
.L_21634:
        /*006c*/ 	.word	index@(.nv.constant0._Z10add_kernelILx24EEvPfS0_S0_i)
        /*0070*/ 	.short	0x0380
        /*0072*/ 	.short	0x001c


	//----- nvinfo : EIATTR_SW_WAR
	.align		4
.L_21635:
        /*0074*/ 	.byte	0x04, 0x36
        /*0076*/ 	.short	(.L_21637 - .L_21636)
.L_21636:
        /*0078*/ 	.word	0x00000008
.L_21637:


//--------------------- .nv.info._Z10add_kernelILx23EEvPfS0_S0_i --------------------------
	.section	.nv.info._Z10add_kernelILx23EEvPfS0_S0_i,"",@"SHT_CUDA_INFO"
	.sectionflags	@""
	.align	4


	//----- nvinfo : EIATTR_CUDA_API_VERSION
	.align		4
        /*0000*/ 	.byte	0x04, 0x37
        /*0002*/ 	.short	(.L_21639 - .L_21638)
.L_21638:
        /*0004*/ 	.word	0x00000082


	//----- nvinfo : EIATTR_KPARAM_INFO
	.align		4
.L_21639:
        /*0008*/ 	.byte	0x04, 0x17
        /*000a*/ 	.short	(.L_21641 - .L_21640)
.L_21640:
        /*000c*/ 	.word	0x00000000
        /*0010*/ 	.short	0x0003
        /*0012*/ 	.short	0x0018
        /*0014*/ 	.byte	0x00, 0xf0, 0x11, 0x00


	//----- nvinfo : EIATTR_KPARAM_INFO
	.align		4
.L_21641:
        /*0018*/ 	.byte	0x04, 0x17
        /*001a*/ 	.short	(.L_21643 - .L_21642)
.L_21642:
        /*001c*/ 	.word	0x00000000
        /*0020*/ 	.short	0x0002
        /*0022*/ 	.short	0x0010
        /*0024*/ 	.byte	0x00, 0xf5, 0x21, 0x00


	//----- nvinfo : EIATTR_KPARAM_INFO
	.align		4
.L_21643:
        /*0028*/ 	.byte	0x04, 0x17
        /*002a*/ 	.short	(.L_21645 - .L_21644)
.L_21644:
        /*002c*/ 	.word	0x00000000
        /*0030*/ 	.short	0x0001
        /*0032*/ 	.short	0x0008
        /*0034*/ 	.byte	0x00, 0xf5, 0x21, 0x00


	//----- nvinfo : EIATTR_KPARAM_INFO
	.align		4
.L_21645:
        /*0038*/ 	.byte	0x04, 0x17
        /*003a*/ 	.short	(.L_21647 - .L_21646)
.L_21646:
        /*003c*/ 	.word	0x00000000
        /*0040*/ 	.short	0x0000
        /*0042*/ 	.short	0x0000
        /*0044*/ 	.byte	0x00, 0xf5, 0x21, 0x00


	//----- nvinfo : EIATTR_SPARSE_MMA_MASK
	.align		4
.L_21647:
        /*0048*/ 	.byte	0x03, 0x50
        /*004a*/ 	.short	0x0000


	//----- nvinfo : EIATTR_MAXREG_COUNT
	.align		4
        /*004c*/ 	.byte	0x03, 0x1b
        /*004e*/ 	.short	0x00ff


	//----- nvinfo : EIATTR_MERCURY_ISA_VERSION
	.align		4
        /*0050*/ 	.byte	0x03, 0x5f
        /*0052*/ 	.short	0x0101


	//----- nvinfo : EIATTR_VRC_CTA_INIT_COUNT
	.align		4
        /*0054*/ 	.byte	0x02, 0x4a
	.zero		1
	.zero		1


	//----- nvinfo : EIATTR_EXIT_INSTR_OFFSETS
	.align		4
        /*0058*/ 	.byte	0x04, 0x1c
        /*005a*/ 	.short	(.L_21649 - .L_21648)


	//   ....[0]....
.L_21648:
        /*005c*/ 	.word	0x00000070


	//   ....[1]....
        /*0060*/ 	.word	0x00000130


	//----- nvinfo : EIATTR_CBANK_PARAM_SIZE
	.align		4
.L_21649:
        /*0064*/ 	.byte	0x03, 0x19
        /*0066*/ 	.short	0x001c


	//----- nvinfo : EIATTR_PARAM_CBANK
	.align		4
        /*0068*/ 	.byte	0x04, 0x0a
        /*006a*/ 	.short	(.L_21651 - .L_21650)
	.align		4
.L_21650:
        /*006c*/ 	.word	index@(.nv.constant0._Z10add_kernelILx23EEvPfS0_S0_i)
        /*0070*/ 	.short	0x0380
        /*0072*/ 	.short	0x001c


	//----- nvinfo : EIATTR_SW_WAR
	.align		4
.L_21651:
        /*0074*/ 	.byte	0x04, 0x36
        /*0076*/ 	.short	(.L_21653 - .L_21652)
.L_21652:
        /*0078*/ 	.word	0x00000008
.L_21653:


//--------------------- .nv.info._Z10add_kernelILx22EEvPfS0_S0_i --------------------------
	.section	.nv.info._Z10add_kernelILx22EEvPfS0_S0_i,"",@"SHT_CUDA_INFO"
	.sectionflags	@""
	.align	4


	//----- nvinfo : EIATTR_CUDA_API_VERSION
	.align		4
        /*0000*/ 	.byte	0x04, 0x37
        /*0002*/ 	.short	(.L_21655 - .L_21654)
.L_21654:
        /*0004*/ 	.word	0x00000082


	//----- nvinfo : EIATTR_KPARAM_INFO
	.align		4
.L_21655:
        /*0008*/ 	.byte	0x04, 0x17
        /*000a*/ 	.short	(.L_21657 - .L_21656)
.L_21656:
        /*000c*/ 	.word	0x00000000
        /*0010*/ 	.short	0x0003
        /*0012*/ 	.short	0x0018
        /*0014*/ 	.byte	0x00, 0xf0, 0x11, 0x00


	//----- nvinfo : EIATTR_KPARAM_INFO
	.align		4
.L_21657:
        /*0018*/ 	.byte	0x04, 0x17
        /*001a*/ 	.short	(.L_21659 - .L_21658)
.L_21658:
        /*001c*/ 	.word	0x00000000
        /*0020*/ 	.short	0x0002
        /*0022*/ 	.short	0x0010
        /*0024*/ 	.byte	0x00, 0xf5, 0x21, 0x00


	//----- nvinfo : EIATTR_KPARAM_INFO
	.align		4
.L_21659:
        /*0028*/ 	.byte	0x04, 0x17
        /*002a*/ 	.short	(.L_21661 - .L_21660)
.L_21660:
        /*002c*/ 	.word	0x00000000
        /*0030*/ 	.short	0x0001
        /*0032*/ 	.short	0x0008
        /*0034*/ 	.byte	0x00, 0xf5, 0x21, 0x00


	//----- nvinfo : EIATTR_KPARAM_INFO
	.align		4
.L_21661:
        /*0038*/ 	.byte	0x04, 0x17
        /*003a*/ 	.short	(.L_21663 - .L_21662)
.L_21662:
        /*003c*/ 	.word	0x00000000
        /*0040*/ 	.short	0x0000
        /*0042*/ 	.short	0x0000
        /*0044*/ 	.byte	0x00, 0xf5, 0x21, 0x00


	//----- nvinfo : EIATTR_SPARSE_MMA_MASK
	.align		4
.L_21663:
        /*0048*/ 	.byte	0x03, 0x50
        /*004a*/ 	.short	0x0000


	//----- nvinfo : EIATTR_MAXREG_COUNT
	.align		4
        /*004c*/ 	.byte	0x03, 0x1b
        /*004e*/ 	.short	0x00ff


	//----- nvinfo : EIATTR_MERCURY_ISA_VERSION
	.align		4
        /*0050*/ 	.byte	0x03, 0x5f
        /*0052*/ 	.short	0x0101


	//----- nvinfo : EIATTR_VRC_CTA_INIT_COUNT
	.align		4
        /*0054*/ 	.byte	0x02, 0x4a
	.zero		1
	.zero		1


	//----- nvinfo : EIATTR_EXIT_INSTR_OFFSETS
	.align		4
        /*0058*/ 	.byte	0x04, 0x1c
        /*005a*/ 	.short	(.L_21665 - .L_21664)


	//   ....[0]....
.L_21664:
        /*005c*/ 	.word	0x00000070


	//   ....[1]....
        /*0060*/ 	.word	0x00000130


	//----- nvinfo : EIATTR_CBANK_PARAM_SIZE
	.align		4
.L_21665:
        /*0064*/ 	.byte	0x03, 0x19
        /*0066*/ 	.short	0x001c


	//----- nvinfo : EIATTR_PARAM_CBANK
	.align		4
        /*0068*/ 	.byte	0x04, 0x0a
        /*006a*/ 	.short	(.L_21667 - .L_21666)
	.align		4
.L_21666:
        /*006c*/ 	.word	index@(.nv.constant0._Z10add_kernelILx22EEvPfS0_S0_i)
        /*0070*/ 	.short	0x0380
        /*0072*/ 	.short	0x001c


	//----- nvinfo : EIATTR_SW_WAR
	.align		4
.L_21667:
        /*0074*/ 	.byte	0x04, 0x36
        /*0076*/ 	.short	(.L_21669 - .L_21668)
.L_21668:
        /*0078*/ 	.word	0x00000008
.L_21669:


//--------------------- .nv.info._Z10add_kernelILx21EEvPfS0_S0_i --------------------------
	.section	.nv.info._Z10add_kernelILx21EEvPfS0_S0_i,"",@"SHT_CUDA_INFO"
	.sectionflags	@""
	.align	4


	//----- nvinfo : EIATTR_CUDA_API_VERSION
	.align		4
        /*0000*/ 	.byte	0x04, 0x37
        /*0002*/ 	.short	(.L_21671 - .L_21670)
.L_21670:
        /*0004*/ 	.word	0x00000082


	//----- nvinfo : EIATTR_KPARAM_INFO
	.align		4
.L_21671:
        /*0008*/ 	.byte	0x04, 0x17
        /*000a*/ 	.short	(.L_21673 - .L_21672)
.L_21672:
        /*000c*/ 	.word	0x00000000
        /*0010*/ 	.short	0x0003
        /*0012*/ 	.short	0x0018
        /*0014*/ 	.byte	0x00, 0xf0, 0x11, 0x00


	//----- nvinfo : EIATTR_KPARAM_INFO
	.align		4
.L_21673:
        /*0018*/ 	.byte	0x04, 0x17
        /*001a*/ 	.short	(.L_21675 - .L_21674)
.L_21674:
        /*001c*/ 	.word	0x00000000
        /*0020*/ 	.short	0x0002
        /*0022*/ 	.short	0x0010
        /*0024*/ 	.byte	0x00, 0xf5, 0x21, 0x00


	//----- nvinfo : EIATTR_KPARAM_INFO
	.align		4
.L_21675:
        /*0028*/ 	.byte	0x04, 0x17
        /*002a*/ 	.short	(.L_21677 - .L_21676)
.L_21676:
        /*002c*/ 	.word	0x00000000
        /*0030*/ 	.short	0x0001
        /*0032*/ 	.short	0x0008
        /*0034*/ 	.byte	0x00, 0xf5, 0x21, 0x00


	//----- nvinfo : EIATTR_KPARAM_INFO
	.align		4
.L_21677:
        /*0038*/ 	.byte	0x04, 0x17
        /*003a*/ 	.short	(.L_21679 - .L_21678)
.L_21678:
        /*003c*/ 	.word	0x00000000
        /*0040*/ 	.short	0x0000
        /*0042*/ 	.short	0x0000
        /*0044*/ 	.byte	0x00, 0xf5, 0x21, 0x00


	//----- nvinfo : EIATTR_SPARSE_MMA_MASK
	.align		4
.L_21679:
        /*0048*/ 	.byte	0x03, 0x50
        /*004a*/ 	.short	0x0000


	//----- nvinfo : EIATTR_MAXREG_COUNT
	.align		4
        /*004c*/ 	.byte	0x03, 0x1b
        /*004e*/ 	.short	0x00ff


	//----- nvinfo : EIATTR_MERCURY_ISA_VERSION
	.align		4
        /*0050*/ 	.byte	0x03, 0x5f
        /*0052*/ 	.short	0x0101


	//----- nvinfo : EIATTR_VRC_CTA_INIT_COUNT
	.align		4
        /*0054*/ 	.byte	0x02, 0x4a
	.zero		1
	.zero		1


	//----- nvinfo : EIATTR_EXIT_INSTR_OFFSETS
	.align		4
        /*0058*/ 	.byte	0x04, 0x1c
        /*005a*/ 	.short	(.L_21681 - .L_21680)


	//   ....[0]....
.L_21680:
        /*005c*/ 	.word	0x00000070


	//   ....[1]....
        /*0060*/ 	.word	0x00000130


	//----- nvinfo : EIATTR_CBANK_PARAM_SIZE
	.align		4
.L_21681:
        /*0064*/ 	.byte	0x03, 0x19
        /*0066*/ 	.short	0x001c


	//----- nvinfo : EIATTR_PARAM_CBANK
	.align		4
        /*0068*/ 	.byte	0x04, 0x0a
        /*006a*/ 	.short	(.L_21683 - .L_21682)
	.align		4
.L_21682:
        /*006c*/ 	.word	index@(.nv.constant0._Z10add_kernelILx21EEvPfS0_S0_i)
        /*0070*/ 	.short	0x0380
        /*0072*/ 	.short	0x001c


	//----- nvinfo : EIATTR_SW_WAR
	.align		4
.L_21683:
        /*0074*/ 	.byte	0x04, 0x36
        /*0076*/ 	.short	(.L_21685 - .L_21684)
.L_21684:
        /*0078*/ 	.word	0x00000008
.L_21685:


//--------------------- .nv.info._Z10add_kernelILx20EEvPfS0_S0_i --------------------------
	.section	.nv.info._Z10add_kernelILx20EEvPfS0_S0_i,"",@"SHT_CUDA_INFO"
	.sectionflags	@""
	.align	4


	//----- nvinfo : EIATTR_CUDA_API_VERSION
	.align		4
        /*0000*/ 	.byte	0x04, 0x37
        /*0002*/ 	.short	(.L_21687 - .L_21686)
.L_21686:
        /*0004*/ 	.word	0x00000082


	//----- nvinfo : EIATTR_KPARAM_INFO
	.align		4
.L_21687:
        /*0008*/ 	.byte	0x04, 0x17
        /*000a*/ 	.short	(.L_21689 - .L_21688)
.L_21688:
        /*000c*/ 	.word	0x00000000
        /*0010*/ 	.short	0x0003
        /*0012*/ 	.short	0x0018
        /*0014*/ 	.byte	0x00, 0xf0, 0x11, 0x00


	//----- nvinfo : EIATTR_KPARAM_INFO
	.align		4
.L_21689:
        /*0018*/ 	.byte	0x04, 0x17
        /*001a*/ 	.short	(.L_21691 - .L_21690)
.L_21690:
        /*001c*/ 	.word	0x00000000
        /*0020*/ 	.short	0x0002
        /*0022*/ 	.short	0x0010
        /*0024*/ 	.byte	0x00, 0xf5, 0x21, 0x00


	//----- nvinfo : EIATTR_KPARAM_INFO
	.align		4
.L_21691:
        /*0028*/ 	.byte	0x04, 0x17
        /*002a*/ 	.short	(.L_21693 - .L_21692)
.L_21692:
        /*002c*/ 	.word	0x00000000
        /*0030*/ 	.short	0x0001
        /*0032*/ 	.short	0x0008
        /*0034*/ 	.byte	0x00, 0xf5, 0x21, 0x00


	//----- nvinfo : EIATTR_KPARAM_INFO
	.align		4
.L_21693:
        /*0038*/ 	.byte	0x04, 0x17
        /*003a*/ 	.short	(.L_21695 - .L_21694)
.L_21694:
        /*003c*/ 	.word	0x00000000
        /*0040*/ 	.short	0x0000
        /*0042*/ 	.short	0x0000
        /*0044*/ 	.byte	0x00, 0xf5, 0x21, 0x00


	//----- nvinfo : EIATTR_SPARSE_MMA_MASK
	.align		4
.L_21695:
        /*0048*/ 	.byte	0x03, 0x50
        /*004a*/ 	.short	0x0000


	//----- nvinfo : EIATTR_MAXREG_COUNT
	.align		4
        /*004c*/ 	.byte	0x03, 0x1b
        /*004e*/ 	.short	0x00ff


	//----- nvinfo : EIATTR_MERCURY_ISA_VERSION
	.align		4
        /*0050*/ 	.byte	0x03, 0x5f
        /*0052*/ 	.short	0x0101


	//----- nvinfo : EIATTR_VRC_CTA_INIT_COUNT
	.align		4
        /*0054*/ 	.byte	0x02, 0x4a
	.zero		1
	.zero		1


	//----- nvinfo : EIATTR_EXIT_INSTR_OFFSETS
	.align		4
        /*0058*/ 	.byte	0x04, 0x1c
        /*005a*/ 	.short	(.L_21697 - .L_21696)


	//   ....[0]....
.L_21696:
        /*005c*/ 	.word	0x00000070


	//   ....[1]....
        /*0060*/ 	.word	0x00000130


	//----- nvinfo : EIATTR_CBANK_PARAM_SIZE
	.align		4
.L_21697:
        /*0064*/ 	.byte	0x03, 0x19
        /*0066*/ 	.short	0x001c


	//----- nvinfo : EIATTR_PARAM_CBANK
	.align		4
        /*0068*/ 	.byte	0x04, 0x0a
        /*006a*/ 	.short	(.L_21699 - .L_21698)
	.align		4
.L_21698:
        /*006c*/ 	.word	index@(.nv.constant0._Z10add_kernelILx20EEvPfS0_S0_i)
        /*0070*/ 	.short	0x0380
        /*0072*/ 	.short	0x001c


	//----- nvinfo : EIATTR_SW_WAR
	.align		4
.L_21699:
        /*0074*/ 	.byte	0x04, 0x36
        /*0076*/ 	.short	(.L_21701 - .L_21700)
.L_21700:
        /*0078*/ 	.word	0x00000008
.L_21701:


//--------------------- .nv.info._Z10add_kernelILx19EEvPfS0_S0_i --------------------------
	.section	.nv.info._Z10add_kernelILx19EEvPfS0_S0_i,"",@"SHT_CUDA_INFO"
	.sectionflags	@""
	.align	4


	//----- nvinfo : EIATTR_CUDA_API_VERSION
	.align		4
        /*0000*/ 	.byte	0x04, 0x37
        /*0002*/ 	.short	(.L_21703 - .L_21702)
.L_21702:
        /*0004*/ 	.word	0x00000082


	//----- nvinfo : EIATTR_KPARAM_INFO
	.align		4
.L_21703:
        /*0008*/ 	.byte	0x04, 0x17
        /*000a*/ 	.short	(.L_21705 - .L_21704)
.L_21704:
        /*000c*/ 	.word	0x00000000
        /*0010*/ 	.short	0x0003
        /*0012*/ 	.short	0x0018
        /*0014*/ 	.byte	0x00, 0xf0, 0x11, 0x00


	//----- nvinfo : EIATTR_KPARAM_INFO
	.align		4
.L_21705:
        /*0018*/ 	.byte	0x04, 0x17
        /*001a*/ 	.short	(.L_21707 - .L_21706)
.L_21706:
        /*001c*/ 	.word	0x00000000
        /*0020*/ 	.short	0x0002
        /*0022*/ 	.short	0x0010
        /*0024*/ 	.byte	0x00, 0xf5, 0x21, 0x00


	//----- nvinfo : EIATTR_KPARAM_INFO
	.align		4
.L_21707:
        /*0028*/ 	.byte	0x04, 0x17
        /*002a*/ 	.short	(.L_21709 - .L_21708)
.L_21708:
        /*002c*/ 	.word	0x00000000
        /*0030*/ 	.short	0x0001
        /*0032*/ 	.short	0x0008
        /*0034*/ 	.byte	0x00, 0xf5, 0x21, 0x00


	//----- nvinfo : EIATTR_KPARAM_INFO
	.align		4
.L_21709:
        /*0038*/ 	.byte	0x04, 0x17
        /*003a*/ 	.short	(.L_21711 - .L_21710)
.L_21710:
        /*003c*/ 	.word	0x00000000
        /*0040*/ 	.short	0x0000
        /*0042*/ 	.short	0x0000
        /*0044*/ 	.byte	0x00, 0xf5, 0x21, 0x00


	//----- nvinfo : EIATTR_SPARSE_MMA_MASK
	.align		4
.L_21711:
        /*0048*/ 	.byte	0x03, 0x50
        /*004a*/ 	.short	0x0000


	//----- nvinfo : EIATTR_MAXREG_COUNT
	.align		4
        /*004c*/ 	.byte	0x03, 0x1b
        /*004e*/ 	.short	0x00ff


	//----- nvinfo : EIATTR_MERCURY_ISA_VERSION
	.align		4
        /*0050*/ 	.byte	0x03, 0x5f
        /*0052*/ 	.short	0x0101


	//----- nvinfo : EIATTR_VRC_CTA_INIT_COUNT
	.align		4
        /*0054*/ 	.byte	0x02, 0x4a
	.zero		1
	.zero		1


	//----- nvinfo : EIATTR_EXIT_INSTR_OFFSETS
	.align		4
        /*0058*/ 	.byte	0x04, 0x1c
        /*005a*/ 	.short	(.L_21713 - .L_21712)


	//   ....[0]....
.L_21712:
        /*005c*/ 	.word	0x00000070


	//   ....[1]....
        /*0060*/ 	.word	0x00000130


	//----- nvinfo : EIATTR_CBANK_PARAM_SIZE
	.align		4
.L_21713:
        /*0064*/ 	.byte	0x03, 0x19
        /*0066*/ 	.short	0x001c


	//----- nvinfo : EIATTR_PARAM_CBANK
	.align		4
        /*0068*/ 	.byte	0x04, 0x0a
        /*006a*/ 	.short	(.L_21715 - .L_21714)
	.align		4
.L_21714:
        /*006c*/ 	.word	index@(.nv.constant0._Z10add_kernelILx19EEvPfS0_S0_i)
        /*0070*/ 	.short	0x0380
        /*0072*/ 	.short	0x001c


	//----- nvinfo : EIATTR_SW_WAR
	.align		4
.L_21715:
        /*0074*/ 	.byte	0x04, 0x36
        /*0076*/ 	.short	(.L_21717 - .L_21716)
.L_21716:
        /*0078*/ 	.word	0x00000008
.L_21717:


//--------------------- .nv.info._Z10add_kernelILx18EEvPfS0_S0_i --------------------------
	.section	.nv.info._Z10add_kernelILx18EEvPfS0_S0_i,"",@"SHT_CUDA_INFO"
	.sectionflags	@""
	.align	4


	//----- nvinfo : EIATTR_CUDA_API_VERSION
	.align		4
        /*0000*/ 	.byte	0x04, 0x37
        /*0002*/ 	.short	(.L_21719 - .L_21718)
.L_21718:
        /*0004*/ 	.word	0x00000082


	//----- nvinfo : EIATTR_KPARAM_INFO
	.align		4
.L_21719:
        /*0008*/ 	.byte	0x04, 0x17
        /*000a*/ 	.short	(.L_21721 - .L_21720)
.L_21720:
        /*000c*/ 	.word	0x00000000
        /*0010*/ 	.short	0x0003
        /*0012*/ 	.short	0x0018
        /*0014*/ 	.byte	0x00, 0xf0, 0x11, 0x00


	//----- nvinfo : EIATTR_KPARAM_INFO
	.align		4
.L_21721:
        /*0018*/ 	.byte	0x04, 0x17
        /*001a*/ 	.short	(.L_21723 - .L_21722)
.L_21722:
        /*001c*/ 	.word	0x00000000
        /*0020*/ 	.short	0x0002
        /*0022*/ 	.short	0x0010
        /*0024*/ 	.byte	0x00, 0xf5, 0x21, 0x00


	//----- nvinfo : EIATTR_KPARAM_INFO
	.align		4
.L_21723:
        /*0028*/ 	.byte	0x04, 0x17
        /*002a*/ 	.short	(.L_21725 - .L_21724)
.L_21724:
        /*002c*/ 	.word	0x00000000
        /*0030*/ 	.short	0x0001
        /*0032*/ 	.short	0x0008
        /*0034*/ 	.byte	0x00, 0xf5, 0x21, 0x00


	//----- nvinfo : EIATTR_KPARAM_INFO
	.align		4
.L_21725:
        /*0038*/ 	.byte	0x04, 0x17
        /*003a*/ 	.short	(.L_21727 - .L_21726)
.L_21726:
        /*003c*/ 	.word	0x00000000
        /*0040*/ 	.short	0x0000
        /*0042*/ 	.short	0x0000
        /*0044*/ 	.byte	0x00, 0xf5, 0x21, 0x00


	//----- nvinfo : EIATTR_SPARSE_MMA_MASK
	.align		4
.L_21727:
        /*0048*/ 	.byte	0x03, 0x50
        /*004a*/ 	.short	0x0000


	//----- nvinfo : EIATTR_MAXREG_COUNT
	.align		4
        /*004c*/ 	.byte	0x03, 0x1b
        /*004e*/ 	.short	0x00ff


	//----- nvinfo : EIATTR_MERCURY_ISA_VERSION
	.align		4
        /*0050*/ 	.byte	0x03, 0x5f
        /*0052*/ 	.short	0x0101


	//----- nvinfo : EIATTR_VRC_CTA_INIT_COUNT
	.align		4
        /*0054*/ 	.byte	0x02, 0x4a
	.zero		1
	.zero		1


	//----- nvinfo : EIATTR_EXIT_INSTR_OFFSETS
	.align		4
        /*0058*/ 	.byte	0x04, 0x1c
        /*005a*/ 	.short	(.L_21729 - .L_21728)


	//   ....[0]....
.L_21728:
        /*005c*/ 	.word	0x00000070


	//   ....[1]....
        /*0060*/ 	.word	0x00000130


	//----- nvinfo : EIATTR_CBANK_PARAM_SIZE
	.align		4
.L_21729:
        /*0064*/ 	.byte	0x03, 0x19
        /*0066*/ 	.short	0x001c


	//----- nvinfo : EIATTR_PARAM_CBANK
	.align		4
        /*0068*/ 	.byte	0x04, 0x0a
        /*006a*/ 	.short	(.L_21731 - .L_21730)
	.align		4
.L_21730:
        /*006c*/ 	.word	index@(.nv.constant0._Z10add_kernelILx18EEvPfS0_S0_i)
        /*0070*/ 	.short	0x0380
        /*0072*/ 	.short	0x001c


	//----- nvinfo : EIATTR_SW_WAR
	.align		4
.L_21731:
        /*0074*/ 	.byte	0x04, 0x36
        /*0076*/ 	.short	(.L_21733 - .L_21732)
.L_21732:
        /*0078*/ 	.word	0x00000008
.L_21733:


//--------------------- .nv.info._Z10add_kernelILx17EEvPfS0_S0_i --------------------------
	.section	.nv.info._Z10add_kernelILx17EEvPfS0_S0_i,"",@"SHT_CUDA_INFO"
	.sectionflags	@""
	.align	4


	//----- nvinfo : EIATTR_CUDA_API_VERSION
	.align		4
        /*0000*/ 	.byte	0x04, 0x37
        /*0002*/ 	.short	(.L_21735 - .L_21734)
.L_21734:
        /*0004*/ 	.word	0x00000082


	//----- nvinfo : EIATTR_KPARAM_INFO
	.align		4
.L_21735:
        /*0008*/ 	.byte	0x04, 0x17
        /*000a*/ 	.short	(.L_21737 - .L_21736)
.L_21736:
        /*000c*/ 	.word	0x00000000
        /*0010*/ 	.short	0x0003
        /*0012*/ 	.short	0x0018
        /*0014*/ 	.byte	0x00, 0xf0, 0x11, 0x00


	//----- nvinfo : EIATTR_KPARAM_INFO
	.align		4
.L_21737:
        /*0018*/ 	.byte	0x04, 0x17
        /*001a*/ 	.short	(.L_21739 - .L_21738)
.L_21738:
        /*001c*/ 	.word	0x00000000
        /*0020*/ 	.short	0x0002
        /*0022*/ 	.short	0x0010
        /*0024*/ 	.byte	0x00, 0xf5, 0x21, 0x00


	//----- nvinfo : EIATTR_KPARAM_INFO
	.align		4
.L_21739:
        /*0028*/ 	.byte	0x04, 0x17
        /*002a*/ 	.short	(.L_21741 - .L_21740)
.L_21740:
        /*002c*/ 	.word	0x00000000
        /*0030*/ 	.short	0x0001
        /*0032*/ 	.short	0x0008
        /*0034*/ 	.byte	0x00, 0xf5, 0x21, 0x00


	//----- nvinfo : EIATTR_KPARAM_INFO
	.align		4
.L_21741:
        /*0038*/ 	.byte	0x04, 0x17
        /*003a*/ 	.short	(.L_21743 - .L_21742)
.L_21742:
        /*003c*/ 	.word	0x00000000
        /*0040*/ 	.short	0x0000
        /*0042*/ 	.short	0x0000
        /*0044*/ 	.byte	0x00, 0xf5, 0x21, 0x00


	//----- nvinfo : EIATTR_SPARSE_MMA_MASK
	.align		4
.L_21743:
        /*0048*/ 	.byte	0x03, 0x50
        /*004a*/ 	.short	0x0000


	//----- nvinfo : EIATTR_MAXREG_COUNT
	.align		4
        /*004c*/ 	.byte	0x03, 0x1b
        /*004e*/ 	.short	0x00ff


	//----- nvinfo : EIATTR_MERCURY_ISA_VERSION
	.align		4
        /*0050*/ 	.byte	0x03, 0x5f
        /*0052*/ 	.short	0x0101


	//----- nvinfo : EIATTR_VRC_CTA_INIT_COUNT
	.align		4
        /*0054*/ 	.byte	0x02, 0x4a
	.zero		1
	.zero		1


	//----- nvinfo : EIATTR_EXIT_INSTR_OFFSETS
	.align		4
        /*0058*/ 	.byte	0x04, 0x1c
        /*005a*/ 	.short	(.L_21745 - .L_21744)


	//   ....[0]....
.L_21744:
        /*005c*/ 	.word	0x00000070


	//   ....[1]....
        /*0060*/ 	.word	0x00000130


	//----- nvinfo : EIATTR_CBANK_PARAM_SIZE
	.align		4
.L_21745:
        /*0064*/ 	.byte	0x03, 0x19
        /*0066*/ 	.short	0x001c


	//----- nvinfo : EIATTR_PARAM_CBANK
	.align		4
        /*0068*/ 	.byte	0x04, 0x0a
        /*006a*/ 	.short	(.L_21747 - .L_21746)
	.align		4
.L_21746:
        /*006c*/ 	.word	index@(.nv.constant0._Z10add_kernelILx17EEvPfS0_S0_i)
        /*0070*/ 	.short	0x0380
        /*0072*/ 	.short	0x001c


	//----- nvinfo : EIATTR_SW_WAR
	.align		4
.L_21747:
        /*0074*/ 	.byte	0x04, 0x36
        /*0076*/ 	.short	(.L_21749 - .L_21748)
.L_21748:
        /*0078*/ 	.word	0x00000008
.L_21749:


//--------------------- .nv.info._Z10add_kernelILx16EEvPfS0_S0_i --------------------------
	.section	.nv.info._Z10add_kernelILx16EEvPfS0_S0_i,"",@"SHT_CUDA_INFO"
	.sectionflags	@""
	.align	4


	//----- nvinfo : EIATTR_CUDA_API_VERSION
	.align		4
        /*0000*/ 	.byte	0x04, 0x37
        /*0002*/ 	.short	(.L_21751 - .L_21750)
.L_21750:
        /*0004*/ 	.word	0x00000082


	//----- nvinfo : EIATTR_KPARAM_INFO
	.align		4
.L_21751:
        /*0008*/ 	.byte	0x04, 0x17
        /*000a*/ 	.short	(.L_21753 - .L_21752)
.L_21752:
        /*000c*/ 	.word	0x00000000
        /*0010*/ 	.short	0x0003
        /*0012*/ 	.short	0x0018
        /*0014*/ 	.byte	0x00, 0xf0, 0x11, 0x00


	//----- nvinfo : EIATTR_KPARAM_INFO
	.align		4
.L_21753:
        /*0018*/ 	.byte	0x04, 0x17
        /*001a*/ 	.short	(.L_21755 - .L_21754)
.L_21754:
        /*001c*/ 	.word	0x00000000
        /*0020*/ 	.short	0x0002
        /*0022*/ 	.short	0x0010
        /*0024*/ 	.byte	0x00, 0xf5, 0x21, 0x00


	//----- nvinfo : EIATTR_KPARAM_INFO
	.align		4
.L_21755:
        /*0028*/ 	.byte	0x04, 0x17
        /*002a*/ 	.short	(.L_21757 - .L_21756)
.L_21756:
        /*002c*/ 	.word	0x00000000
        /*0030*/ 	.short	0x0001
        /*0032*/ 	.short	0x0008
        /*0034*/ 	.byte	0x00, 0xf5, 0x21, 0x00


	//----- nvinfo : EIATTR_KPARAM_INFO
	.align		4
.L_21757:
        /*0038*/ 	.byte	0x04, 0x17
        /*003a*/ 	.short	(.L_21759 - .L_21758)
.L_21758:
        /*003c*/ 	.word	0x00000000
        /*0040*/ 	.short	0x0000
        /*0042*/ 	.short	0x0000
        /*0044*/ 	.byte	0x00, 0xf5, 0x21, 0x00


	//----- nvinfo : EIATTR_SPARSE_MMA_MASK
	.align		4
.L_21759:
        /*0048*/ 	.byte	0x03, 0x50
        /*004a*/ 	.short	0x0000


	//----- nvinfo : EIATTR_MAXREG_COUNT
	.align		4
        /*004c*/ 	.byte	0x03, 0x1b
        /*004e*/ 	.short	0x00ff


	//----- nvinfo : EIATTR_MERCURY_ISA_VERSION
	.align		4
        /*0050*/ 	.byte	0x03, 0x5f
        /*0052*/ 	.short	0x0101


	//----- nvinfo : EIATTR_VRC_CTA_INIT_COUNT
	.align		4
        /*0054*/ 	.byte	0x02, 0x4a
	.zero		1
	.zero		1


	//----- nvinfo : EIATTR_EXIT_INSTR_OFFSETS
	.align		4
        /*0058*/ 	.byte	0x04, 0x1c
        /*005a*/ 	.short	(.L_21761 - .L_21760)


	//   ....[0]....
.L_21760:
        /*005c*/ 	.word	0x00000070


	//   ....[1]....
        /*0060*/ 	.word	0x00000130


	//----- nvinfo : EIATTR_CBANK_PARAM_SIZE
	.align		4
.L_21761:
        /*0064*/ 	.byte	0x03, 0x19
        /*0066*/ 	.short	0x001c


	//----- nvinfo : EIATTR_PARAM_CBANK
	.align		4
        /*0068*/ 	.byte	0x04, 0x0a
        /*006a*/ 	.short	(.L_21763 - .L_21762)
	.align		4
.L_21762:
        /*006c*/ 	.word	index@(.nv.constant0._Z10add_kernelILx16EEvPfS0_S0_i)
        /*0070*/ 	.short	0x0380
        /*0072*/ 	.short	0x001c


	//----- nvinfo : EIATTR_SW_WAR
	.align		4
.L_21763:
        /*0074*/ 	.byte	0x04, 0x36
        /*0076*/ 	.short	(.L_21765 - .L_21764)
.L_21764:
        /*0078*/ 	.word	0x00000008
.L_21765:


//--------------------- .nv.info._Z10add_kernelILx15EEvPfS0_S0_i --------------------------
	.section	.nv.info._Z10add_kernelILx15EEvPfS0_S0_i,"",@"SHT_CUDA_INFO"
	.sectionflags	@""
	.align	4


	//----- nvinfo : EIATTR_CUDA_API_VERSION
	.align		4
        /*0000*/ 	.byte	0x04, 0x37
        /*0002*/ 	.short	(.L_21767 - .L_21766)
.L_21766:
        /*0004*/ 	.word	0x00000082


	//----- nvinfo : EIATTR_KPARAM_INFO
	.align		4
.L_21767:
        /*0008*/ 	.byte	0x04, 0x17
        /*000a*/ 	.short	(.L_21769 - .L_21768)
.L_21768:
        /*000c*/ 	.word	0x00000000
        /*0010*/ 	.short	0x0003
        /*0012*/ 	.short	0x0018
        /*0014*/ 	.byte	0x00, 0xf0, 0x11, 0x00


	//----- nvinfo : EIATTR_KPARAM_INFO
	.align		4
.L_21769:
        /*0018*/ 	.byte	0x04, 0x17
        /*001a*/ 	.short	(.L_21771 - .L_21770)
.L_21770:
        /*001c*/ 	.word	0x00000000
        /*0020*/ 	.short	0x0002
        /*0022*/ 	.short	0x0010
        /*0024*/ 	.byte	0x00, 0xf5, 0x21, 0x00


	//----- nvinfo : EIATTR_KPARAM_INFO
	.align		4
.L_21771:
        /*0028*/ 	.byte	0x04, 0x17
        /*002a*/ 	.short	(.L_21773 - .L_21772)
.L_21772:
        /*002c*/ 	.word	0x00000000
        /*0030*/ 	.short	0x0001
        /*0032*/ 	.short	0x0008
        /*0034*/ 	.byte	0x00, 0xf5, 0x21, 0x00


	//----- nvinfo : EIATTR_KPARAM_INFO
	.align		4
.L_21773:
        /*0038*/ 	.byte	0x04, 0x17
        /*003a*/ 	.short	(.L_21775 - .L_21774)
.L_21774:
        /*003c*/ 	.word	0x00000000
        /*0040*/ 	.short	0x0000
        /*0042*/ 	.short	0x0000
        /*0044*/ 	.byte	0x00, 0xf5, 0x21, 0x00


	//----- nvinfo : EIATTR_SPARSE_MMA_MASK
	.align		4
.L_21775:
        /*0048*/ 	.byte	0x03, 0x50
        /*004a*/ 	.short	0x0000


	//----- nvinfo : EIATTR_MAXREG_COUNT
	.align		4
        /*004c*/ 	.byte	0x03, 0x1b
        /*004e*/ 	.short	0x00ff


	//----- nvinfo : EIATTR_MERCURY_ISA_VERSION
	.align		4
        /*0050*/ 	.byte	0x03, 0x5f
        /*0052*/ 	.short	0x0101


	//----- nvinfo : EIATTR_VRC_CTA_INIT_COUNT
	.align		4
        /*0054*/ 	.byte	0x02, 0x4a
	.zero		1
	.zero		1


	//----- nvinfo : EIATTR_EXIT_INSTR_OFFSETS
	.align		4
        /*0058*/ 	.byte	0x04, 0x1c
        /*005a*/ 	.short	(.L_21777 - .L_21776)


	//   ....[0]....
.L_21776:
        /*005c*/ 	.word	0x00000070


	//   ....[1]....
        /*0060*/ 	.word	0x00000130


	//----- nvinfo : EIATTR_CBANK_PARAM_SIZE
	.align		4
.L_21777:
        /*0064*/ 	.byte	0x03, 0x19
        /*0066*/ 	.short	0x001c


	//----- nvinfo : EIATTR_PARAM_CBANK
	.align		4
        /*0068*/ 	.byte	0x04, 0x0a
        /*006a*/ 	.short	(.L_21779 - .L_21778)
	.align		4
.L_21778:
        /*006c*/ 	.word	index@(.nv.constant0._Z10add_kernelILx15EEvPfS0_S0_i)
        /*0070*/ 	.short	0x0380
        /*0072*/ 	.short	0x001c


	//----- nvinfo : EIATTR_SW_WAR
	.align		4
.L_21779:
        /*0074*/ 	.byte	0x04, 0x36
        /*0076*/ 	.short	(.L_21781 - .L_21780)
.L_21780:
        /*0078*/ 	.word	0x00000008
.L_21781:


//--------------------- .nv.info._Z10add_kernelILx14EEvPfS0_S0_i --------------------------
	.section	.nv.info._Z10add_kernelILx14EEvPfS0_S0_i,"",@"SHT_CUDA_INFO"
	.sectionflags	@""
	.align	4


	//----- nvinfo : EIATTR_CUDA_API_VERSION
	.align		4
        /*0000*/ 	.byte	0x04, 0x37
        /*0002*/ 	.short	(.L_21783 - .L_21782)
.L_21782:
        /*0004*/ 	.word	0x00000082


	//----- nvinfo : EIATTR_KPARAM_INFO
	.align		4
.L_21783:
        /*0008*/ 	.byte	0x04, 0x17
        /*000a*/ 	.short	(.L_21785 - .L_21784)
.L_21784:
        /*000c*/ 	.word	0x00000000
        /*0010*/ 	.short	0x0003
        /*0012*/ 	.short	0x0018
        /*0014*/ 	.byte	0x00, 0xf0, 0x11, 0x00


	//----- nvinfo : EIATTR_KPARAM_INFO
	.align		4
.L_21785:
        /*0018*/ 	.byte	0x04, 0x17
        /*001a*/ 	.short	(.L_21787 - .L_21786)
.L_21786:
        /*001c*/ 	.word	0x00000000
        /*0020*/ 	.short	0x0002
        /*0022*/ 	.short	0x0010
        /*0024*/ 	.byte	0x00, 0xf5, 0x21, 0x00


	//----- nvinfo : EIATTR_KPARAM_INFO
	.align		4
.L_21787:
        /*0028*/ 	.byte	0x04, 0x17
        /*002a*/ 	.short	(.L_21789 - .L_21788)
.L_21788:
        /*002c*/ 	.word	0x00000000
        /*0030*/ 	.short	0x0001
        /*0032*/ 	.short	0x0008
        /*0034*/ 	.byte	0x00, 0xf5, 0x21, 0x00


	//----- nvinfo : EIATTR_KPARAM_INFO
	.align		4
.L_21789:
        /*0038*/ 	.byte	0x04, 0x17
        /*003a*/ 	.short	(.L_21791 - .L_21790)
.L_21790:
        /*003c*/ 	.word	0x00000000
        /*0040*/ 	.short	0x0000
        /*0042*/ 	.short	0x0000
        /*0044*/ 	.byte	0x00, 0xf5, 0x21, 0x00


	//----- nvinfo : EIATTR_SPARSE_MMA_MASK
	.align		4
.L_21791:
        /*0048*/ 	.byte	0x03, 0x50
        /*004a*/ 	.short	0x0000


	//----- nvinfo : EIATTR_MAXREG_COUNT
	.align		4
        /*004c*/ 	.byte	0x03, 0x1b
        /*004e*/ 	.short	0x00ff


	//----- nvinfo : EIATTR_MERCURY_ISA_VERSION
	.align		4
        /*0050*/ 	.byte	0x03, 0x5f
        /*0052*/ 	.short	0x0101


	//----- nvinfo : EIATTR_VRC_CTA_INIT_COUNT
	.align		4
        /*0054*/ 	.byte	0x02, 0x4a
	.zero		1
	.zero		1


	//----- nvinfo : EIATTR_EXIT_INSTR_OFFSETS
	.align		4
        /*0058*/ 	.byte	0x04, 0x1c
        /*005a*/ 	.short	(.L_21793 - .L_21792)


	//   ....[0]....
.L_21792:
        /*005c*/ 	.word	0x00000070


	//   ....[1]....
        /*0060*/ 	.word	0x00000130


	//----- nvinfo : EIATTR_CBANK_PARAM_SIZE
	.align		4
.L_21793:
        /*0064*/ 	.byte	0x03, 0x19
        /*0066*/ 	.short	0x001c


	//----- nvinfo : EIATTR_PARAM_CBANK
	.align		4
        /*0068*/ 	.byte	0x04, 0x0a
        /*006a*/ 	.short	(.L_21795 - .L_21794)
	.align		4
.L_21794:
        /*006c*/ 	.word	index@(.nv.constant0._Z10add_kernelILx14EEvPfS0_S0_i)
        /*0070*/ 	.short	0x0380
        /*0072*/ 	.short	0x001c


	//----- nvinfo : EIATTR_SW_WAR
	.align		4
.L_21795:
        /*0074*/ 	.byte	0x04, 0x36
        /*0076*/ 	.short	(.L_21797 - .L_21796)
.L_21796:
        /*0078*/ 	.word	0x00000008
.L_21797:


//--------------------- .nv.info._Z10add_kernelILx13EEvPfS0_S0_i --------------------------
	.section	.nv.info._Z10add_kernelILx13EEvPfS0_S0_i,"",@"SHT_CUDA_INFO"
	.sectionflags	@""
	.align	4


	//----- nvinfo : EIATTR_CUDA_API_VERSION
	.align		4
        /*0000*/ 	.byte	0x04, 0x37
        /*0002*/ 	.short	(.L_21799 - .L_21798)
.L_21798:
        /*0004*/ 	.word	0x00000082


	//----- nvinfo : EIATTR_KPARAM_INFO
	.align		4
.L_21799:
        /*0008*/ 	.byte	0x04, 0x17
        /*000a*/ 	.short	(.L_21801 - .L_21800)
.L_21800:
        /*000c*/ 	.word	0x00000000
        /*0010*/ 	.short	0x0003
        /*0012*/ 	.short	0x0018
        /*0014*/ 	.byte	0x00, 0xf0, 0x11, 0x00


	//----- nvinfo : EIATTR_KPARAM_INFO
	.align		4
.L_21801:
        /*0018*/ 	.byte	0x04, 0x17
        /*001a*/ 	.short	(.L_21803 - .L_21802)
.L_21802:
        /*001c*/ 	.word	0x00000000
        /*0020*/ 	.short	0x0002
        /*0022*/ 	.short	0x0010
        /*0024*/ 	.byte	0x00, 0xf5, 0x21, 0x00


	//----- nvinfo : EIATTR_KPARAM_INFO
	.align		4
.L_21803:
        /*0028*/ 	.byte	0x04, 0x17
        /*002a*/ 	.short	(.L_21805 - .L_21804)
.L_21804:
        /*002c*/ 	.word	0x00000000
        /*0030*/ 	.short	0x0001
        /*0032*/ 	.short	0x0008
        /*0034*/ 	.byte	0x00, 0xf5, 0x21, 0x00


	//----- nvinfo : EIATTR_KPARAM_INFO
	.align		4
.L_21805:
        /*0038*/ 	.byte	0x04, 0x17
        /*003a*/ 	.short	(.L_21807 - .L_21806)
.L_21806:
        /*003c*/ 	.word	0x00000000
        /*0040*/ 	.short	0x0000
        /*0042*/ 	.short	0x0000
        /*0044*/ 	.byte	0x00, 0xf5, 0x21, 0x00


	//----- nvinfo : EIATTR_SPARSE_MMA_MASK
	.align		4
.L_21807:
        /*0048*/ 	.byte	0x03, 0x50
        /*004a*/ 	.short	0x0000


	//----- nvinfo : EIATTR_MAXREG_COUNT
	.align		4
        /*004c*/ 	.byte	0x03, 0x1b
        /*004e*/ 	.short	0x00ff


	//----- nvinfo : EIATTR_MERCURY_ISA_VERSION
	.align		4
        /*0050*/ 	.byte	0x03, 0x5f
        /*0052*/ 	.short	0x0101


	//----- nvinfo : EIATTR_VRC_CTA_INIT_COUNT
	.align		4
        /*0054*/ 	.byte	0x02, 0x4a
	.zero		1
	.zero		1


	//----- nvinfo : EIATTR_EXIT_INSTR_OFFSETS
	.align		4
        /*0058*/ 	.byte	0x04, 0x1c
        /*005a*/ 	.short	(.L_21809 - .L_21808)


	//   ....[0]....
.L_21808:
        /*005c*/ 	.word	0x00000070


	//   ....[1]....
        /*0060*/ 	.word	0x00000130


	//----- nvinfo : EIATTR_CBANK_PARAM_SIZE
	.align		4
.L_21809:
        /*0064*/ 	.byte	0x03, 0x19
        /*0066*/ 	.short	0x001c


	//----- nvinfo : EIATTR_PARAM_CBANK
	.align		4
        /*0068*/ 	.byte	0x04, 0x0a
        /*006a*/ 	.short	(.L_21811 - .L_21810)
	.align		4
.L_21810:
        /*006c*/ 	.word	index@(.nv.constant0._Z10add_kernelILx13EEvPfS0_S0_i)
        /*0070*/ 	.short	0x0380
        /*0072*/ 	.short	0x001c


	//----- nvinfo : EIATTR_SW_WAR
	.align		4
.L_21811:
        /*0074*/ 	.byte	0x04, 0x36
        /*0076*/ 	.short	(.L_21813 - .L_21812)
.L_21812:
        /*0078*/ 	.word	0x00000008
.L_21813:


//--------------------- .nv.info._Z10add_kernelILx12EEvPfS0_S0_i --------------------------
	.section	.nv.info._Z10add_kernelILx12EEvPfS0_S0_i,"",@"SHT_CUDA_INFO"
	.sectionflags	@""
	.align	4


	//----- nvinfo : EIATTR_CUDA_API_VERSION
	.align		4
        /*0000*/ 	.byte	0x04, 0x37
        /*0002*/ 	.short	(.L_21815 - .L_21814)
.L_21814:
        /*0004*/ 	.word	0x00000082


	//----- nvinfo : EIATTR_KPARAM_INFO
	.align		4
.L_21815:
        /*0008*/ 	.byte	0x04, 0x17
        /*000a*/ 	.short	(.L_21817 - .L_21816)
.L_21816:
        /*000c*/ 	.word	0x00000000
        /*0010*/ 	.short	0x0003
        /*0012*/ 	.short	0x0018
        /*0014*/ 	.byte	0x00, 0xf0, 0x11, 0x00


	//----- nvinfo : EIATTR_KPARAM_INFO
	.align		4
.L_21817:
        /*0018*/ 	.byte	0x04, 0x17
        /*001a*/ 	.short	(.L_21819 - .L_21818)
.L_21818:
        /*001c*/ 	.word	0x00000000
        /*0020*/ 	.short	0x0002
        /*0022*/ 	.short	0x0010
        /*0024*/ 	.byte	0x00, 0xf5, 0x21, 0x00


	//----- nvinfo : EIATTR_KPARAM_INFO
	.align		4
.L_21819:
        /*0028*/ 	.byte	0x04, 0x17
        /*002a*/ 	.short	(.L_21821 - .L_21820)
.L_21820:
        /*002c*/ 	.word	0x00000000
        /*0030*/ 	.short	0x0001
        /*0032*/ 	.short	0x0008
        /*0034*/ 	.byte	0x00, 0xf5, 0x21, 0x00


	//----- nvinfo : EIATTR_KPARAM_INFO
	.align		4
.L_21821:
        /*0038*/ 	.byte	0x04, 0x17
        /*003a*/ 	.short	(.L_21823 - .L_21822)
.L_21822:
        /*003c*/ 	.word	0x00000000
        /*0040*/ 	.short	0x0000
        /*0042*/ 	.short	0x0000
        /*0044*/ 	.byte	0x00, 0xf5, 0x21, 0x00


	//----- nvinfo : EIATTR_SPARSE_MMA_MASK
	.align		4
.L_21823:
        /*0048*/ 	.byte	0x03, 0x50
        /*004a*/ 	.short	0x0000


	//----- nvinfo : EIATTR_MAXREG_COUNT
	.align		4
        /*004c*/ 	.byte	0x03, 0x1b
        /*004e*/ 	.short	0x00ff


	//----- nvinfo : EIATTR_MERCURY_ISA_VERSION
	.align		4
        /*0050*/ 	.byte	0x03, 0x5f
        /*0052*/ 	.short	0x0101


	//----- nvinfo : EIATTR_VRC_CTA_INIT_COUNT
	.align		4
        /*0054*/ 	.byte	0x02, 0x4a
	.zero		1
	.zero		1


	//----- nvinfo : EIATTR_EXIT_INSTR_OFFSETS
	.align		4
        /*0058*/ 	.byte	0x04, 0x1c
        /*005a*/ 	.short	(.L_21825 - .L_21824)


	//   ....[0]....
.L_21824:
        /*005c*/ 	.word	0x00000070


	//   ....[1]....
        /*0060*/ 	.word	0x00000130


	//----- nvinfo : EIATTR_CBANK_PARAM_SIZE
	.align		4
.L_21825:
        /*0064*/ 	.byte	0x03, 0x19
        /*0066*/ 	.short	0x001c


	//----- nvinfo : EIATTR_PARAM_CBANK
	.align		4
        /*0068*/ 	.byte	0x04, 0x0a
        /*006a*/ 	.short	(.L_21827 - .L_21826)
	.align		4
.L_21826:
        /*006c*/ 	.word	index@(.nv.constant0._Z10add_kernelILx12EEvPfS0_S0_i)
        /*0070*/ 	.short	0x0380
        /*0072*/ 	.short	0x001c


	//----- nvinfo : EIATTR_SW_WAR
	.align		4
.L_21827:
        /*0074*/ 	.byte	0x04, 0x36
        /*0076*/ 	.short	(.L_21829 - .L_21828)
.L_21828:
        /*0078*/ 	.word	0x00000008
.L_21829:


//--------------------- .nv.info._Z10add_kernelILx11EEvPfS0_S0_i --------------------------
	.section	.nv.info._Z10add_kernelILx11EEvPfS0_S0_i,"",@"SHT_CUDA_INFO"
	.sectionflags	@""
	.align	4


	//----- nvinfo : EIATTR_CUDA_API_VERSION
	.align		4
        /*0000*/ 	.byte	0x04, 0x37
        /*0002*/ 	.short	(.L_21831 - .L_21830)
.L_21830:
        /*0004*/ 	.word	0x00000082


	//----- nvinfo : EIATTR_KPARAM_INFO
	.align		4
.L_21831:
        /*0008*/ 	.byte	0x04, 0x17
        /*000a*/ 	.short	(.L_21833 - .L_21832)
.L_21832:
        /*000c*/ 	.word	0x00000000
        /*0010*/ 	.short	0x0003
        /*0012*/ 	.short	0x0018
        /*0014*/ 	.byte	0x00, 0xf0, 0x11, 0x00


	//----- nvinfo : EIATTR_KPARAM_INFO
	.align		4
.L_21833:
        /*0018*/ 	.byte	0x04, 0x17
        /*001a*/ 	.short	(.L_21835 - .L_21834)
.L_21834:
        /*001c*/ 	.word	0x00000000
        /*0020*/ 	.short	0x0002
        /*0022*/ 	.short	0x0010
        /*0024*/ 	.byte	0x00, 0xf5, 0x21, 0x00


	//----- nvinfo : EIATTR_KPARAM_INFO
	.align		4
.L_21835:
        /*0028*/ 	.byte	0x04, 0x17
        /*002a*/ 	.short	(.L_21837 - .L_21836)
.L_21836:
        /*002c*/ 	.word	0x00000000
        /*0030*/ 	.short	0x0001
        /*0032*/ 	.short	0x0008
        /*0034*/ 	.byte	0x00, 0xf5, 0x21, 0x00


	//----- nvinfo : EIATTR_KPARAM_INFO
	.align		4
.L_21837:
        /*0038*/ 	.byte	0x04, 0x17
        /*003a*/ 	.short	(.L_21839 - .L_21838)
.L_21838:
        /*003c*/ 	.word	0x00000000
        /*0040*/ 	.short	0x0000
        /*0042*/ 	.short	0x0000
        /*0044*/ 	.byte	0x00, 0xf5, 0x21, 0x00


	//----- nvinfo : EIATTR_SPARSE_MMA_MASK
	.align		4
.L_21839:
        /*0048*/ 	.byte	0x03, 0x50
        /*004a*/ 	.short	0x0000


	//----- nvinfo : EIATTR_MAXREG_COUNT
	.align		4
        /*004c*/ 	.byte	0x03, 0x1b
        /*004e*/ 	.short	0x00ff


	//----- nvinfo : EIATTR_MERCURY_ISA_VERSION
	.align		4
        /*0050*/ 	.byte	0x03, 0x5f
        /*0052*/ 	.short	0x0101


	//----- nvinfo : EIATTR_VRC_CTA_INIT_COUNT
	.align		4
        /*0054*/ 	.byte	0x02, 0x4a
	.zero		1
	.zero		1


	//----- nvinfo : EIATTR_EXIT_INSTR_OFFSETS
	.align		4
        /*0058*/ 	.byte	0x04, 0x1c
        /*005a*/ 	.short	(.L_21841 - .L_21840)


	//   ....[0]....
.L_21840:
        /*005c*/ 	.word	0x00000070


	//   ....[1]....
        /*0060*/ 	.word	0x00000130


	//----- nvinfo : EIATTR_CBANK_PARAM_SIZE
	.align		4
.L_21841:
        /*0064*/ 	.byte	0x03, 0x19
        /*0066*/ 	.short	0x001c


	//----- nvinfo : EIATTR_PARAM_CBANK
	.align		4
        /*0068*/ 	.byte	0x04, 0x0a
        /*006a*/ 	.short	(.L_21843 - .L_21842)
	.align		4
.L_21842:
        /*006c*/ 	.word	index@(.nv.constant0._Z10add_kernelILx11EEvPfS0_S0_i)
        /*0070*/ 	.short	0x0380
        /*0072*/ 	.short	0x001c


	//----- nvinfo : EIATTR_SW_WAR
	.align		4
.L_21843:
        /*0074*/ 	.byte	0x04, 0x36
        /*0076*/ 	.short	(.L_21845 - .L_21844)
.L_21844:
        /*0078*/ 	.word	0x00000008
.L_21845:


//--------------------- .nv.info._Z10add_kernelILx10EEvPfS0_S0_i --------------------------
	.section	.nv.info._Z10add_kernelILx10EEvPfS0_S0_i,"",@"SHT_CUDA_INFO"
	.sectionflags	@""
	.align	4


	//----- nvinfo : EIATTR_CUDA_API_VERSION
	.align		4
        /*0000*/ 	.byte	0x04, 0x37
        /*0002*/ 	.short	(.L_21847 - .L_21846)
.L_21846:
        /*0004*/ 	.word	0x00000082


	//----- nvinfo : EIATTR_KPARAM_INFO
	.align		4
.L_21847:
        /*0008*/ 	.byte	0x04, 0x17
        /*000a*/ 	.short	(.L_21849 - .L_21848)
.L_21848:
        /*000c*/ 	.word	0x00000000
        /*0010*/ 	.short	0x0003
        /*0012*/ 	.short	0x0018
        /*0014*/ 	.byte	0x00, 0xf0, 0x11, 0x00


	//----- nvinfo : EIATTR_KPARAM_INFO
	.align		4
.L_21849:
        /*0018*/ 	.byte	0x04, 0x17
        /*001a*/ 	.short	(.L_21851 - .L_21850)
.L_21850:
        /*001c*/ 	.word	0x00000000
        /*0020*/ 	.short	0x0002
        /*0022*/ 	.short	0x0010
        /*0024*/ 	.byte	0x00, 0xf5, 0x21, 0x00


	//----- nvinfo : EIATTR_KPARAM_INFO
	.align		4
.L_21851:
        /*0028*/ 	.byte	0x04, 0x17
        /*002a*/ 	.short	(.L_21853 - .L_21852)
.L_21852:
        /*002c*/ 	.word	0x00000000
        /*0030*/ 	.short	0x0001
        /*0032*/ 	.short	0x0008
        /*0034*/ 	.byte	0x00, 0xf5, 0x21, 0x00


	//----- nvinfo : EIATTR_KPARAM_INFO
	.align		4
.L_21853:
        /*0038*/ 	.byte	0x04, 0x17
        /*003a*/ 	.short	(.L_21855 - .L_21854)
.L_21854:
        /*003c*/ 	.word	0x00000000
        /*0040*/ 	.short	0x0000
        /*0042*/ 	.short	0x0000
        /*0044*/ 	.byte	0x00, 0xf5, 0x21, 0x00


	//----- nvinfo : EIATTR_SPARSE_MMA_MASK
	.align		4
.L_21855:
        /*0048*/ 	.byte	0x03, 0x50
        /*004a*/ 	.short	0x0000


	//----- nvinfo : EIATTR_MAXREG_COUNT
	.align		4
        /*004c*/ 	.byte	0x03, 0x1b
        /*004e*/ 	.short	0x00ff


	//----- nvinfo : EIATTR_MERCURY_ISA_VERSION
	.align		4
        /*0050*/ 	.byte	0x03, 0x5f
        /*0052*/ 	.short	0x0101


	//----- nvinfo : EIATTR_VRC_CTA_INIT_COUNT
	.align		4
        /*0054*/ 	.byte	0x02, 0x4a
	.zero		1
	.zero		1


	//----- nvinfo : EIATTR_EXIT_INSTR_OFFSETS
	.align		4
        /*0058*/ 	.byte	0x04, 0x1c
        /*005a*/ 	.short	(.L_21857 - .L_21856)


	//   ....[0]....
.L_21856:
        /*005c*/ 	.word	0x00000070


	//   ....[1]....
        /*0060*/ 	.word	0x00000130


	//----- nvinfo : EIATTR_CBANK_PARAM_SIZE
	.align		4
.L_21857:
        /*0064*/ 	.byte	0x03, 0x19
        /*0066*/ 	.short	0x001c


	//----- nvinfo : EIATTR_PARAM_CBANK
	.align		4
        /*0068*/ 	.byte	0x04, 0x0a
        /*006a*/ 	.short	(.L_21859 - .L_21858)
	.align		4
.L_21858:
        /*006c*/ 	.word	index@(.nv.constant0._Z10add_kernelILx10EEvPfS0_S0_i)
        /*0070*/ 	.short	0x0380
        /*0072*/ 	.short	0x001c


	//----- nvinfo : EIATTR_SW_WAR
	.align		4
.L_21859:
        /*0074*/ 	.byte	0x04, 0x36
        /*0076*/ 	.short	(.L_21861 - .L_21860)
.L_21860:
        /*0078*/ 	.word	0x00000008
.L_21861:


//--------------------- .nv.info._Z10add_kernelILx9EEvPfS0_S0_i --------------------------
	.section	.nv.info._Z10add_kernelILx9EEvPfS0_S0_i,"",@"SHT_CUDA_INFO"
	.sectionflags	@""
	.align	4


	//----- nvinfo : EIATTR_CUDA_API_VERSION
	.align		4
        /*0000*/ 	.byte	0x04, 0x37
        /*0002*/ 	.short	(.L_21863 - .L_21862)
.L_21862:
        /*0004*/ 	.word	0x00000082


	//----- nvinfo : EIATTR_KPARAM_INFO
	.align		4
.L_21863:
        /*0008*/ 	.byte	0x04, 0x17
        /*000a*/ 	.short	(.L_21865 - .L_21864)
.L_21864:
        /*000c*/ 	.word	0x00000000
        /*0010*/ 	.short	0x0003
        /*0012*/ 	.short	0x0018
        /*0014*/ 	.byte	0x00, 0xf0, 0x11, 0x00


	//----- nvinfo : EIATTR_KPARAM_INFO
	.align		4
.L_21865:
        /*0018*/ 	.byte	0x04, 0x17
        /*001a*/ 	.short	(.L_21867 - .L_21866)
.L_21866:
        /*001c*/ 	.word	0x00000000
        /*0020*/ 	.short	0x0002
        /*0022*/ 	.short	0x0010
        /*0024*/ 	.byte	0x00, 0xf5, 0x21, 0x00


	//----- nvinfo : EIATTR_KPARAM_INFO
	.align		4
.L_21867:
        /*0028*/ 	.byte	0x04, 0x17
        /*002a*/ 	.short	(.L_21869 - .L_21868)
.L_21868:
        /*002c*/ 	.word	0x00000000
        /*0030*/ 	.short	0x0001
        /*0032*/ 	.short	0x0008
        /*0034*/ 	.byte	0x00, 0xf5, 0x21, 0x00


	//----- nvinfo : EIATTR_KPARAM_INFO
	.align		4
.L_21869:
        /*0038*/ 	.byte	0x04, 0x17
        /*003a*/ 	.short	(.L_21871 - .L_21870)
.L_21870:
        /*003c*/ 	.word	0x00000000
        /*0040*/ 	.short	0x0000
        /*0042*/ 	.short	0x0000
        /*0044*/ 	.byte	0x00, 0xf5, 0x21, 0x00


	//----- nvinfo : EIATTR_SPARSE_MMA_MASK
	.align		4
.L_21871:
        /*0048*/ 	.byte	0x03, 0x50
        /*004a*/ 	.short	0x0000


	//----- nvinfo : EIATTR_MAXREG_COUNT
	.align		4
        /*004c*/ 	.byte	0x03, 0x1b
        /*004e*/ 	.short	0x00ff


	//----- nvinfo : EIATTR_MERCURY_ISA_VERSION
	.align		4
        /*0050*/ 	.byte	0x03, 0x5f
        /*0052*/ 	.short	0x0101


	//----- nvinfo : EIATTR_VRC_CTA_INIT_COUNT
	.align		4
        /*0054*/ 	.byte	0x02, 0x4a
	.zero		1
	.zero		1


	//----- nvinfo : EIATTR_EXIT_INSTR_OFFSETS
	.align		4
        /*0058*/ 	.byte	0x04, 0x1c
        /*005a*/ 	.short	(.L_21873 - .L_21872)


	//   ....[0]....
.L_21872:
        /*005c*/ 	.word	0x00000070


	//   ....[1]....
        /*0060*/ 	.word	0x00000130


	//----- nvinfo : EIATTR_CBANK_PARAM_SIZE
	.align		4
.L_21873:
        /*0064*/ 	.byte	0x03, 0x19
        /*0066*/ 	.short	0x001c


	//----- nvinfo : EIATTR_PARAM_CBANK
	.align		4
        /*0068*/ 	.byte	0x04, 0x0a
        /*006a*/ 	.short	(.L_21875 - .L_21874)
	.align		4
.L_21874:
        /*006c*/ 	.word	index@(.nv.constant0._Z10add_kernelILx9EEvPfS0_S0_i)
        /*0070*/ 	.short	0x0380
        /*0072*/ 	.short	0x001c


	//----- nvinfo : EIATTR_SW_WAR
	.align		4
.L_21875:
        /*0074*/ 	.byte	0x04, 0x36
        /*0076*/ 	.short	(.L_21877 - .L_21876)
.L_21876:
        /*0078*/ 	.word	0x00000008
.L_21877:


//--------------------- .nv.info._Z10add_kernelILx8EEvPfS0_S0_i --------------------------
	.section	.nv.info._Z10add_kernelILx8EEvPfS0_S0_i,"",@"SHT_CUDA_INFO"
	.sectionflags	@""
	.align	4


	//----- nvinfo : EIATTR_CUDA_API_VERSION
	.align		4
        /*0000*/ 	.byte	0x04, 0x37
        /*0002*/ 	.short	(.L_21879 - .L_21878)
.L_21878:
        /*0004*/ 	.word	0x00000082


	//----- nvinfo : EIATTR_KPARAM_INFO
	.align		4
.L_21879:
        /*0008*/ 	.byte	0x04, 0x17
        /*000a*/ 	.short	(.L_21881 - .L_21880)
.L_21880:
        /*000c*/ 	.word	0x00000000
        /*0010*/ 	.short	0x0003
        /*0012*/ 	.short	0x0018
        /*0014*/ 	.byte	0x00, 0xf0, 0x11, 0x00


	//----- nvinfo : EIATTR_KPARAM_INFO
	.align		4
.L_21881:
        /*0018*/ 	.byte	0x04, 0x17
        /*001a*/ 	.short	(.L_21883 - .L_21882)
.L_21882:
        /*001c*/ 	.word	0x00000000
        /*0020*/ 	.short	0x0002
        /*0022*/ 	.short	0x0010
        /*0024*/ 	.byte	0x00, 0xf5, 0x21, 0x00


	//----- nvinfo : EIATTR_KPARAM_INFO
	.align		4
.L_21883:
        /*0028*/ 	.byte	0x04, 0x17
        /*002a*/ 	.short	(.L_21885 - .L_21884)
.L_21884:
        /*002c*/ 	.word	0x00000000
        /*0030*/ 	.short	0x0001
        /*0032*/ 	.short	0x0008
        /*0034*/ 	.byte	0x00, 0xf5, 0x21, 0x00


	//----- nvinfo : EIATTR_KPARAM_INFO
	.align		4
.L_21885:
        /*0038*/ 	.byte	0x04, 0x17
        /*003a*/ 	.short	(.L_21887 - .L_21886)
.L_21886:
        /*003c*/ 	.word	0x00000000
        /*0040*/ 	.short	0x0000
        /*0042*/ 	.short	0x0000
        /*0044*/ 	.byte	0x00, 0xf5, 0x21, 0x00


	//----- nvinfo : EIATTR_SPARSE_MMA_MASK
	.align		4
.L_21887:
        /*0048*/ 	.byte	0x03, 0x50
        /*004a*/ 	.short	0x0000


	//----- nvinfo : EIATTR_MAXREG_COUNT
	.align		4
        /*004c*/ 	.byte	0x03, 0x1b
        /*004e*/ 	.short	0x00ff


	//----- nvinfo : EIATTR_MERCURY_ISA_VERSION
	.align		4
        /*0050*/ 	.byte	0x03, 0x5f
        /*0052*/ 	.short	0x0101


	//----- nvinfo : EIATTR_VRC_CTA_INIT_COUNT
	.align		4
        /*0054*/ 	.byte	0x02, 0x4a
	.zero		1
	.zero		1


	//----- nvinfo : EIATTR_EXIT_INSTR_OFFSETS
	.align		4
        /*0058*/ 	.byte	0x04, 0x1c
        /*005a*/ 	.short	(.L_21889 - .L_21888)


	//   ....[0]....
.L_21888:
        /*005c*/ 	.word	0x00000070


	//   ....[1]....
        /*0060*/ 	.word	0x00000130


	//----- nvinfo : EIATTR_CBANK_PARAM_SIZE
	.align		4
.L_21889:
        /*0064*/ 	.byte	0x03, 0x19
        /*0066*/ 	.short	0x001c


	//----- nvinfo : EIATTR_PARAM_CBANK
	.align		4
        /*0068*/ 	.byte	0x04, 0x0a
        /*006a*/ 	.short	(.L_21891 - .L_21890)
	.align		4
.L_21890:
        /*006c*/ 	.word	index@(.nv.constant0._Z10add_kernelILx8EEvPfS0_S0_i)
        /*0070*/ 	.short	0x0380
        /*0072*/ 	.short	0x001c


	//----- nvinfo : EIATTR_SW_WAR
	.align		4
.L_21891:
        /*0074*/ 	.byte	0x04, 0x36
        /*0076*/ 	.short	(.L_21893 - .L_21892)
.L_21892:
        /*0078*/ 	.word	0x00000008
.L_21893:


//--------------------- .nv.info._Z10add_kernelILx7EEvPfS0_S0_i --------------------------
	.section	.nv.info._Z10add_kernelILx7EEvPfS0_S0_i,"",@"SHT_CUDA_INFO"
	.sectionflags	@""
	.align	4


	//----- nvinfo : EIATTR_CUDA_API_VERSION
	.align		4
        /*0000*/ 	.byte	0x04, 0x37
        /*0002*/ 	.short	(.L_21895 - .L_21894)
.L_21894:
        /*0004*/ 	.word	0x00000082


	//----- nvinfo : EIATTR_KPARAM_INFO
	.align		4
.L_21895:
        /*0008*/ 	.byte	0x04, 0x17
        /*000a*/ 	.short	(.L_21897 - .L_21896)
.L_21896:
        /*000c*/ 	.word	0x00000000
        /*0010*/ 	.short	0x0003
        /*0012*/ 	.short	0x0018
        /*0014*/ 	.byte	0x00, 0xf0, 0x11, 0x00


	//----- nvinfo : EIATTR_KPARAM_INFO
	.align		4
.L_21897:
        /*0018*/ 	.byte	0x04, 0x17
        /*001a*/ 	.short	(.L_21899 - .L_21898)
.L_21898:
        /*001c*/ 	.word	0x00000000
        /*0020*/ 	.short	0x0002
        /*0022*/ 	.short	0x0010
        /*0024*/ 	.byte	0x00, 0xf5, 0x21, 0x00


	//----- nvinfo : EIATTR_KPARAM_INFO
	.align		4
.L_21899:
        /*0028*/ 	.byte	0x04, 0x17
        /*002a*/ 	.short	(.L_21901 - .L_21900)
.L_21900:
        /*002c*/ 	.word	0x00000000
        /*0030*/ 	.short	0x0001
        /*0032*/ 	.short	0x0008
        /*0034*/ 	.byte	0x00, 0xf5, 0x21, 0x00


	//----- nvinfo : EIATTR_KPARAM_INFO
	.align		4
.L_21901:
        /*0038*/ 	.byte	0x04, 0x17
        /*003a*/ 	.short	(.L_21903 - .L_21902)
.L_21902:
        /*003c*/ 	.word	0x00000000
        /*0040*/ 	.short	0x0000
        /*0042*/ 	.short	0x0000
        /*0044*/ 	.byte	0x00, 0xf5, 0x21, 0x00


	//----- nvinfo : EIATTR_SPARSE_MMA_MASK
	.align		4
.L_21903:
        /*0048*/ 	.byte	0x03, 0x50
        /*004a*/ 	.short	0x0000


	//----- nvinfo : EIATTR_MAXREG_COUNT
	.align		4
        /*004c*/ 	.byte	0x03, 0x1b
        /*004e*/ 	.short	0x00ff


	//----- nvinfo : EIATTR_MERCURY_ISA_VERSION
	.align		4
        /*0050*/ 	.byte	0x03, 0x5f
        /*0052*/ 	.short	0x0101


	//----- nvinfo : EIATTR_VRC_CTA_INIT_COUNT
	.align		4
        /*0054*/ 	.byte	0x02, 0x4a
	.zero		1
	.zero		1


	//----- nvinfo : EIATTR_EXIT_INSTR_OFFSETS
	.align		4
        /*0058*/ 	.byte	0x04, 0x1c
        /*005a*/ 	.short	(.L_21905 - .L_21904)


	//   ....[0]....
.L_21904:
        /*005c*/ 	.word	0x00000070


	//   ....[1]....
        /*0060*/ 	.word	0x00000130


	//----- nvinfo : EIATTR_CBANK_PARAM_SIZE
	.align		4
.L_21905:
        /*0064*/ 	.byte	0x03, 0x19
        /*0066*/ 	.short	0x001c


	//----- nvinfo : EIATTR_PARAM_CBANK
	.align		4
        /*0068*/ 	.byte	0x04, 0x0a
        /*006a*/ 	.short	(.L_21907 - .L_21906)
	.align		4
.L_21906:
        /*006c*/ 	.word	index@(.nv.constant0._Z10add_kernelILx7EEvPfS0_S0_i)
        /*0070*/ 	.short	0x0380
        /*0072*/ 	.short	0x001c


	//----- nvinfo : EIATTR_SW_WAR
	.align		4
.L_21907:
        /*0074*/ 	.byte	0x04, 0x36
        /*0076*/ 	.short	(.L_21909 - .L_21908)
.L_21908:
        /*0078*/ 	.word	0x00000008
.L_21909:


//--------------------- .nv.info._Z10add_kernelILx6EEvPfS0_S0_i --------------------------
	.section	.nv.info._Z10add_kernelILx6EEvPfS0_S0_i,"",@"SHT_CUDA_INFO"
	.sectionflags	@""
	.align	4


	//----- nvinfo : EIATTR_CUDA_API_VERSION
	.align		4
        /*0000*/ 	.byte	0x04, 0x37
        /*0002*/ 	.short	(.L_21911 - .L_21910)
.L_21910:
        /*0004*/ 	.word	0x00000082


	//----- nvinfo : EIATTR_KPARAM_INFO
	.align		4
.L_21911:
        /*0008*/ 	.byte	0x04, 0x17
        /*000a*/ 	.short	(.L_21913 - .L_21912)
.L_21912:
        /*000c*/ 	.word	0x00000000
        /*0010*/ 	.short	0x0003
        /*0012*/ 	.short	0x0018
        /*0014*/ 	.byte	0x00, 0xf0, 0x11, 0x00


	//----- nvinfo : EIATTR_KPARAM_INFO
	.align		4
.L_21913:
        /*0018*/ 	.byte	0x04, 0x17
        /*001a*/ 	.short	(.L_21915 - .L_21914)
.L_21914:
        /*001c*/ 	.word	0x00000000
        /*0020*/ 	.short	0x0002
        /*0022*/ 	.short	0x0010
        /*0024*/ 	.byte	0x00, 0xf5, 0x21, 0x00


	//----- nvinfo : EIATTR_KPARAM_INFO
	.align		4
.L_21915:
        /*0028*/ 	.byte	0x04, 0x17
        /*002a*/ 	.short	(.L_21917 - .L_21916)
.L_21916:
        /*002c*/ 	.word	0x00000000
        /*0030*/ 	.short	0x0001
        /*0032*/ 	.short	0x0008
        /*0034*/ 	.byte	0x00, 0xf5, 0x21, 0x00


	//----- nvinfo : EIATTR_KPARAM_INFO
	.align		4
.L_21917:
        /*0038*/ 	.byte	0x04, 0x17
        /*003a*/ 	.short	(.L_21919 - .L_21918)
.L_21918:
        /*003c*/ 	.word	0x00000000
        /*0040*/ 	.short	0x0000
        /*0042*/ 	.short	0x0000
        /*0044*/ 	.byte	0x00, 0xf5, 0x21, 0x00


	//----- nvinfo : EIATTR_SPARSE_MMA_MASK
	.align		4
.L_21919:
        /*0048*/ 	.byte	0x03, 0x50
        /*004a*/ 	.short	0x0000


	//----- nvinfo : EIATTR_MAXREG_COUNT
	.align		4
        /*004c*/ 	.byte	0x03, 0x1b
        /*004e*/ 	.short	0x00ff


	//----- nvinfo : EIATTR_MERCURY_ISA_VERSION
	.align		4
        /*0050*/ 	.byte	0x03, 0x5f
        /*0052*/ 	.short	0x0101


	//----- nvinfo : EIATTR_VRC_CTA_INIT_COUNT
	.align		4
        /*0054*/ 	.byte	0x02, 0x4a
	.zero		1
	.zero		1


	//----- nvinfo : EIATTR_EXIT_INSTR_OFFSETS
	.align		4
        /*0058*/ 	.byte	0x04, 0x1c
        /*005a*/ 	.short	(.L_21921 - .L_21920)


	//   ....[0]....
.L_21920:
        /*005c*/ 	.word	0x00000070


	//   ....[1]....
        /*0060*/ 	.word	0x00000130


	//----- nvinfo : EIATTR_CBANK_PARAM_SIZE
	.align		4
.L_21921:
        /*0064*/ 	.byte	0x03, 0x19
        /*0066*/ 	.short	0x001c


	//----- nvinfo : EIATTR_PARAM_CBANK
	.align		4
        /*0068*/ 	.byte	0x04, 0x0a
        /*006a*/ 	.short	(.L_21923 - .L_21922)
	.align		4
.L_21922:
        /*006c*/ 	.word	index@(.nv.constant0._Z10add_kernelILx6EEvPfS0_S0_i)
        /*0070*/ 	.short	0x0380
        /*0072*/ 	.short	0x001c


	//----- nvinfo : EIATTR_SW_WAR
	.align		4
.L_21923:
        /*0074*/ 	.byte	0x04, 0x36
        /*0076*/ 	.short	(.L_21925 - .L_21924)
.L_21924:
        /*0078*/ 	.word	0x00000008
.L_21925:


//--------------------- .nv.info._Z10add_kernelILx5EEvPfS0_S0_i --------------------------
	.section	.nv.info._Z10add_kernelILx5EEvPfS0_S0_i,"",@"SHT_CUDA_INFO"
	.sectionflags	@""
	.align	4


	//----- nvinfo : EIATTR_CUDA_API_VERSION
	.align		4
        /*0000*/ 	.byte	0x04, 0x37
        /*0002*/ 	.short	(.L_21927 - .L_21926)
.L_21926:
        /*0004*/ 	.word	0x00000082


	//----- nvinfo : EIATTR_KPARAM_INFO
	.align		4
.L_21927:
        /*0008*/ 	.byte	0x04, 0x17
        /*000a*/ 	.short	(.L_21929 - .L_21928)
.L_21928:
        /*000c*/ 	.word	0x00000000
        /*0010*/ 	.short	0x0003
        /*0012*/ 	.short	0x0018
        /*0014*/ 	.byte	0x00, 0xf0, 0x11, 0x00


	//----- nvinfo : EIATTR_KPARAM_INFO
	.align		4
.L_21929:
        /*0018*/ 	.byte	0x04, 0x17
        /*001a*/ 	.short	(.L_21931 - .L_21930)
.L_21930:
        /*001c*/ 	.word	0x00000000
        /*0020*/ 	.short	0x0002
        /*0022*/ 	.short	0x0010
        /*0024*/ 	.byte	0x00, 0xf5, 0x21, 0x00


	//----- nvinfo : EIATTR_KPARAM_INFO
	.align		4
.L_21931:
        /*0028*/ 	.byte	0x04, 0x17
        /*002a*/ 	.short	(.L_21933 - .L_21932)
.L_21932:
        /*002c*/ 	.word	0x00000000
        /*0030*/ 	.short	0x0001
        /*0032*/ 	.short	0x0008
        /*0034*/ 	.byte	0x00, 0xf5, 0x21, 0x00


	//----- nvinfo : EIATTR_KPARAM_INFO
	.align		4
.L_21933:
        /*0038*/ 	.byte	0x04, 0x17
        /*003a*/ 	.short	(.L_21935 - .L_21934)
.L_21934:
        /*003c*/ 	.word	0x00000000
        /*0040*/ 	.short	0x0000
        /*0042*/ 	.short	0x0000
        /*0044*/ 	.byte	0x00, 0xf5, 0x21, 0x00


	//----- nvinfo : EIATTR_SPARSE_MMA_MASK
	.align		4
.L_21935:
        /*0048*/ 	.byte	0x03, 0x50
        /*004a*/ 	.short	0x0000


	//----- nvinfo : EIATTR_MAXREG_COUNT
	.align		4
        /*004c*/ 	.byte	0x03, 0x1b
        /*004e*/ 	.short	0x00ff


	//----- nvinfo : EIATTR_MERCURY_ISA_VERSION
	.align		4
        /*0050*/ 	.byte	0x03, 0x5f
        /*0052*/ 	.short	0x0101


	//----- nvinfo : EIATTR_VRC_CTA_INIT_COUNT
	.align		4
        /*0054*/ 	.byte	0x02, 0x4a
	.zero		1
	.zero		1


	//----- nvinfo : EIATTR_EXIT_INSTR_OFFSETS
	.align		4
        /*0058*/ 	.byte	0x04, 0x1c
        /*005a*/ 	.short	(.L_21937 - .L_21936)


	//   ....[0]....
.L_21936:
        /*005c*/ 	.word	0x00000070


	//   ....[1]....
        /*0060*/ 	.word	0x00000130


	//----- nvinfo : EIATTR_CBANK_PARAM_SIZE
	.align		4
.L_21937:
        /*0064*/ 	.byte	0x03, 0x19
        /*0066*/ 	.short	0x001c


	//----- nvinfo : EIATTR_PARAM_CBANK
	.align		4
        /*0068*/ 	.byte	0x04, 0x0a
        /*006a*/ 	.short	(.L_21939 - .L_21938)
	.align		4
.L_21938:
        /*006c*/ 	.word	index@(.nv.constant0._Z10add_kernelILx5EEvPfS0_S0_i)
        /*0070*/ 	.short	0x0380
        /*0072*/ 	.short	0x001c


	//----- nvinfo : EIATTR_SW_WAR
	.align		4
.L_21939:
        /*0074*/ 	.byte	0x04, 0x36
        /*0076*/ 	.short	(.L_21941 - .L_21940)
.L_21940:
        /*0078*/ 	.word	0x00000008
.L_21941:


//--------------------- .nv.info._Z10add_kernelILx4EEvPfS0_S0_i --------------------------
	.section	.nv.info._Z10add_kernelILx4EEvPfS0_S0_i,"",@"SHT_CUDA_INFO"
	.sectionflags	@""
	.align	4


	//----- nvinfo : EIATTR_CUDA_API_VERSION
	.align		4
        /*0000*/ 	.byte	0x04, 0x37
        /*0002*/ 	.short	(.L_21943 - .L_21942)
.L_21942:
        /*0004*/ 	.word	0x00000082


	//----- nvinfo : EIATTR_KPARAM_INFO
	.align		4
.L_21943:
        /*0008*/ 	.byte	0x04, 0x17
        /*000a*/ 	.short	(.L_21945 - .L_21944)
.L_21944:
        /*000c*/ 	.word	0x00000000
        /*0010*/ 	.short	0x0003
        /*0012*/ 	.short	0x0018
        /*0014*/ 	.byte	0x00, 0xf0, 0x11, 0x00


	//----- nvinfo : EIATTR_KPARAM_INFO
	.align		4
.L_21945:
        /*0018*/ 	.byte	0x04, 0x17
        /*001a*/ 	.short	(.L_21947 - .L_21946)
.L_21946:
        /*001c*/ 	.word	0x00000000
        /*0020*/ 	.short	0x0002
        /*0022*/ 	.short	0x0010
        /*0024*/ 	.byte	0x00, 0xf5, 0x21, 0x00


	//----- nvinfo : EIATTR_KPARAM_INFO
	.align		4
.L_21947:
        /*0028*/ 	.byte	0x04, 0x17
        /*002a*/ 	.short	(.L_21949 - .L_21948)
.L_21948:
        /*002c*/ 	.word	0x00000000
        /*0030*/ 	.short	0x0001
        /*0032*/ 	.short	0x0008
        /*0034*/ 	.byte	0x00, 0xf5, 0x21, 0x00


	//----- nvinfo : EIATTR_KPARAM_INFO
	.align		4
.L_21949:
        /*0038*/ 	.byte	0x04, 0x17
        /*003a*/ 	.short	(.L_21951 - .L_21950)
.L_21950:
        /*003c*/ 	.word	0x00000000
        /*0040*/ 	.short	0x0000
        /*0042*/ 	.short	0x0000
        /*0044*/ 	.byte	0x00, 0xf5, 0x21, 0x00


	//----- nvinfo : EIATTR_SPARSE_MMA_MASK
	.align		4
.L_21951:
        /*0048*/ 	.byte	0x03, 0x50
        /*004a*/ 	.short	0x0000


	//----- nvinfo : EIATTR_MAXREG_COUNT
	.align		4
        /*004c*/ 	.byte	0x03, 0x1b
        /*004e*/ 	.short	0x00ff


	//----- nvinfo : EIATTR_MERCURY_ISA_VERSION
	.align		4
        /*0050*/ 	.byte	0x03, 0x5f
        /*0052*/ 	.short	0x0101


	//----- nvinfo : EIATTR_VRC_CTA_INIT_COUNT
	.align		4
        /*0054*/ 	.byte	0x02, 0x4a
	.zero		1
	.zero		1


	//----- nvinfo : EIATTR_EXIT_INSTR_OFFSETS
	.align		4
        /*0058*/ 	.byte	0x04, 0x1c
        /*005a*/ 	.short	(.L_21953 - .L_21952)


	//   ....[0]....
.L_21952:
        /*005c*/ 	.word	0x00000070


	//   ....[1]....
        /*0060*/ 	.word	0x00000130


	//----- nvinfo : EIATTR_CBANK_PARAM_SIZE
	.align		4
.L_21953:
        /*0064*/ 	.byte	0x03, 0x19
        /*0066*/ 	.short	0x001c


	//----- nvinfo : EIATTR_PARAM_CBANK
	.align		4
        /*0068*/ 	.byte	0x04, 0x0a
        /*006a*/ 	.short	(.L_21955 - .L_21954)
	.align		4
.L_21954:
        /*006c*/ 	.word	index@(.nv.constant0._Z10add_kernelILx4EEvPfS0_S0_i)
        /*0070*/ 	.short	0x0380
        /*0072*/ 	.short	0x001c


	//----- nvinfo : EIATTR_SW_WAR
	.align		4
.L_21955:
        /*0074*/ 	.byte	0x04, 0x36
        /*0076*/ 	.short	(.L_21957 - .L_21956)
.L_21956:
        /*0078*/ 	.word	0x00000008
.L_21957:


//--------------------- .nv.info._Z10add_kernelILx3EEvPfS0_S0_i --------------------------
	.section	.nv.info._Z10add_kernelILx3EEvPfS0_S0_i,"",@"SHT_CUDA_INFO"
	.sectionflags	@""
	.align	4


	//----- nvinfo : EIATTR_CUDA_API_VERSION
	.align		4
        /*0000*/ 	.byte	0x04, 0x37
        /*0002*/ 	.short	(.L_21959 - .L_21958)
.L_21958:
        /*0004*/ 	.word	0x00000082


	//----- nvinfo : EIATTR_KPARAM_INFO
	.align		4
.L_21959:
        /*0008*/ 	.byte	0x04, 0x17
        /*000a*/ 	.short	(.L_21961 - .L_21960)
.L_21960:
        /*000c*/ 	.word	0x00000000
        /*0010*/ 	.short	0x0003
        /*0012*/ 	.short	0x0018
        /*0014*/ 	.byte	0x00, 0xf0, 0x11, 0x00


	//----- nvinfo : EIATTR_KPARAM_INFO
	.align		4
.L_21961:
        /*0018*/ 	.byte	0x04, 0x17
        /*001a*/ 	.short	(.L_21963 - .L_21962)
.L_21962:
        /*001c*/ 	.word	0x00000000
        /*0020*/ 	.short	0x0002
        /*0022*/ 	.short	0x0010
        /*0024*/ 	.byte	0x00, 0xf5, 0x21, 0x00


	//----- nvinfo : EIATTR_KPARAM_INFO
	.align		4
.L_21963:
        /*0028*/ 	.byte	0x04, 0x17
        /*002a*/ 	.short	(.L_21965 - .L_21964)
.L_21964:
        /*002c*/ 	.word	0x00000000
        /*0030*/ 	.short	0x0001
        /*0032*/ 	.short	0x0008
        /*0034*/ 	.byte	0x00, 0xf5, 0x21, 0x00


	//----- nvinfo : EIATTR_KPARAM_INFO
	.align		4
.L_21965:
        /*0038*/ 	.byte	0x04, 0x17
        /*003a*/ 	.short	(.L_21967 - .L_21966)
.L_21966:
        /*003c*/ 	.word	0x00000000
        /*0040*/ 	.short	0x0000
        /*0042*/ 	.short	0x0000
        /*0044*/ 	.byte	0x00, 0xf5, 0x21, 0x00


	//----- nvinfo : EIATTR_SPARSE_MMA_MASK
	.align		4
.L_21967:
        /*0048*/ 	.byte	0x03, 0x50
        /*004a*/ 	.short	0x0000


	//----- nvinfo : EIATTR_MAXREG_COUNT
	.align		4
        /*004c*/ 	.byte	0x03, 0x1b
        /*004e*/ 	.short	0x00ff


	//----- nvinfo : EIATTR_MERCURY_ISA_VERSION
	.align		4
        /*0050*/ 	.byte	0x03, 0x5f
        /*0052*/ 	.short	0x0101


	//----- nvinfo : EIATTR_VRC_CTA_INIT_COUNT
	.align		4
        /*0054*/ 	.byte	0x02, 0x4a
	.zero		1
	.zero		1


	//----- nvinfo : EIATTR_EXIT_INSTR_OFFSETS
	.align		4
        /*0058*/ 	.byte	0x04, 0x1c
        /*005a*/ 	.short	(.L_21969 - .L_21968)


	//   ....[0]....
.L_21968:
        /*005c*/ 	.word	0x00000070


	//   ....[1]....
        /*0060*/ 	.word	0x00000130


	//----- nvinfo : EIATTR_CBANK_PARAM_SIZE
	.align		4
.L_21969:
        /*0064*/ 	.byte	0x03, 0x19
        /*0066*/ 	.short	0x001c


	//----- nvinfo : EIATTR_PARAM_CBANK
	.align		4
        /*0068*/ 	.byte	0x04, 0x0a
        /*006a*/ 	.short	(.L_21971 - .L_21970)
	.align		4
.L_21970:
        /*006c*/ 	.word	index@(.nv.constant0._Z10add_kernelILx3EEvPfS0_S0_i)
        /*0070*/ 	.short	0x0380
        /*0072*/ 	.short	0x001c


	//----- nvinfo : EIATTR_SW_WAR
	.align		4
.L_21971:
        /*0074*/ 	.byte	0x04, 0x36
        /*0076*/ 	.short	(.L_21973 - .L_21972)
.L_21972:
        /*0078*/ 	.word	0x00000008
.L_21973:


//--------------------- .nv.info._Z10add_kernelILx2EEvPfS0_S0_i --------------------------
	.section	.nv.info._Z10add_kernelILx2EEvPfS0_S0_i,"",@"SHT_CUDA_INFO"
	.sectionflags	@""
	.align	4


	//----- nvinfo : EIATTR_CUDA_API_VERSION
	.align		4
        /*0000*/ 	.byte	0x04, 0x37
        /*0002*/ 	.short	(.L_21975 - .L_21974)
.L_21974:
        /*0004*/ 	.word	0x00000082


	//----- nvinfo : EIATTR_KPARAM_INFO
	.align		4
.L_21975:
        /*0008*/ 	.byte	0x04, 0x17
        /*000a*/ 	.short	(.L_21977 - .L_21976)
.L_21976:
        /*000c*/ 	.word	0x00000000
        /*0010*/ 	.short	0x0003
        /*0012*/ 	.short	0x0018
        /*0014*/ 	.byte	0x00, 0xf0, 0x11, 0x00


	//----- nvinfo : EIATTR_KPARAM_INFO
	.align		4
.L_21977:
        /*0018*/ 	.byte	0x04, 0x17
        /*001a*/ 	.short	(.L_21979 - .L_21978)
.L_21978:
        /*001c*/ 	.word	0x00000000
        /*0020*/ 	.short	0x0002
        /*0022*/ 	.short	0x0010
        /*0024*/ 	.byte	0x00, 0xf5, 0x21, 0x00


	//----- nvinfo : EIATTR_KPARAM_INFO
	.align		4
.L_21979:
        /*0028*/ 	.byte	0x04, 0x17
        /*002a*/ 	.short	(.L_21981 - .L_21980)
.L_21980:
        /*002c*/ 	.word	0x00000000
        /*0030*/ 	.short	0x0001
        /*0032*/ 	.short	0x0008
        /*0034*/ 	.byte	0x00, 0xf5, 0x21, 0x00


	//----- nvinfo : EIATTR_KPARAM_INFO
	.align		4
.L_21981:
        /*0038*/ 	.byte	0x04, 0x17
        /*003a*/ 	.short	(.L_21983 - .L_21982)
.L_21982:
        /*003c*/ 	.word	0x00000000
        /*0040*/ 	.short	0x0000
        /*0042*/ 	.short	0x0000
        /*0044*/ 	.byte	0x00, 0xf5, 0x21, 0x00


	//----- nvinfo : EIATTR_SPARSE_MMA_MASK
	.align		4
.L_21983:
        /*0048*/ 	.byte	0x03, 0x50
        /*004a*/ 	.short	0x0000


	//----- nvinfo : EIATTR_MAXREG_COUNT
	.align		4
        /*004c*/ 	.byte	0x03, 0x1b
        /*004e*/ 	.short	0x00ff


	//----- nvinfo : EIATTR_MERCURY_ISA_VERSION
	.align		4
        /*0050*/ 	.byte	0x03, 0x5f
        /*0052*/ 	.short	0x0101


	//----- nvinfo : EIATTR_VRC_CTA_INIT_COUNT
	.align		4
        /*0054*/ 	.byte	0x02, 0x4a
	.zero		1
	.zero		1


	//----- nvinfo : EIATTR_EXIT_INSTR_OFFSETS
	.align		4
        /*0058*/ 	.byte	0x04, 0x1c
        /*005a*/ 	.short	(.L_21985 - .L_21984)


	//   ....[0]....
.L_21984:
        /*005c*/ 	.word	0x00000070


	//   ....[1]....
        /*0060*/ 	.word	0x00000130


	//----- nvinfo : EIATTR_CBANK_PARAM_SIZE
	.align		4
.L_21985:
        /*0064*/ 	.byte	0x03, 0x19
        /*0066*/ 	.short	0x001c


	//----- nvinfo : EIATTR_PARAM_CBANK
	.align		4
        /*0068*/ 	.byte	0x04, 0x0a
        /*006a*/ 	.short	(.L_21987 - .L_21986)
	.align		4
.L_21986:
        /*006c*/ 	.word	index@(.nv.constant0._Z10add_kernelILx2EEvPfS0_S0_i)
        /*0070*/ 	.short	0x0380
        /*0072*/ 	.short	0x001c


	//----- nvinfo : EIATTR_SW_WAR
	.align		4
.L_21987:
        /*0074*/ 	.byte	0x04, 0x36
        /*0076*/ 	.short	(.L_21989 - .L_21988)
.L_21988:
        /*0078*/ 	.word	0x00000008
.L_21989:


//--------------------- .nv.info._Z10add_kernelILx1EEvPfS0_S0_i --------------------------
	.section	.nv.info._Z10add_kernelILx1EEvPfS0_S0_i,"",@"SHT_CUDA_INFO"
	.sectionflags	@""
	.align	4


	//----- nvinfo : EIATTR_CUDA_API_VERSION
	.align		4
        /*0000*/ 	.byte	0x04, 0x37
        /*0002*/ 	.short	(.L_21991 - .L_21990)
.L_21990:
        /*0004*/ 	.word	0x00000082


	//----- nvinfo : EIATTR_KPARAM_INFO
	.align		4
.L_21991:
        /*0008*/ 	.byte	0x04, 0x17
        /*000a*/ 	.short	(.L_21993 - .L_21992)
.L_21992:
        /*000c*/ 	.word	0x00000000
        /*0010*/ 	.short	0x0003
        /*0012*/ 	.short	0x0018
        /*0014*/ 	.byte	0x00, 0xf0, 0x11, 0x00


	//----- nvinfo : EIATTR_KPARAM_INFO
	.align		4
.L_21993:
        /*0018*/ 	.byte	0x04, 0x17
        /*001a*/ 	.short	(.L_21995 - .L_21994)
.L_21994:
        /*001c*/ 	.word	0x00000000
        /*0020*/ 	.short	0x0002
        /*0022*/ 	.short	0x0010
        /*0024*/ 	.byte	0x00, 0xf5, 0x21, 0x00


	//----- nvinfo : EIATTR_KPARAM_INFO
	.align		4
.L_21995:
        /*0028*/ 	.byte	0x04, 0x17
        /*002a*/ 	.short	(.L_21997 - .L_21996)
.L_21996:
        /*002c*/ 	.word	0x00000000
        /*0030*/ 	.short	0x0001
        /*0032*/ 	.short	0x0008
        /*0034*/ 	.byte	0x00, 0xf5, 0x21, 0x00


	//----- nvinfo : EIATTR_KPARAM_INFO
	.align		4
.L_21997:
        /*0038*/ 	.byte	0x04, 0x17
        /*003a*/ 	.short	(.L_21999 - .L_21998)
.L_21998:
        /*003c*/ 	.word	0x00000000
        /*0040*/ 	.short	0x0000
        /*0042*/ 	.short	0x0000
        /*0044*/ 	.byte	0x00, 0xf5, 0x21, 0x00


	//----- nvinfo : EIATTR_SPARSE_MMA_MASK
	.align		4
.L_21999:
        /*0048*/ 	.byte	0x03, 0x50
        /*004a*/ 	.short	0x0000


	//----- nvinfo : EIATTR_MAXREG_COUNT
	.align		4
        /*004c*/ 	.byte	0x03, 0x1b
        /*004e*/ 	.short	0x00ff


	//----- nvinfo : EIATTR_MERCURY_ISA_VERSION
	.align		4
        /*0050*/ 	.byte	0x03, 0x5f
        /*0052*/ 	.short	0x0101


	//----- nvinfo : EIATTR_VRC_CTA_INIT_COUNT
	.align		4
        /*0054*/ 	.byte	0x02, 0x4a
	.zero		1
	.zero		1


	//----- nvinfo : EIATTR_EXIT_INSTR_OFFSETS
	.align		4
        /*0058*/ 	.byte	0x04, 0x1c
        /*005a*/ 	.short	(.L_22001 - .L_22000)


	//   ....[0]....
.L_22000:
        /*005c*/ 	.word	0x00000070


	//   ....[1]....
        /*0060*/ 	.word	0x00000130


	//----- nvinfo : EIATTR_CBANK_PARAM_SIZE
	.align		4
.L_22001:
        /*0064*/ 	.byte	0x03, 0x19
        /*0066*/ 	.short	0x001c


	//----- nvinfo : EIATTR_PARAM_CBANK
	.align		4
        /*0068*/ 	.byte	0x04, 0x0a
        /*006a*/ 	.short	(.L_22003 - .L_22002)
	.align		4
.L_22002:
        /*006c*/ 	.word	index@(.nv.constant0._Z10add_kernelILx1EEvPfS0_S0_i)
        /*0070*/ 	.short	0x0380
        /*0072*/ 	.short	0x001c


	//----- nvinfo : EIATTR_SW_WAR
	.align		4
.L_22003:
        /*0074*/ 	.byte	0x04, 0x36
        /*0076*/ 	.short	(.L_22005 - .L_22004)
.L_22004:
        /*0078*/ 	.word	0x00000008
.L_22005:


//--------------------- .nv.info._Z10add_kernelILx0EEvPfS0_S0_i --------------------------
	.section	.nv.info._Z10add_kernelILx0EEvPfS0_S0_i,"",@"SHT_CUDA_INFO"
	.sectionflags	@""
	.align	4


	//----- nvinfo : EIATTR_CUDA_API_VERSION
	.align		4
        /*0000*/ 	.byte	0x04, 0x37
        /*0002*/ 	.short	(.L_22007 - .L_22006)
.L_22006:
        /*0004*/ 	.word	0x00000082


	//----- nvinfo : EIATTR_KPARAM_INFO
	.align		4
.L_22007:
        /*0008*/ 	.byte	0x04, 0x17
        /*000a*/ 	.short	(.L_22009 - .L_22008)
.L_22008:
        /*000c*/ 	.word	0x00000000
        /*0010*/ 	.short	0x0003
        /*0012*/ 	.short	0x0018
        /*0014*/ 	.byte	0x00, 0xf0, 0x11, 0x00


	//----- nvinfo : EIATTR_KPARAM_INFO
	.align		4
.L_22009:
        /*0018*/ 	.byte	0x04, 0x17
        /*001a*/ 	.short	(.L_22011 - .L_22010)
.L_22010:
        /*001c*/ 	.word	0x00000000
        /*0020*/ 	.short	0x0002
        /*0022*/ 	.short	0x0010
        /*0024*/ 	.byte	0x00, 0xf5, 0x21, 0x00


	//----- nvinfo : EIATTR_KPARAM_INFO
	.align		4
.L_22011:
        /*0028*/ 	.byte	0x04, 0x17
        /*002a*/ 	.short	(.L_22013 - .L_22012)
.L_22012:
        /*002c*/ 	.word	0x00000000
        /*0030*/ 	.short	0x0001
        /*0032*/ 	.short	0x0008
        /*0034*/ 	.byte	0x00, 0xf5, 0x21, 0x00


	//----- nvinfo : EIATTR_KPARAM_INFO
	.align		4
.L_22013:
        /*0038*/ 	.byte	0x04, 0x17
        /*003a*/ 	.short	(.L_22015 - .L_22014)
.L_22014:
        /*003c*/ 	.word	0x00000000
        /*0040*/ 	.short	0x0000
        /*0042*/ 	.short	0x0000
        /*0044*/ 	.byte	0x00, 0xf5, 0x21, 0x00


	//----- nvinfo : EIATTR_SPARSE_MMA_MASK
	.align		4
.L_22015:
        /*0048*/ 	.byte	0x03, 0x50
        /*004a*/ 	.short	0x0000


	//----- nvinfo : EIATTR_MAXREG_COUNT
	.align		4
        /*004c*/ 	.byte	0x03, 0x1b
        /*004e*/ 	.short	0x00ff


	//----- nvinfo : EIATTR_MERCURY_ISA_VERSION
	.align		4
        /*0050*/ 	.byte	0x03, 0x5f
        /*0052*/ 	.short	0x0101


	//----- nvinfo : EIATTR_VRC_CTA_INIT_COUNT
	.align		4
        /*0054*/ 	.byte	0x02, 0x4a
	.zero		1
	.zero		1


	//----- nvinfo : EIATTR_EXIT_INSTR_OFFSETS
	.align		4
        /*0058*/ 	.byte	0x04, 0x1c
        /*005a*/ 	.short	(.L_22017 - .L_22016)


	//   ....[0]....
.L_22016:
        /*005c*/ 	.word	0x00000070


	//   ....[1]....
        /*0060*/ 	.word	0x00000130


	//----- nvinfo : EIATTR_CBANK_PARAM_SIZE
	.align		4
.L_22017:
        /*0064*/ 	.byte	0x03, 0x19
        /*0066*/ 	.short	0x001c


	//----- nvinfo : EIATTR_PARAM_CBANK
	.align		4
        /*0068*/ 	.byte	0x04, 0x0a
        /*006a*/ 	.short	(.L_22019 - .L_22018)
	.align		4
.L_22018:
        /*006c*/ 	.word	index@(.nv.constant0._Z10add_kernelILx0EEvPfS0_S0_i)
        /*0070*/ 	.short	0x0380
        /*0072*/ 	.short	0x001c


	//----- nvinfo : EIATTR_SW_WAR
	.align		4
.L_22019:
        /*0074*/ 	.byte	0x04, 0x36
        /*0076*/ 	.short	(.L_22021 - .L_22020)
.L_22020:
        /*0078*/ 	.word	0x00000008
.L_22021:


//--------------------- .nv.callgraph             --------------------------
	.section	.nv.callgraph,"",@"SHT_CUDA_CALLGRAPH"
	.align	4
	.sectionentsize	8
	.align		4
        /*0000*/ 	.word	0x00000000
	.align		4
        /*0004*/ 	.word	0xffffffff
	.align		4
        /*0008*/ 	.word	0x00000000
	.align		4
        /*000c*/ 	.word	0xfffffffe
	.align		4
        /*0010*/ 	.word	0x00000000
	.align		4
        /*0014*/ 	.word	0xfffffffd
	.align		4
        /*0018*/ 	.word	0x00000000
	.align		4
        /*001c*/ 	.word	0xfffffffc


//--------------------- .text._Z10add_kernelILx1000EEvPfS0_S0_i --------------------------
	.section	.text._Z10add_kernelILx1000EEvPfS0_S0_i,"ax",@progbits
	.align	128
        .global         _Z10add_kernelILx1000EEvPfS0_S0_i
        .type           _Z10add_kernelILx1000EEvPfS0_S0_i,@function
        .size           _Z10add_kernelILx1000EEvPfS0_S0_i,(.L_x_1001 - _Z10add_kernelILx1000EEvPfS0_S0_i)
        .other          _Z10add_kernelILx1000EEvPfS0_S0_i,@"STO_CUDA_ENTRY STV_DEFAULT"
_Z10add_kernelILx1000EEvPfS0_S0_i:
.text._Z10add_kernelILx1000EEvPfS0_S0_i:
[----:B------:R-:W-:Y:S01]  /*0000*/  LDC R1, c[0x0][0x37c] ;  /* 0x0000df00ff017b82 */ /* 0x000fe20000000800 */
[----:B------:R-:W0:Y:S07]  /*0010*/  S2R R0, SR_TID.X ;  /* 0x0000000000007919 */ /* 0x000e2e0000002100 */
[----:B------:R-:W0:Y:S01]  /*0020*/  S2UR UR4, SR_CTAID.X ;  /* 0x00000000000479c3 */ /* 0x000e220000002500 */
[----:B------:R-:W1:Y:S07]  /*0030*/  LDCU UR5, c[0x0][0x398] ;  /* 0x00007300ff0577ac */ /* 0x000e6e0008000800 */
[----:B------:R-:W0:Y:S02]  /*0040*/  LDC R9, c[0x0][0x360] ;  /* 0x0000d800ff097b82 */ /* 0x000e240000000800 */
[----:B0-----:R-:W-:-:S05]  /*0050*/  IMAD R9, R9, UR4, R0 ;  /* 0x0000000409097c24 */ /* 0x001fca000f8e0200 */
[----:B-1----:R-:W-:-:S13]  /*0060*/  ISETP.GE.AND P0, PT, R9, UR5, PT ;  /* 0x0000000509007c0c */ /* 0x002fda000bf06270 */
[----:B------:R-:W-:Y:S05]  /*0070*/  @P0 EXIT ;  /* 0x000000000000094d */ /* 0x000fea0003800000 */
[----:B------:R-:W0:Y:S01]  /*0080*/  LDC.64 R2, c[0x0][0x380] ;  /* 0x0000e000ff027b82 */ /* 0x000e220000000a00 */
[----:B------:R-:W1:Y:S07]  /*0090*/  LDCU.64 UR4, c[0x0][0x358] ;  /* 0x00006b00ff0477ac */ /* 0x000e6e0008000a00 */
[----:B------:R-:W2:Y:S08]  /*00a0*/  LDC.64 R4, c[0x0][0x388] ;  /* 0x0000e200ff047b82 */ /* 0x000eb00000000a00 */
[----:B------:R-:W3:Y:S01]  /*00b0*/  LDC.64 R6, c[0x0][0x390] ;  /* 0x0000e400ff067b82 */ /* 0x000ee20000000a00 */
[----:B0-----:R-:W-:-:S06]  /*00c0*/  IMAD.WIDE R2, R9, 0x4, R2 ;  /* 0x0000000409027825 */ /* 0x001fcc00078e0202 */
[----:B-1----:R-:W4:Y:S01]  /*00d0*/  LDG.E R2, desc[UR4][R2.64] ;  /* 0x0000000402027981 */ /* 0x002f22000c1e1900 */
[----:B--2---:R-:W-:-:S06]  /*00e0*/  IMAD.WIDE R4, R9, 0x4, R4 ;  /* 0x0000000409047825 */ /* 0x004fcc00078e0204 */
[----:B------:R-:W4:Y:S01]  /*00f0*/  LDG.E R5, desc[UR4][R4.64] ;  /* 0x0000000404057981 */ /* 0x000f22000c1e1900 */
[----:B---3--:R-:W-:-:S04]  /*0100*/  IMAD.WIDE R6, R9, 0x4, R6 ;  /* 0x0000000409067825 */ /* 0x008fc800078e0206 */
[----:B----4-:R-:W-:-:S05]  /*0110*/  FADD R9, R2, R5 ;  /* 0x0000000502097221 */ /* 0x010fca0000000000 */
[----:B------:R-:W-:Y:S01]  /*0120*/  STG.E desc[UR4][R6.64], R9 ;  /* 0x0000000906007986 */ /* 0x000fe2000c101904 */
[----:B------:R-:W-:Y:S05]  /*0130*/  EXIT ;  /* 0x000000000000794d */ /* 0x000fea0003800000 */
.L_x_0:
[----:B------:R-:W-:-:S00]  /*0140*/  BRA `(.L_x_0) ;  /* 0xfffffffc00fc7947 */ /* 0x000fc0000383ffff */
[----:B------:R-:W-:-:S00]  /*0150*/  NOP ;  /* 0x0000000000007918 */ /* 0x000fc00000000000 */
        /* <DEDUP_REMOVED lines=10> */
.L_x_1001:


//--------------------- .text._Z10add_kernelILx999EEvPfS0_S0_i --------------------------
	.section	.text._Z10add_kernelILx999EEvPfS0_S0_i,"ax",@progbits
	.align	128
        .global         _Z10add_kernelILx999EEvPfS0_S0_i
        .type           _Z10add_kernelILx999EEvPfS0_S0_i,@function
        .size           _Z10add_kernelILx999EEvPfS0_S0_i,(.L_x_1002 - _Z10add_kernelILx999EEvPfS0_S0_i)
        .other          _Z10add_kernelILx999EEvPfS0_S0_i,@"STO_CUDA_ENTRY STV_DEFAULT"
_Z10add_kernelILx999EEvPfS0_S0_i:
.text._Z10add_kernelILx999EEvPfS0_S0_i:
        /* <DEDUP_REMOVED lines=20> */
.L_x_1:
        /* <DEDUP_REMOVED lines=12> */
.L_x_1002:


//--------------------- .text._Z10add_kernelILx998EEvPfS0_S0_i --------------------------
	.section	.text._Z10add_kernelILx998EEvPfS0_S0_i,"ax",@progbits
	.align	128
        .global         _Z10add_kernelILx998EEvPfS0_S0_i
        .type           _Z10add_kernelILx998EEvPfS0_S0_i,@function
        .size           _Z10add_kernelILx998EEvPfS0_S0_i,(.L_x_1003 - _Z10add_kernelILx998EEvPfS0_S0_i)
        .other          _Z10add_kernelILx998EEvPfS0_S0_i,@"STO_CUDA_ENTRY STV_DEFAULT"
_Z10add_kernelILx998EEvPfS0_S0_i:
.text._Z10add_kernelILx998EEvPfS0_S0_i:
        /* <DEDUP_REMOVED lines=20> */
.L_x_2:
        /* <DEDUP_REMOVED lines=12> */
.L_x_1003:


//--------------------- .text._Z10add_kernelILx997EEvPfS0_S0_i --------------------------
	.section	.text._Z10add_kernelILx997EEvPfS0_S0_i,"ax",@progbits
	.align	128
        .global         _Z10add_kernelILx997EEvPfS0_S0_i
        .type           _Z10add_kernelILx997EEvPfS0_S0_i,@function
        .size           _Z10add_kernelILx997EEvPfS0_S0_i,(.L_x_1004 - _Z10add_kernelILx997EEvPfS0_S0_i)
        .other          _Z10add_kernelILx997EEvPfS0_S0_i,@"STO_CUDA_ENTRY STV_DEFAULT"
_Z10add_kernelILx997EEvPfS0_S0_i:
.text._Z10add_kernelILx997EEvPfS0_S0_i:
        /* <DEDUP_REMOVED lines=20> */
.L_x_3:
        /* <DEDUP_REMOVED lines=12> */
.L_x_1004:


//--------------------- .text._Z10add_kernelILx996EEvPfS0_S0_i --------------------------
	.section	.text._Z10add_kernelILx996EEvPfS0_S0_i,"ax",@progbits
	.align	128
        .global         _Z10add_kernelILx996EEvPfS0_S0_i
        .type           _Z10add_kernelILx996EEvPfS0_S0_i,@function
        .size           _Z10add_kernelILx996EEvPfS0_S0_i,(.L_x_1005 - _Z10add_kernelILx996EEvPfS0_S0_i)
        .other          _Z10add_kernelILx996EEvPfS0_S0_i,@"STO_CUDA_ENTRY STV_DEFAULT"
_Z10add_kernelILx996EEvPfS0_S0_i:
.text._Z10add_kernelILx996EEvPfS0_S0_i:
        /* <DEDUP_REMOVED lines=20> */
.L_x_4:
        /* <DEDUP_REMOVED lines=12> */
.L_x_1005:


//--------------------- .text._Z10add_kernelILx995EEvPfS0_S0_i --------------------------
	.section	.text._Z10add_kernelILx995EEvPfS0_S0_i,"ax",@progbits
	.align	128
        .global         _Z10add_kernelILx995EEvPfS0_S0_i
        .type           _Z10add_kernelILx995EEvPfS0_S0_i,@function
        .size           _Z10add_kernelILx995EEvPfS0_S0_i,(.L_x_1006 - _Z10add_kernelILx995EEvPfS0_S0_i)
        .other          _Z10add_kernelILx995EEvPfS0_S0_i,@"STO_CUDA_ENTRY STV_DEFAULT"
_Z10add_kernelILx995EEvPfS0_S0_i:
.text._Z10add_kernelILx995EEvPfS0_S0_i:
        /* <DEDUP_REMOVED lines=20> */
.L_x_5:
        /* <DEDUP_REMOVED lines=12> */
.L_x_1006:


//--------------------- .text._Z10add_kernelILx994EEvPfS0_S0_i --------------------------
	.section	.text._Z10add_kernelILx994EEvPfS0_S0_i,"ax",@progbits
	.align	128
        .global         _Z10add_kernelILx994EEvPfS0_S0_i
        .type           _Z10add_kernelILx994EEvPfS0_S0_i,@function
        .size           _Z10add_kernelILx994EEvPfS0_S0_i,(.L_x_1007 - _Z10add_kernelILx994EEvPfS0_S0_i)
        .other          _Z10add_kernelILx994EEvPfS0_S0_i,@"STO_CUDA_ENTRY STV_DEFAULT"
_Z10add_kernelILx994EEvPfS0_S0_i:
.text._Z10add_kernelILx994EEvPfS0_S0_i:
        /* <DEDUP_REMOVED lines=20> */
.L_x_6:
        /* <DEDUP_REMOVED lines=12> */
.L_x_1007:


//--------------------- .text._Z10add_kernelILx993EEvPfS0_S0_i --------------------------
	.section	.text._Z10add_kernelILx993EEvPfS0_S0_i,"ax",@progbits
	.align	128
        .global         _Z10add_kernelILx993EEvPfS0_S0_i
        .type           _Z10add_kernelILx993EEvPfS0_S0_i,@function
        .size           _Z10add_kernelILx993EEvPfS0_S0_i,(.L_x_1008 - _Z10add_kernelILx993EEvPfS0_S0_i)
        .other          _Z10add_kernelILx993EEvPfS0_S0_i,@"STO_CUDA_ENTRY STV_DEFAULT"
_Z10add_kernelILx993EEvPfS0_S0_i:
.text._Z10add_kernelILx993EEvPfS0_S0_i:
        /* <DEDUP_REMOVED lines=20> */
.L_x_7:
        /* <DEDUP_REMOVED lines=12> */
.L_x_1008:


//--------------------- .text._Z10add_kernelILx992EEvPfS0_S0_i --------------------------
	.section	.text._Z10add_kernelILx992EEvPfS0_S0_i,"ax",@progbits
	.align	128
        .global         _Z10add_kernelILx992EEvPfS0_S0_i
        .type           _Z10add_kernelILx992EEvPfS0_S0_i,@function
        .size           _Z10add_kernelILx992EEvPfS0_S0_i,(.L_x_1009 - _Z10add_kernelILx992EEvPfS0_S0_i)
        .other          _Z10add_kernelILx992EEvPfS0_S0_i,@"STO_CUDA_ENTRY STV_DEFAULT"
_Z10add_kernelILx992EEvPfS0_S0_i:
.text._Z10add_kernelILx992EEvPfS0_S0_i:
        /* <DEDUP_REMOVED lines=20> */
.L_x_8:
        /* <DEDUP_REMOVED lines=12> */
.L_x_1009:


//--------------------- .text._Z10add_kernelILx991EEvPfS0_S0_i --------------------------
	.section	.text._Z10add_kernelILx991EEvPfS0_S0_i,"ax",@progbits
	.align	128
        .global         _Z10add_kernelILx991EEvPfS0_S0_i
        .type           _Z10add_kernelILx991EEvPfS0_S0_i,@function
        .size           _Z10add_kernelILx991EEvPfS0_S0_i,(.L_x_1010 - _Z10add_kernelILx991EEvPfS0_S0_i)
        .other          _Z10add_kernelILx991EEvPfS0_S0_i,@"STO_CUDA_ENTRY STV_DEFAULT"
_Z10add_kernelILx991EEvPfS0_S0_i:
.text._Z10add_kernelILx991EEvPfS0_S0_i:
        /* <DEDUP_REMOVED lines=20> */
.L_x_9:
        /* <DEDUP_REMOVED lines=12> */
.L_x_1010:


//--------------------- .text._Z10add_kernelILx990EEvPfS0_S0_i --------------------------
	.section	.text._Z10add_kernelILx990EEvPfS0_S0_i,"ax",@progbits
	.align	128
        .global         _Z10add_kernelILx990EEvPfS0_S0_i
        .type           _Z10add_kernelILx990EEvPfS0_S0_i,@function
        .size           _Z10add_kernelILx990EEvPfS0_S0_i,(.L_x_1011 - _Z10add_kernelILx990EEvPfS0_S0_i)
        .other          _Z10add_kernelILx990EEvPfS0_S0_i,@"STO_CUDA_ENTRY STV_DEFAULT"
_Z10add_kernelILx990EEvPfS0_S0_i:
.text._Z10add_kernelILx990EEvPfS0_S0_i:
        /* <DEDUP_REMOVED lines=20> */
.L_x_10:
        /* <DEDUP_REMOVED lines=12> */
.L_x_1011:


//--------------------- .text._Z10add_kernelILx989EEvPfS0_S0_i --------------------------
	.section	.text._Z10add_kernelILx989EEvPfS0_S0_i,"ax",@progbits
	.align	128
        .global         _Z10add_kernelILx989EEvPfS0_S0_i
        .type           _Z10add_kernelILx989EEvPfS0_S0_i,@function
        .size           _Z10add_kernelILx989EEvPfS0_S0_i,(.L_x_1012 - _Z10add_kernelILx989EEvPfS0_S0_i)
        .other          _Z10add_kernelILx989EEvPfS0_S0_i,@"STO_CUDA_ENTRY STV_DEFAULT"
_Z10add_kernelILx989EEvPfS0_S0_i:
.text._Z10add_kernelILx989EEvPfS0_S0_i:
        /* <DEDUP_REMOVED lines=20> */
.L_x_11:
        /* <DEDUP_REMOVED lines=12> */
.L_x_1012:


//--------------------- .text._Z10add_kernelILx988EEvPfS0_S0_i --------------------------
	.section	.text._Z10add_kernelILx988EEvPfS0_S0_i,"ax",@progbits
	.align	128
        .global         _Z10add_kernelILx988EEvPfS0_S0_i
        .type           _Z10add_kernelILx988EEvPfS0_S0_i,@function
        .size           _Z10add_kernelILx988EEvPfS0_S0_i,(.L_x_1013 - _Z10add_kernelILx988EEvPfS0_S0_i)
        .other          _Z10add_kernelILx988EEvPfS0_S0_i,@"STO_CUDA_ENTRY STV_DEFAULT"
_Z10add_kernelILx988EEvPfS0_S0_i:
.text._Z10add_kernelILx988EEvPfS0_S0_i:
        /* <DEDUP_REMOVED lines=20> */
.L_x_12:
        /* <DEDUP_REMOVED lines=12> */
.L_x_1013:


//--------------------- .text._Z10add_kernelILx987EEvPfS0_S0_i --------------------------
	.section	.text._Z10add_kernelILx987EEvPfS0_S0_i,"ax",@progbits
	.align	128
        .global         _Z10add_kernelILx987EEvPfS0_S0_i
        .type           _Z10add_kernelILx987EEvPfS0_S0_i,@function
        .size           _Z10add_kernelILx987EEvPfS0_S0_i,(.L_x_1014 - _Z10add_kernelILx987EEvPfS0_S0_i)
        .other          _Z10add_kernelILx987EEvPfS0_S0_i,@"STO_CUDA_ENTRY STV_DEFAULT"
_Z10add_kernelILx987EEvPfS0_S0_i:
.text._Z10add_kernelILx987EEvPfS0_S0_i:
        /* <DEDUP_REMOVED lines=20> */
.L_x_13:
        /* <DEDUP_REMOVED lines=12> */
.L_x_1014:


//--------------------- .text._Z10add_kernelILx986EEvPfS0_S0_i --------------------------
	.section	.text._Z10add_kernelILx986EEvPfS0_S0_i,"ax",@progbits
	.align	128
        .global         _Z10add_kernelILx986EEvPfS0_S0_i
        .type           _Z10add_kernelILx986EEvPfS0_S0_i,@function
        .size           _Z10add_kernelILx986EEvPfS0_S0_i,(.L_x_1015 - _Z10add_kernelILx986EEvPfS0_S0_i)
        .other          _Z10add_kernelILx986EEvPfS0_S0_i,@"STO_CUDA_ENTRY STV_DEFAULT"
_Z10add_kernelILx986EEvPfS0_S0_i:
.text._Z10add_kernelILx986EEvPfS0_S0_i:
        /* <DEDUP_REMOVED lines=20> */
.L_x_14:
        /* <DEDUP_REMOVED lines=12> */
.L_x_1015:


//--------------------- .text._Z10add_kernelILx985EEvPfS0_S0_i --------------------------
	.section	.text._Z10add_kernelILx985EEvPfS0_S0_i,"ax",@progbits
	.align	128
        .global         _Z10add_kernelILx985EEvPfS0_S0_i
        .type           _Z10add_kernelILx985EEvPfS0_S0_i,@function
        .size           _Z10add_kernelILx985EEvPfS0_S0_i,(.L_x_1016 - _Z10add_kernelILx985EEvPfS0_S0_i)
        .other          _Z10add_kernelILx985EEvPfS0_S0_i,@"STO_CUDA_ENTRY STV_DEFAULT"
_Z10add_kernelILx985EEvPfS0_S0_i:
.text._Z10add_kernelILx985EEvPfS0_S0_i:
        /* <DEDUP_REMOVED lines=20> */
.L_x_15:
        /* <DEDUP_REMOVED lines=12> */
.L_x_1016:


//--------------------- .text._Z10add_kernelILx984EEvPfS0_S0_i --------------------------
	.section	.text._Z10add_kernelILx984EEvPfS0_S0_i,"ax",@progbits
	.align	128
        .global         _Z10add_kernelILx984EEvPfS0_S0_i
        .type           _Z10add_kernelILx984EEvPfS0_S0_i,@function
        .size           _Z10add_kernelILx984EEvPfS0_S0_i,(.L_x_1017 - _Z10add_kernelILx984EEvPfS0_S0_i)
        .other          _Z10add_kernelILx984EEvPfS0_S0_i,@"STO_CUDA_ENTRY STV_DEFAULT"
_Z10add_kernelILx984EEvPfS0_S0_i:
.text._Z10add_kernelILx984EEvPfS0_S0_i:
        /* <DEDUP_REMOVED lines=20> */
.L_x_16:
        /* <DEDUP_REMOVED lines=12> */
.L_x_1017:


//--------------------- .text._Z10add_kernelILx983EEvPfS0_S0_i --------------------------
	.section	.text._Z10add_kernelILx983EEvPfS0_S0_i,"ax",@progbits
	.align	128
        .global         _Z10add_kernelILx983EEvPfS0_S0_i
        .type           _Z10add_kernelILx983EEvPfS0_S0_i,@function
        .size           _Z10add_kernelILx983EEvPfS0_S0_i,(.L_x_1018 - _Z10add_kernelILx983EEvPfS0_S0_i)
        .other          _Z10add_kernelILx983EEvPfS0_S0_i,@"STO_CUDA_ENTRY STV_DEFAULT"
_Z10add_kernelILx983EEvPfS0_S0_i:
.text._Z10add_kernelILx983EEvPfS0_S0_i:
        /* <DEDUP_REMOVED lines=20> */
.L_x_17:
        /* <DEDUP_REMOVED lines=12> */
.L_x_1018:


//--------------------- .text._Z10add_kernelILx982EEvPfS0_S0_i --------------------------
	.section	.text._Z10add_kernelILx982EEvPfS0_S0_i,"ax",@progbits
	.align	128
        .global         _Z10add_kernelILx982EEvPfS0_S0_i
        .type           _Z10add_kernelILx982EEvPfS0_S0_i,@function
        .size           _Z10add_kernelILx982EEvPfS0_S0_i,(.L_x_1019 - _Z10add_kernelILx982EEvPfS0_S0_i)
        .other          _Z10add_kernelILx982EEvPfS0_S0_i,@"STO_CUDA_ENTRY STV_DEFAULT"
_Z10add_kernelILx982EEvPfS0_S0_i:
.text._Z10add_kernelILx982EEvPfS0_S0_i:
        /* <DEDUP_REMOVED lines=20> */
.L_x_18:
        /* <DEDUP_REMOVED lines=12> */
.L_x_1019:


//--------------------- .text._Z10add_kernelILx981EEvPfS0_S0_i --------------------------
	.section	.text._Z10add_kernelILx981EEvPfS0_S0_i,"ax",@progbits
	.align	128
        .global         _Z10add_kernelILx981EEvPfS0_S0_i
        .type           _Z10add_kernelILx981EEvPfS0_S0_i,@function
        .size           _Z10add_kernelILx981EEvPfS0_S0_i,(.L_x_1020 - _Z10add_kernelILx981EEvPfS0_S0_i)
        .other          _Z10add_kernelILx981EEvPfS0_S0_i,@"STO_CUDA_ENTRY STV_DEFAULT"
_Z10add_kernelILx981EEvPfS0_S0_i:
.text._Z10add_kernelILx981EEvPfS0_S0_i:
        /* <DEDUP_REMOVED lines=20> */
.L_x_19:
        /* <DEDUP_REMOVED lines=12> */
.L_x_1020:


//--------------------- .text._Z10add_kernelILx980EEvPfS0_S0_i --------------------------
	.section	.text._Z10add_kernelILx980EEvPfS0_S0_i,"ax",@progbits
	.align	128
        .global         _Z10add_kernelILx980EEvPfS0_S0_i
        .type           _Z10add_kernelILx980EEvPfS0_S0_i,@function
        .size           _Z10add_kernelILx980EEvPfS0_S0_i,(.L_x_1021 - _Z10add_kernelILx980EEvPfS0_S0_i)
        .other          _Z10add_kernelILx980EEvPfS0_S0_i,@"STO_CUDA_ENTRY STV_DEFAULT"
_Z10add_kernelILx980EEvPfS0_S0_i:
.text._Z10add_kernelILx980EEvPfS0_S0_i:
        /* <DEDUP_REMOVED lines=20> */
.L_x_20:
        /* <DEDUP_REMOVED lines=12> */
.L_x_1021:


//--------------------- .text._Z10add_kernelILx979EEvPfS0_S0_i --------------------------
	.section	.text._Z10add_kernelILx979EEvPfS0_S0_i,"ax",@progbits
	.align	128
        .global         _Z10add_kernelILx979EEvPfS0_S0_i
        .type           _Z10add_kernelILx979EEvPfS0_S0_i,@function
        .size           _Z10add_kernelILx979EEvPfS0_S0_i,(.L_x_1022 - _Z10add_kernelILx979EEvPfS0_S0_i)
        .other          _Z10add_kernelILx979EEvPfS0_S0_i,@"STO_CUDA_ENTRY STV_DEFAULT"
_Z10add_kernelILx979EEvPfS0_S0_i:
.text._Z10add_kernelILx979EEvPfS0_S0_i:
        /* <DEDUP_REMOVED lines=20> */
.L_x_21:
        /* <DEDUP_REMOVED lines=12> */
.L_x_1022:


//--------------------- .text._Z10add_kernelILx978EEvPfS0_S0_i --------------------------
	.section	.text._Z10add_kernelILx978EEvPfS0_S0_i,"ax",@progbits
	.align	128
        .global         _Z10add_kernelILx978EEvPfS0_S0_i
        .type           _Z10add_kernelILx978EEvPfS0_S0_i,@function
        .size           _Z10add_kernelILx978EEvPfS0_S0_i,(.L_x_1023 - _Z10add_kernelILx978EEvPfS0_S0_i)
        .other          _Z10add_kernelILx978EEvPfS0_S0_i,@"STO_CUDA_ENTRY STV_DEFAULT"
_Z10add_kernelILx978EEvPfS0_S0_i:
.text._Z10add_kernelILx978EEvPfS0_S0_i:
        /* <DEDUP_REMOVED lines=20> */
.L_x_22:
        /* <DEDUP_REMOVED lines=12> */
.L_x_1023:


//--------------------- .text._Z10add_kernelILx977EEvPfS0_S0_i --------------------------
	.section	.text._Z10add_kernelILx977EEvPfS0_S0_i,"ax",@progbits
	.align	128
        .global         _Z10add_kernelILx977EEvPfS0_S0_i
        .type           _Z10add_kernelILx977EEvPfS0_S0_i,@function
        .size           _Z10add_kernelILx977EEvPfS0_S0_i,(.L_x_1024 - _Z10add_kernelILx977EEvPfS0_S0_i)
        .other          _Z10add_kernelILx977EEvPfS0_S0_i,@"STO_CUDA_ENTRY STV_DEFAULT"
_Z10add_kernelILx977EEvPfS0_S0_i:
.text._Z10add_kernelILx977EEvPfS0_S0_i:
        /* <DEDUP_REMOVED lines=20> */
.L_x_23:
        /* <DEDUP_REMOVED lines=12> */
.L_x_1024:


//--------------------- .text._Z10add_kernelILx976EEvPfS0_S0_i --------------------------
	.section	.text._Z10add_kernelILx976EEvPfS0_S0_i,"ax",@progbits
	.align	128
        .global         _Z10add_kernelILx976EEvPfS0_S0_i
        .type           _Z10add_kernelILx976EEvPfS0_S0_i,@function
        .size           _Z10add_kernelILx976EEvPfS0_S0_i,(.L_x_1025 - _Z10add_kernelILx976EEvPfS0_S0_i)
        .other          _Z10add_kernelILx976EEvPfS0_S0_i,@"STO_CUDA_ENTRY STV_DEFAULT"
_Z10add_kernelILx976EEvPfS0_S0_i:
.text._Z10add_kernelILx976EEvPfS0_S0_i:
        /* <DEDUP_REMOVED lines=20> */
.L_x_24:
        /* <DEDUP_REMOVED lines=12> */
.L_x_1025:


//--------------------- .text._Z10add_kernelILx975EEvPfS0_S0_i --------------------------
	.section	.text._Z10add_kernelILx975EEvPfS0_S0_i,"ax",@progbits
	.align	128
        .global         _Z10add_kernelILx975EEvPfS0_S0_i
        .type           _Z10add_kernelILx975EEvPfS0_S0_i,@function
        .size           _Z10add_kernelILx975EEvPfS0_S0_i,(.L_x_1026 - _Z10add_kernelILx975EEvPfS0_S0_i)
        .other          _Z10add_kernelILx975EEvPfS0_S0_i,@"STO_CUDA_ENTRY STV_DEFAULT"
_Z10add_kernelILx975EEvPfS0_S0_i:
.text._Z10add_kernelILx975EEvPfS0_S0_i:
        /* <DEDUP_REMOVED lines=20> */
.L_x_25:
        /* <DEDUP_REMOVED lines=12> */
.L_x_1026:


//--------------------- .text._Z10add_kernelILx974EEvPfS0_S0_i --------------------------
	.section	.text._Z10add_kernelILx974EEvPfS0_S0_i,"ax",@progbits
	.align	128
        .global         _Z10add_kernelILx974EEvPfS0_S0_i
        .type           _Z10add_kernelILx974EEvPfS0_S0_i,@function
        .size           _Z10add_kernelILx974EEvPfS0_S0_i,(.L_x_1027 - _Z10add_kernelILx974EEvPfS0_S0_i)
        .other          _Z10add_kernelILx974EEvPfS0_S0_i,@"STO_CUDA_ENTRY STV_DEFAULT"
_Z10add_kernelILx974EEvPfS0_S0_i:
.text._Z10add_kernelILx974EEvPfS0_S0_i:
        /* <DEDUP_REMOVED lines=20> */
.L_x_26:
        /* <DEDUP_REMOVED lines=12> */
.L_x_1027:


//--------------------- .text._Z10add_kernelILx973EEvPfS0_S0_i --------------------------
	.section	.text._Z10add_kernelILx973EEvPfS0_S0_i,"ax",@progbits
	.align	128
        .global         _Z10add_kernelILx973EEvPfS0_S0_i
        .type           _Z10add_kernelILx973EEvPfS0_S0_i,@function
        .size           _Z10add_kernelILx973EEvPfS0_S0_i,(.L_x_1028 - _Z10add_kernelILx973EEvPfS0_S0_i)
        .other          _Z10add_kernelILx973EEvPfS0_S0_i,@"STO_CUDA_ENTRY STV_DEFAULT"
_Z10add_kernelILx973EEvPfS0_S0_i:
.text._Z10add_kernelILx973EEvPfS0_S0_i:
        /* <DEDUP_REMOVED lines=20> */
.L_x_27:
        /* <DEDUP_REMOVED lines=12> */
.L_x_1028:


//--------------------- .text._Z10add_kernelILx972EEvPfS0_S0_i --------------------------
	.section	.text._Z10add_kernelILx972EEvPfS0_S0_i,"ax",@progbits
	.align	128
        .global         _Z10add_kernelILx972EEvPfS0_S0_i
        .type           _Z10add_kernelILx972EEvPfS0_S0_i,@function
        .size           _Z10add_kernelILx972EEvPfS0_S0_i,(.L_x_1029 - _Z10add_kernelILx972EEvPfS0_S0_i)
        .other          _Z10add_kernelILx972EEvPfS0_S0_i,@"STO_CUDA_ENTRY STV_DEFAULT"
_Z10add_kernelILx972EEvPfS0_S0_i:
.text._Z10add_kernelILx972EEvPfS0_S0_i:
        /* <DEDUP_REMOVED lines=20> */
.L_x_28:
        /* <DEDUP_REMOVED lines=12> */
.L_x_1029:


//--------------------- .text._Z10add_kernelILx971EEvPfS0_S0_i --------------------------
	.section	.text._Z10add_kernelILx971EEvPfS0_S0_i,"ax",@progbits
	.align	128
        .global         _Z10add_kernelILx971EEvPfS0_S0_i
        .type           _Z10add_kernelILx971EEvPfS0_S0_i,@function
        .size           _Z10add_kernelILx971EEvPfS0_S0_i,(.L_x_1030 - _Z10add_kernelILx971EEvPfS0_S0_i)
        .other          _Z10add_kernelILx971EEvPfS0_S0_i,@"STO_CUDA_ENTRY STV_DEFAULT"
_Z10add_kernelILx971EEvPfS0_S0_i:
.text._Z10add_kernelILx971EEvPfS0_S0_i:
        /* <DEDUP_REMOVED lines=20> */
.L_x_29:
        /* <DEDUP_REMOVED lines=12> */
.L_x_1030:


//--------------------- .text._Z10add_kernelILx970EEvPfS0_S0_i --------------------------
	.section	.text._Z10add_kernelILx970EEvPfS0_S0_i,"ax",@progbits
	.align	128
        .global         _Z10add_kernelILx970EEvPfS0_S0_i
        .type           _Z10add_kernelILx970EEvPfS0_S0_i,@function
        .size           _Z10add_kernelILx970EEvPfS0_S0_i,(.L_x_1031 - _Z10add_kernelILx970EEvPfS0_S0_i)
        .other          _Z10add_kernelILx970EEvPfS0_S0_i,@"STO_CUDA_ENTRY STV_DEFAULT"
_Z10add_kernelILx970EEvPfS0_S0_i:
.text._Z10add_kernelILx970EEvPfS0_S0_i:
        /* <DEDUP_REMOVED lines=20> */
.L_x_30:
        /* <DEDUP_REMOVED lines=12> */
.L_x_1031:


//--------------------- .text._Z10add_kernelILx969EEvPfS0_S0_i --------------------------
	.section	.text._Z10add_kernelILx969EEvPfS0_S0_i,"ax",@progbits
	.align	128
        .global         _Z10add_kernelILx969EEvPfS0_S0_i
        .type           _Z10add_kernelILx969EEvPfS0_S0_i,@function
        .size           _Z10add_kernelILx969EEvPfS0_S0_i,(.L_x_1032 - _Z10add_kernelILx969EEvPfS0_S0_i)
        .other          _Z10add_kernelILx969EEvPfS0_S0_i,@"STO_CUDA_ENTRY STV_DEFAULT"
_Z10add_kernelILx969EEvPfS0_S0_i:
.text._Z10add_kernelILx969EEvPfS0_S0_i:
        /* <DEDUP_REMOVED lines=20> */
.L_x_31:
        /* <DEDUP_REMOVED lines=12> */
.L_x_1032:


//--------------------- .text._Z10add_kernelILx968EEvPfS0_S0_i --------------------------
	.section	.text._Z10add_kernelILx968EEvPfS0_S0_i,"ax",@progbits
	.align	128
        .global         _Z10add_kernelILx968EEvPfS0_S0_i
        .type           _Z10add_kernelILx968EEvPfS0_S0_i,@function
        .size           _Z10add_kernelILx968EEvPfS0_S0_i,(.L_x_1033 - _Z10add_kernelILx968EEvPfS0_S0_i)
        .other          _Z10add_kernelILx968EEvPfS0_S0_i,@"STO_CUDA_ENTRY STV_DEFAULT"
_Z10add_kernelILx968EEvPfS0_S0_i:
.text._Z10add_kernelILx968EEvPfS0_S0_i:
        /* <DEDUP_REMOVED lines=20> */
.L_x_32:
        /* <DEDUP_REMOVED lines=12> */
.L_x_1033:


//--------------------- .text._Z10add_kernelILx967EEvPfS0_S0_i --------------------------
	.section	.text._Z10add_kernelILx967EEvPfS0_S0_i,"ax",@progbits
	.align	128
        .global         _Z10add_kernelILx967EEvPfS0_S0_i
        .type           _Z10add_kernelILx967EEvPfS0_S0_i,@function
        .size           _Z10add_kernelILx967EEvPfS0_S0_i,(.L_x_1034 - _Z10add_kernelILx967EEvPfS0_S0_i)
        .other          _Z10add_kernelILx967EEvPfS0_S0_i,@"STO_CUDA_ENTRY STV_DEFAULT"
_Z10add_kernelILx967EEvPfS0_S0_i:
.text._Z10add_kernelILx967EEvPfS0_S0_i:
        /* <DEDUP_REMOVED lines=20> */
.L_x_33:
        /* <DEDUP_REMOVED lines=12> */
.L_x_1034:


//--------------------- .text._Z10add_kernelILx966EEvPfS0_S0_i --------------------------
	.section	.text._Z10add_kernelILx966EEvPfS0_S0_i,"ax",@progbits
	.align	128
        .global         _Z10add_kernelILx966EEvPfS0_S0_i
        .type           _Z10add_kernelILx966EEvPfS0_S0_i,@function
        .size           _Z10add_kernelILx966EEvPfS0_S0_i,(.L_x_1035 - _Z10add_kernelILx966EEvPfS0_S0_i)
        .other          _Z10add_kernelILx966EEvPfS0_S0_i,@"STO_CUDA_ENTRY STV_DEFAULT"
_Z10add_kernelILx966EEvPfS0_S0_i:
.text._Z10add_kernelILx966EEvPfS0_S0_i:
        /* <DEDUP_REMOVED lines=20> */
.L_x_34:
        /* <DEDUP_REMOVED lines=12> */
.L_x_1035:


//--------------------- .text._Z10add_kernelILx965EEvPfS0_S0_i --------------------------
	.section	.text._Z10add_kernelILx965EEvPfS0_S0_i,"ax",@progbits
	.align	128
        .global         _Z10add_kernelILx965EEvPfS0_S0_i
        .type           _Z10add_kernelILx965EEvPfS0_S0_i,@function
        .size           _Z10add_kernelILx965EEvPfS0_S0_i,(.L_x_1036 - _Z10add_kernelILx965EEvPfS0_S0_i)
        .other          _Z10add_kernelILx965EEvPfS0_S0_i,@"STO_CUDA_ENTRY STV_DEFAULT"
_Z10add_kernelILx965EEvPfS0_S0_i:
.text._Z10add_kernelILx965EEvPfS0_S0_i:
        /* <DEDUP_REMOVED lines=20> */
.L_x_35:
        /* <DEDUP_REMOVED lines=12> */
.L_x_1036:


//--------------------- .text._Z10add_kernelILx964EEvPfS0_S0_i --------------------------
	.section	.text._Z10add_kernelILx964EEvPfS0_S0_i,"ax",@progbits
	.align	128
        .global         _Z10add_kernelILx964EEvPfS0_S0_i
        .type           _Z10add_kernelILx964EEvPfS0_S0_i,@function
        .size           _Z10add_kernelILx964EEvPfS0_S0_i,(.L_x_1037 - _Z10add_kernelILx964EEvPfS0_S0_i)
        .other          _Z10add_kernelILx964EEvPfS0_S0_i,@"STO_CUDA_ENTRY STV_DEFAULT"
_Z10add_kernelILx964EEvPfS0_S0_i:
.text._Z10add_kernelILx964EEvPfS0_S0_i:
        /* <DEDUP_REMOVED lines=20> */
.L_x_36:
        /* <DEDUP_REMOVED lines=12> */
.L_x_1037:


//--------------------- .text._Z10add_kernelILx963EEvPfS0_S0_i --------------------------
	.section	.text._Z10add_kernelILx963EEvPfS0_S0_i,"ax",@progbits
	.align	128
        .global         _Z10add_kernelILx963EEvPfS0_S0_i
        .type           _Z10add_kernelILx963EEvPfS0_S0_i,@function
        .size           _Z10add_kernelILx963EEvPfS0_S0_i,(.L_x_1038 - _Z10add_kernelILx963EEvPfS0_S0_i)
        .other          _Z10add_kernelILx963EEvPfS0_S0_i,@"STO_CUDA_ENTRY STV_DEFAULT"
_Z10add_kernelILx963EEvPfS0_S0_i:
.text._Z10add_kernelILx963EEvPfS0_S0_i:
        /* <DEDUP_REMOVED lines=20> */
.L_x_37:
        /* <DEDUP_REMOVED lines=12> */
.L_x_1038:


//--------------------- .text._Z10add_kernelILx962EEvPfS0_S0_i --------------------------
	.section	.text._Z10add_kernelILx962EEvPfS0_S0_i,"ax",@progbits
	.align	128
        .global         _Z10add_kernelILx962EEvPfS0_S0_i
        .type           _Z10add_kernelILx962EEvPfS0_S0_i,@function
        .size           _Z10add_kernelILx962EEvPfS0_S0_i,(.L_x_1039 - _Z10add_kernelILx962EEvPfS0_S0_i)
        .other          _Z10add_kernelILx962EEvPfS0_S0_i,@"STO_CUDA_ENTRY STV_DEFAULT"
_Z10add_kernelILx962EEvPfS0_S0_i:
.text._Z10add_kernelILx962EEvPfS0_S0_i:
        /* <DEDUP_REMOVED lines=20> */
.L_x_38:
        /* <DEDUP_REMOVED lines=12> */
.L_x_1039:


//--------------------- .text._Z10add_kernelILx961EEvPfS0_S0_i --------------------------
	.section	.text._Z10add_kernelILx961EEvPfS0_S0_i,"ax",@progbits
	.align	128
        .global         _Z10add_kernelILx961EEvPfS0_S0_i
        .type           _Z10add_kernelILx961EEvPfS0_S0_i,@function
        .size           _Z10add_kernelILx961EEvPfS0_S0_i,(.L_x_1040 - _Z10add_kernelILx961EEvPfS0_S0_i)
        .other          _Z10add_kernelILx961EEvPfS0_S0_i,@"STO_CUDA_ENTRY STV_DEFAULT"
_Z10add_kernelILx961EEvPfS0_S0_i:
.text._Z10add_kernelILx961EEvPfS0_S0_i:
        /* <DEDUP_REMOVED lines=20> */
.L_x_39:
        /* <DEDUP_REMOVED lines=12> */
.L_x_1040:


//--------------------- .text._Z10add_kernelILx960EEvPfS0_S0_i --------------------------
	.section	.text._Z10add_kernelILx960EEvPfS0_S0_i,"ax",@progbits
	.align	128
        .global         _Z10add_kernelILx960EEvPfS0_S0_i
        .type           _Z10add_kernelILx960EEvPfS0_S0_i,@function
        .size           _Z10add_kernelILx960EEvPfS0_S0_i,(.L_x_1041 - _Z10add_kernelILx960EEvPfS0_S0_i)
        .other          _Z10add_kernelILx960EEvPfS0_S0_i,@"STO_CUDA_ENTRY STV_DEFAULT"
_Z10add_kernelILx960EEvPfS0_S0_i:
.text._Z10add_kernelILx960EEvPfS0_S0_i:
        /* <DEDUP_REMOVED lines=20> */
.L_x_40:
        /* <DEDUP_REMOVED lines=12> */
.L_x_1041:


//--------------------- .text._Z10add_kernelILx959EEvPfS0_S0_i --------------------------
	.section	.text._Z10add_kernelILx959EEvPfS0_S0_i,"ax",@progbits
	.align	128
        .global         _Z10add_kernelILx959EEvPfS0_S0_i
        .type           _Z10add_kernelILx959EEvPfS0_S0_i,@function
        .size           _Z10add_kernelILx959EEvPfS0_S0_i,(.L_x_1042 - _Z10add_kernelILx959EEvPfS0_S0_i)
        .other          _Z10add_kernelILx959EEvPfS0_S0_i,@"STO_CUDA_ENTRY STV_DEFAULT"
_Z10add_kernelILx959EEvPfS0_S0_i:
.text._Z10add_kernelILx959EEvPfS0_S0_i:
        /* <DEDUP_REMOVED lines=20> */
.L_x_41:
        /* <DEDUP_REMOVED lines=12> */
.L_x_1042:


//--------------------- .text._Z10add_kernelILx958EEvPfS0_S0_i --------------------------
	.section	.text._Z10add_kernelILx958EEvPfS0_S0_i,"ax",@progbits
	.align	128
        .global         _Z10add_kernelILx958EEvPfS0_S0_i
        .type           _Z10add_kernelILx958EEvPfS0_S0_i,@function
        .size           _Z10add_kernelILx958EEvPfS0_S0_i,(.L_x_1043 - _Z10add_kernelILx958EEvPfS0_S0_i)
        .other          _Z10add_kernelILx958EEvPfS0_S0_i,@"STO_CUDA_ENTRY STV_DEFAULT"
_Z10add_kernelILx958EEvPfS0_S0_i:
.text._Z10add_kernelILx958EEvPfS0_S0_i:
        /* <DEDUP_REMOVED lines=20> */
.L_x_42:
        /* <DEDUP_REMOVED lines=12> */
.L_x_1043:


//--------------------- .text._Z10add_kernelILx957EEvPfS0_S0_i --------------------------
	.section	.text._Z10add_kernelILx957EEvPfS0_S0_i,"ax",@progbits
	.align	128
        .global         _Z10add_kernelILx957EEvPfS0_S0_i
        .type           _Z10add_kernelILx957EEvPfS0_S0_i,@function
        .size           _Z10add_kernelILx957EEvPfS0_S0_i,(.L_x_1044 - _Z10add_kernelILx957EEvPfS0_S0_i)
        .other          _Z10add_kernelILx957EEvPfS0_S0_i,@"STO_CUDA_ENTRY STV_DEFAULT"
_Z10add_kernelILx957EEvPfS0_S0_i:
.text._Z10add_kernelILx957EEvPfS0_S0_i:
        /* <DEDUP_REMOVED lines=20> */
.L_x_43:
        /* <DEDUP_REMOVED lines=12> */
.L_x_1044:


//--------------------- .text._Z10add_kernelILx956EEvPfS0_S0_i --------------------------
	.section	.text._Z10add_kernelILx956EEvPfS0_S0_i,"ax",@progbits
	.align	128
        .global         _Z10add_kernelILx956EEvPfS0_S0_i
        .type           _Z10add_kernelILx956EEvPfS0_S0_i,@function
        .size           _Z10add_kernelILx956EEvPfS0_S0_i,(.L_x_1045 - _Z10add_kernelILx956EEvPfS0_S0_i)
        .other          _Z10add_kernelILx956EEvPfS0_S0_i,@"STO_CUDA_ENTRY STV_DEFAULT"
_Z10add_kernelILx956EEvPfS0_S0_i:
.text._Z10add_kernelILx956EEvPfS0_S0_i:
        /* <DEDUP_REMOVED lines=20> */
.L_x_44:
        /* <DEDUP_REMOVED lines=12> */
.L_x_1045:


//--------------------- .text._Z10add_kernelILx955EEvPfS0_S0_i --------------------------
	.section	.text._Z10add_kernelILx955EEvPfS0_S0_i,"ax",@progbits
	.align	128
        .global         _Z10add_kernelILx955EEvPfS0_S0_i
        .type           _Z10add_kernelILx955EEvPfS0_S0_i,@function
        .size           _Z10add_kernelILx955EEvPfS0_S0_i,(.L_x_1046 - _Z10add_kernelILx955EEvPfS0_S0_i)
        .other          _Z10add_kernelILx955EEvPfS0_S0_i,@"STO_CUDA_ENTRY STV_DEFAULT"
_Z10add_kernelILx955EEvPfS0_S0_i:
.text._Z10add_kernelILx955EEvPfS0_S0_i:
        /* <DEDUP_REMOVED lines=20> */
.L_x_45:
        /* <DEDUP_REMOVED lines=12> */
.L_x_1046:


//--------------------- .text._Z10add_kernelILx954EEvPfS0_S0_i --------------------------
	.section	.text._Z10add_kernelILx954EEvPfS0_S0_i,"ax",@progbits
	.align	128
        .global         _Z10add_kernelILx954EEvPfS0_S0_i
        .type           _Z10add_kernelILx954EEvPfS0_S0_i,@function
        .size           _Z10add_kernelILx954EEvPfS0_S0_i,(.L_x_1047 - _Z10add_kernelILx954EEvPfS0_S0_i)
        .other          _Z10add_kernelILx954EEvPfS0_S0_i,@"STO_CUDA_ENTRY STV_DEFAULT"
_Z10add_kernelILx954EEvPfS0_S0_i:
.text._Z10add_kernelILx954EEvPfS0_S0_i:
        /* <DEDUP_REMOVED lines=20> */
.L_x_46:
        /* <DEDUP_REMOVED lines=12> */
.L_x_1047:


//--------------------- .text._Z10add_kernelILx953EEvPfS0_S0_i --------------------------
	.section	.text._Z10add_kernelILx953EEvPfS0_S0_i,"ax",@progbits
	.align	128
        .global         _Z10add_kernelILx953EEvPfS0_S0_i
        .type           _Z10add_kernelILx953EEvPfS0_S0_i,@function
        .size           _Z10add_kernelILx953EEvPfS0_S0_i,(.L_x_1048 - _Z10add_kernelILx953EEvPfS0_S0_i)
        .other          _Z10add_kernelILx953EEvPfS0_S0_i,@"STO_CUDA_ENTRY STV_DEFAULT"
_Z10add_kernelILx953EEvPfS0_S0_i:
.text._Z10add_kernelILx953EEvPfS0_S0_i:
        /* <DEDUP_REMOVED lines=20> */
.L_x_47:
        /* <DEDUP_REMOVED lines=12> */
.L_x_1048:


//--------------------- .text._Z10add_kernelILx952EEvPfS0_S0_i --------------------------
	.section	.text._Z10add_kernelILx952EEvPfS0_S0_i,"ax",@progbits
	.align	128
        .global         _Z10add_kernelILx952EEvPfS0_S0_i
        .type           _Z10add_kernelILx952EEvPfS0_S0_i,@function
        .size           _Z10add_kernelILx952EEvPfS0_S0_i,(.L_x_1049 - _Z10add_kernelILx952EEvPfS0_S0_i)
        .other          _Z10add_kernelILx952EEvPfS0_S0_i,@"STO_CUDA_ENTRY STV_DEFAULT"
_Z10add_kernelILx952EEvPfS0_S0_i:
.text._Z10add_kernelILx952EEvPfS0_S0_i:
        /* <DEDUP_REMOVED lines=20> */
.L_x_48:
        /* <DEDUP_REMOVED lines=12> */
.L_x_1049:


//--------------------- .text._Z10add_kernelILx951EEvPfS0_S0_i --------------------------
	.section	.text._Z10add_kernelILx951EEvPfS0_S0_i,"ax",@progbits
	.align	128
        .global         _Z10add_kernelILx951EEvPfS0_S0_i
        .type           _Z10add_kernelILx951EEvPfS0_S0_i,@function
        .size           _Z10add_kernelILx951EEvPfS0_S0_i,(.L_x_1050 - _Z10add_kernelILx951EEvPfS0_S0_i)
        .other          _Z10add_kernelILx951EEvPfS0_S0_i,@"STO_CUDA_ENTRY STV_DEFAULT"
_Z10add_kernelILx951EEvPfS0_S0_i:
.text._Z10add_kernelILx951EEvPfS0_S0_i:
        /* <DEDUP_REMOVED lines=20> */
.L_x_49:
        /* <DEDUP_REMOVED lines=12> */
.L_x_1050:


//--------------------- .text._Z10add_kernelILx950EEvPfS0_S0_i --------------------------
	.section	.text._Z10add_kernelILx950EEvPfS0_S0_i,"ax",@progbits
	.align	128
        .global         _Z10add_kernelILx950EEvPfS0_S0_i
        .type           _Z10add_kernelILx950EEvPfS0_S0_i,@function
        .size           _Z10add_kernelILx950EEvPfS0_S0_i,(.L_x_1051 - _Z10add_kernelILx950EEvPfS0_S0_i)
        .other          _Z10add_kernelILx950EEvPfS0_S0_i,@"STO_CUDA_ENTRY STV_DEFAULT"
_Z10add_kernelILx950EEvPfS0_S0_i:
.text._Z10add_kernelILx950EEvPfS0_S0_i:
        /* <DEDUP_REMOVED lines=20> */
.L_x_50:
        /* <DEDUP_REMOVED lines=12> */
.L_x_1051:


//--------------------- .text._Z10add_kernelILx949EEvPfS0_S0_i --------------------------
	.section	.text._Z10add_kernelILx949EEvPfS0_S0_i,"ax",@progbits
	.align	128
        .global         _Z10add_kernelILx949EEvPfS0_S0_i
        .type           _Z10add_kernelILx949EEvPfS0_S0_i,@function
        .size           _Z10add_kernelILx949EEvPfS0_S0_i,(.L_x_1052 - _Z10add_kernelILx949EEvPfS0_S0_i)
        .other          _Z10add_kernelILx949EEvPfS0_S0_i,@"STO_CUDA_ENTRY STV_DEFAULT"
_Z10add_kernelILx949EEvPfS0_S0_i:
.text._Z10add_kernelILx949EEvPfS0_S0_i:
        /* <DEDUP_REMOVED lines=20> */
.L_x_51:
        /* <DEDUP_REMOVED lines=12> */
.L_x_1052:


//--------------------- .text._Z10add_kernelILx948EEvPfS0_S0_i --------------------------
	.section	.text._Z10add_kernelILx948EEvPfS0_S0_i,"ax",@progbits
	.align	128
        .global         _Z10add_kernelILx948EEvPfS0_S0_i
        .type           _Z10add_kernelILx948EEvPfS0_S0_i,@function
        .size           _Z10add_kernelILx948EEvPfS0_S0_i,(.L_x_1053 - _Z10add_kernelILx948EEvPfS0_S0_i)
        .other          _Z10add_kernelILx948EEvPfS0_S0_i,@"STO_CUDA_ENTRY STV_DEFAULT"
_Z10add_kernelILx948EEvPfS0_S0_i:
.text._Z10add_kernelILx948EEvPfS0_S0_i:
        /* <DEDUP_REMOVED lines=20> */
.L_x_52:
        /* <DEDUP_REMOVED lines=12> */
.L_x_1053:


//--------------------- .text._Z10add_kernelILx947EEvPfS0_S0_i --------------------------
	.section	.text._Z10add_kernelILx947EEvPfS0_S0_i,"ax",@progbits
	.align	128
        .global         _Z10add_kernelILx947EEvPfS0_S0_i
        .type           _Z10add_kernelILx947EEvPfS0_S0_i,@function
        .size           _Z10add_kernelILx947EEvPfS0_S0_i,(.L_x_1054 - _Z10add_kernelILx947EEvPfS0_S0_i)
        .other          _Z10add_kernelILx947EEvPfS0_S0_i,@"STO_CUDA_ENTRY STV_DEFAULT"
_Z10add_kernelILx947EEvPfS0_S0_i:
.text._Z10add_kernelILx947EEvPfS0_S0_i:
        /* <DEDUP_REMOVED lines=20> */
.L_x_53:
        /* <DEDUP_REMOVED lines=12> */
.L_x_1054:


//--------------------- .text._Z10add_kernelILx946EEvPfS0_S0_i --------------------------
	.section	.text._Z10add_kernelILx946EEvPfS0_S0_i,"ax",@progbits
	.align	128
        .global         _Z10add_kernelILx946EEvPfS0_S0_i
        .type           _Z10add_kernelILx946EEvPfS0_S0_i,@function
        .size           _Z10add_kernelILx946EEvPfS0_S0_i,(.L_x_1055 - _Z10add_kernelILx946EEvPfS0_S0_i)
        .other          _Z10add_kernelILx946EEvPfS0_S0_i,@"STO_CUDA_ENTRY STV_DEFAULT"
_Z10add_kernelILx946EEvPfS0_S0_i:
.text._Z10add_kernelILx946EEvPfS0_S0_i:
        /* <DEDUP_REMOVED lines=20> */
.L_x_54:
        /* <DEDUP_REMOVED lines=12> */
.L_x_1055:


//--------------------- .text._Z10add_kernelILx945EEvPfS0_S0_i --------------------------
	.section	.text._Z10add_kernelILx945EEvPfS0_S0_i,"ax",@progbits
	.align	128
        .global         _Z10add_kernelILx945EEvPfS0_S0_i
        .type           _Z10add_kernelILx945EEvPfS0_S0_i,@function
        .size           _Z10add_kernelILx945EEvPfS0_S0_i,(.L_x_1056 - _Z10add_kernelILx945EEvPfS0_S0_i)
        .other          _Z10add_kernelILx945EEvPfS0_S0_i,@"STO_CUDA_ENTRY STV_DEFAULT"
_Z10add_kernelILx945EEvPfS0_S0_i:
.text._Z10add_kernelILx945EEvPfS0_S0_i:
        /* <DEDUP_REMOVED lines=20> */
.L_x_55:
        /* <DEDUP_REMOVED lines=12> */
.L_x_1056:


//--------------------- .text._Z10add_kernelILx944EEvPfS0_S0_i --------------------------
	.section	.text._Z10add_kernelILx944EEvPfS0_S0_i,"ax",@progbits
	.align	128
        .global         _Z10add_kernelILx944EEvPfS0_S0_i
        .type           _Z10add_kernelILx944EEvPfS0_S0_i,@function
        .size           _Z10add_kernelILx944EEvPfS0_S0_i,(.L_x_1057 - _Z10add_kernelILx944EEvPfS0_S0_i)
        .other          _Z10add_kernelILx944EEvPfS0_S0_i,@"STO_CUDA_ENTRY STV_DEFAULT"
_Z10add_kernelILx944EEvPfS0_S0_i:
.text._Z10add_kernelILx944EEvPfS0_S0_i:
        /* <DEDUP_REMOVED lines=20> */
.L_x_56:
        /* <DEDUP_REMOVED lines=12> */
.L_x_1057:


//--------------------- .text._Z10add_kernelILx943EEvPfS0_S0_i --------------------------
	.section	.text._Z10add_kernelILx943EEvPfS0_S0_i,"ax",@progbits
	.align	128
        .global         _Z10add_kernelILx943EEvPfS0_S0_i
        .type           _Z10add_kernelILx943EEvPfS0_S0_i,@function
        .size           _Z10add_kernelILx943EEvPfS0_S0_i,(.L_x_1058 - _Z10add_kernelILx943EEvPfS0_S0_i)
        .other          _Z10add_kernelILx943EEvPfS0_S0_i,@"STO_CUDA_ENTRY STV_DEFAULT"
_Z10add_kernelILx943EEvPfS0_S0_i:
.text._Z10add_kernelILx943EEvPfS0_S0_i:
        /* <DEDUP_REMOVED lines=20> */
.L_x_57:
        /* <DEDUP_REMOVED lines=12> */
.L_x_1058:


//--------------------- .text._Z10add_kernelILx942EEvPfS0_S0_i --------------------------
	.section	.text._Z10add_kernelILx942EEvPfS0_S0_i,"ax",@progbits
	.align	128
        .global         _Z10add_kernelILx942EEvPfS0_S0_i
        .type           _Z10add_kernelILx942EEvPfS0_S0_i,@function
        .size           _Z10add_kernelILx942EEvPfS0_S0_i,(.L_x_1059 - _Z10add_kernelILx942EEvPfS0_S0_i)
        .other          _Z10add_kernelILx942EEvPfS0_S0_i,@"STO_CUDA_ENTRY STV_DEFAULT"
_Z10add_kernelILx942EEvPfS0_S0_i:
.text._Z10add_kernelILx942EEvPfS0_S0_i:
        /* <DEDUP_REMOVED lines=20> */
.L_x_58:
        /* <DEDUP_REMOVED lines=12> */
.L_x_1059:


//--------------------- .text._Z10add_kernelILx941EEvPfS0_S0_i --------------------------
	.section	.text._Z10add_kernelILx941EEvPfS0_S0_i,"ax",@progbits
	.align	128
        .global         _Z10add_kernelILx941EEvPfS0_S0_i
        .type           _Z10add_kernelILx941EEvPfS0_S0_i,@function
        .size           _Z10add_kernelILx941EEvPfS0_S0_i,(.L_x_1060 - _Z10add_kernelILx941EEvPfS0_S0_i)
        .other          _Z10add_kernelILx941EEvPfS0_S0_i,@"STO_CUDA_ENTRY STV_DEFAULT"
_Z10add_kernelILx941EEvPfS0_S0_i:
.text._Z10add_kernelILx941EEvPfS0_S0_i:
        /* <DEDUP_REMOVED lines=20> */
.L_x_59:
        /* <DEDUP_REMOVED lines=12> */
.L_x_1060:


//--------------------- .text._Z10add_kernelILx940EEvPfS0_S0_i --------------------------
	.section	.text._Z10add_kernelILx940EEvPfS0_S0_i,"ax",@progbits
	.align	128
        .global         _Z10add_kernelILx940EEvPfS0_S0_i
        .type           _Z10add_kernelILx940EEvPfS0_S0_i,@function
        .size           _Z10add_kernelILx940EEvPfS0_S0_i,(.L_x_1061 - _Z10add_kernelILx940EEvPfS0_S0_i)
        .other          _Z10add_kernelILx940EEvPfS0_S0_i,@"STO_CUDA_ENTRY STV_DEFAULT"
_Z10add_kernelILx940EEvPfS0_S0_i:
.text._Z10add_kernelILx940EEvPfS0_S0_i:
        /* <DEDUP_REMOVED lines=20> */
.L_x_60:
        /* <DEDUP_REMOVED lines=12> */
.L_x_1061:


//--------------------- .text._Z10add_kernelILx939EEvPfS0_S0_i --------------------------
	.section	.text._Z10add_kernelILx939EEvPfS0_S0_i,"ax",@progbits
	.align	128
        .global         _Z10add_kernelILx939EEvPfS0_S0_i
        .type           _Z10add_kernelILx939EEvPfS0_S0_i,@function
        .size           _Z10add_kernelILx939EEvPfS0_S0_i,(.L_x_1062 - _Z10add_kernelILx939EEvPfS0_S0_i)
        .other          _Z10add_kernelILx939EEvPfS0_S0_i,@"STO_CUDA_ENTRY STV_DEFAULT"
_Z10add_kernelILx939EEvPfS0_S0_i:
.text._Z10add_kernelILx939EEvPfS0_S0_i:
        /* <DEDUP_REMOVED lines=20> */
.L_x_61:
        /* <DEDUP_REMOVED lines=12> */
.L_x_1062:


//--------------------- .text._Z10add_kernelILx938EEvPfS0_S0_i --------------------------
	.section	.text._Z10add_kernelILx938EEvPfS0_S0_i,"ax",@progbits
	.align	128
        .global         _Z10add_kernelILx938EEvPfS0_S0_i
        .type           _Z10add_kernelILx938EEvPfS0_S0_i,@function
        .size           _Z10add_kernelILx938EEvPfS0_S0_i,(.L_x_1063 - _Z10add_kernelILx938EEvPfS0_S0_i)
        .other          _Z10add_kernelILx938EEvPfS0_S0_i,@"STO_CUDA_ENTRY STV_DEFAULT"
_Z10add_kernelILx938EEvPfS0_S0_i:
.text._Z10add_kernelILx938EEvPfS0_S0_i:
        /* <DEDUP_REMOVED lines=20> */
.L_x_62:
        /* <DEDUP_REMOVED lines=12> */
.L_x_1063:


//--------------------- .text._Z10add_kernelILx937EEvPfS0_S0_i --------------------------
	.section	.text._Z10add_kernelILx937EEvPfS0_S0_i,"ax",@progbits
	.align	128
        .global         _Z10add_kernelILx937EEvPfS0_S0_i
        .type           _Z10add_kernelILx937EEvPfS0_S0_i,@function
        .size           _Z10add_kernelILx937EEvPfS0_S0_i,(.L_x_1064 - _Z10add_kernelILx937EEvPfS0_S0_i)
        .other          _Z10add_kernelILx937EEvPfS0_S0_i,@"STO_CUDA_ENTRY STV_DEFAULT"
_Z10add_kernelILx937EEvPfS0_S0_i:
.text._Z10add_kernelILx937EEvPfS0_S0_i:
        /* <DEDUP_REMOVED lines=20> */
.L_x_63:
        /* <DEDUP_REMOVED lines=12> */
.L_x_1064:


//--------------------- .text._Z10add_kernelILx936EEvPfS0_S0_i --------------------------
	.section	.text._Z10add_kernelILx936EEvPfS0_S0_i,"ax",@progbits
	.align	128
        .global         _Z10add_kernelILx936EEvPfS0_S0_i
        .type           _Z10add_kernelILx936EEvPfS0_S0_i,@function
        .size           _Z10add_kernelILx936EEvPfS0_S0_i,(.L_x_1065 - _Z10add_kernelILx936EEvPfS0_S0_i)
        .other          _Z10add_kernelILx936EEvPfS0_S0_i,@"STO_CUDA_ENTRY STV_DEFAULT"
_Z10add_kernelILx936EEvPfS0_S0_i:
.text._Z10add_kernelILx936EEvPfS0_S0_i:
        /* <DEDUP_REMOVED lines=20> */
.L_x_64:
        /* <DEDUP_REMOVED lines=12> */
.L_x_1065:


//--------------------- .text._Z10add_kernelILx935EEvPfS0_S0_i --------------------------
	.section	.text._Z10add_kernelILx935EEvPfS0_S0_i,"ax",@progbits
	.align	128
        .global         _Z10add_kernelILx935EEvPfS0_S0_i
        .type           _Z10add_kernelILx935EEvPfS0_S0_i,@function
        .size           _Z10add_kernelILx935EEvPfS0_S0_i,(.L_x_1066 - _Z10add_kernelILx935EEvPfS0_S0_i)
        .other          _Z10add_kernelILx935EEvPfS0_S0_i,@"STO_CUDA_ENTRY STV_DEFAULT"
_Z10add_kernelILx935EEvPfS0_S0_i:
.text._Z10add_kernelILx935EEvPfS0_S0_i:
        /* <DEDUP_REMOVED lines=20> */
.L_x_65:
        /* <DEDUP_REMOVED lines=12> */
.L_x_1066:


//--------------------- .text._Z10add_kernelILx934EEvPfS0_S0_i --------------------------
	.section	.text._Z10add_kernelILx934EEvPfS0_S0_i,"ax",@progbits
	.align	128
        .global         _Z10add_kernelILx934EEvPfS0_S0_i
        .type           _Z10add_kernelILx934EEvPfS0_S0_i,@function
        .size           _Z10add_kernelILx934EEvPfS0_S0_i,(.L_x_1067 - _Z10add_kernelILx934EEvPfS0_S0_i)
        .other          _Z10add_kernelILx934EEvPfS0_S0_i,@"STO_CUDA_ENTRY STV_DEFAULT"
_Z10add_kernelILx934EEvPfS0_S0_i:
.text._Z10add_kernelILx934EEvPfS0_S0_i:
        /* <DEDUP_REMOVED lines=20> */
.L_x_66:
        /* <DEDUP_REMOVED lines=12> */
.L_x_1067:


//--------------------- .text._Z10add_kernelILx933EEvPfS0_S0_i --------------------------
	.section	.text._Z10add_kernelILx933EEvPfS0_S0_i,"ax",@progbits
	.align	128
        .global         _Z10add_kernelILx933EEvPfS0_S0_i
        .type           _Z10add_kernelILx933EEvPfS0_S0_i,@function
        .size           _Z10add_kernelILx933EEvPfS0_S0_i,(.L_x_1068 - _Z10add_kernelILx933EEvPfS0_S0_i)
        .other          _Z10add_kernelILx933EEvPfS0_S0_i,@"STO_CUDA_ENTRY STV_DEFAULT"
_Z10add_kernelILx933EEvPfS0_S0_i:
.text._Z10add_kernelILx933EEvPfS0_S0_i:
        /* <DEDUP_REMOVED lines=20> */
.L_x_67:
        /* <DEDUP_REMOVED lines=12> */
.L_x_1068:


//--------------------- .text._Z10add_kernelILx932EEvPfS0_S0_i --------------------------
	.section	.text._Z10add_kernelILx932EEvPfS0_S0_i,"ax",@progbits
	.align	128
        .global         _Z10add_kernelILx932EEvPfS0_S0_i
        .type           _Z10add_kernelILx932EEvPfS0_S0_i,@function
        .size           _Z10add_kernelILx932EEvPfS0_S0_i,(.L_x_1069 - _Z10add_kernelILx932EEvPfS0_S0_i)
        .other          _Z10add_kernelILx932EEvPfS0_S0_i,@"STO_CUDA_ENTRY STV_DEFAULT"
_Z10add_kernelILx932EEvPfS0_S0_i:
.text._Z10add_kernelILx932EEvPfS0_S0_i:
        /* <DEDUP_REMOVED lines=20> */
.L_x_68:
        /* <DEDUP_REMOVED lines=12> */
.L_x_1069:


//--------------------- .text._Z10add_kernelILx931EEvPfS0_S0_i --------------------------
	.section	.text._Z10add_kernelILx931EEvPfS0_S0_i,"ax",@progbits
	.align	128
        .global         _Z10add_kernelILx931EEvPfS0_S0_i
        .type           _Z10add_kernelILx931EEvPfS0_S0_i,@function
        .size           _Z10add_kernelILx931EEvPfS0_S0_i,(.L_x_1070 - _Z10add_kernelILx931EEvPfS0_S0_i)
        .other          _Z10add_kernelILx931EEvPfS0_S0_i,@"STO_CUDA_ENTRY STV_DEFAULT"
_Z10add_kernelILx931EEvPfS0_S0_i:
.text._Z10add_kernelILx931EEvPfS0_S0_i:
        /* <DEDUP_REMOVED lines=20> */
.L_x_69:
        /* <DEDUP_REMOVED lines=12> */
.L_x_1070:


//--------------------- .text._Z10add_kernelILx930EEvPfS0_S0_i --------------------------
	.section	.text._Z10add_kernelILx930EEvPfS0_S0_i,"ax",@progbits
	.align	128
        .global         _Z10add_kernelILx930EEvPfS0_S0_i
        .type           _Z10add_kernelILx930EEvPfS0_S0_i,@function
        .size           _Z10add_kernelILx930EEvPfS0_S0_i,(.L_x_1071 - _Z10add_kernelILx930EEvPfS0_S0_i)
        .other          _Z10add_kernelILx930EEvPfS0_S0_i,@"STO_CUDA_ENTRY STV_DEFAULT"
_Z10add_kernelILx930EEvPfS0_S0_i:
.text._Z10add_kernelILx930EEvPfS0_S0_i:
        /* <DEDUP_REMOVED lines=20> */
.L_x_70:
        /* <DEDUP_REMOVED lines=12> */
.L_x_1071:


//--------------------- .text._Z10add_kernelILx929EEvPfS0_S0_i --------------------------
	.section	.text._Z10add_kernelILx929EEvPfS0_S0_i,"ax",@progbits
	.align	128
        .global         _Z10add_kernelILx929EEvPfS0_S0_i
        .type           _Z10add_kernelILx929EEvPfS0_S0_i,@function
        .size           _Z10add_kernelILx929EEvPfS0_S0_i,(.L_x_1072 - _Z10add_kernelILx929EEvPfS0_S0_i)
        .other          _Z10add_kernelILx929EEvPfS0_S0_i,@"STO_CUDA_ENTRY STV_DEFAULT"
_Z10add_kernelILx929EEvPfS0_S0_i:
.text._Z10add_kernelILx929EEvPfS0_S0_i:
        /* <DEDUP_REMOVED lines=20> */
.L_x_71:
        /* <DEDUP_REMOVED lines=12> */
.L_x_1072:


//--------------------- .text._Z10add_kernelILx928EEvPfS0_S0_i --------------------------
	.section	.text._Z10add_kernelILx928EEvPfS0_S0_i,"ax",@progbits
	.align	128
        .global         _Z10add_kernelILx928EEvPfS0_S0_i
        .type           _Z10add_kernelILx928EEvPfS0_S0_i,@function
        .size           _Z10add_kernelILx928EEvPfS0_S0_i,(.L_x_1073 - _Z10add_kernelILx928EEvPfS0_S0_i)
        .other          _Z10add_kernelILx928EEvPfS0_S0_i,@"STO_CUDA_ENTRY STV_DEFAULT"
_Z10add_kernelILx928EEvPfS0_S0_i:
.text._Z10add_kernelILx928EEvPfS0_S0_i:
        /* <DEDUP_REMOVED lines=20> */
.L_x_72:
        /* <DEDUP_REMOVED lines=12> */
.L_x_1073:


//--------------------- .text._Z10add_kernelILx927EEvPfS0_S0_i --------------------------
	.section	.text._Z10add_kernelILx927EEvPfS0_S0_i,"ax",@progbits
	.align	128
        .global         _Z10add_kernelILx927EEvPfS0_S0_i
        .type           _Z10add_kernelILx927EEvPfS0_S0_i,@function
        .size           _Z10add_kernelILx927EEvPfS0_S0_i,(.L_x_1074 - _Z10add_kernelILx927EEvPfS0_S0_i)
        .other          _Z10add_kernelILx927EEvPfS0_S0_i,@"STO_CUDA_ENTRY STV_DEFAULT"
_Z10add_kernelILx927EEvPfS0_S0_i:
.text._Z10add_kernelILx927EEvPfS0_S0_i:
        /* <DEDUP_REMOVED lines=20> */
.L_x_73:
        /* <DEDUP_REMOVED lines=12> */
.L_x_1074:


//--------------------- .text._Z10add_kernelILx926EEvPfS0_S0_i --------------------------
	.section	.text._Z10add_kernelILx926EEvPfS0_S0_i,"ax",@progbits
	.align	128
        .global         _Z10add_kernelILx926EEvPfS0_S0_i
        .type           _Z10add_kernelILx926EEvPfS0_S0_i,@function
        .size           _Z10add_kernelILx926EEvPfS0_S0_i,(.L_x_1075 - _Z10add_kernelILx926EEvPfS0_S0_i)
        .other          _Z10add_kernelILx926EEvPfS0_S0_i,@"STO_CUDA_ENTRY STV_DEFAULT"
_Z10add_kernelILx926EEvPfS0_S0_i:
.text._Z10add_kernelILx926EEvPfS0_S0_i:
        /* <DEDUP_REMOVED lines=20> */
.L_x_74:
        /* <DEDUP_REMOVED lines=12> */
.L_x_1075:


//--------------------- .text._Z10add_kernelILx925EEvPfS0_S0_i --------------------------
	.section	.text._Z10add_kernelILx925EEvPfS0_S0_i,"ax",@progbits
	.align	128
        .global         _Z10add_kernelILx925EEvPfS0_S0_i
        .type           _Z10add_kernelILx925EEvPfS0_S0_i,@function
        .size           _Z10add_kernelILx925EEvPfS0_S0_i,(.L_x_1076 - _Z10add_kernelILx925EEvPfS0_S0_i)
        .other          _Z10add_kernelILx925EEvPfS0_S0_i,@"STO_CUDA_ENTRY STV_DEFAULT"
_Z10add_kernelILx925EEvPfS0_S0_i:
.text._Z10add_kernelILx925EEvPfS0_S0_i:
        /* <DEDUP_REMOVED lines=20> */
.L_x_75:
        /* <DEDUP_REMOVED lines=12> */
.L_x_1076:


//--------------------- .text._Z10add_kernelILx924EEvPfS0_S0_i --------------------------
	.section	.text._Z10add_kernelILx924EEvPfS0_S0_i,"ax",@progbits
	.align	128
        .global         _Z10add_kernelILx924EEvPfS0_S0_i
        .type           _Z10add_kernelILx924EEvPfS0_S0_i,@function
        .size           _Z10add_kernelILx924EEvPfS0_S0_i,(.L_x_1077 - _Z10add_kernelILx924EEvPfS0_S0_i)
        .other          _Z10add_kernelILx924EEvPfS0_S0_i,@"STO_CUDA_ENTRY STV_DEFAULT"
_Z10add_kernelILx924EEvPfS0_S0_i:
.text._Z10add_kernelILx924EEvPfS0_S0_i:
        /* <DEDUP_REMOVED lines=20> */
.L_x_76:
        /* <DEDUP_REMOVED lines=12> */
.L_x_1077:


//--------------------- .text._Z10add_kernelILx923EEvPfS0_S0_i --------------------------
	.section	.text._Z10add_kernelILx923EEvPfS0_S0_i,"ax",@progbits
	.align	128
        .global         _Z10add_kernelILx923EEvPfS0_S0_i
        .type           _Z10add_kernelILx923EEvPfS0_S0_i,@function
        .size           _Z10add_kernelILx923EEvPfS0_S0_i,(.L_x_1078 - _Z10add_kernelILx923EEvPfS0_S0_i)
        .other          _Z10add_kernelILx923EEvPfS0_S0_i,@"STO_CUDA_ENTRY STV_DEFAULT"
_Z10add_kernelILx923EEvPfS0_S0_i:
.text._Z10add_kernelILx923EEvPfS0_S0_i:
        /* <DEDUP_REMOVED lines=20> */
.L_x_77:
        /* <DEDUP_REMOVED lines=12> */
.L_x_1078:


//--------------------- .text._Z10add_kernelILx922EEvPfS0_S0_i --------------------------
	.section	.text._Z10add_kernelILx922EEvPfS0_S0_i,"ax",@progbits
	.align	128
        .global         _Z10add_kernelILx922EEvPfS0_S0_i
        .type           _Z10add_kernelILx922EEvPfS0_S0_i,@function
        .size           _Z10add_kernelILx922EEvPfS0_S0_i,(.L_x_1079 - _Z10add_kernelILx922EEvPfS0_S0_i)
        .other          _Z10add_kernelILx922EEvPfS0_S0_i,@"STO_CUDA_ENTRY STV_DEFAULT"
_Z10add_kernelILx922EEvPfS0_S0_i:
.text._Z10add_kernelILx922EEvPfS0_S0_i:
        /* <DEDUP_REMOVED lines=20> */
.L_x_78:
        /* <DEDUP_REMOVED lines=12> */
.L_x_1079:


//--------------------- .text._Z10add_kernelILx921EEvPfS0_S0_i --------------------------
	.section	.text._Z10add_kernelILx921EEvPfS0_S0_i,"ax",@progbits
	.align	128
        .global         _Z10add_kernelILx921EEvPfS0_S0_i
        .type           _Z10add_kernelILx921EEvPfS0_S0_i,@function
        .size           _Z10add_kernelILx921EEvPfS0_S0_i,(.L_x_1080 - _Z10add_kernelILx921EEvPfS0_S0_i)
        .other          _Z10add_kernelILx921EEvPfS0_S0_i,@"STO_CUDA_ENTRY STV_DEFAULT"
_Z10add_kernelILx921EEvPfS0_S0_i:
.text._Z10add_kernelILx921EEvPfS0_S0_i:
        /* <DEDUP_REMOVED lines=20> */
.L_x_79:
        /* <DEDUP_REMOVED lines=12> */
.L_x_1080:


//--------------------- .text._Z10add_kernelILx920EEvPfS0_S0_i --------------------------
	.section	.text._Z10add_kernelILx920EEvPfS0_S0_i,"ax",@progbits
	.align	128
        .global         _Z10add_kernelILx920EEvPfS0_S0_i
        .type           _Z10add_kernelILx920EEvPfS0_S0_i,@function
        .size           _Z10add_kernelILx920EEvPfS0_S0_i,(.L_x_1081 - _Z10add_kernelILx920EEvPfS0_S0_i)
        .other          _Z10add_kernelILx920EEvPfS0_S0_i,@"STO_CUDA_ENTRY STV_DEFAULT"
_Z10add_kernelILx920EEvPfS0_S0_i:
.text._Z10add_kernelILx920EEvPfS0_S0_i:
        /* <DEDUP_REMOVED lines=20> */
.L_x_80:
        /* <DEDUP_REMOVED lines=12> */
.L_x_1081:


//--------------------- .text._Z10add_kernelILx919EEvPfS0_S0_i --------------------------
	.section	.text._Z10add_kernelILx919EEvPfS0_S0_i,"ax",@progbits
	.align	128
        .global         _Z10add_kernelILx919EEvPfS0_S0_i
        .type           _Z10add_kernelILx919EEvPfS0_S0_i,@function
        .size           _Z10add_kernelILx919EEvPfS0_S0_i,(.L_x_1082 - _Z10add_kernelILx919EEvPfS0_S0_i)
        .other          _Z10add_kernelILx919EEvPfS0_S0_i,@"STO_CUDA_ENTRY STV_DEFAULT"
_Z10add_kernelILx919EEvPfS0_S0_i:
.text._Z10add_kernelILx919EEvPfS0_S0_i:
        /* <DEDUP_REMOVED lines=20> */
.L_x_81:
        /* <DEDUP_REMOVED lines=12> */
.L_x_1082:


//--------------------- .text._Z10add_kernelILx918EEvPfS0_S0_i --------------------------
	.section	.text._Z10add_kernelILx918EEvPfS0_S0_i,"ax",@progbits
	.align	128
        .global         _Z10add_kernelILx918EEvPfS0_S0_i
        .type           _Z10add_kernelILx918EEvPfS0_S0_i,@function
        .size           _Z10add_kernelILx918EEvPfS0_S0_i,(.L_x_1083 - _Z10add_kernelILx918EEvPfS0_S0_i)
        .other          _Z10add_kernelILx918EEvPfS0_S0_i,@"STO_CUDA_ENTRY STV_DEFAULT"
_Z10add_kernelILx918EEvPfS0_S0_i:
.text._Z10add_kernelILx918EEvPfS0_S0_i:
        /* <DEDUP_REMOVED lines=20> */
.L_x_82:
        /* <DEDUP_REMOVED lines=12> */
.L_x_1083:


//--------------------- .text._Z10add_kernelILx917EEvPfS0_S0_i --------------------------
	.section	.text._Z10add_kernelILx917EEvPfS0_S0_i,"ax",@progbits
	.align	128
        .global         _Z10add_kernelILx917EEvPfS0_S0_i
        .type           _Z10add_kernelILx917EEvPfS0_S0_i,@function
        .size           _Z10add_kernelILx917EEvPfS0_S0_i,(.L_x_1084 - _Z10add_kernelILx917EEvPfS0_S0_i)
        .other          _Z10add_kernelILx917EEvPfS0_S0_i,@"STO_CUDA_ENTRY STV_DEFAULT"
_Z10add_kernelILx917EEvPfS0_S0_i:
.text._Z10add_kernelILx917EEvPfS0_S0_i:
        /* <DEDUP_REMOVED lines=20> */
.L_x_83:
        /* <DEDUP_REMOVED lines=12> */
.L_x_1084:


//--------------------- .text._Z10add_kernelILx916EEvPfS0_S0_i --------------------------
	.section	.text._Z10add_kernelILx916EEvPfS0_S0_i,"ax",@progbits
	.align	128
        .global         _Z10add_kernelILx916EEvPfS0_S0_i
        .type           _Z10add_kernelILx916EEvPfS0_S0_i,@function
        .size           _Z10add_kernelILx916EEvPfS0_S0_i,(.L_x_1085 - _Z10add_kernelILx916EEvPfS0_S0_i)
        .other          _Z10add_kernelILx916EEvPfS0_S0_i,@"STO_CUDA_ENTRY STV_DEFAULT"
_Z10add_kernelILx916EEvPfS0_S0_i:
.text._Z10add_kernelILx916EEvPfS0_S0_i:
        /* <DEDUP_REMOVED lines=20> */
.L_x_84:
        /* <DEDUP_REMOVED lines=12> */
.L_x_1085:


//--------------------- .text._Z10add_kernelILx915EEvPfS0_S0_i --------------------------
	.section	.text._Z10add_kernelILx915EEvPfS0_S0_i,"ax",@progbits
	.align	128
        .global         _Z10add_kernelILx915EEvPfS0_S0_i
        .type           _Z10add_kernelILx915EEvPfS0_S0_i,@function
        .size           _Z10add_kernelILx915EEvPfS0_S0_i,(.L_x_1086 - _Z10add_kernelILx915EEvPfS0_S0_i)
        .other          _Z10add_kernelILx915EEvPfS0_S0_i,@"STO_CUDA_ENTRY STV_DEFAULT"
_Z10add_kernelILx915EEvPfS0_S0_i:
.text._Z10add_kernelILx915EEvPfS0_S0_i:
        /* <DEDUP_REMOVED lines=20> */
.L_x_85:
        /* <DEDUP_REMOVED lines=12> */
.L_x_1086:


//--------------------- .text._Z10add_kernelILx914EEvPfS0_S0_i --------------------------
	.section	.text._Z10add_kernelILx914EEvPfS0_S0_i,"ax",@progbits
	.align	128
        .global         _Z10add_kernelILx914EEvPfS0_S0_i
        .type           _Z10add_kernelILx914EEvPfS0_S0_i,@function
        .size           _Z10add_kernelILx914EEvPfS0_S0_i,(.L_x_1087 - _Z10add_kernelILx914EEvPfS0_S0_i)
        .other          _Z10add_kernelILx914EEvPfS0_S0_i,@"STO_CUDA_ENTRY STV_DEFAULT"
_Z10add_kernelILx914EEvPfS0_S0_i:
.text._Z10add_kernelILx914EEvPfS0_S0_i:
        /* <DEDUP_REMOVED lines=20> */
.L_x_86:
        /* <DEDUP_REMOVED lines=12> */
.L_x_1087:


//--------------------- .text._Z10add_kernelILx913EEvPfS0_S0_i --------------------------
	.section	.text._Z10add_kernelILx913EEvPfS0_S0_i,"ax",@progbits
	.align	128
        .global         _Z10add_kernelILx913EEvPfS0_S0_i
        .type           _Z10add_kernelILx913EEvPfS0_S0_i,@function
        .size           _Z10add_kernelILx913EEvPfS0_S0_i,(.L_x_1088 - _Z10add_kernelILx913EEvPfS0_S0_i)
        .other          _Z10add_kernelILx913EEvPfS0_S0_i,@"STO_CUDA_ENTRY STV_DEFAULT"
_Z10add_kernelILx913EEvPfS0_S0_i:
.text._Z10add_kernelILx913EEvPfS0_S0_i:
        /* <DEDUP_REMOVED lines=20> */
.L_x_87:
        /* <DEDUP_REMOVED lines=12> */
.L_x_1088:


//--------------------- .text._Z10add_kernelILx912EEvPfS0_S0_i --------------------------
	.section	.text._Z10add_kernelILx912EEvPfS0_S0_i,"ax",@progbits
	.align	128
        .global         _Z10add_kernelILx912EEvPfS0_S0_i
        .type           _Z10add_kernelILx912EEvPfS0_S0_i,@function
        .size           _Z10add_kernelILx912EEvPfS0_S0_i,(.L_x_1089 - _Z10add_kernelILx912EEvPfS0_S0_i)
        .other          _Z10add_kernelILx912EEvPfS0_S0_i,@"STO_CUDA_ENTRY STV_DEFAULT"
_Z10add_kernelILx912EEvPfS0_S0_i:
.text._Z10add_kernelILx912EEvPfS0_S0_i:
        /* <DEDUP_REMOVED lines=20> */
.L_x_88:
        /* <DEDUP_REMOVED lines=12> */
.L_x_1089:


//--------------------- .text._Z10add_kernelILx911EEvPfS0_S0_i --------------------------
	.section	.text._Z10add_kernelILx911EEvPfS0_S0_i,"ax",@progbits
	.align	128
        .global         _Z10add_kernelILx911EEvPfS0_S0_i
        .type           _Z10add_kernelILx911EEvPfS0_S0_i,@function
        .size           _Z10add_kernelILx911EEvPfS0_S0_i,(.L_x_1090 - _Z10add_kernelILx911EEvPfS0_S0_i)
        .other          _Z10add_kernelILx911EEvPfS0_S0_i,@"STO_CUDA_ENTRY STV_DEFAULT"
_Z10add_kernelILx911EEvPfS0_S0_i:
.text._Z10add_kernelILx911EEvPfS0_S0_i:
        /* <DEDUP_REMOVED lines=20> */
.L_x_89:
        /* <DEDUP_REMOVED lines=12> */
.L_x_1090:


//--------------------- .text._Z10add_kernelILx910EEvPfS0_S0_i --------------------------
	.section	.text._Z10add_kernelILx910EEvPfS0_S0_i,"ax",@progbits
	.align	128
        .global         _Z10add_kernelILx910EEvPfS0_S0_i
        .type           _Z10add_kernelILx910EEvPfS0_S0_i,@function
        .size           _Z10add_kernelILx910EEvPfS0_S0_i,(.L_x_1091 - _Z10add_kernelILx910EEvPfS0_S0_i)
        .other          _Z10add_kernelILx910EEvPfS0_S0_i,@"STO_CUDA_ENTRY STV_DEFAULT"
_Z10add_kernelILx910EEvPfS0_S0_i:
.text._Z10add_kernelILx910EEvPfS0_S0_i:
        /* <DEDUP_REMOVED lines=20> */
.L_x_90:
        /* <DEDUP_REMOVED lines=12> */
.L_x_1091:


//--------------------- .text._Z10add_kernelILx909EEvPfS0_S0_i --------------------------
	.section	.text._Z10add_kernelILx909EEvPfS0_S0_i,"ax",@progbits
	.align	128
        .global         _Z10add_kernelILx909EEvPfS0_S0_i
        .type           _Z10add_kernelILx909EEvPfS0_S0_i,@function
        .size           _Z10add_kernelILx909EEvPfS0_S0_i,(.L_x_1092 - _Z10add_kernelILx909EEvPfS0_S0_i)
        .other          _Z10add_kernelILx909EEvPfS0_S0_i,@"STO_CUDA_ENTRY STV_DEFAULT"
_Z10add_kernelILx909EEvPfS0_S0_i:
.text._Z10add_kernelILx909EEvPfS0_S0_i:
        /* <DEDUP_REMOVED lines=20> */
.L_x_91:
        /* <DEDUP_REMOVED lines=12> */
.L_x_1092:


//--------------------- .text._Z10add_kernelILx908EEvPfS0_S0_i --------------------------
	.section	.text._Z10add_kernelILx908EEvPfS0_S0_i,"ax",@progbits
	.align	128
        .global         _Z10add_kernelILx908EEvPfS0_S0_i
        .type           _Z10add_kernelILx908EEvPfS0_S0_i,@function
        .size           _Z10add_kernelILx908EEvPfS0_S0_i,(.L_x_1093 - _Z10add_kernelILx908EEvPfS0_S0_i)
        .other          _Z10add_kernelILx908EEvPfS0_S0_i,@"STO_CUDA_ENTRY STV_DEFAULT"
_Z10add_kernelILx908EEvPfS0_S0_i:
.text._Z10add_kernelILx908EEvPfS0_S0_i:
        /* <DEDUP_REMOVED lines=20> */
.L_x_92:
        /* <DEDUP_REMOVED lines=12> */
.L_x_1093:


//--------------------- .text._Z10add_kernelILx907EEvPfS0_S0_i --------------------------
	.section	.text._Z10add_kernelILx907EEvPfS0_S0_i,"ax",@progbits
	.align	128
        .global         _Z10add_kernelILx907EEvPfS0_S0_i
        .type           _Z10add_kernelILx907EEvPfS0_S0_i,@function
        .size           _Z10add_kernelILx907EEvPfS0_S0_i,(.L_x_1094 - _Z10add_kernelILx907EEvPfS0_S0_i)
        .other          _Z10add_kernelILx907EEvPfS0_S0_i,@"STO_CUDA_ENTRY STV_DEFAULT"
_Z10add_kernelILx907EEvPfS0_S0_i:
.text._Z10add_kernelILx907EEvPfS0_S0_i:
        /* <DEDUP_REMOVED lines=20> */
.L_x_93:
        /* <DEDUP_REMOVED lines=12> */
.L_x_1094:


//--------------------- .text._Z10add_kernelILx906EEvPfS0_S0_i --------------------------
	.section	.text._Z10add_kernelILx906EEvPfS0_S0_i,"ax",@progbits
	.align	128
        .global         _Z10add_kernelILx906EEvPfS0_S0_i
        .type           _Z10add_kernelILx906EEvPfS0_S0_i,@function
        .size           _Z10add_kernelILx906EEvPfS0_S0_i,(.L_x_1095 - _Z10add_kernelILx906EEvPfS0_S0_i)
        .other          _Z10add_kernelILx906EEvPfS0_S0_i,@"STO_CUDA_ENTRY STV_DEFAULT"
_Z10add_kernelILx906EEvPfS0_S0_i:
.text._Z10add_kernelILx906EEvPfS0_S0_i:
        /* <DEDUP_REMOVED lines=20> */
.L_x_94:
        /* <DEDUP_REMOVED lines=12> */
.L_x_1095:


//--------------------- .text._Z10add_kernelILx905EEvPfS0_S0_i --------------------------
	.section	.text._Z10add_kernelILx905EEvPfS0_S0_i,"ax",@progbits
	.align	128
        .global         _Z10add_kernelILx905EEvPfS0_S0_i
        .type           _Z10add_kernelILx905EEvPfS0_S0_i,@function
        .size           _Z10add_kernelILx905EEvPfS0_S0_i,(.L_x_1096 - _Z10add_kernelILx905EEvPfS0_S0_i)
        .other          _Z10add_kernelILx905EEvPfS0_S0_i,@"STO_CUDA_ENTRY STV_DEFAULT"
_Z10add_kernelILx905EEvPfS0_S0_i:
.text._Z10add_kernelILx905EEvPfS0_S0_i:
        /* <DEDUP_REMOVED lines=20> */
.L_x_95:
        /* <DEDUP_REMOVED lines=12> */
.L_x_1096:


//--------------------- .text._Z10add_kernelILx904EEvPfS0_S0_i --------------------------
	.section	.text._Z10add_kernelILx904EEvPfS0_S0_i,"ax",@progbits
	.align	128
        .global         _Z10add_kernelILx904EEvPfS0_S0_i
        .type           _Z10add_kernelILx904EEvPfS0_S0_i,@function
        .size           _Z10add_kernelILx904EEvPfS0_S0_i,(.L_x_1097 - _Z10add_kernelILx904EEvPfS0_S0_i)
        .other          _Z10add_kernelILx904EEvPfS0_S0_i,@"STO_CUDA_ENTRY STV_DEFAULT"
_Z10add_kernelILx904EEvPfS0_S0_i:
.text._Z10add_kernelILx904EEvPfS0_S0_i:
        /* <DEDUP_REMOVED lines=20> */
.L_x_96:
        /* <DEDUP_REMOVED lines=12> */
.L_x_1097:


//--------------------- .text._Z10add_kernelILx903EEvPfS0_S0_i --------------------------
	.section	.text._Z10add_kernelILx903EEvPfS0_S0_i,"ax",@progbits
	.align	128
        .global         _Z10add_kernelILx903EEvPfS0_S0_i
        .type           _Z10add_kernelILx903EEvPfS0_S0_i,@function
        .size           _Z10add_kernelILx903EEvPfS0_S0_i,(.L_x_1098 - _Z10add_kernelILx903EEvPfS0_S0_i)
        .other          _Z10add_kernelILx903EEvPfS0_S0_i,@"STO_CUDA_ENTRY STV_DEFAULT"
_Z10add_kernelILx903EEvPfS0_S0_i:
.text._Z10add_kernelILx903EEvPfS0_S0_i:
        /* <DEDUP_REMOVED lines=20> */
.L_x_97:
        /* <DEDUP_REMOVED lines=12> */
.L_x_1098:


//--------------------- .text._Z10add_kernelILx902EEvPfS0_S0_i --------------------------
	.section	.text._Z10add_kernelILx902EEvPfS0_S0_i,"ax",@progbits
	.align	128
        .global         _Z10add_kernelILx902EEvPfS0_S0_i
        .type           _Z10add_kernelILx902EEvPfS0_S0_i,@function
        .size           _Z10add_kernelILx902EEvPfS0_S0_i,(.L_x_1099 - _Z10add_kernelILx902EEvPfS0_S0_i)
        .other          _Z10add_kernelILx902EEvPfS0_S0_i,@"STO_CUDA_ENTRY STV_DEFAULT"
_Z10add_kernelILx902EEvPfS0_S0_i:
.text._Z10add_kernelILx902EEvPfS0_S0_i:
        /* <DEDUP_REMOVED lines=20> */
.L_x_98:
        /* <DEDUP_REMOVED lines=12> */
.L_x_1099:


//--------------------- .text._Z10add_kernelILx901EEvPfS0_S0_i --------------------------
	.section	.text._Z10add_kernelILx901EEvPfS0_S0_i,"ax",@progbits
	.align	128
        .global         _Z10add_kernelILx901EEvPfS0_S0_i
        .type           _Z10add_kernelILx901EEvPfS0_S0_i,@function
        .size           _Z10add_kernelILx901EEvPfS0_S0_i,(.L_x_1100 - _Z10add_kernelILx901EEvPfS0_S0_i)
        .other          _Z10add_kernelILx901EEvPfS0_S0_i,@"STO_CUDA_ENTRY STV_DEFAULT"
_Z10add_kernelILx901EEvPfS0_S0_i:
.text._Z10add_kernelILx901EEvPfS0_S0_i:
        /* <DEDUP_REMOVED lines=20> */
.L_x_99:
        /* <DEDUP_REMOVED lines=12> */
.L_x_1100:


//--------------------- .text._Z10add_kernelILx900EEvPfS0_S0_i --------------------------
	.section	.text._Z10add_kernelILx900EEvPfS0_S0_i,"ax",@progbits
	.align	128
        .global         _Z10add_kernelILx900EEvPfS0_S0_i
        .type           _Z10add_kernelILx900EEvPfS0_S0_i,@function
        .size           _Z10add_kernelILx900EEvPfS0_S0_i,(.L_x_1101 - _Z10add_kernelILx900EEvPfS0_S0_i)
        .other          _Z10add_kernelILx900EEvPfS0_S0_i,@"STO_CUDA_ENTRY STV_DEFAULT"
_Z10add_kernelILx900EEvPfS0_S0_i:
.text._Z10add_kernelILx900EEvPfS0_S0_i:
        /* <DEDUP_REMOVED lines=20> */
.L_x_100:
        /* <DEDUP_REMOVED lines=12> */
.L_x_1101:


//--------------------- .text._Z10add_kernelILx899EEvPfS0_S0_i --------------------------
	.section	.text._Z10add_kernelILx899EEvPfS0_S0_i,"ax",@progbits
	.align	128
        .global         _Z10add_kernelILx899EEvPfS0_S0_i
        .type           _Z10add_kernelILx899EEvPfS0_S0_i,@function
        .size           _Z10add_kernelILx899EEvPfS0_S0_i,(.L_x_1102 - _Z10add_kernelILx899EEvPfS0_S0_i)
        .other          _Z10add_kernelILx899EEvPfS0_S0_i,@"STO_CUDA_ENTRY STV_DEFAULT"
_Z10add_kernelILx899EEvPfS0_S0_i:
.text._Z10add_kernelILx899EEvPfS0_S0_i:
        /* <DEDUP_REMOVED lines=20> */
.L_x_101:
        /* <DEDUP_REMOVED lines=12> */
.L_x_1102:


//--------------------- .text._Z10add_kernelILx898EEvPfS0_S0_i --------------------------
	.section	.text._Z10add_kernelILx898EEvPfS0_S0_i,"ax",@progbits
	.align	128
        .global         _Z10add_kernelILx898EEvPfS0_S0_i
        .type           _Z10add_kernelILx898EEvPfS0_S0_i,@function
        .size           _Z10add_kernelILx898EEvPfS0_S0_i,(.L_x_1103 - _Z10add_kernelILx898EEvPfS0_S0_i)
        .other          _Z10add_kernelILx898EEvPfS0_S0_i,@"STO_CUDA_ENTRY STV_DEFAULT"
_Z10add_kernelILx898EEvPfS0_S0_i:
.text._Z10add_kernelILx898EEvPfS0_S0_i:
        /* <DEDUP_REMOVED lines=20> */
.L_x_102:
        /* <DEDUP_REMOVED lines=12> */
.L_x_1103:


//--------------------- .text._Z10add_kernelILx897EEvPfS0_S0_i --------------------------
	.section	.text._Z10add_kernelILx897EEvPfS0_S0_i,"ax",@progbits
	.align	128
        .global         _Z10add_kernelILx897EEvPfS0_S0_i
        .type           _Z10add_kernelILx897EEvPfS0_S0_i,@function
        .size           _Z10add_kernelILx897EEvPfS0_S0_i,(.L_x_1104 - _Z10add_kernelILx897EEvPfS0_S0_i)
        .other          _Z10add_kernelILx897EEvPfS0_S0_i,@"STO_CUDA_ENTRY STV_DEFAULT"
_Z10add_kernelILx897EEvPfS0_S0_i:
.text._Z10add_kernelILx897EEvPfS0_S0_i:
        /* <DEDUP_REMOVED lines=20> */
.L_x_103:
        /* <DEDUP_REMOVED lines=12> */
.L_x_1104:


//--------------------- .text._Z10add_kernelILx896EEvPfS0_S0_i --------------------------
	.section	.text._Z10add_kernelILx896EEvPfS0_S0_i,"ax",@progbits
	.align	128
        .global         _Z10add_kernelILx896EEvPfS0_S0_i
        .type           _Z10add_kernelILx896EEvPfS0_S0_i,@function
        .size           _Z10add_kernelILx896EEvPfS0_S0_i,(.L_x_1105 - _Z10add_kernelILx896EEvPfS0_S0_i)
        .other          _Z10add_kernelILx896EEvPfS0_S0_i,@"STO_CUDA_ENTRY STV_DEFAULT"
_Z10add_kernelILx896EEvPfS0_S0_i:
.text._Z10add_kernelILx896EEvPfS0_S0_i:
        /* <DEDUP_REMOVED lines=20> */
.L_x_104:
        /* <DEDUP_REMOVED lines=12> */
.L_x_1105:


//--------------------- .text._Z10add_kernelILx895EEvPfS0_S0_i --------------------------
	.section	.text._Z10add_kernelILx895EEvPfS0_S0_i,"ax",@progbits
	.align	128
        .global         _Z10add_kernelILx895EEvPfS0_S0_i
        .type           _Z10add_kernelILx895EEvPfS0_S0_i,@function
        .size           _Z10add_kernelILx895EEvPfS0_S0_i,(.L_x_1106 - _Z10add_kernelILx895EEvPfS0_S0_i)
        .other          _Z10add_kernelILx895EEvPfS0_S0_i,@"STO_CUDA_ENTRY STV_DEFAULT"
_Z10add_kernelILx895EEvPfS0_S0_i:
.text._Z10add_kernelILx895EEvPfS0_S0_i:
        /* <DEDUP_REMOVED lines=20> */
.L_x_105:
        /* <DEDUP_REMOVED lines=12> */
.L_x_1106:


//--------------------- .text._Z10add_kernelILx894EEvPfS0_S0_i --------------------------
	.section	.text._Z10add_kernelILx894EEvPfS0_S0_i,"ax",@progbits
	.align	128
        .global         _Z10add_kernelILx894EEvPfS0_S0_i
        .type           _Z10add_kernelILx894EEvPfS0_S0_i,@function
        .size           _Z10add_kernelILx894EEvPfS0_S0_i,(.L_x_1107 - _Z10add_kernelILx894EEvPfS0_S0_i)
        .other          _Z10add_kernelILx894EEvPfS0_S0_i,@"STO_CUDA_ENTRY STV_DEFAULT"
_Z10add_kernelILx894EEvPfS0_S0_i:
.text._Z10add_kernelILx894EEvPfS0_S0_i:
        /* <DEDUP_REMOVED lines=20> */
.L_x_106:
        /* <DEDUP_REMOVED lines=12> */
.L_x_1107:


//--------------------- .text._Z10add_kernelILx893EEvPfS0_S0_i --------------------------
	.section	.text._Z10add_kernelILx893EEvPfS0_S0_i,"ax",@progbits
	.align	128
        .global         _Z10add_kernelILx893EEvPfS0_S0_i
        .type           _Z10add_kernelILx893EEvPfS0_S0_i,@function
        .size           _Z10add_kernelILx893EEvPfS0_S0_i,(.L_x_1108 - _Z10add_kernelILx893EEvPfS0_S0_i)
        .other          _Z10add_kernelILx893EEvPfS0_S0_i,@"STO_CUDA_ENTRY STV_DEFAULT"
_Z10add_kernelILx893EEvPfS0_S0_i:
.text._Z10add_kernelILx893EEvPfS0_S0_i:
        /* <DEDUP_REMOVED lines=20> */
.L_x_107:
        /* <DEDUP_REMOVED lines=12> */
.L_x_1108:


//--------------------- .text._Z10add_kernelILx892EEvPfS0_S0_i --------------------------
	.section	.text._Z10add_kernelILx892EEvPfS0_S0_i,"ax",@progbits
	.align	128
        .global         _Z10add_kernelILx892EEvPfS0_S0_i
        .type           _Z10add_kernelILx892EEvPfS0_S0_i,@function
        .size           _Z10add_kernelILx892EEvPfS0_S0_i,(.L_x_1109 - _Z10add_kernelILx892EEvPfS0_S0_i)
        .other          _Z10add_kernelILx892EEvPfS0_S0_i,@"STO_CUDA_ENTRY STV_DEFAULT"
_Z10add_kernelILx892EEvPfS0_S0_i:
.text._Z10add_kernelILx892EEvPfS0_S0_i:
        /* <DEDUP_REMOVED lines=20> */
.L_x_108:
        /* <DEDUP_REMOVED lines=12> */
.L_x_1109:


//--------------------- .text._Z10add_kernelILx891EEvPfS0_S0_i --------------------------
	.section	.text._Z10add_kernelILx891EEvPfS0_S0_i,"ax",@progbits
	.align	128
        .global         _Z10add_kernelILx891EEvPfS0_S0_i
        .type           _Z10add_kernelILx891EEvPfS0_S0_i,@function
        .size           _Z10add_kernelILx891EEvPfS0_S0_i,(.L_x_1110 - _Z10add_kernelILx891EEvPfS0_S0_i)
        .other          _Z10add_kernelILx891EEvPfS0_S0_i,@"STO_CUDA_ENTRY STV_DEFAULT"
_Z10add_kernelILx891EEvPfS0_S0_i:
.text._Z10add_kernelILx891EEvPfS0_S0_i:
        /* <DEDUP_REMOVED lines=20> */
.L_x_109:
        /* <DEDUP_REMOVED lines=12> */
.L_x_1110:


//--------------------- .text._Z10add_kernelILx890EEvPfS0_S0_i --------------------------
	.section	.text._Z10add_kernelILx890EEvPfS0_S0_i,"ax",@progbits
	.align	128
        .global         _Z10add_kernelILx890EEvPfS0_S0_i
        .type           _Z10add_kernelILx890EEvPfS0_S0_i,@function
        .size           _Z10add_kernelILx890EEvPfS0_S0_i,(.L_x_1111 - _Z10add_kernelILx890EEvPfS0_S0_i)
        .other          _Z10add_kernelILx890EEvPfS0_S0_i,@"STO_CUDA_ENTRY STV_DEFAULT"
_Z10add_kernelILx890EEvPfS0_S0_i:
.text._Z10add_kernelILx890EEvPfS0_S0_i:
        /* <DEDUP_REMOVED lines=20> */
.L_x_110:
        /* <DEDUP_REMOVED lines=12> */
.L_x_1111:


//--------------------- .text._Z10add_kernelILx889EEvPfS0_S0_i --------------------------
	.section	.text._Z10add_kernelILx889EEvPfS0_S0_i,"ax",@progbits
	.align	128
        .global         _Z10add_kernelILx889EEvPfS0_S0_i
        .type           _Z10add_kernelILx889EEvPfS0_S0_i,@function
        .size           _Z10add_kernelILx889EEvPfS0_S0_i,(.L_x_1112 - _Z10add_kernelILx889EEvPfS0_S0_i)
        .other          _Z10add_kernelILx889EEvPfS0_S0_i,@"STO_CUDA_ENTRY STV_DEFAULT"
_Z10add_kernelILx889EEvPfS0_S0_i:
.text._Z10add_kernelILx889EEvPfS0_S0_i:
        /* <DEDUP_REMOVED lines=20> */
.L_x_111:
        /* <DEDUP_REMOVED lines=12> */
.L_x_1112:


//--------------------- .text._Z10add_kernelILx888EEvPfS0_S0_i --------------------------
	.section	.text._Z10add_kernelILx888EEvPfS0_S0_i,"ax",@progbits
	.align	128
        .global         _Z10add_kernelILx888EEvPfS0_S0_i
        .type           _Z10add_kernelILx888EEvPfS0_S0_i,@function
        .size           _Z10add_kernelILx888EEvPfS0_S0_i,(.L_x_1113 - _Z10add_kernelILx888EEvPfS0_S0_i)
        .other          _Z10add_kernelILx888EEvPfS0_S0_i,@"STO_CUDA_ENTRY STV_DEFAULT"
_Z10add_kernelILx888EEvPfS0_S0_i:
.text._Z10add_kernelILx888EEvPfS0_S0_i:
        /* <DEDUP_REMOVED lines=20> */
.L_x_112:
        /* <DEDUP_REMOVED lines=12> */
.L_x_1113:


//--------------------- .text._Z10add_kernelILx887EEvPfS0_S0_i --------------------------
	.section	.text._Z10add_kernelILx887EEvPfS0_S0_i,"ax",@progbits
	.align	128
        .global         _Z10add_kernelILx887EEvPfS0_S0_i
        .type           _Z10add_kernelILx887EEvPfS0_S0_i,@function
        .size           _Z10add_kernelILx887EEvPfS0_S0_i,(.L_x_1114 - _Z10add_kernelILx887EEvPfS0_S0_i)
        .other          _Z10add_kernelILx887EEvPfS0_S0_i,@"STO_CUDA_ENTRY STV_DEFAULT"
_Z10add_kernelILx887EEvPfS0_S0_i:
.text._Z10add_kernelILx887EEvPfS0_S0_i:
        /* <DEDUP_REMOVED lines=20> */
.L_x_113:
        /* <DEDUP_REMOVED lines=12> */
.L_x_1114:


//--------------------- .text._Z10add_kernelILx886EEvPfS0_S0_i --------------------------
	.section	.text._Z10add_kernelILx886EEvPfS0_S0_i,"ax",@progbits
	.align	128
        .global         _Z10add_kernelILx886EEvPfS0_S0_i
        .type           _Z10add_kernelILx886EEvPfS0_S0_i,@function
        .size           _Z10add_kernelILx886EEvPfS0_S0_i,(.L_x_1115 - _Z10add_kernelILx886EEvPfS0_S0_i)
        .other          _Z10add_kernelILx886EEvPfS0_S0_i,@"STO_CUDA_ENTRY STV_DEFAULT"
_Z10add_kernelILx886EEvPfS0_S0_i:
.text._Z10add_kernelILx886EEvPfS0_S0_i:
        /* <DEDUP_REMOVED lines=20> */
.L_x_114:
        /* <DEDUP_REMOVED lines=12> */
.L_x_1115:


//--------------------- .text._Z10add_kernelILx885EEvPfS0_S0_i --------------------------
	.section	.text._Z10add_kernelILx885EEvPfS0_S0_i,"ax",@progbits
	.align	128
        .global         _Z10add_kernelILx885EEvPfS0_S0_i
        .type           _Z10add_kernelILx885EEvPfS0_S0_i,@function
        .size           _Z10add_kernelILx885EEvPfS0_S0_i,(.L_x_1116 - _Z10add_kernelILx885EEvPfS0_S0_i)
        .other          _Z10add_kernelILx885EEvPfS0_S0_i,@"STO_CUDA_ENTRY STV_DEFAULT"
_Z10add_kernelILx885EEvPfS0_S0_i:
.text._Z10add_kernelILx885EEvPfS0_S0_i:
        /* <DEDUP_REMOVED lines=20> */
.L_x_115:
        /* <DEDUP_REMOVED lines=12> */
.L_x_1116:


//--------------------- .text._Z10add_kernelILx884EEvPfS0_S0_i --------------------------
	.section	.text._Z10add_kernelILx884EEvPfS0_S0_i,"ax",@progbits
	.align	128
        .global         _Z10add_kernelILx884EEvPfS0_S0_i
        .type           _Z10add_kernelILx884EEvPfS0_S0_i,@function
        .size           _Z10add_kernelILx884EEvPfS0_S0_i,(.L_x_1117 - _Z10add_kernelILx884EEvPfS0_S0_i)
        .other          _Z10add_kernelILx884EEvPfS0_S0_i,@"STO_CUDA_ENTRY STV_DEFAULT"
_Z10add_kernelILx884EEvPfS0_S0_i:
.text._Z10add_kernelILx884EEvPfS0_S0_i:
        /* <DEDUP_REMOVED lines=20> */
.L_x_116:
        /* <DEDUP_REMOVED lines=12> */
.L_x_1117:


//--------------------- .text._Z10add_kernelILx883EEvPfS0_S0_i --------------------------
	.section	.text._Z10add_kernelILx883EEvPfS0_S0_i,"ax",@progbits
	.align	128
        .global         _Z10add_kernelILx883EEvPfS0_S0_i
        .type           _Z10add_kernelILx883EEvPfS0_S0_i,@function
        .size           _Z10add_kernelILx883EEvPfS0_S0_i,(.L_x_1118 - _Z10add_kernelILx883EEvPfS0_S0_i)
        .other          _Z10add_kernelILx883EEvPfS0_S0_i,@"STO_CUDA_ENTRY STV_DEFAULT"
_Z10add_kernelILx883EEvPfS0_S0_i:
.text._Z10add_kernelILx883EEvPfS0_S0_i:
        /* <DEDUP_REMOVED lines=20> */
.L_x_117:
        /* <DEDUP_REMOVED lines=12> */
.L_x_1118:


//--------------------- .text._Z10add_kernelILx882EEvPfS0_S0_i --------------------------
	.section	.text._Z10add_kernelILx882EEvPfS0_S0_i,"ax",@progbits
	.align	128
        .global         _Z10add_kernelILx882EEvPfS0_S0_i
        .type           _Z10add_kernelILx882EEvPfS0_S0_i,@function
        .size           _Z10add_kernelILx882EEvPfS0_S0_i,(.L_x_1119 - _Z10add_kernelILx882EEvPfS0_S0_i)
        .other          _Z10add_kernelILx882EEvPfS0_S0_i,@"STO_CUDA_ENTRY STV_DEFAULT"
_Z10add_kernelILx882EEvPfS0_S0_i:
.text._Z10add_kernelILx882EEvPfS0_S0_i:
        /* <DEDUP_REMOVED lines=20> */
.L_x_118:
        /* <DEDUP_REMOVED lines=12> */
.L_x_1119:


//--------------------- .text._Z10add_kernelILx881EEvPfS0_S0_i --------------------------
	.section	.text._Z10add_kernelILx881EEvPfS0_S0_i,"ax",@progbits
	.align	128
        .global         _Z10add_kernelILx881EEvPfS0_S0_i
        .type           _Z10add_kernelILx881EEvPfS0_S0_i,@function
        .size           _Z10add_kernelILx881EEvPfS0_S0_i,(.L_x_1120 - _Z10add_kernelILx881EEvPfS0_S0_i)
        .other          _Z10add_kernelILx881EEvPfS0_S0_i,@"STO_CUDA_ENTRY STV_DEFAULT"
_Z10add_kernelILx881EEvPfS0_S0_i:
.text._Z10add_kernelILx881EEvPfS0_S0_i:
        /* <DEDUP_REMOVED lines=20> */
.L_x_119:
        /* <DEDUP_REMOVED lines=12> */
.L_x_1120:


//--------------------- .text._Z10add_kernelILx880EEvPfS0_S0_i --------------------------
	.section	.text._Z10add_kernelILx880EEvPfS0_S0_i,"ax",@progbits
	.align	128
        .global         _Z10add_kernelILx880EEvPfS0_S0_i
        .type           _Z10add_kernelILx880EEvPfS0_S0_i,@function
        .size           _Z10add_kernelILx880EEvPfS0_S0_i,(.L_x_1121 - _Z10add_kernelILx880EEvPfS0_S0_i)
        .other          _Z10add_kernelILx880EEvPfS0_S0_i,@"STO_CUDA_ENTRY STV_DEFAULT"
_Z10add_kernelILx880EEvPfS0_S0_i:
.text._Z10add_kernelILx880EEvPfS0_S0_i:
        /* <DEDUP_REMOVED lines=20> */
.L_x_120:
        /* <DEDUP_REMOVED lines=12> */
.L_x_1121:


//--------------------- .text._Z10add_kernelILx879EEvPfS0_S0_i --------------------------
	.section	.text._Z10add_kernelILx879EEvPfS0_S0_i,"ax",@progbits
	.align	128
        .global         _Z10add_kernelILx879EEvPfS0_S0_i
        .type           _Z10add_kernelILx879EEvPfS0_S0_i,@function
        .size           _Z10add_kernelILx879EEvPfS0_S0_i,(.L_x_1122 - _Z10add_kernelILx879EEvPfS0_S0_i)
        .other          _Z10add_kernelILx879EEvPfS0_S0_i,@"STO_CUDA_ENTRY STV_DEFAULT"
_Z10add_kernelILx879EEvPfS0_S0_i:
.text._Z10add_kernelILx879EEvPfS0_S0_i:
        /* <DEDUP_REMOVED lines=20> */
.L_x_121:
        /* <DEDUP_REMOVED lines=12> */
.L_x_1122:


//--------------------- .text._Z10add_kernelILx878EEvPfS0_S0_i --------------------------
	.section	.text._Z10add_kernelILx878EEvPfS0_S0_i,"ax",@progbits
	.align	128
        .global         _Z10add_kernelILx878EEvPfS0_S0_i
        .type           _Z10add_kernelILx878EEvPfS0_S0_i,@function
        .size           _Z10add_kernelILx878EEvPfS0_S0_i,(.L_x_1123 - _Z10add_kernelILx878EEvPfS0_S0_i)
        .other          _Z10add_kernelILx878EEvPfS0_S0_i,@"STO_CUDA_ENTRY STV_DEFAULT"
_Z10add_kernelILx878EEvPfS0_S0_i:
.text._Z10add_kernelILx878EEvPfS0_S0_i:
        /* <DEDUP_REMOVED lines=20> */
.L_x_122:
        /* <DEDUP_REMOVED lines=12> */
.L_x_1123:


//--------------------- .text._Z10add_kernelILx877EEvPfS0_S0_i --------------------------
	.section	.text._Z10add_kernelILx877EEvPfS0_S0_i,"ax",@progbits
	.align	128
        .global         _Z10add_kernelILx877EEvPfS0_S0_i
        .type           _Z10add_kernelILx877EEvPfS0_S0_i,@function
        .size           _Z10add_kernelILx877EEvPfS0_S0_i,(.L_x_1124 - _Z10add_kernelILx877EEvPfS0_S0_i)
        .other          _Z10add_kernelILx877EEvPfS0_S0_i,@"STO_CUDA_ENTRY STV_DEFAULT"
_Z10add_kernelILx877EEvPfS0_S0_i:
.text._Z10add_kernelILx877EEvPfS0_S0_i:
        /* <DEDUP_REMOVED lines=20> */
.L_x_123:
        /* <DEDUP_REMOVED lines=12> */
.L_x_1124:


//--------------------- .text._Z10add_kernelILx876EEvPfS0_S0_i --------------------------
	.section	.text._Z10add_kernelILx876EEvPfS0_S0_i,"ax",@progbits
	.align	128
        .global         _Z10add_kernelILx876EEvPfS0_S0_i
        .type           _Z10add_kernelILx876EEvPfS0_S0_i,@function
        .size           _Z10add_kernelILx876EEvPfS0_S0_i,(.L_x_1125 - _Z10add_kernelILx876EEvPfS0_S0_i)
        .other          _Z10add_kernelILx876EEvPfS0_S0_i,@"STO_CUDA_ENTRY STV_DEFAULT"
_Z10add_kernelILx876EEvPfS0_S0_i:
.text._Z10add_kernelILx876EEvPfS0_S0_i:
        /* <DEDUP_REMOVED lines=20> */
.L_x_124:
        /* <DEDUP_REMOVED lines=12> */
.L_x_1125:


//--------------------- .text._Z10add_kernelILx875EEvPfS0_S0_i --------------------------
	.section	.text._Z10add_kernelILx875EEvPfS0_S0_i,"ax",@progbits
	.align	128
        .global         _Z10add_kernelILx875EEvPfS0_S0_i
        .type           _Z10add_kernelILx875EEvPfS0_S0_i,@function
        .size           _Z10add_kernelILx875EEvPfS0_S0_i,(.L_x_1126 - _Z10add_kernelILx875EEvPfS0_S0_i)
        .other          _Z10add_kernelILx875EEvPfS0_S0_i,@"STO_CUDA_ENTRY STV_DEFAULT"
_Z10add_kernelILx875EEvPfS0_S0_i:
.text._Z10add_kernelILx875EEvPfS0_S0_i:
        /* <DEDUP_REMOVED lines=20> */
.L_x_125:
        /* <DEDUP_REMOVED lines=12> */
.L_x_1126:


//--------------------- .text._Z10add_kernelILx874EEvPfS0_S0_i --------------------------
	.section	.text._Z10add_kernelILx874EEvPfS0_S0_i,"ax",@progbits
	.align	128
        .global         _Z10add_kernelILx874EEvPfS0_S0_i
        .type           _Z10add_kernelILx874EEvPfS0_S0_i,@function
        .size           _Z10add_kernelILx874EEvPfS0_S0_i,(.L_x_1127 - _Z10add_kernelILx874EEvPfS0_S0_i)
        .other          _Z10add_kernelILx874EEvPfS0_S0_i,@"STO_CUDA_ENTRY STV_DEFAULT"
_Z10add_kernelILx874EEvPfS0_S0_i:
.text._Z10add_kernelILx874EEvPfS0_S0_i:
        /* <DEDUP_REMOVED lines=20> */
.L_x_126:
        /* <DEDUP_REMOVED lines=12> */
.L_x_1127:


//--------------------- .text._Z10add_kernelILx873EEvPfS0_S0_i --------------------------
	.section	.text._Z10add_kernelILx873EEvPfS0_S0_i,"ax",@progbits
	.align	128
        .global         _Z10add_kernelILx873EEvPfS0_S0_i
        .type           _Z10add_kernelILx873EEvPfS0_S0_i,@function
        .size           _Z10add_kernelILx873EEvPfS0_S0_i,(.L_x_1128 - _Z10add_kernelILx873EEvPfS0_S0_i)
        .other          _Z10add_kernelILx873EEvPfS0_S0_i,@"STO_CUDA_ENTRY STV_DEFAULT"
_Z10add_kernelILx873EEvPfS0_S0_i:
.text._Z10add_kernelILx873EEvPfS0_S0_i:
        /* <DEDUP_REMOVED lines=20> */
.L_x_127:
        /* <DEDUP_REMOVED lines=12> */
.L_x_1128:


//--------------------- .text._Z10add_kernelILx872EEvPfS0_S0_i --------------------------
	.section	.text._Z10add_kernelILx872EEvPfS0_S0_i,"ax",@progbits
	.align	128
        .global         _Z10add_kernelILx872EEvPfS0_S0_i
        .type           _Z10add_kernelILx872EEvPfS0_S0_i,@function
        .size           _Z10add_kernelILx872EEvPfS0_S0_i,(.L_x_1129 - _Z10add_kernelILx872EEvPfS0_S0_i)
        .other          _Z10add_kernelILx872EEvPfS0_S0_i,@"STO_CUDA_ENTRY STV_DEFAULT"
_Z10add_kernelILx872EEvPfS0_S0_i:
.text._Z10add_kernelILx872EEvPfS0_S0_i:
        /* <DEDUP_REMOVED lines=20> */
.L_x_128:
        /* <DEDUP_REMOVED lines=12> */
.L_x_1129:


//--------------------- .text._Z10add_kernelILx871EEvPfS0_S0_i --------------------------
	.section	.text._Z10add_kernelILx871EEvPfS0_S0_i,"ax",@progbits
	.align	128
        .global         _Z10add_kernelILx871EEvPfS0_S0_i
        .type           _Z10add_kernelILx871EEvPfS0_S0_i,@function
        .size           _Z10add_kernelILx871EEvPfS0_S0_i,(.L_x_1130 - _Z10add_kernelILx871EEvPfS0_S0_i)
        .other          _Z10add_kernelILx871EEvPfS0_S0_i,@"STO_CUDA_ENTRY STV_DEFAULT"
_Z10add_kernelILx871EEvPfS0_S0_i:
.text._Z10add_kernelILx871EEvPfS0_S0_i:
        /* <DEDUP_REMOVED lines=20> */
.L_x_129:
        /* <DEDUP_REMOVED lines=12> */
.L_x_1130:


//--------------------- .text._Z10add_kernelILx870EEvPfS0_S0_i --------------------------
	.section	.text._Z10add_kernelILx870EEvPfS0_S0_i,"ax",@progbits
	.align	128
        .global         _Z10add_kernelILx870EEvPfS0_S0_i
        .type           _Z10add_kernelILx870EEvPfS0_S0_i,@function
        .size           _Z10add_kernelILx870EEvPfS0_S0_i,(.L_x_1131 - _Z10add_kernelILx870EEvPfS0_S0_i)
        .other          _Z10add_kernelILx870EEvPfS0_S0_i,@"STO_CUDA_ENTRY STV_DEFAULT"
_Z10add_kernelILx870EEvPfS0_S0_i:
.text._Z10add_kernelILx870EEvPfS0_S0_i:
        /* <DEDUP_REMOVED lines=20> */
.L_x_130:
        /* <DEDUP_REMOVED lines=12> */
.L_x_1131:


//--------------------- .text._Z10add_kernelILx869EEvPfS0_S0_i --------------------------
	.section	.text._Z10add_kernelILx869EEvPfS0_S0_i,"ax",@progbits
	.align	128
        .global         _Z10add_kernelILx869EEvPfS0_S0_i
        .type           _Z10add_kernelILx869EEvPfS0_S0_i,@function
        .size           _Z10add_kernelILx869EEvPfS0_S0_i,(.L_x_1132 - _Z10add_kernelILx869EEvPfS0_S0_i)
        .other          _Z10add_kernelILx869EEvPfS0_S0_i,@"STO_CUDA_ENTRY STV_DEFAULT"
_Z10add_kernelILx869EEvPfS0_S0_i:
.text._Z10add_kernelILx869EEvPfS0_S0_i:
        /* <DEDUP_REMOVED lines=20> */
.L_x_131:
        /* <DEDUP_REMOVED lines=12> */
.L_x_1132:


//--------------------- .text._Z10add_kernelILx868EEvPfS0_S0_i --------------------------
	.section	.text._Z10add_kernelILx868EEvPfS0_S0_i,"ax",@progbits
	.align	128
        .global         _Z10add_kernelILx868EEvPfS0_S0_i
        .type           _Z10add_kernelILx868EEvPfS0_S0_i,@function
        .size           _Z10add_kernelILx868EEvPfS0_S0_i,(.L_x_1133 - _Z10add_kernelILx868EEvPfS0_S0_i)
        .other          _Z10add_kernelILx868EEvPfS0_S0_i,@"STO_CUDA_ENTRY STV_DEFAULT"
_Z10add_kernelILx868EEvPfS0_S0_i:
.text._Z10add_kernelILx868EEvPfS0_S0_i:
        /* <DEDUP_REMOVED lines=20> */
.L_x_132:
        /* <DEDUP_REMOVED lines=12> */
.L_x_1133:


//--------------------- .text._Z10add_kernelILx867EEvPfS0_S0_i --------------------------
	.section	.text._Z10add_kernelILx867EEvPfS0_S0_i,"ax",@progbits
	.align	128
        .global         _Z10add_kernelILx867EEvPfS0_S0_i
        .type           _Z10add_kernelILx867EEvPfS0_S0_i,@function
        .size           _Z10add_kernelILx867EEvPfS0_S0_i,(.L_x_1134 - _Z10add_kernelILx867EEvPfS0_S0_i)
        .other          _Z10add_kernelILx867EEvPfS0_S0_i,@"STO_CUDA_ENTRY STV_DEFAULT"
_Z10add_kernelILx867EEvPfS0_S0_i:
.text._Z10add_kernelILx867EEvPfS0_S0_i:
        /* <DEDUP_REMOVED lines=20> */
.L_x_133:
        /* <DEDUP_REMOVED lines=12> */
.L_x_1134:


//--------------------- .text._Z10add_kernelILx866EEvPfS0_S0_i --------------------------
	.section	.text._Z10add_kernelILx866EEvPfS0_S0_i,"ax",@progbits
	.align	128
        .global         _Z10add_kernelILx866EEvPfS0_S0_i
        .type           _Z10add_kernelILx866EEvPfS0_S0_i,@function
        .size           _Z10add_kernelILx866EEvPfS0_S0_i,(.L_x_1135 - _Z10add_kernelILx866EEvPfS0_S0_i)
        .other          _Z10add_kernelILx866EEvPfS0_S0_i,@"STO_CUDA_ENTRY STV_DEFAULT"
_Z10add_kernelILx866EEvPfS0_S0_i:
.text._Z10add_kernelILx866EEvPfS0_S0_i:
        /* <DEDUP_REMOVED lines=20> */
.L_x_134:
        /* <DEDUP_REMOVED lines=12> */
.L_x_1135:


//--------------------- .text._Z10add_kernelILx865EEvPfS0_S0_i --------------------------
	.section	.text._Z10add_kernelILx865EEvPfS0_S0_i,"ax",@progbits
	.align	128
        .global         _Z10add_kernelILx865EEvPfS0_S0_i
        .type           _Z10add_kernelILx865EEvPfS0_S0_i,@function
        .size           _Z10add_kernelILx865EEvPfS0_S0_i,(.L_x_1136 - _Z10add_kernelILx865EEvPfS0_S0_i)
        .other          _Z10add_kernelILx865EEvPfS0_S0_i,@"STO_CUDA_ENTRY STV_DEFAULT"
_Z10add_kernelILx865EEvPfS0_S0_i:
.text._Z10add_kernelILx865EEvPfS0_S0_i:
        /* <DEDUP_REMOVED lines=20> */
.L_x_135:
        /* <DEDUP_REMOVED lines=12> */
.L_x_1136:


//--------------------- .text._Z10add_kernelILx864EEvPfS0_S0_i --------------------------
	.section	.text._Z10add_kernelILx864EEvPfS0_S0_i,"ax",@progbits
	.align	128
        .global         _Z10add_kernelILx864EEvPfS0_S0_i
        .type           _Z10add_kernelILx864EEvPfS0_S0_i,@function
        .size           _Z10add_kernelILx864EEvPfS0_S0_i,(.L_x_1137 - _Z10add_kernelILx864EEvPfS0_S0_i)
        .other          _Z10add_kernelILx864EEvPfS0_S0_i,@"STO_CUDA_ENTRY STV_DEFAULT"
_Z10add_kernelILx864EEvPfS0_S0_i:
.text._Z10add_kernelILx864EEvPfS0_S0_i:
        /* <DEDUP_REMOVED lines=20> */
.L_x_136:
        /* <DEDUP_REMOVED lines=12> */
.L_x_1137:


//--------------------- .text._Z10add_kernelILx863EEvPfS0_S0_i --------------------------
	.section	.text._Z10add_kernelILx863EEvPfS0_S0_i,"ax",@progbits
	.align	128
        .global         _Z10add_kernelILx863EEvPfS0_S0_i
        .type           _Z10add_kernelILx863EEvPfS0_S0_i,@function
        .size           _Z10add_kernelILx863EEvPfS0_S0_i,(.L_x_1138 - _Z10add_kernelILx863EEvPfS0_S0_i)
        .other          _Z10add_kernelILx863EEvPfS0_S0_i,@"STO_CUDA_ENTRY STV_DEFAULT"
_Z10add_kernelILx863EEvPfS0_S0_i:
.text._Z10add_kernelILx863EEvPfS0_S0_i:
        /* <DEDUP_REMOVED lines=20> */
.L_x_137:
        /* <DEDUP_REMOVED lines=12> */
.L_x_1138:


//--------------------- .text._Z10add_kernelILx862EEvPfS0_S0_i --------------------------
	.section	.text._Z10add_kernelILx862EEvPfS0_S0_i,"ax",@progbits
	.align	128
        .global         _Z10add_kernelILx862EEvPfS0_S0_i
        .type           _Z10add_kernelILx862EEvPfS0_S0_i,@function
        .size           _Z10add_kernelILx862EEvPfS0_S0_i,(.L_x_1139 - _Z10add_kernelILx862EEvPfS0_S0_i)
        .other          _Z10add_kernelILx862EEvPfS0_S0_i,@"STO_CUDA_ENTRY STV_DEFAULT"
_Z10add_kernelILx862EEvPfS0_S0_i:
.text._Z10add_kernelILx862EEvPfS0_S0_i:
        /* <DEDUP_REMOVED lines=20> */
.L_x_138:
        /* <DEDUP_REMOVED lines=12> */
.L_x_1139:


//--------------------- .text._Z10add_kernelILx861EEvPfS0_S0_i --------------------------
	.section	.text._Z10add_kernelILx861EEvPfS0_S0_i,"ax",@progbits
	.align	128
        .global         _Z10add_kernelILx861EEvPfS0_S0_i
        .type           _Z10add_kernelILx861EEvPfS0_S0_i,@function
        .size           _Z10add_kernelILx861EEvPfS0_S0_i,(.L_x_1140 - _Z10add_kernelILx861EEvPfS0_S0_i)
        .other          _Z10add_kernelILx861EEvPfS0_S0_i,@"STO_CUDA_ENTRY STV_DEFAULT"
_Z10add_kernelILx861EEvPfS0_S0_i:
.text._Z10add_kernelILx861EEvPfS0_S0_i:
        /* <DEDUP_REMOVED lines=20> */
.L_x_139:
        /* <DEDUP_REMOVED lines=12> */
.L_x_1140:


//--------------------- .text._Z10add_kernelILx860EEvPfS0_S0_i --------------------------
	.section	.text._Z10add_kernelILx860EEvPfS0_S0_i,"ax",@progbits
	.align	128
        .global         _Z10add_kernelILx860EEvPfS0_S0_i
        .type           _Z10add_kernelILx860EEvPfS0_S0_i,@function
        .size           _Z10add_kernelILx860EEvPfS0_S0_i,(.L_x_1141 - _Z10add_kernelILx860EEvPfS0_S0_i)
        .other          _Z10add_kernelILx860EEvPfS0_S0_i,@"STO_CUDA_ENTRY STV_DEFAULT"
_Z10add_kernelILx860EEvPfS0_S0_i:
.text._Z10add_kernelILx860EEvPfS0_S0_i:
        /* <DEDUP_REMOVED lines=20> */
.L_x_140:
        /* <DEDUP_REMOVED lines=12> */
.L_x_1141:


//--------------------- .text._Z10add_kernelILx859EEvPfS0_S0_i --------------------------
	.section	.text._Z10add_kernelILx859EEvPfS0_S0_i,"ax",@progbits
	.align	128
        .global         _Z10add_kernelILx859EEvPfS0_S0_i
        .type           _Z10add_kernelILx859EEvPfS0_S0_i,@function
        .size           _Z10add_kernelILx859EEvPfS0_S0_i,(.L_x_1142 - _Z10add_kernelILx859EEvPfS0_S0_i)
        .other          _Z10add_kernelILx859EEvPfS0_S0_i,@"STO_CUDA_ENTRY STV_DEFAULT"
_Z10add_kernelILx859EEvPfS0_S0_i:
.text._Z10add_kernelILx859EEvPfS0_S0_i:
        /* <DEDUP_REMOVED lines=20> */
.L_x_141:
        /* <DEDUP_REMOVED lines=12> */
.L_x_1142:


//--------------------- .text._Z10add_kernelILx858EEvPfS0_S0_i --------------------------
	.section	.text._Z10add_kernelILx858EEvPfS0_S0_i,"ax",@progbits
	.align	128
        .global         _Z10add_kernelILx858EEvPfS0_S0_i
        .type           _Z10add_kernelILx858EEvPfS0_S0_i,@function
        .size           _Z10add_kernelILx858EEvPfS0_S0_i,(.L_x_1143 - _Z10add_kernelILx858EEvPfS0_S0_i)
        .other          _Z10add_kernelILx858EEvPfS0_S0_i,@"STO_CUDA_ENTRY STV_DEFAULT"
_Z10add_kernelILx858EEvPfS0_S0_i:
.text._Z10add_kernelILx858EEvPfS0_S0_i:
        /* <DEDUP_REMOVED lines=20> */
.L_x_142:
        /* <DEDUP_REMOVED lines=12> */
.L_x_1143:


//--------------------- .text._Z10add_kernelILx857EEvPfS0_S0_i --------------------------
	.section	.text._Z10add_kernelILx857EEvPfS0_S0_i,"ax",@progbits
	.align	128
        .global         _Z10add_kernelILx857EEvPfS0_S0_i
        .type           _Z10add_kernelILx857EEvPfS0_S0_i,@function
        .size           _Z10add_kernelILx857EEvPfS0_S0_i,(.L_x_1144 - _Z10add_kernelILx857EEvPfS0_S0_i)
        .other          _Z10add_kernelILx857EEvPfS0_S0_i,@"STO_CUDA_ENTRY STV_DEFAULT"
_Z10add_kernelILx857EEvPfS0_S0_i:
.text._Z10add_kernelILx857EEvPfS0_S0_i:
        /* <DEDUP_REMOVED lines=20> */
.L_x_143:
        /* <DEDUP_REMOVED lines=12> */
.L_x_1144:


//--------------------- .text._Z10add_kernelILx856EEvPfS0_S0_i --------------------------
	.section	.text._Z10add_kernelILx856EEvPfS0_S0_i,"ax",@progbits
	.align	128
        .global         _Z10add_kernelILx856EEvPfS0_S0_i
        .type           _Z10add_kernelILx856EEvPfS0_S0_i,@function
        .size           _Z10add_kernelILx856EEvPfS0_S0_i,(.L_x_1145 - _Z10add_kernelILx856EEvPfS0_S0_i)
        .other          _Z10add_kernelILx856EEvPfS0_S0_i,@"STO_CUDA_ENTRY STV_DEFAULT"
_Z10add_kernelILx856EEvPfS0_S0_i:
.text._Z10add_kernelILx856EEvPfS0_S0_i:
        /* <DEDUP_REMOVED lines=20> */
.L_x_144:
        /* <DEDUP_REMOVED lines=12> */
.L_x_1145:


//--------------------- .text._Z10add_kernelILx855EEvPfS0_S0_i --------------------------
	.section	.text._Z10add_kernelILx855EEvPfS0_S0_i,"ax",@progbits
	.align	128
        .global         _Z10add_kernelILx855EEvPfS0_S0_i
        .type           _Z10add_kernelILx855EEvPfS0_S0_i,@function
        .size           _Z10add_kernelILx855EEvPfS0_S0_i,(.L_x_1146 - _Z10add_kernelILx855EEvPfS0_S0_i)
        .other          _Z10add_kernelILx855EEvPfS0_S0_i,@"STO_CUDA_ENTRY STV_DEFAULT"
_Z10add_kernelILx855EEvPfS0_S0_i:
.text._Z10add_kernelILx855EEvPfS0_S0_i:
        /* <DEDUP_REMOVED lines=20> */
.L_x_145:
        /* <DEDUP_REMOVED lines=12> */
.L_x_1146:


//--------------------- .text._Z10add_kernelILx854EEvPfS0_S0_i --------------------------
	.section	.text._Z10add_kernelILx854EEvPfS0_S0_i,"ax",@progbits
	.align	128
        .global         _Z10add_kernelILx854EEvPfS0_S0_i
        .type           _Z10add_kernelILx854EEvPfS0_S0_i,@function
        .size           _Z10add_kernelILx854EEvPfS0_S0_i,(.L_x_1147 - _Z10add_kernelILx854EEvPfS0_S0_i)
        .other          _Z10add_kernelILx854EEvPfS0_S0_i,@"STO_CUDA_ENTRY STV_DEFAULT"
_Z10add_kernelILx854EEvPfS0_S0_i:
.text._Z10add_kernelILx854EEvPfS0_S0_i:
        /* <DEDUP_REMOVED lines=20> */
.L_x_146:
        /* <DEDUP_REMOVED lines=12> */
.L_x_1147:


//--------------------- .text._Z10add_kernelILx853EEvPfS0_S0_i --------------------------
	.section	.text._Z10add_kernelILx853EEvPfS0_S0_i,"ax",@progbits
	.align	128
        .global         _Z10add_kernelILx853EEvPfS0_S0_i
        .type           _Z10add_kernelILx853EEvPfS0_S0_i,@function
        .size           _Z10add_kernelILx853EEvPfS0_S0_i,(.L_x_1148 - _Z10add_kernelILx853EEvPfS0_S0_i)
        .other          _Z10add_kernelILx853EEvPfS0_S0_i,@"STO_CUDA_ENTRY STV_DEFAULT"
_Z10add_kernelILx853EEvPfS0_S0_i:
.text._Z10add_kernelILx853EEvPfS0_S0_i:
        /* <DEDUP_REMOVED lines=20> */
.L_x_147:
        /* <DEDUP_REMOVED lines=12> */
.L_x_1148:


//--------------------- .text._Z10add_kernelILx852EEvPfS0_S0_i --------------------------
	.section	.text._Z10add_kernelILx852EEvPfS0_S0_i,"ax",@progbits
	.align	128
        .global         _Z10add_kernelILx852EEvPfS0_S0_i
        .type           _Z10add_kernelILx852EEvPfS0_S0_i,@function
        .size           _Z10add_kernelILx852EEvPfS0_S0_i,(.L_x_1149 - _Z10add_kernelILx852EEvPfS0_S0_i)
        .other          _Z10add_kernelILx852EEvPfS0_S0_i,@"STO_CUDA_ENTRY STV_DEFAULT"
_Z10add_kernelILx852EEvPfS0_S0_i:
.text._Z10add_kernelILx852EEvPfS0_S0_i:
        /* <DEDUP_REMOVED lines=20> */
.L_x_148:
        /* <DEDUP_REMOVED lines=12> */
.L_x_1149:


//--------------------- .text._Z10add_kernelILx851EEvPfS0_S0_i --------------------------
	.section	.text._Z10add_kernelILx851EEvPfS0_S0_i,"ax",@progbits
	.align	128
        .global         _Z10add_kernelILx851EEvPfS0_S0_i
        .type           _Z10add_kernelILx851EEvPfS0_S0_i,@function
        .size           _Z10add_kernelILx851EEvPfS0_S0_i,(.L_x_1150 - _Z10add_kernelILx851EEvPfS0_S0_i)
        .other          _Z10add_kernelILx851EEvPfS0_S0_i,@"STO_CUDA_ENTRY STV_DEFAULT"
_Z10add_kernelILx851EEvPfS0_S0_i:
.text._Z10add_kernelILx851EEvPfS0_S0_i:
        /* <DEDUP_REMOVED lines=20> */
.L_x_149:
        /* <DEDUP_REMOVED lines=12> */
.L_x_1150:


//--------------------- .text._Z10add_kernelILx850EEvPfS0_S0_i --------------------------
	.section	.text._Z10add_kernelILx850EEvPfS0_S0_i,"ax",@progbits
	.align	128
        .global         _Z10add_kernelILx850EEvPfS0_S0_i
        .type           _Z10add_kernelILx850EEvPfS0_S0_i,@function
        .size           _Z10add_kernelILx850EEvPfS0_S0_i,(.L_x_1151 - _Z10add_kernelILx850EEvPfS0_S0_i)
        .other          _Z10add_kernelILx850EEvPfS0_S0_i,@"STO_CUDA_ENTRY STV_DEFAULT"
_Z10add_kernelILx850EEvPfS0_S0_i:
.text._Z10add_kernelILx850EEvPfS0_S0_i:
        /* <DEDUP_REMOVED lines=20> */
.L_x_150:
        /* <DEDUP_REMOVED lines=12> */
.L_x_1151:


//--------------------- .text._Z10add_kernelILx849EEvPfS0_S0_i --------------------------
	.section	.text._Z10add_kernelILx849EEvPfS0_S0_i,"ax",@progbits
	.align	128
        .global         _Z10add_kernelILx849EEvPfS0_S0_i
        .type           _Z10add_kernelILx849EEvPfS0_S0_i,@function
        .size           _Z10add_kernelILx849EEvPfS0_S0_i,(.L_x_1152 - _Z10add_kernelILx849EEvPfS0_S0_i)
        .other          _Z10add_kernelILx849EEvPfS0_S0_i,@"STO_CUDA_ENTRY STV_DEFAULT"
_Z10add_kernelILx849EEvPfS0_S0_i:
.text._Z10add_kernelILx849EEvPfS0_S0_i:
        /* <DEDUP_REMOVED lines=20> */
.L_x_151:
        /* <DEDUP_REMOVED lines=12> */
.L_x_1152:


//--------------------- .text._Z10add_kernelILx848EEvPfS0_S0_i --------------------------
	.section	.text._Z10add_kernelILx848EEvPfS0_S0_i,"ax",@progbits
	.align	128
        .global         _Z10add_kernelILx848EEvPfS0_S0_i
        .type           _Z10add_kernelILx848EEvPfS0_S0_i,@function
        .size           _Z10add_kernelILx848EEvPfS0_S0_i,(.L_x_1153 - _Z10add_kernelILx848EEvPfS0_S0_i)
        .other          _Z10add_kernelILx848EEvPfS0_S0_i,@"STO_CUDA_ENTRY STV_DEFAULT"
_Z10add_kernelILx848EEvPfS0_S0_i:
.text._Z10add_kernelILx848EEvPfS0_S0_i:
        /* <DEDUP_REMOVED lines=20> */
.L_x_152:
        /* <DEDUP_REMOVED lines=12> */
.L_x_1153:


//--------------------- .text._Z10add_kernelILx847EEvPfS0_S0_i --------------------------
	.section	.text._Z10add_kernelILx847EEvPfS0_S0_i,"ax",@progbits
	.align	128
        .global         _Z10add_kernelILx847EEvPfS0_S0_i
        .type           _Z10add_kernelILx847EEvPfS0_S0_i,@function
        .size           _Z10add_kernelILx847EEvPfS0_S0_i,(.L_x_1154 - _Z10add_kernelILx847EEvPfS0_S0_i)
        .other          _Z10add_kernelILx847EEvPfS0_S0_i,@"STO_CUDA_ENTRY STV_DEFAULT"
_Z10add_kernelILx847EEvPfS0_S0_i:
.text._Z10add_kernelILx847EEvPfS0_S0_i:
        /* <DEDUP_REMOVED lines=20> */
.L_x_153:
        /* <DEDUP_REMOVED lines=12> */
.L_x_1154:


//--------------------- .text._Z10add_kernelILx846EEvPfS0_S0_i --------------------------
	.section	.text._Z10add_kernelILx846EEvPfS0_S0_i,"ax",@progbits
	.align	128
        .global         _Z10add_kernelILx846EEvPfS0_S0_i
        .type           _Z10add_kernelILx846EEvPfS0_S0_i,@function
        .size           _Z10add_kernelILx846EEvPfS0_S0_i,(.L_x_1155 - _Z10add_kernelILx846EEvPfS0_S0_i)
        .other          _Z10add_kernelILx846EEvPfS0_S0_i,@"STO_CUDA_ENTRY STV_DEFAULT"
_Z10add_kernelILx846EEvPfS0_S0_i:
.text._Z10add_kernelILx846EEvPfS0_S0_i:
        /* <DEDUP_REMOVED lines=20> */
.L_x_154:
        /* <DEDUP_REMOVED lines=12> */
.L_x_1155:


//--------------------- .text._Z10add_kernelILx845EEvPfS0_S0_i --------------------------
	.section	.text._Z10add_kernelILx845EEvPfS0_S0_i,"ax",@progbits
	.align	128
        .global         _Z10add_kernelILx845EEvPfS0_S0_i
        .type           _Z10add_kernelILx845EEvPfS0_S0_i,@function
        .size           _Z10add_kernelILx845EEvPfS0_S0_i,(.L_x_1156 - _Z10add_kernelILx845EEvPfS0_S0_i)
        .other          _Z10add_kernelILx845EEvPfS0_S0_i,@"STO_CUDA_ENTRY STV_DEFAULT"
_Z10add_kernelILx845EEvPfS0_S0_i:
.text._Z10add_kernelILx845EEvPfS0_S0_i:
        /* <DEDUP_REMOVED lines=20> */
.L_x_155:
        /* <DEDUP_REMOVED lines=12> */
.L_x_1156:


//--------------------- .text._Z10add_kernelILx844EEvPfS0_S0_i --------------------------
	.section	.text._Z10add_kernelILx844EEvPfS0_S0_i,"ax",@progbits
	.align	128
        .global         _Z10add_kernelILx844EEvPfS0_S0_i
        .type           _Z10add_kernelILx844EEvPfS0_S0_i,@function
        .size           _Z10add_kernelILx844EEvPfS0_S0_i,(.L_x_1157 - _Z10add_kernelILx844EEvPfS0_S0_i)
        .other          _Z10add_kernelILx844EEvPfS0_S0_i,@"STO_CUDA_ENTRY STV_DEFAULT"
_Z10add_kernelILx844EEvPfS0_S0_i:
.text._Z10add_kernelILx844EEvPfS0_S0_i:
        /* <DEDUP_REMOVED lines=20> */
.L_x_156:
        /* <DEDUP_REMOVED lines=12> */
.L_x_1157:


//--------------------- .text._Z10add_kernelILx843EEvPfS0_S0_i --------------------------
	.section	.text._Z10add_kernelILx843EEvPfS0_S0_i,"ax",@progbits
	.align	128
        .global         _Z10add_kernelILx843EEvPfS0_S0_i
        .type           _Z10add_kernelILx843EEvPfS0_S0_i,@function
        .size           _Z10add_kernelILx843EEvPfS0_S0_i,(.L_x_1158 - _Z10add_kernelILx843EEvPfS0_S0_i)
        .other          _Z10add_kernelILx843EEvPfS0_S0_i,@"STO_CUDA_ENTRY STV_DEFAULT"
_Z10add_kernelILx843EEvPfS0_S0_i:
.text._Z10add_kernelILx843EEvPfS0_S0_i:
        /* <DEDUP_REMOVED lines=20> */
.L_x_157:
        /* <DEDUP_REMOVED lines=12> */
.L_x_1158:


//--------------------- .text._Z10add_kernelILx842EEvPfS0_S0_i --------------------------
	.section	.text._Z10add_kernelILx842EEvPfS0_S0_i,"ax",@progbits
	.align	128
        .global         _Z10add_kernelILx842EEvPfS0_S0_i
        .type           _Z10add_kernelILx842EEvPfS0_S0_i,@function
        .size           _Z10add_kernelILx842EEvPfS0_S0_i,(.L_x_1159 - _Z10add_kernelILx842EEvPfS0_S0_i)
        .other          _Z10add_kernelILx842EEvPfS0_S0_i,@"STO_CUDA_ENTRY STV_DEFAULT"
_Z10add_kernelILx842EEvPfS0_S0_i:
.text._Z10add_kernelILx842EEvPfS0_S0_i:
        /* <DEDUP_REMOVED lines=20> */
.L_x_158:
        /* <DEDUP_REMOVED lines=12> */
.L_x_1159:


//--------------------- .text._Z10add_kernelILx841EEvPfS0_S0_i --------------------------
	.section	.text._Z10add_kernelILx841EEvPfS0_S0_i,"ax",@progbits
	.align	128
        .global         _Z10add_kernelILx841EEvPfS0_S0_i
        .type           _Z10add_kernelILx841EEvPfS0_S0_i,@function
        .size           _Z10add_kernelILx841EEvPfS0_S0_i,(.L_x_1160 - _Z10add_kernelILx841EEvPfS0_S0_i)
        .other          _Z10add_kernelILx841EEvPfS0_S0_i,@"STO_CUDA_ENTRY STV_DEFAULT"
_Z10add_kernelILx841EEvPfS0_S0_i:
.text._Z10add_kernelILx841EEvPfS0_S0_i:
        /* <DEDUP_REMOVED lines=20> */
.L_x_159:
        /* <DEDUP_REMOVED lines=12> */
.L_x_1160:


//--------------------- .text._Z10add_kernelILx840EEvPfS0_S0_i --------------------------
	.section	.text._Z10add_kernelILx840EEvPfS0_S0_i,"ax",@progbits
	.align	128
        .global         _Z10add_kernelILx840EEvPfS0_S0_i
        .type           _Z10add_kernelILx840EEvPfS0_S0_i,@function
        .size           _Z10add_kernelILx840EEvPfS0_S0_i,(.L_x_1161 - _Z10add_kernelILx840EEvPfS0_S0_i)
        .other          _Z10add_kernelILx840EEvPfS0_S0_i,@"STO_CUDA_ENTRY STV_DEFAULT"
_Z10add_kernelILx840EEvPfS0_S0_i:
.text._Z10add_kernelILx840EEvPfS0_S0_i:
        /* <DEDUP_REMOVED lines=20> */
.L_x_160:
        /* <DEDUP_REMOVED lines=12> */
.L_x_1161:


//--------------------- .text._Z10add_kernelILx839EEvPfS0_S0_i --------------------------
	.section	.text._Z10add_kernelILx839EEvPfS0_S0_i,"ax",@progbits
	.align	128
        .global         _Z10add_kernelILx839EEvPfS0_S0_i
        .type           _Z10add_kernelILx839EEvPfS0_S0_i,@function
        .size           _Z10add_kernelILx839EEvPfS0_S0_i,(.L_x_1162 - _Z10add_kernelILx839EEvPfS0_S0_i)
        .other          _Z10add_kernelILx839EEvPfS0_S0_i,@"STO_CUDA_ENTRY STV_DEFAULT"
_Z10add_kernelILx839EEvPfS0_S0_i:
.text._Z10add_kernelILx839EEvPfS0_S0_i:
        /* <DEDUP_REMOVED lines=20> */
.L_x_161:
        /* <DEDUP_REMOVED lines=12> */
.L_x_1162:


//--------------------- .text._Z10add_kernelILx838EEvPfS0_S0_i --------------------------
	.section	.text._Z10add_kernelILx838EEvPfS0_S0_i,"ax",@progbits
	.align	128
        .global         _Z10add_kernelILx838EEvPfS0_S0_i
        .type           _Z10add_kernelILx838EEvPfS0_S0_i,@function
        .size           _Z10add_kernelILx838EEvPfS0_S0_i,(.L_x_1163 - _Z10add_kernelILx838EEvPfS0_S0_i)
        .other          _Z10add_kernelILx838EEvPfS0_S0_i,@"STO_CUDA_ENTRY STV_DEFAULT"
_Z10add_kernelILx838EEvPfS0_S0_i:
.text._Z10add_kernelILx838EEvPfS0_S0_i:
        /* <DEDUP_REMOVED lines=20> */
.L_x_162:
        /* <DEDUP_REMOVED lines=12> */
.L_x_1163:


//--------------------- .text._Z10add_kernelILx837EEvPfS0_S0_i --------------------------
	.section	.text._Z10add_kernelILx837EEvPfS0_S0_i,"ax",@progbits
	.align	128
        .global         _Z10add_kernelILx837EEvPfS0_S0_i
        .type           _Z10add_kernelILx837EEvPfS0_S0_i,@function
        .size           _Z10add_kernelILx837EEvPfS0_S0_i,(.L_x_1164 - _Z10add_kernelILx837EEvPfS0_S0_i)
        .other          _Z10add_kernelILx837EEvPfS0_S0_i,@"STO_CUDA_ENTRY STV_DEFAULT"
_Z10add_kernelILx837EEvPfS0_S0_i:
.text._Z10add_kernelILx837EEvPfS0_S0_i:
        /* <DEDUP_REMOVED lines=20> */
.L_x_163:
        /* <DEDUP_REMOVED lines=12> */
.L_x_1164:


//--------------------- .text._Z10add_kernelILx836EEvPfS0_S0_i --------------------------
	.section	.text._Z10add_kernelILx836EEvPfS0_S0_i,"ax",@progbits
	.align	128
        .global         _Z10add_kernelILx836EEvPfS0_S0_i
        .type           _Z10add_kernelILx836EEvPfS0_S0_i,@function
        .size           _Z10add_kernelILx836EEvPfS0_S0_i,(.L_x_1165 - _Z10add_kernelILx836EEvPfS0_S0_i)
        .other          _Z10add_kernelILx836EEvPfS0_S0_i,@"STO_CUDA_ENTRY STV_DEFAULT"
_Z10add_kernelILx836EEvPfS0_S0_i:
.text._Z10add_kernelILx836EEvPfS0_S0_i:
        /* <DEDUP_REMOVED lines=20> */
.L_x_164:
        /* <DEDUP_REMOVED lines=12> */
.L_x_1165:


//--------------------- .text._Z10add_kernelILx835EEvPfS0_S0_i --------------------------
	.section	.text._Z10add_kernelILx835EEvPfS0_S0_i,"ax",@progbits
	.align	128
        .global         _Z10add_kernelILx835EEvPfS0_S0_i
        .type           _Z10add_kernelILx835EEvPfS0_S0_i,@function
        .size           _Z10add_kernelILx835EEvPfS0_S0_i,(.L_x_1166 - _Z10add_kernelILx835EEvPfS0_S0_i)
        .other          _Z10add_kernelILx835EEvPfS0_S0_i,@"STO_CUDA_ENTRY STV_DEFAULT"
_Z10add_kernelILx835EEvPfS0_S0_i:
.text._Z10add_kernelILx835EEvPfS0_S0_i:
        /* <DEDUP_REMOVED lines=20> */
.L_x_165:
        /* <DEDUP_REMOVED lines=12> */
.L_x_1166:


//--------------------- .text._Z10add_kernelILx834EEvPfS0_S0_i --------------------------
	.section	.text._Z10add_kernelILx834EEvPfS0_S0_i,"ax",@progbits
	.align	128
        .global         _Z10add_kernelILx834EEvPfS0_S0_i
        .type           _Z10add_kernelILx834EEvPfS0_S0_i,@function
        .size           _Z10add_kernelILx834EEvPfS0_S0_i,(.L_x_1167 - _Z10add_kernelILx834EEvPfS0_S0_i)
        .other          _Z10add_kernelILx834EEvPfS0_S0_i,@"STO_CUDA_ENTRY STV_DEFAULT"
_Z10add_kernelILx834EEvPfS0_S0_i:
.text._Z10add_kernelILx834EEvPfS0_S0_i:
        /* <DEDUP_REMOVED lines=20> */
.L_x_166:
        /* <DEDUP_REMOVED lines=12> */
.L_x_1167:


//--------------------- .text._Z10add_kernelILx833EEvPfS0_S0_i --------------------------
	.section	.text._Z10add_kernelILx833EEvPfS0_S0_i,"ax",@progbits
	.align	128
        .global         _Z10add_kernelILx833EEvPfS0_S0_i
        .type           _Z10add_kernelILx833EEvPfS0_S0_i,@function
        .size           _Z10add_kernelILx833EEvPfS0_S0_i,(.L_x_1168 - _Z10add_kernelILx833EEvPfS0_S0_i)
        .other          _Z10add_kernelILx833EEvPfS0_S0_i,@"STO_CUDA_ENTRY STV_DEFAULT"
_Z10add_kernelILx833EEvPfS0_S0_i:
.text._Z10add_kernelILx833EEvPfS0_S0_i:
        /* <DEDUP_REMOVED lines=20> */
.L_x_167:
        /* <DEDUP_REMOVED lines=12> */
.L_x_1168:


//--------------------- .text._Z10add_kernelILx832EEvPfS0_S0_i --------------------------
	.section	.text._Z10add_kernelILx832EEvPfS0_S0_i,"ax",@progbits
	.align	128
        .global         _Z10add_kernelILx832EEvPfS0_S0_i
        .type           _Z10add_kernelILx832EEvPfS0_S0_i,@function
        .size           _Z10add_kernelILx832EEvPfS0_S0_i,(.L_x_1169 - _Z10add_kernelILx832EEvPfS0_S0_i)
        .other          _Z10add_kernelILx832EEvPfS0_S0_i,@"STO_CUDA_ENTRY STV_DEFAULT"
_Z10add_kernelILx832EEvPfS0_S0_i:
.text._Z10add_kernelILx832EEvPfS0_S0_i:
        /* <DEDUP_REMOVED lines=20> */
.L_x_168:
        /* <DEDUP_REMOVED lines=12> */
.L_x_1169:


//--------------------- .text._Z10add_kernelILx831EEvPfS0_S0_i --------------------------
	.section	.text._Z10add_kernelILx831EEvPfS0_S0_i,"ax",@progbits
	.align	128
        .global         _Z10add_kernelILx831EEvPfS0_S0_i
        .type           _Z10add_kernelILx831EEvPfS0_S0_i,@function
        .size           _Z10add_kernelILx831EEvPfS0_S0_i,(.L_x_1170 - _Z10add_kernelILx831EEvPfS0_S0_i)
        .other          _Z10add_kernelILx831EEvPfS0_S0_i,@"STO_CUDA_ENTRY STV_DEFAULT"
_Z10add_kernelILx831EEvPfS0_S0_i:
.text._Z10add_kernelILx831EEvPfS0_S0_i:
        /* <DEDUP_REMOVED lines=20> */
.L_x_169:
        /* <DEDUP_REMOVED lines=12> */
.L_x_1170:


//--------------------- .text._Z10add_kernelILx830EEvPfS0_S0_i --------------------------
	.section	.text._Z10add_kernelILx830EEvPfS0_S0_i,"ax",@progbits
	.align	128
        .global         _Z10add_kernelILx830EEvPfS0_S0_i
        .type           _Z10add_kernelILx830EEvPfS0_S0_i,@function
        .size           _Z10add_kernelILx830EEvPfS0_S0_i,(.L_x_1171 - _Z10add_kernelILx830EEvPfS0_S0_i)
        .other          _Z10add_kernelILx830EEvPfS0_S0_i,@"STO_CUDA_ENTRY STV_DEFAULT"
_Z10add_kernelILx830EEvPfS0_S0_i:
.text._Z10add_kernelILx830EEvPfS0_S0_i:
        /* <DEDUP_REMOVED lines=20> */
.L_x_170:
        /* <DEDUP_REMOVED lines=12> */
.L_x_1171:


//--------------------- .text._Z10add_kernelILx829EEvPfS0_S0_i --------------------------
	.section	.text._Z10add_kernelILx829EEvPfS0_S0_i,"ax",@progbits
	.align	128
        .global         _Z10add_kernelILx829EEvPfS0_S0_i
        .type           _Z10add_kernelILx829EEvPfS0_S0_i,@function
        .size           _Z10add_kernelILx829EEvPfS0_S0_i,(.L_x_1172 - _Z10add_kernelILx829EEvPfS0_S0_i)
        .other          _Z10add_kernelILx829EEvPfS0_S0_i,@"STO_CUDA_ENTRY STV_DEFAULT"
_Z10add_kernelILx829EEvPfS0_S0_i:
.text._Z10add_kernelILx829EEvPfS0_S0_i:
        /* <DEDUP_REMOVED lines=20> */
.L_x_171:
        /* <DEDUP_REMOVED lines=12> */
.L_x_1172:


//--------------------- .text._Z10add_kernelILx828EEvPfS0_S0_i --------------------------
	.section	.text._Z10add_kernelILx828EEvPfS0_S0_i,"ax",@progbits
	.align	128
        .global         _Z10add_kernelILx828EEvPfS0_S0_i
        .type           _Z10add_kernelILx828EEvPfS0_S0_i,@function
        .size           _Z10add_kernelILx828EEvPfS0_S0_i,(.L_x_1173 - _Z10add_kernelILx828EEvPfS0_S0_i)
        .other          _Z10add_kernelILx828EEvPfS0_S0_i,@"STO_CUDA_ENTRY STV_DEFAULT"
_Z10add_kernelILx828EEvPfS0_S0_i:
.text._Z10add_kernelILx828EEvPfS0_S0_i:
        /* <DEDUP_REMOVED lines=20> */
.L_x_172:
        /* <DEDUP_REMOVED lines=12> */
.L_x_1173:


//--------------------- .text._Z10add_kernelILx827EEvPfS0_S0_i --------------------------
	.section	.text._Z10add_kernelILx827EEvPfS0_S0_i,"ax",@progbits
	.align	128
        .global         _Z10add_kernelILx827EEvPfS0_S0_i
        .type           _Z10add_kernelILx827EEvPfS0_S0_i,@function
        .size           _Z10add_kernelILx827EEvPfS0_S0_i,(.L_x_1174 - _Z10add_kernelILx827EEvPfS0_S0_i)
        .other          _Z10add_kernelILx827EEvPfS0_S0_i,@"STO_CUDA_ENTRY STV_DEFAULT"
_Z10add_kernelILx827EEvPfS0_S0_i:
.text._Z10add_kernelILx827EEvPfS0_S0_i:
        /* <DEDUP_REMOVED lines=20> */
.L_x_173:
        /* <DEDUP_REMOVED lines=12> */
.L_x_1174:


//--------------------- .text._Z10add_kernelILx826EEvPfS0_S0_i --------------------------
	.section	.text._Z10add_kernelILx826EEvPfS0_S0_i,"ax",@progbits
	.align	128
        .global         _Z10add_kernelILx826EEvPfS0_S0_i
        .type           _Z10add_kernelILx826EEvPfS0_S0_i,@function
        .size           _Z10add_kernelILx826EEvPfS0_S0_i,(.L_x_1175 - _Z10add_kernelILx826EEvPfS0_S0_i)
        .other          _Z10add_kernelILx826EEvPfS0_S0_i,@"STO_CUDA_ENTRY STV_DEFAULT"
_Z10add_kernelILx826EEvPfS0_S0_i:
.text._Z10add_kernelILx826EEvPfS0_S0_i:
        /* <DEDUP_REMOVED lines=20> */
.L_x_174:
        /* <DEDUP_REMOVED lines=12> */
.L_x_1175:


//--------------------- .text._Z10add_kernelILx825EEvPfS0_S0_i --------------------------
	.section	.text._Z10add_kernelILx825EEvPfS0_S0_i,"ax",@progbits
	.align	128
        .global         _Z10add_kernelILx825EEvPfS0_S0_i
        .type           _Z10add_kernelILx825EEvPfS0_S0_i,@function
        .size           _Z10add_kernelILx825EEvPfS0_S0_i,(.L_x_1176 - _Z10add_kernelILx825EEvPfS0_S0_i)
        .other          _Z10add_kernelILx825EEvPfS0_S0_i,@"STO_CUDA_ENTRY STV_DEFAULT"
_Z10add_kernelILx825EEvPfS0_S0_i:
.text._Z10add_kernelILx825EEvPfS0_S0_i:
        /* <DEDUP_REMOVED lines=20> */
.L_x_175:
        /* <DEDUP_REMOVED lines=12> */
.L_x_1176:


//--------------------- .text._Z10add_kernelILx824EEvPfS0_S0_i --------------------------
	.section	.text._Z10add_kernelILx824EEvPfS0_S0_i,"ax",@progbits
	.align	128
        .global         _Z10add_kernelILx824EEvPfS0_S0_i
        .type           _Z10add_kernelILx824EEvPfS0_S0_i,@function
        .size           _Z10add_kernelILx824EEvPfS0_S0_i,(.L_x_1177 - _Z10add_kernelILx824EEvPfS0_S0_i)
        .other          _Z10add_kernelILx824EEvPfS0_S0_i,@"STO_CUDA_ENTRY STV_DEFAULT"
_Z10add_kernelILx824EEvPfS0_S0_i:
.text._Z10add_kernelILx824EEvPfS0_S0_i:
        /* <DEDUP_REMOVED lines=20> */
.L_x_176:
        /* <DEDUP_REMOVED lines=12> */
.L_x_1177:


//--------------------- .text._Z10add_kernelILx823EEvPfS0_S0_i --------------------------
	.section	.text._Z10add_kernelILx823EEvPfS0_S0_i,"ax",@progbits
	.align	128
        .global         _Z10add_kernelILx823EEvPfS0_S0_i
        .type           _Z10add_kernelILx823EEvPfS0_S0_i,@function
        .size           _Z10add_kernelILx823EEvPfS0_S0_i,(.L_x_1178 - _Z10add_kernelILx823EEvPfS0_S0_i)
        .other          _Z10add_kernelILx823EEvPfS0_S0_i,@"STO_CUDA_ENTRY STV_DEFAULT"
_Z10add_kernelILx823EEvPfS0_S0_i:
.text._Z10add_kernelILx823EEvPfS0_S0_i:
        /* <DEDUP_REMOVED lines=20> */
.L_x_177:
        /* <DEDUP_REMOVED lines=12> */
.L_x_1178:


//--------------------- .text._Z10add_kernelILx822EEvPfS0_S0_i --------------------------
	.section	.text._Z10add_kernelILx822EEvPfS0_S0_i,"ax",@progbits
	.align	128
        .global         _Z10add_kernelILx822EEvPfS0_S0_i
        .type           _Z10add_kernelILx822EEvPfS0_S0_i,@function
        .size           _Z10add_kernelILx822EEvPfS0_S0_i,(.L_x_1179 - _Z10add_kernelILx822EEvPfS0_S0_i)
        .other          _Z10add_kernelILx822EEvPfS0_S0_i,@"STO_CUDA_ENTRY STV_DEFAULT"
_Z10add_kernelILx822EEvPfS0_S0_i:
.text._Z10add_kernelILx822EEvPfS0_S0_i:
        /* <DEDUP_REMOVED lines=20> */
.L_x_178:
        /* <DEDUP_REMOVED lines=12> */
.L_x_1179:


//--------------------- .text._Z10add_kernelILx821EEvPfS0_S0_i --------------------------
	.section	.text._Z10add_kernelILx821EEvPfS0_S0_i,"ax",@progbits
	.align	128
        .global         _Z10add_kernelILx821EEvPfS0_S0_i
        .type           _Z10add_kernelILx821EEvPfS0_S0_i,@function
        .size           _Z10add_kernelILx821EEvPfS0_S0_i,(.L_x_1180 - _Z10add_kernelILx821EEvPfS0_S0_i)
        .other          _Z10add_kernelILx821EEvPfS0_S0_i,@"STO_CUDA_ENTRY STV_DEFAULT"
_Z10add_kernelILx821EEvPfS0_S0_i:
.text._Z10add_kernelILx821EEvPfS0_S0_i:
        /* <DEDUP_REMOVED lines=20> */
.L_x_179:
        /* <DEDUP_REMOVED lines=12> */
.L_x_1180:


//--------------------- .text._Z10add_kernelILx820EEvPfS0_S0_i --------------------------
	.section	.text._Z10add_kernelILx820EEvPfS0_S0_i,"ax",@progbits
	.align	128
        .global         _Z10add_kernelILx820EEvPfS0_S0_i
        .type           _Z10add_kernelILx820EEvPfS0_S0_i,@function
        .size           _Z10add_kernelILx820EEvPfS0_S0_i,(.L_x_1181 - _Z10add_kernelILx820EEvPfS0_S0_i)
        .other          _Z10add_kernelILx820EEvPfS0_S0_i,@"STO_CUDA_ENTRY STV_DEFAULT"
_Z10add_kernelILx820EEvPfS0_S0_i:
.text._Z10add_kernelILx820EEvPfS0_S0_i:
        /* <DEDUP_REMOVED lines=20> */
.L_x_180:
        /* <DEDUP_REMOVED lines=12> */
.L_x_1181:


//--------------------- .text._Z10add_kernelILx819EEvPfS0_S0_i --------------------------
	.section	.text._Z10add_kernelILx819EEvPfS0_S0_i,"ax",@progbits
	.align	128
        .global         _Z10add_kernelILx819EEvPfS0_S0_i
        .type           _Z10add_kernelILx819EEvPfS0_S0_i,@function
        .size           _Z10add_kernelILx819EEvPfS0_S0_i,(.L_x_1182 - _Z10add_kernelILx819EEvPfS0_S0_i)
        .other          _Z10add_kernelILx819EEvPfS0_S0_i,@"STO_CUDA_ENTRY STV_DEFAULT"
_Z10add_kernelILx819EEvPfS0_S0_i:
.text._Z10add_kernelILx819EEvPfS0_S0_i:
        /* <DEDUP_REMOVED lines=20> */
.L_x_181:
        /* <DEDUP_REMOVED lines=12> */
.L_x_1182:


//--------------------- .text._Z10add_kernelILx818EEvPfS0_S0_i --------------------------
	.section	.text._Z10add_kernelILx818EEvPfS0_S0_i,"ax",@progbits
	.align	128
        .global         _Z10add_kernelILx818EEvPfS0_S0_i
        .type           _Z10add_kernelILx818EEvPfS0_S0_i,@function
        .size           _Z10add_kernelILx818EEvPfS0_S0_i,(.L_x_1183 - _Z10add_kernelILx818EEvPfS0_S0_i)
        .other          _Z10add_kernelILx818EEvPfS0_S0_i,@"STO_CUDA_ENTRY STV_DEFAULT"
_Z10add_kernelILx818EEvPfS0_S0_i:
.text._Z10add_kernelILx818EEvPfS0_S0_i:
        /* <DEDUP_REMOVED lines=20> */
.L_x_182:
        /* <DEDUP_REMOVED lines=12> */
.L_x_1183:


//--------------------- .text._Z10add_kernelILx817EEvPfS0_S0_i --------------------------
	.section	.text._Z10add_kernelILx817EEvPfS0_S0_i,"ax",@progbits
	.align	128
        .global         _Z10add_kernelILx817EEvPfS0_S0_i
        .type           _Z10add_kernelILx817EEvPfS0_S0_i,@function
        .size           _Z10add_kernelILx817EEvPfS0_S0_i,(.L_x_1184 - _Z10add_kernelILx817EEvPfS0_S0_i)
        .other          _Z10add_kernelILx817EEvPfS0_S0_i,@"STO_CUDA_ENTRY STV_DEFAULT"
_Z10add_kernelILx817EEvPfS0_S0_i:
.text._Z10add_kernelILx817EEvPfS0_S0_i:
        /* <DEDUP_REMOVED lines=20> */
.L_x_183:
        /* <DEDUP_REMOVED lines=12> */
.L_x_1184:


//--------------------- .text._Z10add_kernelILx816EEvPfS0_S0_i --------------------------
	.section	.text._Z10add_kernelILx816EEvPfS0_S0_i,"ax",@progbits
	.align	128
        .global         _Z10add_kernelILx816EEvPfS0_S0_i
        .type           _Z10add_kernelILx816EEvPfS0_S0_i,@function
        .size           _Z10add_kernelILx816EEvPfS0_S0_i,(.L_x_1185 - _Z10add_kernelILx816EEvPfS0_S0_i)
        .other          _Z10add_kernelILx816EEvPfS0_S0_i,@"STO_CUDA_ENTRY STV_DEFAULT"
_Z10add_kernelILx816EEvPfS0_S0_i:
.text._Z10add_kernelILx816EEvPfS0_S0_i:
        /* <DEDUP_REMOVED lines=20> */
.L_x_184:
        /* <DEDUP_REMOVED lines=12> */
.L_x_1185:


//--------------------- .text._Z10add_kernelILx815EEvPfS0_S0_i --------------------------
	.section	.text._Z10add_kernelILx815EEvPfS0_S0_i,"ax",@progbits
	.align	128
        .global         _Z10add_kernelILx815EEvPfS0_S0_i
        .type           _Z10add_kernelILx815EEvPfS0_S0_i,@function
        .size           _Z10add_kernelILx815EEvPfS0_S0_i,(.L_x_1186 - _Z10add_kernelILx815EEvPfS0_S0_i)
        .other          _Z10add_kernelILx815EEvPfS0_S0_i,@"STO_CUDA_ENTRY STV_DEFAULT"
_Z10add_kernelILx815EEvPfS0_S0_i:
.text._Z10add_kernelILx815EEvPfS0_S0_i:
        /* <DEDUP_REMOVED lines=20> */
.L_x_185:
        /* <DEDUP_REMOVED lines=12> */
.L_x_1186:


//--------------------- .text._Z10add_kernelILx814EEvPfS0_S0_i --------------------------
	.section	.text._Z10add_kernelILx814EEvPfS0_S0_i,"ax",@progbits
	.align	128
        .global         _Z10add_kernelILx814EEvPfS0_S0_i
        .type           _Z10add_kernelILx814EEvPfS0_S0_i,@function
        .size           _Z10add_kernelILx814EEvPfS0_S0_i,(.L_x_1187 - _Z10add_kernelILx814EEvPfS0_S0_i)
        .other          _Z10add_kernelILx814EEvPfS0_S0_i,@"STO_CUDA_ENTRY STV_DEFAULT"
_Z10add_kernelILx814EEvPfS0_S0_i:
.text._Z10add_kernelILx814EEvPfS0_S0_i:
        /* <DEDUP_REMOVED lines=20> */
.L_x_186:
        /* <DEDUP_REMOVED lines=12> */
.L_x_1187:


//--------------------- .text._Z10add_kernelILx813EEvPfS0_S0_i --------------------------
	.section	.text._Z10add_kernelILx813EEvPfS0_S0_i,"ax",@progbits
	.align	128
        .global         _Z10add_kernelILx813EEvPfS0_S0_i
        .type           _Z10add_kernelILx813EEvPfS0_S0_i,@function
        .size           _Z10add_kernelILx813EEvPfS0_S0_i,(.L_x_1188 - _Z10add_kernelILx813EEvPfS0_S0_i)
        .other          _Z10add_kernelILx813EEvPfS0_S0_i,@"STO_CUDA_ENTRY STV_DEFAULT"
_Z10add_kernelILx813EEvPfS0_S0_i:
.text._Z10add_kernelILx813EEvPfS0_S0_i:
        /* <DEDUP_REMOVED lines=20> */
.L_x_187:
        /* <DEDUP_REMOVED lines=12> */
.L_x_1188:


//--------------------- .text._Z10add_kernelILx812EEvPfS0_S0_i --------------------------
	.section	.text._Z10add_kernelILx812EEvPfS0_S0_i,"ax",@progbits
	.align	128
        .global         _Z10add_kernelILx812EEvPfS0_S0_i
        .type           _Z10add_kernelILx812EEvPfS0_S0_i,@function
        .size           _Z10add_kernelILx812EEvPfS0_S0_i,(.L_x_1189 - _Z10add_kernelILx812EEvPfS0_S0_i)
        .other          _Z10add_kernelILx812EEvPfS0_S0_i,@"STO_CUDA_ENTRY STV_DEFAULT"
_Z10add_kernelILx812EEvPfS0_S0_i:
.text._Z10add_kernelILx812EEvPfS0_S0_i:
        /* <DEDUP_REMOVED lines=20> */
.L_x_188:
        /* <DEDUP_REMOVED lines=12> */
.L_x_1189:


//--------------------- .text._Z10add_kernelILx811EEvPfS0_S0_i --------------------------
	.section	.text._Z10add_kernelILx811EEvPfS0_S0_i,"ax",@progbits
	.align	128
        .global         _Z10add_kernelILx811EEvPfS0_S0_i
        .type           _Z10add_kernelILx811EEvPfS0_S0_i,@function
        .size           _Z10add_kernelILx811EEvPfS0_S0_i,(.L_x_1190 - _Z10add_kernelILx811EEvPfS0_S0_i)
        .other          _Z10add_kernelILx811EEvPfS0_S0_i,@"STO_CUDA_ENTRY STV_DEFAULT"
_Z10add_kernelILx811EEvPfS0_S0_i:
.text._Z10add_kernelILx811EEvPfS0_S0_i:
        /* <DEDUP_REMOVED lines=20> */
.L_x_189:
        /* <DEDUP_REMOVED lines=12> */
.L_x_1190:


//--------------------- .text._Z10add_kernelILx810EEvPfS0_S0_i --------------------------
	.section	.text._Z10add_kernelILx810EEvPfS0_S0_i,"ax",@progbits
	.align	128
        .global         _Z10add_kernelILx810EEvPfS0_S0_i
        .type           _Z10add_kernelILx810EEvPfS0_S0_i,@function
        .size           _Z10add_kernelILx810EEvPfS0_S0_i,(.L_x_1191 - _Z10add_kernelILx810EEvPfS0_S0_i)
        .other          _Z10add_kernelILx810EEvPfS0_S0_i,@"STO_CUDA_ENTRY STV_DEFAULT"
_Z10add_kernelILx810EEvPfS0_S0_i:
.text._Z10add_kernelILx810EEvPfS0_S0_i:
        /* <DEDUP_REMOVED lines=20> */
.L_x_190:
        /* <DEDUP_REMOVED lines=12> */
.L_x_1191:


//--------------------- .text._Z10add_kernelILx809EEvPfS0_S0_i --------------------------
	.section	.text._Z10add_kernelILx809EEvPfS0_S0_i,"ax",@progbits
	.align	128
        .global         _Z10add_kernelILx809EEvPfS0_S0_i
        .type           _Z10add_kernelILx809EEvPfS0_S0_i,@function
        .size           _Z10add_kernelILx809EEvPfS0_S0_i,(.L_x_1192 - _Z10add_kernelILx809EEvPfS0_S0_i)
        .other          _Z10add_kernelILx809EEvPfS0_S0_i,@"STO_CUDA_ENTRY STV_DEFAULT"
_Z10add_kernelILx809EEvPfS0_S0_i:
.text._Z10add_kernelILx809EEvPfS0_S0_i:
        /* <DEDUP_REMOVED lines=20> */
.L_x_191:
        /* <DEDUP_REMOVED lines=12> */
.L_x_1192:


//--------------------- .text._Z10add_kernelILx808EEvPfS0_S0_i --------------------------
	.section	.text._Z10add_kernelILx808EEvPfS0_S0_i,"ax",@progbits
	.align	128
        .global         _Z10add_kernelILx808EEvPfS0_S0_i
        .type           _Z10add_kernelILx808EEvPfS0_S0_i,@function
        .size           _Z10add_kernelILx808EEvPfS0_S0_i,(.L_x_1193 - _Z10add_kernelILx808EEvPfS0_S0_i)
        .other          _Z10add_kernelILx808EEvPfS0_S0_i,@"STO_CUDA_ENTRY STV_DEFAULT"
_Z10add_kernelILx808EEvPfS0_S0_i:
.text._Z10add_kernelILx808EEvPfS0_S0_i:
        /* <DEDUP_REMOVED lines=20> */
.L_x_192:
        /* <DEDUP_REMOVED lines=12> */
.L_x_1193:


//--------------------- .text._Z10add_kernelILx807EEvPfS0_S0_i --------------------------
	.section	.text._Z10add_kernelILx807EEvPfS0_S0_i,"ax",@progbits
	.align	128
        .global         _Z10add_kernelILx807EEvPfS0_S0_i
        .type           _Z10add_kernelILx807EEvPfS0_S0_i,@function
        .size           _Z10add_kernelILx807EEvPfS0_S0_i,(.L_x_1194 - _Z10add_kernelILx807EEvPfS0_S0_i)
        .other          _Z10add_kernelILx807EEvPfS0_S0_i,@"STO_CUDA_ENTRY STV_DEFAULT"
_Z10add_kernelILx807EEvPfS0_S0_i:
.text._Z10add_kernelILx807EEvPfS0_S0_i:
        /* <DEDUP_REMOVED lines=20> */
.L_x_193:
        /* <DEDUP_REMOVED lines=12> */
.L_x_1194:


//--------------------- .text._Z10add_kernelILx806EEvPfS0_S0_i --------------------------
	.section	.text._Z10add_kernelILx806EEvPfS0_S0_i,"ax",@progbits
	.align	128
        .global         _Z10add_kernelILx806EEvPfS0_S0_i
        .type           _Z10add_kernelILx806EEvPfS0_S0_i,@function
        .size           _Z10add_kernelILx806EEvPfS0_S0_i,(.L_x_1195 - _Z10add_kernelILx806EEvPfS0_S0_i)
        .other          _Z10add_kernelILx806EEvPfS0_S0_i,@"STO_CUDA_ENTRY STV_DEFAULT"
_Z10add_kernelILx806EEvPfS0_S0_i:
.text._Z10add_kernelILx806EEvPfS0_S0_i:
        /* <DEDUP_REMOVED lines=20> */
.L_x_194:
        /* <DEDUP_REMOVED lines=12> */
.L_x_1195:


//--------------------- .text._Z10add_kernelILx805EEvPfS0_S0_i --------------------------
	.section	.text._Z10add_kernelILx805EEvPfS0_S0_i,"ax",@progbits
	.align	128
        .global         _Z10add_kernelILx805EEvPfS0_S0_i
        .type           _Z10add_kernelILx805EEvPfS0_S0_i,@function
        .size           _Z10add_kernelILx805EEvPfS0_S0_i,(.L_x_1196 - _Z10add_kernelILx805EEvPfS0_S0_i)
        .other          _Z10add_kernelILx805EEvPfS0_S0_i,@"STO_CUDA_ENTRY STV_DEFAULT"
_Z10add_kernelILx805EEvPfS0_S0_i:
.text._Z10add_kernelILx805EEvPfS0_S0_i:
        /* <DEDUP_REMOVED lines=20> */
.L_x_195:
        /* <DEDUP_REMOVED lines=12> */
.L_x_1196:


//--------------------- .text._Z10add_kernelILx804EEvPfS0_S0_i --------------------------
	.section	.text._Z10add_kernelILx804EEvPfS0_S0_i,"ax",@progbits
	.align	128
        .global         _Z10add_kernelILx804EEvPfS0_S0_i
        .type           _Z10add_kernelILx804EEvPfS0_S0_i,@function
        .size           _Z10add_kernelILx804EEvPfS0_S0_i,(.L_x_1197 - _Z10add_kernelILx804EEvPfS0_S0_i)
        .other          _Z10add_kernelILx804EEvPfS0_S0_i,@"STO_CUDA_ENTRY STV_DEFAULT"
_Z10add_kernelILx804EEvPfS0_S0_i:
.text._Z10add_kernelILx804EEvPfS0_S0_i:
        /* <DEDUP_REMOVED lines=20> */
.L_x_196:
        /* <DEDUP_REMOVED lines=12> */
.L_x_1197:


//--------------------- .text._Z10add_kernelILx803EEvPfS0_S0_i --------------------------
	.section	.text._Z10add_kernelILx803EEvPfS0_S0_i,"ax",@progbits
	.align	128
        .global         _Z10add_kernelILx803EEvPfS0_S0_i
        .type           _Z10add_kernelILx803EEvPfS0_S0_i,@function
        .size           _Z10add_kernelILx803EEvPfS0_S0_i,(.L_x_1198 - _Z10add_kernelILx803EEvPfS0_S0_i)
        .other          _Z10add_kernelILx803EEvPfS0_S0_i,@"STO_CUDA_ENTRY STV_DEFAULT"
_Z10add_kernelILx803EEvPfS0_S0_i:
.text._Z10add_kernelILx803EEvPfS0_S0_i:
        /* <DEDUP_REMOVED lines=20> */
.L_x_197:
        /* <DEDUP_REMOVED lines=12> */
.L_x_1198:


//--------------------- .text._Z10add_kernelILx802EEvPfS0_S0_i --------------------------
	.section	.text._Z10add_kernelILx802EEvPfS0_S0_i,"ax",@progbits
	.align	128
        .global         _Z10add_kernelILx802EEvPfS0_S0_i
        .type           _Z10add_kernelILx802EEvPfS0_S0_i,@function
        .size           _Z10add_kernelILx802EEvPfS0_S0_i,(.L_x_1199 - _Z10add_kernelILx802EEvPfS0_S0_i)
        .other          _Z10add_kernelILx802EEvPfS0_S0_i,@"STO_CUDA_ENTRY STV_DEFAULT"
_Z10add_kernelILx802EEvPfS0_S0_i:
.text._Z10add_kernelILx802EEvPfS0_S0_i:
        /* <DEDUP_REMOVED lines=20> */
.L_x_198:
        /* <DEDUP_REMOVED lines=12> */
.L_x_1199:


//--------------------- .text._Z10add_kernelILx801EEvPfS0_S0_i --------------------------
	.section	.text._Z10add_kernelILx801EEvPfS0_S0_i,"ax",@progbits
	.align	128
        .global         _Z10add_kernelILx801EEvPfS0_S0_i
        .type           _Z10add_kernelILx801EEvPfS0_S0_i,@function
        .size           _Z10add_kernelILx801EEvPfS0_S0_i,(.L_x_1200 - _Z10add_kernelILx801EEvPfS0_S0_i)
        .other          _Z10add_kernelILx801EEvPfS0_S0_i,@"STO_CUDA_ENTRY STV_DEFAULT"
_Z10add_kernelILx801EEvPfS0_S0_i:
.text._Z10add_kernelILx801EEvPfS0_S0_i:
        /* <DEDUP_REMOVED lines=20> */
.L_x_199:
        /* <DEDUP_REMOVED lines=12> */
.L_x_1200:


//--------------------- .text._Z10add_kernelILx800EEvPfS0_S0_i --------------------------
	.section	.text._Z10add_kernelILx800EEvPfS0_S0_i,"ax",@progbits
	.align	128
        .global         _Z10add_kernelILx800EEvPfS0_S0_i
        .type           _Z10add_kernelILx800EEvPfS0_S0_i,@function
        .size           _Z10add_kernelILx800EEvPfS0_S0_i,(.L_x_1201 - _Z10add_kernelILx800EEvPfS0_S0_i)
        .other          _Z10add_kernelILx800EEvPfS0_S0_i,@"STO_CUDA_ENTRY STV_DEFAULT"
_Z10add_kernelILx800EEvPfS0_S0_i:
.text._Z10add_kernelILx800EEvPfS0_S0_i:
        /* <DEDUP_REMOVED lines=20> */
.L_x_200:
        /* <DEDUP_REMOVED lines=12> */
.L_x_1201:


//--------------------- .text._Z10add_kernelILx799EEvPfS0_S0_i --------------------------
	.section	.text._Z10add_kernelILx799EEvPfS0_S0_i,"ax",@progbits
	.align	128
        .global         _Z10add_kernelILx799EEvPfS0_S0_i
        .type           _Z10add_kernelILx799EEvPfS0_S0_i,@function
        .size           _Z10add_kernelILx799EEvPfS0_S0_i,(.L_x_1202 - _Z10add_kernelILx799EEvPfS0_S0_i)
        .other          _Z10add_kernelILx799EEvPfS0_S0_i,@"STO_CUDA_ENTRY STV_DEFAULT"
_Z10add_kernelILx799EEvPfS0_S0_i:
.text._Z10add_kernelILx799EEvPfS0_S0_i:
        /* <DEDUP_REMOVED lines=20> */
.L_x_201:
        /* <DEDUP_REMOVED lines=12> */
.L_x_1202:


//--------------------- .text._Z10add_kernelILx798EEvPfS0_S0_i --------------------------
	.section	.text._Z10add_kernelILx798EEvPfS0_S0_i,"ax",@progbits
	.align	128
        .global         _Z10add_kernelILx798EEvPfS0_S0_i
        .type           _Z10add_kernelILx798EEvPfS0_S0_i,@function
        .size           _Z10add_kernelILx798EEvPfS0_S0_i,(.L_x_1203 - _Z10add_kernelILx798EEvPfS0_S0_i)
        .other          _Z10add_kernelILx798EEvPfS0_S0_i,@"STO_CUDA_ENTRY STV_DEFAULT"
_Z10add_kernelILx798EEvPfS0_S0_i:
.text._Z10add_kernelILx798EEvPfS0_S0_i:
        /* <DEDUP_REMOVED lines=20> */
.L_x_202:
        /* <DEDUP_REMOVED lines=12> */
.L_x_1203:


//--------------------- .text._Z10add_kernelILx797EEvPfS0_S0_i --------------------------
	.section	.text._Z10add_kernelILx797EEvPfS0_S0_i,"ax",@progbits
	.align	128
        .global         _Z10add_kernelILx797EEvPfS0_S0_i
        .type           _Z10add_kernelILx797EEvPfS0_S0_i,@function
        .size           _Z10add_kernelILx797EEvPfS0_S0_i,(.L_x_1204 - _Z10add_kernelILx797EEvPfS0_S0_i)
        .other          _Z10add_kernelILx797EEvPfS0_S0_i,@"STO_CUDA_ENTRY STV_DEFAULT"
_Z10add_kernelILx797EEvPfS0_S0_i:
.text._Z10add_kernelILx797EEvPfS0_S0_i:
        /* <DEDUP_REMOVED lines=20> */
.L_x_203:
        /* <DEDUP_REMOVED lines=12> */
.L_x_1204:


//--------------------- .text._Z10add_kernelILx796EEvPfS0_S0_i --------------------------
	.section	.text._Z10add_kernelILx796EEvPfS0_S0_i,"ax",@progbits
	.align	128
        .global         _Z10add_kernelILx796EEvPfS0_S0_i
        .type           _Z10add_kernelILx796EEvPfS0_S0_i,@function
        .size           _Z10add_kernelILx796EEvPfS0_S0_i,(.L_x_1205 - _Z10add_kernelILx796EEvPfS0_S0_i)
        .other          _Z10add_kernelILx796EEvPfS0_S0_i,@"STO_CUDA_ENTRY STV_DEFAULT"
_Z10add_kernelILx796EEvPfS0_S0_i:
.text._Z10add_kernelILx796EEvPfS0_S0_i:
        /* <DEDUP_REMOVED lines=20> */
.L_x_204:
        /* <DEDUP_REMOVED lines=12> */
.L_x_1205:


//--------------------- .text._Z10add_kernelILx795EEvPfS0_S0_i --------------------------
	.section	.text._Z10add_kernelILx795EEvPfS0_S0_i,"ax",@progbits
	.align	128
        .global         _Z10add_kernelILx795EEvPfS0_S0_i
        .type           _Z10add_kernelILx795EEvPfS0_S0_i,@function
        .size           _Z10add_kernelILx795EEvPfS0_S0_i,(.L_x_1206 - _Z10add_kernelILx795EEvPfS0_S0_i)
        .other          _Z10add_kernelILx795EEvPfS0_S0_i,@"STO_CUDA_ENTRY STV_DEFAULT"
_Z10add_kernelILx795EEvPfS0_S0_i:
.text._Z10add_kernelILx795EEvPfS0_S0_i:
        /* <DEDUP_REMOVED lines=20> */
.L_x_205:
        /* <DEDUP_REMOVED lines=12> */
.L_x_1206:


//--------------------- .text._Z10add_kernelILx794EEvPfS0_S0_i --------------------------
	.section	.text._Z10add_kernelILx794EEvPfS0_S0_i,"ax",@progbits
	.align	128
        .global         _Z10add_kernelILx794EEvPfS0_S0_i
        .type           _Z10add_kernelILx794EEvPfS0_S0_i,@function
        .size           _Z10add_kernelILx794EEvPfS0_S0_i,(.L_x_1207 - _Z10add_kernelILx794EEvPfS0_S0_i)
        .other          _Z10add_kernelILx794EEvPfS0_S0_i,@"STO_CUDA_ENTRY STV_DEFAULT"
_Z10add_kernelILx794EEvPfS0_S0_i:
.text._Z10add_kernelILx794EEvPfS0_S0_i:
        /* <DEDUP_REMOVED lines=20> */
.L_x_206:
        /* <DEDUP_REMOVED lines=12> */
.L_x_1207:


//--------------------- .text._Z10add_kernelILx793EEvPfS0_S0_i --------------------------
	.section	.text._Z10add_kernelILx793EEvPfS0_S0_i,"ax",@progbits
	.align	128
        .global         _Z10add_kernelILx793EEvPfS0_S0_i
        .type           _Z10add_kernelILx793EEvPfS0_S0_i,@function
        .size           _Z10add_kernelILx793EEvPfS0_S0_i,(.L_x_1208 - _Z10add_kernelILx793EEvPfS0_S0_i)
        .other          _Z10add_kernelILx793EEvPfS0_S0_i,@"STO_CUDA_ENTRY STV_DEFAULT"
_Z10add_kernelILx793EEvPfS0_S0_i:
.text._Z10add_kernelILx793EEvPfS0_S0_i:
        /* <DEDUP_REMOVED lines=20> */
.L_x_207:
        /* <DEDUP_REMOVED lines=12> */
.L_x_1208:


//--------------------- .text._Z10add_kernelILx792EEvPfS0_S0_i --------------------------
	.section	.text._Z10add_kernelILx792EEvPfS0_S0_i,"ax",@progbits
	.align	128
        .global         _Z10add_kernelILx792EEvPfS0_S0_i
        .type           _Z10add_kernelILx792EEvPfS0_S0_i,@function
        .size           _Z10add_kernelILx792EEvPfS0_S0_i,(.L_x_1209 - _Z10add_kernelILx792EEvPfS0_S0_i)
        .other          _Z10add_kernelILx792EEvPfS0_S0_i,@"STO_CUDA_ENTRY STV_DEFAULT"
_Z10add_kernelILx792EEvPfS0_S0_i:
.text._Z10add_kernelILx792EEvPfS0_S0_i:
        /* <DEDUP_REMOVED lines=20> */
.L_x_208:
        /* <DEDUP_REMOVED lines=12> */
.L_x_1209:


//--------------------- .text._Z10add_kernelILx791EEvPfS0_S0_i --------------------------
	.section	.text._Z10add_kernelILx791EEvPfS0_S0_i,"ax",@progbits
	.align	128
        .global         _Z10add_kernelILx791EEvPfS0_S0_i
        .type           _Z10add_kernelILx791EEvPfS0_S0_i,@function
        .size           _Z10add_kernelILx791EEvPfS0_S0_i,(.L_x_1210 - _Z10add_kernelILx791EEvPfS0_S0_i)
        .other          _Z10add_kernelILx791EEvPfS0_S0_i,@"STO_CUDA_ENTRY STV_DEFAULT"
_Z10add_kernelILx791EEvPfS0_S0_i:
.text._Z10add_kernelILx791EEvPfS0_S0_i:
        /* <DEDUP_REMOVED lines=20> */
.L_x_209:
        /* <DEDUP_REMOVED lines=12> */
.L_x_1210:


//--------------------- .text._Z10add_kernelILx790EEvPfS0_S0_i --------------------------
	.section	.text._Z10add_kernelILx790EEvPfS0_S0_i,"ax",@progbits
	.align	128
        .global         _Z10add_kernelILx790EEvPfS0_S0_i
        .type           _Z10add_kernelILx790EEvPfS0_S0_i,@function
        .size           _Z10add_kernelILx790EEvPfS0_S0_i,(.L_x_1211 - _Z10add_kernelILx790EEvPfS0_S0_i)
        .other          _Z10add_kernelILx790EEvPfS0_S0_i,@"STO_CUDA_ENTRY STV_DEFAULT"
_Z10add_kernelILx790EEvPfS0_S0_i:
.text._Z10add_kernelILx790EEvPfS0_S0_i:
        /* <DEDUP_REMOVED lines=20> */
.L_x_210:
        /* <DEDUP_REMOVED lines=12> */
.L_x_1211:


//--------------------- .text._Z10add_kernelILx789EEvPfS0_S0_i --------------------------
	.section	.text._Z10add_kernelILx789EEvPfS0_S0_i,"ax",@progbits
	.align	128
        .global         _Z10add_kernelILx789EEvPfS0_S0_i
        .type           _Z10add_kernelILx789EEvPfS0_S0_i,@function
        .size           _Z10add_kernelILx789EEvPfS0_S0_i,(.L_x_1212 - _Z10add_kernelILx789EEvPfS0_S0_i)
        .other          _Z10add_kernelILx789EEvPfS0_S0_i,@"STO_CUDA_ENTRY STV_DEFAULT"
_Z10add_kernelILx789EEvPfS0_S0_i:
.text._Z10add_kernelILx789EEvPfS0_S0_i:
        /* <DEDUP_REMOVED lines=20> */
.L_x_211:
        /* <DEDUP_REMOVED lines=12> */
.L_x_1212:


//--------------------- .text._Z10add_kernelILx788EEvPfS0_S0_i --------------------------
	.section	.text._Z10add_kernelILx788EEvPfS0_S0_i,"ax",@progbits
	.align	128
        .global         _Z10add_kernelILx788EEvPfS0_S0_i
        .type           _Z10add_kernelILx788EEvPfS0_S0_i,@function
        .size           _Z10add_kernelILx788EEvPfS0_S0_i,(.L_x_1213 - _Z10add_kernelILx788EEvPfS0_S0_i)
        .other          _Z10add_kernelILx788EEvPfS0_S0_i,@"STO_CUDA_ENTRY STV_DEFAULT"
_Z10add_kernelILx788EEvPfS0_S0_i:
.text._Z10add_kernelILx788EEvPfS0_S0_i:
        /* <DEDUP_REMOVED lines=20> */
.L_x_212:
        /* <DEDUP_REMOVED lines=12> */
.L_x_1213:


//--------------------- .text._Z10add_kernelILx787EEvPfS0_S0_i --------------------------
	.section	.text._Z10add_kernelILx787EEvPfS0_S0_i,"ax",@progbits
	.align	128
        .global         _Z10add_kernelILx787EEvPfS0_S0_i
        .type           _Z10add_kernelILx787EEvPfS0_S0_i,@function
        .size           _Z10add_kernelILx787EEvPfS0_S0_i,(.L_x_1214 - _Z10add_kernelILx787EEvPfS0_S0_i)
        .other          _Z10add_kernelILx787EEvPfS0_S0_i,@"STO_CUDA_ENTRY STV_DEFAULT"
_Z10add_kernelILx787EEvPfS0_S0_i:
.text._Z10add_kernelILx787EEvPfS0_S0_i:
        /* <DEDUP_REMOVED lines=20> */
.L_x_213:
        /* <DEDUP_REMOVED lines=12> */
.L_x_1214:


//--------------------- .text._Z10add_kernelILx786EEvPfS0_S0_i --------------------------
	.section	.text._Z10add_kernelILx786EEvPfS0_S0_i,"ax",@progbits
	.align	128
        .global         _Z10add_kernelILx786EEvPfS0_S0_i
        .type           _Z10add_kernelILx786EEvPfS0_S0_i,@function
        .size           _Z10add_kernelILx786EEvPfS0_S0_i,(.L_x_1215 - _Z10add_kernelILx786EEvPfS0_S0_i)
        .other          _Z10add_kernelILx786EEvPfS0_S0_i,@"STO_CUDA_ENTRY STV_DEFAULT"
_Z10add_kernelILx786EEvPfS0_S0_i:
.text._Z10add_kernelILx786EEvPfS0_S0_i:
        /* <DEDUP_REMOVED lines=20> */
.L_x_214:
        /* <DEDUP_REMOVED lines=12> */
.L_x_1215:


//--------------------- .text._Z10add_kernelILx785EEvPfS0_S0_i --------------------------
	.section	.text._Z10add_kernelILx785EEvPfS0_S0_i,"ax",@progbits
	.align	128
        .global         _Z10add_kernelILx785EEvPfS0_S0_i
        .type           _Z10add_kernelILx785EEvPfS0_S0_i,@function
        .size           _Z10add_kernelILx785EEvPfS0_S0_i,(.L_x_1216 - _Z10add_kernelILx785EEvPfS0_S0_i)
        .other          _Z10add_kernelILx785EEvPfS0_S0_i,@"STO_CUDA_ENTRY STV_DEFAULT"
_Z10add_kernelILx785EEvPfS0_S0_i:
.text._Z10add_kernelILx785EEvPfS0_S0_i:
        /* <DEDUP_REMOVED lines=20> */
.L_x_215:
        /* <DEDUP_REMOVED lines=12> */
.L_x_1216:


//--------------------- .text._Z10add_kernelILx784EEvPfS0_S0_i --------------------------
	.section	.text._Z10add_kernelILx784EEvPfS0_S0_i,"ax",@progbits
	.align	128
        .global         _Z10add_kernelILx784EEvPfS0_S0_i
        .type           _Z10add_kernelILx784EEvPfS0_S0_i,@function
        .size           _Z10add_kernelILx784EEvPfS0_S0_i,(.L_x_1217 - _Z10add_kernelILx784EEvPfS0_S0_i)
        .other          _Z10add_kernelILx784EEvPfS0_S0_i,@"STO_CUDA_ENTRY STV_DEFAULT"
_Z10add_kernelILx784EEvPfS0_S0_i:
.text._Z10add_kernelILx784EEvPfS0_S0_i:
        /* <DEDUP_REMOVED lines=20> */
.L_x_216:
        /* <DEDUP_REMOVED lines=12> */
.L_x_1217:


//--------------------- .text._Z10add_kernelILx783EEvPfS0_S0_i --------------------------
	.section	.text._Z10add_kernelILx783EEvPfS0_S0_i,"ax",@progbits
	.align	128
        .global         _Z10add_kernelILx783EEvPfS0_S0_i
        .type           _Z10add_kernelILx783EEvPfS0_S0_i,@function
        .size           _Z10add_kernelILx783EEvPfS0_S0_i,(.L_x_1218 - _Z10add_kernelILx783EEvPfS0_S0_i)
        .other          _Z10add_kernelILx783EEvPfS0_S0_i,@"STO_CUDA_ENTRY STV_DEFAULT"
_Z10add_kernelILx783EEvPfS0_S0_i:
.text._Z10add_kernelILx783EEvPfS0_S0_i:
        /* <DEDUP_REMOVED lines=20> */
.L_x_217:
        /* <DEDUP_REMOVED lines=12> */
.L_x_1218:


//--------------------- .text._Z10add_kernelILx782EEvPfS0_S0_i --------------------------
	.section	.text._Z10add_kernelILx782EEvPfS0_S0_i,"ax",@progbits
	.align	128
        .global         _Z10add_kernelILx782EEvPfS0_S0_i
        .type           _Z10add_kernelILx782EEvPfS0_S0_i,@function
        .size           _Z10add_kernelILx782EEvPfS0_S0_i,(.L_x_1219 - _Z10add_kernelILx782EEvPfS0_S0_i)
        .other          _Z10add_kernelILx782EEvPfS0_S0_i,@"STO_CUDA_ENTRY STV_DEFAULT"
_Z10add_kernelILx782EEvPfS0_S0_i:
.text._Z10add_kernelILx782EEvPfS0_S0_i:
        /* <DEDUP_REMOVED lines=20> */
.L_x_218:
        /* <DEDUP_REMOVED lines=12> */
.L_x_1219:


//--------------------- .text._Z10add_kernelILx781EEvPfS0_S0_i --------------------------
	.section	.text._Z10add_kernelILx781EEvPfS0_S0_i,"ax",@progbits
	.align	128
        .global         _Z10add_kernelILx781EEvPfS0_S0_i
        .type           _Z10add_kernelILx781EEvPfS0_S0_i,@function
        .size           _Z10add_kernelILx781EEvPfS0_S0_i,(.L_x_1220 - _Z10add_kernelILx781EEvPfS0_S0_i)
        .other          _Z10add_kernelILx781EEvPfS0_S0_i,@"STO_CUDA_ENTRY STV_DEFAULT"
_Z10add_kernelILx781EEvPfS0_S0_i:
.text._Z10add_kernelILx781EEvPfS0_S0_i:
        /* <DEDUP_REMOVED lines=20> */
.L_x_219:
        /* <DEDUP_REMOVED lines=12> */
.L_x_1220:


//--------------------- .text._Z10add_kernelILx780EEvPfS0_S0_i --------------------------
	.section	.text._Z10add_kernelILx780EEvPfS0_S0_i,"ax",@progbits
	.align	128
        .global         _Z10add_kernelILx780EEvPfS0_S0_i
        .type           _Z10add_kernelILx780EEvPfS0_S0_i,@function
        .size           _Z10add_kernelILx780EEvPfS0_S0_i,(.L_x_1221 - _Z10add_kernelILx780EEvPfS0_S0_i)
        .other          _Z10add_kernelILx780EEvPfS0_S0_i,@"STO_CUDA_ENTRY STV_DEFAULT"
_Z10add_kernelILx780EEvPfS0_S0_i:
.text._Z10add_kernelILx780EEvPfS0_S0_i:
        /* <DEDUP_REMOVED lines=20> */
.L_x_220:
        /* <DEDUP_REMOVED lines=12> */
.L_x_1221:


//--------------------- .text._Z10add_kernelILx779EEvPfS0_S0_i --------------------------
	.section	.text._Z10add_kernelILx779EEvPfS0_S0_i,"ax",@progbits
	.align	128
        .global         _Z10add_kernelILx779EEvPfS0_S0_i
        .type           _Z10add_kernelILx779EEvPfS0_S0_i,@function
        .size           _Z10add_kernelILx779EEvPfS0_S0_i,(.L_x_1222 - _Z10add_kernelILx779EEvPfS0_S0_i)
        .other          _Z10add_kernelILx779EEvPfS0_S0_i,@"STO_CUDA_ENTRY STV_DEFAULT"
_Z10add_kernelILx779EEvPfS0_S0_i:
.text._Z10add_kernelILx779EEvPfS0_S0_i:
        /* <DEDUP_REMOVED lines=20> */
.L_x_221:
        /* <DEDUP_REMOVED lines=12> */
.L_x_1222:


//--------------------- .text._Z10add_kernelILx778EEvPfS0_S0_i --------------------------
	.section	.text._Z10add_kernelILx778EEvPfS0_S0_i,"ax",@progbits
	.align	128
        .global         _Z10add_kernelILx778EEvPfS0_S0_i
        .type           _Z10add_kernelILx778EEvPfS0_S0_i,@function
        .size           _Z10add_kernelILx778EEvPfS0_S0_i,(.L_x_1223 - _Z10add_kernelILx778EEvPfS0_S0_i)
        .other          _Z10add_kernelILx778EEvPfS0_S0_i,@"STO_CUDA_ENTRY STV_DEFAULT"
_Z10add_kernelILx778EEvPfS0_S0_i:
.text._Z10add_kernelILx778EEvPfS0_S0_i:
        /* <DEDUP_REMOVED lines=20> */
.L_x_222:
        /* <DEDUP_REMOVED lines=12> */
.L_x_1223:


//--------------------- .text._Z10add_kernelILx777EEvPfS0_S0_i --------------------------
	.section	.text._Z10add_kernelILx777EEvPfS0_S0_i,"ax",@progbits
	.align	128
        .global         _Z10add_kernelILx777EEvPfS0_S0_i
        .type           _Z10add_kernelILx777EEvPfS0_S0_i,@function
        .size           _Z10add_kernelILx777EEvPfS0_S0_i,(.L_x_1224 - _Z10add_kernelILx777EEvPfS0_S0_i)
        .other          _Z10add_kernelILx777EEvPfS0_S0_i,@"STO_CUDA_ENTRY STV_DEFAULT"
_Z10add_kernelILx777EEvPfS0_S0_i:
.text._Z10add_kernelILx777EEvPfS0_S0_i:
        /* <DEDUP_REMOVED lines=20> */
.L_x_223:
        /* <DEDUP_REMOVED lines=12> */
.L_x_1224:


//--------------------- .text._Z10add_kernelILx776EEvPfS0_S0_i --------------------------
	.section	.text._Z10add_kernelILx776EEvPfS0_S0_i,"ax",@progbits
	.align	128
        .global         _Z10add_kernelILx776EEvPfS0_S0_i
        .type           _Z10add_kernelILx776EEvPfS0_S0_i,@function
        .size           _Z10add_kernelILx776EEvPfS0_S0_i,(.L_x_1225 - _Z10add_kernelILx776EEvPfS0_S0_i)
        .other          _Z10add_kernelILx776EEvPfS0_S0_i,@"STO_CUDA_ENTRY STV_DEFAULT"
_Z10add_kernelILx776EEvPfS0_S0_i:
.text._Z10add_kernelILx776EEvPfS0_S0_i:
        /* <DEDUP_REMOVED lines=20> */
.L_x_224:
        /* <DEDUP_REMOVED lines=12> */
.L_x_1225:


//--------------------- .text._Z10add_kernelILx775EEvPfS0_S0_i --------------------------
	.section	.text._Z10add_kernelILx775EEvPfS0_S0_i,"ax",@progbits
	.align	128
        .global         _Z10add_kernelILx775EEvPfS0_S0_i
        .type           _Z10add_kernelILx775EEvPfS0_S0_i,@function
        .size           _Z10add_kernelILx775EEvPfS0_S0_i,(.L_x_1226 - _Z10add_kernelILx775EEvPfS0_S0_i)
        .other          _Z10add_kernelILx775EEvPfS0_S0_i,@"STO_CUDA_ENTRY STV_DEFAULT"
_Z10add_kernelILx775EEvPfS0_S0_i:
.text._Z10add_kernelILx775EEvPfS0_S0_i:
        /* <DEDUP_REMOVED lines=20> */
.L_x_225:
        /* <DEDUP_REMOVED lines=12> */
.L_x_1226:


//--------------------- .text._Z10add_kernelILx774EEvPfS0_S0_i --------------------------
	.section	.text._Z10add_kernelILx774EEvPfS0_S0_i,"ax",@progbits
	.align	128
        .global         _Z10add_kernelILx774EEvPfS0_S0_i
        .type           _Z10add_kernelILx774EEvPfS0_S0_i,@function
        .size           _Z10add_kernelILx774EEvPfS0_S0_i,(.L_x_1227 - _Z10add_kernelILx774EEvPfS0_S0_i)
        .other          _Z10add_kernelILx774EEvPfS0_S0_i,@"STO_CUDA_ENTRY STV_DEFAULT"
_Z10add_kernelILx774EEvPfS0_S0_i:
.text._Z10add_kernelILx774EEvPfS0_S0_i:
        /* <DEDUP_REMOVED lines=20> */
.L_x_226:
        /* <DEDUP_REMOVED lines=12> */
.L_x_1227:


//--------------------- .text._Z10add_kernelILx773EEvPfS0_S0_i --------------------------
	.section	.text._Z10add_kernelILx773EEvPfS0_S0_i,"ax",@progbits
	.align	128
        .global         _Z10add_kernelILx773EEvPfS0_S0_i
        .type           _Z10add_kernelILx773EEvPfS0_S0_i,@function
        .size           _Z10add_kernelILx773EEvPfS0_S0_i,(.L_x_1228 - _Z10add_kernelILx773EEvPfS0_S0_i)
        .other          _Z10add_kernelILx773EEvPfS0_S0_i,@"STO_CUDA_ENTRY STV_DEFAULT"
_Z10add_kernelILx773EEvPfS0_S0_i:
.text._Z10add_kernelILx773EEvPfS0_S0_i:
        /* <DEDUP_REMOVED lines=20> */
.L_x_227:
        /* <DEDUP_REMOVED lines=12> */
.L_x_1228:


//--------------------- .text._Z10add_kernelILx772EEvPfS0_S0_i --------------------------
	.section	.text._Z10add_kernelILx772EEvPfS0_S0_i,"ax",@progbits
	.align	128
        .global         _Z10add_kernelILx772EEvPfS0_S0_i
        .type           _Z10add_kernelILx772EEvPfS0_S0_i,@function
        .size           _Z10add_kernelILx772EEvPfS0_S0_i,(.L_x_1229 - _Z10add_kernelILx772EEvPfS0_S0_i)
        .other          _Z10add_kernelILx772EEvPfS0_S0_i,@"STO_CUDA_ENTRY STV_DEFAULT"
_Z10add_kernelILx772EEvPfS0_S0_i:
.text._Z10add_kernelILx772EEvPfS0_S0_i:
        /* <DEDUP_REMOVED lines=20> */
.L_x_228:
        /* <DEDUP_REMOVED lines=12> */
.L_x_1229:


//--------------------- .text._Z10add_kernelILx771EEvPfS0_S0_i --------------------------
	.section	.text._Z10add_kernelILx771EEvPfS0_S0_i,"ax",@progbits
	.align	128
        .global         _Z10add_kernelILx771EEvPfS0_S0_i
        .type           _Z10add_kernelILx771EEvPfS0_S0_i,@function
        .size           _Z10add_kernelILx771EEvPfS0_S0_i,(.L_x_1230 - _Z10add_kernelILx771EEvPfS0_S0_i)
        .other          _Z10add_kernelILx771EEvPfS0_S0_i,@"STO_CUDA_ENTRY STV_DEFAULT"
_Z10add_kernelILx771EEvPfS0_S0_i:
.text._Z10add_kernelILx771EEvPfS0_S0_i:
        /* <DEDUP_REMOVED lines=20> */
.L_x_229:
        /* <DEDUP_REMOVED lines=12> */
.L_x_1230:


//--------------------- .text._Z10add_kernelILx770EEvPfS0_S0_i --------------------------
	.section	.text._Z10add_kernelILx770EEvPfS0_S0_i,"ax",@progbits
	.align	128
        .global         _Z10add_kernelILx770EEvPfS0_S0_i
        .type           _Z10add_kernelILx770EEvPfS0_S0_i,@function
        .size           _Z10add_kernelILx770EEvPfS0_S0_i,(.L_x_1231 - _Z10add_kernelILx770EEvPfS0_S0_i)
        .other          _Z10add_kernelILx770EEvPfS0_S0_i,@"STO_CUDA_ENTRY STV_DEFAULT"
_Z10add_kernelILx770EEvPfS0_S0_i:
.text._Z10add_kernelILx770EEvPfS0_S0_i:
        /* <DEDUP_REMOVED lines=20> */
.L_x_230:
        /* <DEDUP_REMOVED lines=12> */
.L_x_1231:


//--------------------- .text._Z10add_kernelILx769EEvPfS0_S0_i --------------------------
	.section	.text._Z10add_kernelILx769EEvPfS0_S0_i,"ax",@progbits
	.align	128
        .global         _Z10add_kernelILx769EEvPfS0_S0_i
        .type           _Z10add_kernelILx769EEvPfS0_S0_i,@function
        .size           _Z10add_kernelILx769EEvPfS0_S0_i,(.L_x_1232 - _Z10add_kernelILx769EEvPfS0_S0_i)
        .other          _Z10add_kernelILx769EEvPfS0_S0_i,@"STO_CUDA_ENTRY STV_DEFAULT"
_Z10add_kernelILx769EEvPfS0_S0_i:
.text._Z10add_kernelILx769EEvPfS0_S0_i:
        /* <DEDUP_REMOVED lines=20> */
.L_x_231:
        /* <DEDUP_REMOVED lines=12> */
.L_x_1232:


//--------------------- .text._Z10add_kernelILx768EEvPfS0_S0_i --------------------------
	.section	.text._Z10add_kernelILx768EEvPfS0_S0_i,"ax",@progbits
	.align	128
        .global         _Z10add_kernelILx768EEvPfS0_S0_i
        .type           _Z10add_kernelILx768EEvPfS0_S0_i,@function
        .size           _Z10add_kernelILx768EEvPfS0_S0_i,(.L_x_1233 - _Z10add_kernelILx768EEvPfS0_S0_i)
        .other          _Z10add_kernelILx768EEvPfS0_S0_i,@"STO_CUDA_ENTRY STV_DEFAULT"
_Z10add_kernelILx768EEvPfS0_S0_i:
.text._Z10add_kernelILx768EEvPfS0_S0_i:
        /* <DEDUP_REMOVED lines=20> */
.L_x_232:
        /* <DEDUP_REMOVED lines=12> */
.L_x_1233:


//--------------------- .text._Z10add_kernelILx767EEvPfS0_S0_i --------------------------
	.section	.text._Z10add_kernelILx767EEvPfS0_S0_i,"ax",@progbits
	.align	128
        .global         _Z10add_kernelILx767EEvPfS0_S0_i
        .type           _Z10add_kernelILx767EEvPfS0_S0_i,@function
        .size           _Z10add_kernelILx767EEvPfS0_S0_i,(.L_x_1234 - _Z10add_kernelILx767EEvPfS0_S0_i)
        .other          _Z10add_kernelILx767EEvPfS0_S0_i,@"STO_CUDA_ENTRY STV_DEFAULT"
_Z10add_kernelILx767EEvPfS0_S0_i:
.text._Z10add_kernelILx767EEvPfS0_S0_i:
        /* <DEDUP_REMOVED lines=20> */
.L_x_233:
        /* <DEDUP_REMOVED lines=12> */
.L_x_1234:


//--------------------- .text._Z10add_kernelILx766EEvPfS0_S0_i --------------------------
	.section	.text._Z10add_kernelILx766EEvPfS0_S0_i,"ax",@progbits
	.align	128
        .global         _Z10add_kernelILx766EEvPfS0_S0_i
        .type           _Z10add_kernelILx766EEvPfS0_S0_i,@function
        .size           _Z10add_kernelILx766EEvPfS0_S0_i,(.L_x_1235 - _Z10add_kernelILx766EEvPfS0_S0_i)
        .other          _Z10add_kernelILx766EEvPfS0_S0_i,@"STO_CUDA_ENTRY STV_DEFAULT"
_Z10add_kernelILx766EEvPfS0_S0_i:
.text._Z10add_kernelILx766EEvPfS0_S0_i:
        /* <DEDUP_REMOVED lines=20> */
.L_x_234:
        /* <DEDUP_REMOVED lines=12> */
.L_x_1235:


//--------------------- .text._Z10add_kernelILx765EEvPfS0_S0_i --------------------------
	.section	.text._Z10add_kernelILx765EEvPfS0_S0_i,"ax",@progbits
	.align	128
        .global         _Z10add_kernelILx765EEvPfS0_S0_i
        .type           _Z10add_kernelILx765EEvPfS0_S0_i,@function
        .size           _Z10add_kernelILx765EEvPfS0_S0_i,(.L_x_1236 - _Z10add_kernelILx765EEvPfS0_S0_i)
        .other          _Z10add_kernelILx765EEvPfS0_S0_i,@"STO_CUDA_ENTRY STV_DEFAULT"
_Z10add_kernelILx765EEvPfS0_S0_i:
.text._Z10add_kernelILx765EEvPfS0_S0_i:
        /* <DEDUP_REMOVED lines=20> */
.L_x_235:
        /* <DEDUP_REMOVED lines=12> */
.L_x_1236:


//--------------------- .text._Z10add_kernelILx764EEvPfS0_S0_i --------------------------
	.section	.text._Z10add_kernelILx764EEvPfS0_S0_i,"ax",@progbits
	.align	128
        .global         _Z10add_kernelILx764EEvPfS0_S0_i
        .type           _Z10add_kernelILx764EEvPfS0_S0_i,@function
        .size           _Z10add_kernelILx764EEvPfS0_S0_i,(.L_x_1237 - _Z10add_kernelILx764EEvPfS0_S0_i)
        .other          _Z10add_kernelILx764EEvPfS0_S0_i,@"STO_CUDA_ENTRY STV_DEFAULT"
_Z10add_kernelILx764EEvPfS0_S0_i:
.text._Z10add_kernelILx764EEvPfS0_S0_i:
        /* <DEDUP_REMOVED lines=20> */
.L_x_236:
        /* <DEDUP_REMOVED lines=12> */
.L_x_1237:


//--------------------- .text._Z10add_kernelILx763EEvPfS0_S0_i --------------------------
	.section	.text._Z10add_kernelILx763EEvPfS0_S0_i,"ax",@progbits
	.align	128
        .global         _Z10add_kernelILx763EEvPfS0_S0_i
        .type           _Z10add_kernelILx763EEvPfS0_S0_i,@function
        .size           _Z10add_kernelILx763EEvPfS0_S0_i,(.L_x_1238 - _Z10add_kernelILx763EEvPfS0_S0_i)
        .other          _Z10add_kernelILx763EEvPfS0_S0_i,@"STO_CUDA_ENTRY STV_DEFAULT"
_Z10add_kernelILx763EEvPfS0_S0_i:
.text._Z10add_kernelILx763EEvPfS0_S0_i:
        /* <DEDUP_REMOVED lines=20> */
.L_x_237:
        /* <DEDUP_REMOVED lines=12> */
.L_x_1238:


//--------------------- .text._Z10add_kernelILx762EEvPfS0_S0_i --------------------------
	.section	.text._Z10add_kernelILx762EEvPfS0_S0_i,"ax",@progbits
	.align	128
        .global         _Z10add_kernelILx762EEvPfS0_S0_i
        .type           _Z10add_kernelILx762EEvPfS0_S0_i,@function
        .size           _Z10add_kernelILx762EEvPfS0_S0_i,(.L_x_1239 - _Z10add_kernelILx762EEvPfS0_S0_i)
        .other          _Z10add_kernelILx762EEvPfS0_S0_i,@"STO_CUDA_ENTRY STV_DEFAULT"
_Z10add_kernelILx762EEvPfS0_S0_i:
.text._Z10add_kernelILx762EEvPfS0_S0_i:
        /* <DEDUP_REMOVED lines=20> */
.L_x_238:
        /* <DEDUP_REMOVED lines=12> */
.L_x_1239:


//--------------------- .text._Z10add_kernelILx761EEvPfS0_S0_i --------------------------
	.section	.text._Z10add_kernelILx761EEvPfS0_S0_i,"ax",@progbits
	.align	128
        .global         _Z10add_kernelILx761EEvPfS0_S0_i
        .type           _Z10add_kernelILx761EEvPfS0_S0_i,@function
        .size           _Z10add_kernelILx761EEvPfS0_S0_i,(.L_x_1240 - _Z10add_kernelILx761EEvPfS0_S0_i)
        .other          _Z10add_kernelILx761EEvPfS0_S0_i,@"STO_CUDA_ENTRY STV_DEFAULT"
_Z10add_kernelILx761EEvPfS0_S0_i:
.text._Z10add_kernelILx761EEvPfS0_S0_i:
        /* <DEDUP_REMOVED lines=20> */
.L_x_239:
        /* <DEDUP_REMOVED lines=12> */
.L_x_1240:


//--------------------- .text._Z10add_kernelILx760EEvPfS0_S0_i --------------------------
	.section	.text._Z10add_kernelILx760EEvPfS0_S0_i,"ax",@progbits
	.align	128
        .global         _Z10add_kernelILx760EEvPfS0_S0_i
        .type           _Z10add_kernelILx760EEvPfS0_S0_i,@function
        .size           _Z10add_kernelILx760EEvPfS0_S0_i,(.L_x_1241 - _Z10add_kernelILx760EEvPfS0_S0_i)
        .other          _Z10add_kernelILx760EEvPfS0_S0_i,@"STO_CUDA_ENTRY STV_DEFAULT"
_Z10add_kernelILx760EEvPfS0_S0_i:
.text._Z10add_kernelILx760EEvPfS0_S0_i:
        /* <DEDUP_REMOVED lines=20> */
.L_x_240:
        /* <DEDUP_REMOVED lines=12> */
.L_x_1241:


//--------------------- .text._Z10add_kernelILx759EEvPfS0_S0_i --------------------------
	.section	.text._Z10add_kernelILx759EEvPfS0_S0_i,"ax",@progbits
	.align	128
        .global         _Z10add_kernelILx759EEvPfS0_S0_i
        .type           _Z10add_kernelILx759EEvPfS0_S0_i,@function
        .size           _Z10add_kernelILx759EEvPfS0_S0_i,(.L_x_1242 - _Z10add_kernelILx759EEvPfS0_S0_i)
        .other          _Z10add_kernelILx759EEvPfS0_S0_i,@"STO_CUDA_ENTRY STV_DEFAULT"
_Z10add_kernelILx759EEvPfS0_S0_i:
.text._Z10add_kernelILx759EEvPfS0_S0_i:
        /* <DEDUP_REMOVED lines=20> */
.L_x_241:
        /* <DEDUP_REMOVED lines=12> */
.L_x_1242:


//--------------------- .text._Z10add_kernelILx758EEvPfS0_S0_i --------------------------
	.section	.text._Z10add_kernelILx758EEvPfS0_S0_i,"ax",@progbits
	.align	128
        .global         _Z10add_kernelILx758EEvPfS0_S0_i
        .type           _Z10add_kernelILx758EEvPfS0_S0_i,@function
        .size           _Z10add_kernelILx758EEvPfS0_S0_i,(.L_x_1243 - _Z10add_kernelILx758EEvPfS0_S0_i)
        .other          _Z10add_kernelILx758EEvPfS0_S0_i,@"STO_CUDA_ENTRY STV_DEFAULT"
_Z10add_kernelILx758EEvPfS0_S0_i:
.text._Z10add_kernelILx758EEvPfS0_S0_i:
        /* <DEDUP_REMOVED lines=20> */
.L_x_242:
        /* <DEDUP_REMOVED lines=12> */
.L_x_1243:


//--------------------- .text._Z10add_kernelILx757EEvPfS0_S0_i --------------------------
	.section	.text._Z10add_kernelILx757EEvPfS0_S0_i,"ax",@progbits
	.align	128
        .global         _Z10add_kernelILx757EEvPfS0_S0_i
        .type           _Z10add_kernelILx757EEvPfS0_S0_i,@function
        .size           _Z10add_kernelILx757EEvPfS0_S0_i,(.L_x_1244 - _Z10add_kernelILx757EEvPfS0_S0_i)
        .other          _Z10add_kernelILx757EEvPfS0_S0_i,@"STO_CUDA_ENTRY STV_DEFAULT"
_Z10add_kernelILx757EEvPfS0_S0_i:
.text._Z10add_kernelILx757EEvPfS0_S0_i:
        /* <DEDUP_REMOVED lines=20> */
.L_x_243:
        /* <DEDUP_REMOVED lines=12> */
.L_x_1244:


//--------------------- .text._Z10add_kernelILx756EEvPfS0_S0_i --------------------------
	.section	.text._Z10add_kernelILx756EEvPfS0_S0_i,"ax",@progbits
	.align	128
        .global         _Z10add_kernelILx756EEvPfS0_S0_i
        .type           _Z10add_kernelILx756EEvPfS0_S0_i,@function
        .size           _Z10add_kernelILx756EEvPfS0_S0_i,(.L_x_1245 - _Z10add_kernelILx756EEvPfS0_S0_i)
        .other          _Z10add_kernelILx756EEvPfS0_S0_i,@"STO_CUDA_ENTRY STV_DEFAULT"
_Z10add_kernelILx756EEvPfS0_S0_i:
.text._Z10add_kernelILx756EEvPfS0_S0_i:
        /* <DEDUP_REMOVED lines=20> */
.L_x_244:
        /* <DEDUP_REMOVED lines=12> */
.L_x_1245:


//--------------------- .text._Z10add_kernelILx755EEvPfS0_S0_i --------------------------
	.section	.text._Z10add_kernelILx755EEvPfS0_S0_i,"ax",@progbits
	.align	128
        .global         _Z10add_kernelILx755EEvPfS0_S0_i
        .type           _Z10add_kernelILx755EEvPfS0_S0_i,@function
        .size           _Z10add_kernelILx755EEvPfS0_S0_i,(.L_x_1246 - _Z10add_kernelILx755EEvPfS0_S0_i)
        .other          _Z10add_kernelILx755EEvPfS0_S0_i,@"STO_CUDA_ENTRY STV_DEFAULT"
_Z10add_kernelILx755EEvPfS0_S0_i:
.text._Z10add_kernelILx755EEvPfS0_S0_i:
        /* <DEDUP_REMOVED lines=20> */
.L_x_245:
        /* <DEDUP_REMOVED lines=12> */
.L_x_1246:


//--------------------- .text._Z10add_kernelILx754EEvPfS0_S0_i --------------------------
	.section	.text._Z10add_kernelILx754EEvPfS0_S0_i,"ax",@progbits
	.align	128
        .global         _Z10add_kernelILx754EEvPfS0_S0_i
        .type           _Z10add_kernelILx754EEvPfS0_S0_i,@function
        .size           _Z10add_kernelILx754EEvPfS0_S0_i,(.L_x_1247 - _Z10add_kernelILx754EEvPfS0_S0_i)
        .other          _Z10add_kernelILx754EEvPfS0_S0_i,@"STO_CUDA_ENTRY STV_DEFAULT"
_Z10add_kernelILx754EEvPfS0_S0_i:
.text._Z10add_kernelILx754EEvPfS0_S0_i:
        /* <DEDUP_REMOVED lines=20> */
.L_x_246:
        /* <DEDUP_REMOVED lines=12> */
.L_x_1247:


//--------------------- .text._Z10add_kernelILx753EEvPfS0_S0_i --------------------------
	.section	.text._Z10add_kernelILx753EEvPfS0_S0_i,"ax",@progbits
	.align	128
        .global         _Z10add_kernelILx753EEvPfS0_S0_i
        .type           _Z10add_kernelILx753EEvPfS0_S0_i,@function
        .size           _Z10add_kernelILx753EEvPfS0_S0_i,(.L_x_1248 - _Z10add_kernelILx753EEvPfS0_S0_i)
        .other          _Z10add_kernelILx753EEvPfS0_S0_i,@"STO_CUDA_ENTRY STV_DEFAULT"
_Z10add_kernelILx753EEvPfS0_S0_i:
.text._Z10add_kernelILx753EEvPfS0_S0_i:
        /* <DEDUP_REMOVED lines=20> */
.L_x_247:
        /* <DEDUP_REMOVED lines=12> */
.L_x_1248:


//--------------------- .text._Z10add_kernelILx752EEvPfS0_S0_i --------------------------
	.section	.text._Z10add_kernelILx752EEvPfS0_S0_i,"ax",@progbits
	.align	128
        .global         _Z10add_kernelILx752EEvPfS0_S0_i
        .type           _Z10add_kernelILx752EEvPfS0_S0_i,@function
        .size           _Z10add_kernelILx752EEvPfS0_S0_i,(.L_x_1249 - _Z10add_kernelILx752EEvPfS0_S0_i)
        .other          _Z10add_kernelILx752EEvPfS0_S0_i,@"STO_CUDA_ENTRY STV_DEFAULT"
_Z10add_kernelILx752EEvPfS0_S0_i:
.text._Z10add_kernelILx752EEvPfS0_S0_i:
        /* <DEDUP_REMOVED lines=20> */
.L_x_248:
        /* <DEDUP_REMOVED lines=12> */
.L_x_1249:


//--------------------- .text._Z10add_kernelILx751EEvPfS0_S0_i --------------------------
	.section	.text._Z10add_kernelILx751EEvPfS0_S0_i,"ax",@progbits
	.align	128
        .global         _Z10add_kernelILx751EEvPfS0_S0_i
        .type           _Z10add_kernelILx751EEvPfS0_S0_i,@function
        .size           _Z10add_kernelILx751EEvPfS0_S0_i,(.L_x_1250 - _Z10add_kernelILx751EEvPfS0_S0_i)
        .other          _Z10add_kernelILx751EEvPfS0_S0_i,@"STO_CUDA_ENTRY STV_DEFAULT"
_Z10add_kernelILx751EEvPfS0_S0_i:
.text._Z10add_kernelILx751EEvPfS0_S0_i:
        /* <DEDUP_REMOVED lines=20> */
.L_x_249:
        /* <DEDUP_REMOVED lines=12> */
.L_x_1250:


//--------------------- .text._Z10add_kernelILx750EEvPfS0_S0_i --------------------------
	.section	.text._Z10add_kernelILx750EEvPfS0_S0_i,"ax",@progbits
	.align	128
        .global         _Z10add_kernelILx750EEvPfS0_S0_i
        .type           _Z10add_kernelILx750EEvPfS0_S0_i,@function
        .size           _Z10add_kernelILx750EEvPfS0_S0_i,(.L_x_1251 - _Z10add_kernelILx750EEvPfS0_S0_i)
        .other          _Z10add_kernelILx750EEvPfS0_S0_i,@"STO_CUDA_ENTRY STV_DEFAULT"
_Z10add_kernelILx750EEvPfS0_S0_i:
.text._Z10add_kernelILx750EEvPfS0_S0_i:
        /* <DEDUP_REMOVED lines=20> */
.L_x_250:
        /* <DEDUP_REMOVED lines=12> */
.L_x_1251:


//--------------------- .text._Z10add_kernelILx749EEvPfS0_S0_i --------------------------
	.section	.text._Z10add_kernelILx749EEvPfS0_S0_i,"ax",@progbits
	.align	128
        .global         _Z10add_kernelILx749EEvPfS0_S0_i
        .type           _Z10add_kernelILx749EEvPfS0_S0_i,@function
        .size           _Z10add_kernelILx749EEvPfS0_S0_i,(.L_x_1252 - _Z10add_kernelILx749EEvPfS0_S0_i)
        .other          _Z10add_kernelILx749EEvPfS0_S0_i,@"STO_CUDA_ENTRY STV_DEFAULT"
_Z10add_kernelILx749EEvPfS0_S0_i:
.text._Z10add_kernelILx749EEvPfS0_S0_i:
        /* <DEDUP_REMOVED lines=20> */
.L_x_251:
        /* <DEDUP_REMOVED lines=12> */
.L_x_1252:


//--------------------- .text._Z10add_kernelILx748EEvPfS0_S0_i --------------------------
	.section	.text._Z10add_kernelILx748EEvPfS0_S0_i,"ax",@progbits
	.align	128
        .global         _Z10add_kernelILx748EEvPfS0_S0_i
        .type           _Z10add_kernelILx748EEvPfS0_S0_i,@function
        .size           _Z10add_kernelILx748EEvPfS0_S0_i,(.L_x_1253 - _Z10add_kernelILx748EEvPfS0_S0_i)
        .other          _Z10add_kernelILx748EEvPfS0_S0_i,@"STO_CUDA_ENTRY STV_DEFAULT"
_Z10add_kernelILx748EEvPfS0_S0_i:
.text._Z10add_kernelILx748EEvPfS0_S0_i:
        /* <DEDUP_REMOVED lines=20> */
.L_x_252:
        /* <DEDUP_REMOVED lines=12> */
.L_x_1253:


//--------------------- .text._Z10add_kernelILx747EEvPfS0_S0_i --------------------------
	.section	.text._Z10add_kernelILx747EEvPfS0_S0_i,"ax",@progbits
	.align	128
        .global         _Z10add_kernelILx747EEvPfS0_S0_i
        .type           _Z10add_kernelILx747EEvPfS0_S0_i,@function
        .size           _Z10add_kernelILx747EEvPfS0_S0_i,(.L_x_1254 - _Z10add_kernelILx747EEvPfS0_S0_i)
        .other          _Z10add_kernelILx747EEvPfS0_S0_i,@"STO_CUDA_ENTRY STV_DEFAULT"
_Z10add_kernelILx747EEvPfS0_S0_i:
.text._Z10add_kernelILx747EEvPfS0_S0_i:
        /* <DEDUP_REMOVED lines=20> */
.L_x_253:
        /* <DEDUP_REMOVED lines=12> */
.L_x_1254:


//--------------------- .text._Z10add_kernelILx746EEvPfS0_S0_i --------------------------
	.section	.text._Z10add_kernelILx746EEvPfS0_S0_i,"ax",@progbits
	.align	128
        .global         _Z10add_kernelILx746EEvPfS0_S0_i
        .type           _Z10add_kernelILx746EEvPfS0_S0_i,@function
        .size           _Z10add_kernelILx746EEvPfS0_S0_i,(.L_x_1255 - _Z10add_kernelILx746EEvPfS0_S0_i)
        .other          _Z10add_kernelILx746EEvPfS0_S0_i,@"STO_CUDA_ENTRY STV_DEFAULT"
_Z10add_kernelILx746EEvPfS0_S0_i:
.text._Z10add_kernelILx746EEvPfS0_S0_i:
        /* <DEDUP_REMOVED lines=20> */
.L_x_254:
        /* <DEDUP_REMOVED lines=12> */
.L_x_1255:


//--------------------- .text._Z10add_kernelILx745EEvPfS0_S0_i --------------------------
	.section	.text._Z10add_kernelILx745EEvPfS0_S0_i,"ax",@progbits
	.align	128
        .global         _Z10add_kernelILx745EEvPfS0_S0_i
        .type           _Z10add_kernelILx745EEvPfS0_S0_i,@function
        .size           _Z10add_kernelILx745EEvPfS0_S0_i,(.L_x_1256 - _Z10add_kernelILx745EEvPfS0_S0_i)
        .other          _Z10add_kernelILx745EEvPfS0_S0_i,@"STO_CUDA_ENTRY STV_DEFAULT"
_Z10add_kernelILx745EEvPfS0_S0_i:
.text._Z10add_kernelILx745EEvPfS0_S0_i:
        /* <DEDUP_REMOVED lines=20> */
.L_x_255:
        /* <DEDUP_REMOVED lines=12> */
.L_x_1256:


//--------------------- .text._Z10add_kernelILx744EEvPfS0_S0_i --------------------------
	.section	.text._Z10add_kernelILx744EEvPfS0_S0_i,"ax",@progbits
	.align	128
        .global         _Z10add_kernelILx744EEvPfS0_S0_i
        .type           _Z10add_kernelILx744EEvPfS0_S0_i,@function
        .size           _Z10add_kernelILx744EEvPfS0_S0_i,(.L_x_1257 - _Z10add_kernelILx744EEvPfS0_S0_i)
        .other          _Z10add_kernelILx744EEvPfS0_S0_i,@"STO_CUDA_ENTRY STV_DEFAULT"
_Z10add_kernelILx744EEvPfS0_S0_i:
.text._Z10add_kernelILx744EEvPfS0_S0_i:
        /* <DEDUP_REMOVED lines=20> */
.L_x_256:
        /* <DEDUP_REMOVED lines=12> */
.L_x_1257:


//--------------------- .text._Z10add_kernelILx743EEvPfS0_S0_i --------------------------
	.section	.text._Z10add_kernelILx743EEvPfS0_S0_i,"ax",@progbits
	.align	128
        .global         _Z10add_kernelILx743EEvPfS0_S0_i
        .type           _Z10add_kernelILx743EEvPfS0_S0_i,@function
        .size           _Z10add_kernelILx743EEvPfS0_S0_i,(.L_x_1258 - _Z10add_kernelILx743EEvPfS0_S0_i)
        .other          _Z10add_kernelILx743EEvPfS0_S0_i,@"STO_CUDA_ENTRY STV_DEFAULT"
_Z10add_kernelILx743EEvPfS0_S0_i:
.text._Z10add_kernelILx743EEvPfS0_S0_i:
        /* <DEDUP_REMOVED lines=20> */
.L_x_257:
        /* <DEDUP_REMOVED lines=12> */
.L_x_1258:


//--------------------- .text._Z10add_kernelILx742EEvPfS0_S0_i --------------------------
	.section	.text._Z10add_kernelILx742EEvPfS0_S0_i,"ax",@progbits
	.align	128
        .global         _Z10add_kernelILx742EEvPfS0_S0_i
        .type           _Z10add_kernelILx742EEvPfS0_S0_i,@function
        .size           _Z10add_kernelILx742EEvPfS0_S0_i,(.L_x_1259 - _Z10add_kernelILx742EEvPfS0_S0_i)
        .other          _Z10add_kernelILx742EEvPfS0_S0_i,@"STO_CUDA_ENTRY STV_DEFAULT"
_Z10add_kernelILx742EEvPfS0_S0_i:
.text._Z10add_kernelILx742EEvPfS0_S0_i:
        /* <DEDUP_REMOVED lines=20> */
.L_x_258:
        /* <DEDUP_REMOVED lines=12> */
.L_x_1259:


//--------------------- .text._Z10add_kernelILx741EEvPfS0_S0_i --------------------------
	.section	.text._Z10add_kernelILx741EEvPfS0_S0_i,"ax",@progbits
	.align	128
        .global         _Z10add_kernelILx741EEvPfS0_S0_i
        .type           _Z10add_kernelILx741EEvPfS0_S0_i,@function
        .size           _Z10add_kernelILx741EEvPfS0_S0_i,(.L_x_1260 - _Z10add_kernelILx741EEvPfS0_S0_i)
        .other          _Z10add_kernelILx741EEvPfS0_S0_i,@"STO_CUDA_ENTRY STV_DEFAULT"
_Z10add_kernelILx741EEvPfS0_S0_i:
.text._Z10add_kernelILx741EEvPfS0_S0_i:
        /* <DEDUP_REMOVED lines=20> */
.L_x_259:
        /* <DEDUP_REMOVED lines=12> */
.L_x_1260:


//--------------------- .text._Z10add_kernelILx740EEvPfS0_S0_i --------------------------
	.section	.text._Z10add_kernelILx740EEvPfS0_S0_i,"ax",@progbits
	.align	128
        .global         _Z10add_kernelILx740EEvPfS0_S0_i
        .type           _Z10add_kernelILx740EEvPfS0_S0_i,@function
        .size           _Z10add_kernelILx740EEvPfS0_S0_i,(.L_x_1261 - _Z10add_kernelILx740EEvPfS0_S0_i)
        .other          _Z10add_kernelILx740EEvPfS0_S0_i,@"STO_CUDA_ENTRY STV_DEFAULT"
_Z10add_kernelILx740EEvPfS0_S0_i:
.text._Z10add_kernelILx740EEvPfS0_S0_i:
        /* <DEDUP_REMOVED lines=20> */
.L_x_260:
        /* <DEDUP_REMOVED lines=12> */
.L_x_1261:


//--------------------- .text._Z10add_kernelILx739EEvPfS0_S0_i --------------------------
	.section	.text._Z10add_kernelILx739EEvPfS0_S0_i,"ax",@progbits
	.align	128
        .global         _Z10add_kernelILx739EEvPfS0_S0_i
        .type           _Z10add_kernelILx739EEvPfS0_S0_i,@function
        .size           _Z10add_kernelILx739EEvPfS0_S0_i,(.L_x_1262 - _Z10add_kernelILx739EEvPfS0_S0_i)
        .other          _Z10add_kernelILx739EEvPfS0_S0_i,@"STO_CUDA_ENTRY STV_DEFAULT"
_Z10add_kernelILx739EEvPfS0_S0_i:
.text._Z10add_kernelILx739EEvPfS0_S0_i:
        /* <DEDUP_REMOVED lines=20> */
.L_x_261:
        /* <DEDUP_REMOVED lines=12> */
.L_x_1262:


//--------------------- .text._Z10add_kernelILx738EEvPfS0_S0_i --------------------------
	.section	.text._Z10add_kernelILx738EEvPfS0_S0_i,"ax",@progbits
	.align	128
        .global         _Z10add_kernelILx738EEvPfS0_S0_i
        .type           _Z10add_kernelILx738EEvPfS0_S0_i,@function
        .size           _Z10add_kernelILx738EEvPfS0_S0_i,(.L_x_1263 - _Z10add_kernelILx738EEvPfS0_S0_i)
        .other          _Z10add_kernelILx738EEvPfS0_S0_i,@"STO_CUDA_ENTRY STV_DEFAULT"
_Z10add_kernelILx738EEvPfS0_S0_i:
.text._Z10add_kernelILx738EEvPfS0_S0_i:
        /* <DEDUP_REMOVED lines=20> */
.L_x_262:
        /* <DEDUP_REMOVED lines=12> */
.L_x_1263:


//--------------------- .text._Z10add_kernelILx737EEvPfS0_S0_i --------------------------
	.section	.text._Z10add_kernelILx737EEvPfS0_S0_i,"ax",@progbits
	.align	128
        .global         _Z10add_kernelILx737EEvPfS0_S0_i
        .type           _Z10add_kernelILx737EEvPfS0_S0_i,@function
        .size           _Z10add_kernelILx737EEvPfS0_S0_i,(.L_x_1264 - _Z10add_kernelILx737EEvPfS0_S0_i)
        .other          _Z10add_kernelILx737EEvPfS0_S0_i,@"STO_CUDA_ENTRY STV_DEFAULT"
_Z10add_kernelILx737EEvPfS0_S0_i:
.text._Z10add_kernelILx737EEvPfS0_S0_i:
        /* <DEDUP_REMOVED lines=20> */
.L_x_263:
        /* <DEDUP_REMOVED lines=12> */
.L_x_1264:


//--------------------- .text._Z10add_kernelILx736EEvPfS0_S0_i --------------------------
	.section	.text._Z10add_kernelILx736EEvPfS0_S0_i,"ax",@progbits
	.align	128
        .global         _Z10add_kernelILx736EEvPfS0_S0_i
        .type           _Z10add_kernelILx736EEvPfS0_S0_i,@function
        .size           _Z10add_kernelILx736EEvPfS0_S0_i,(.L_x_1265 - _Z10add_kernelILx736EEvPfS0_S0_i)
        .other          _Z10add_kernelILx736EEvPfS0_S0_i,@"STO_CUDA_ENTRY STV_DEFAULT"
_Z10add_kernelILx736EEvPfS0_S0_i:
.text._Z10add_kernelILx736EEvPfS0_S0_i:
        /* <DEDUP_REMOVED lines=20> */
.L_x_264:
        /* <DEDUP_REMOVED lines=12> */
.L_x_1265:


//--------------------- .text._Z10add_kernelILx735EEvPfS0_S0_i --------------------------
	.section	.text._Z10add_kernelILx735EEvPfS0_S0_i,"ax",@progbits
	.align	128
        .global         _Z10add_kernelILx735EEvPfS0_S0_i
        .type           _Z10add_kernelILx735EEvPfS0_S0_i,@function
        .size           _Z10add_kernelILx735EEvPfS0_S0_i,(.L_x_1266 - _Z10add_kernelILx735EEvPfS0_S0_i)
        .other          _Z10add_kernelILx735EEvPfS0_S0_i,@"STO_CUDA_ENTRY STV_DEFAULT"
_Z10add_kernelILx735EEvPfS0_S0_i:
.text._Z10add_kernelILx735EEvPfS0_S0_i:
        /* <DEDUP_REMOVED lines=20> */
.L_x_265:
        /* <DEDUP_REMOVED lines=12> */
.L_x_1266:


//--------------------- .text._Z10add_kernelILx734EEvPfS0_S0_i --------------------------
	.section	.text._Z10add_kernelILx734EEvPfS0_S0_i,"ax",@progbits
	.align	128
        .global         _Z10add_kernelILx734EEvPfS0_S0_i
        .type           _Z10add_kernelILx734EEvPfS0_S0_i,@function
        .size           _Z10add_kernelILx734EEvPfS0_S0_i,(.L_x_1267 - _Z10add_kernelILx734EEvPfS0_S0_i)
        .other          _Z10add_kernelILx734EEvPfS0_S0_i,@"STO_CUDA_ENTRY STV_DEFAULT"
_Z10add_kernelILx734EEvPfS0_S0_i:
.text._Z10add_kernelILx734EEvPfS0_S0_i:
        /* <DEDUP_REMOVED lines=20> */
.L_x_266:
        /* <DEDUP_REMOVED lines=12> */
.L_x_1267:


//--------------------- .text._Z10add_kernelILx733EEvPfS0_S0_i --------------------------
	.section	.text._Z10add_kernelILx733EEvPfS0_S0_i,"ax",@progbits
	.align	128
        .global         _Z10add_kernelILx733EEvPfS0_S0_i
        .type           _Z10add_kernelILx733EEvPfS0_S0_i,@function
        .size           _Z10add_kernelILx733EEvPfS0_S0_i,(.L_x_1268 - _Z10add_kernelILx733EEvPfS0_S0_i)
        .other          _Z10add_kernelILx733EEvPfS0_S0_i,@"STO_CUDA_ENTRY STV_DEFAULT"
_Z10add_kernelILx733EEvPfS0_S0_i:
.text._Z10add_kernelILx733EEvPfS0_S0_i:
        /* <DEDUP_REMOVED lines=20> */
.L_x_267:
        /* <DEDUP_REMOVED lines=12> */
.L_x_1268:


//--------------------- .text._Z10add_kernelILx732EEvPfS0_S0_i --------------------------
	.section	.text._Z10add_kernelILx732EEvPfS0_S0_i,"ax",@progbits
	.align	128
        .global         _Z10add_kernelILx732EEvPfS0_S0_i
        .type           _Z10add_kernelILx732EEvPfS0_S0_i,@function
        .size           _Z10add_kernelILx732EEvPfS0_S0_i,(.L_x_1269 - _Z10add_kernelILx732EEvPfS0_S0_i)
        .other          _Z10add_kernelILx732EEvPfS0_S0_i,@"STO_CUDA_ENTRY STV_DEFAULT"
_Z10add_kernelILx732EEvPfS0_S0_i:
.text._Z10add_kernelILx732EEvPfS0_S0_i:
        /* <DEDUP_REMOVED lines=20> */
.L_x_268:
        /* <DEDUP_REMOVED lines=12> */
.L_x_1269:


//--------------------- .text._Z10add_kernelILx731EEvPfS0_S0_i --------------------------
	.section	.text._Z10add_kernelILx731EEvPfS0_S0_i,"ax",@progbits
	.align	128
        .global         _Z10add_kernelILx731EEvPfS0_S0_i
        .type           _Z10add_kernelILx731EEvPfS0_S0_i,@function
        .size           _Z10add_kernelILx731EEvPfS0_S0_i,(.L_x_1270 - _Z10add_kernelILx731EEvPfS0_S0_i)
        .other          _Z10add_kernelILx731EEvPfS0_S0_i,@"STO_CUDA_ENTRY STV_DEFAULT"
_Z10add_kernelILx731EEvPfS0_S0_i:
.text._Z10add_kernelILx731EEvPfS0_S0_i:
        /* <DEDUP_REMOVED lines=20> */
.L_x_269:
        /* <DEDUP_REMOVED lines=12> */
.L_x_1270:


//--------------------- .text._Z10add_kernelILx730EEvPfS0_S0_i --------------------------
	.section	.text._Z10add_kernelILx730EEvPfS0_S0_i,"ax",@progbits
	.align	128
        .global         _Z10add_kernelILx730EEvPfS0_S0_i
        .type           _Z10add_kernelILx730EEvPfS0_S0_i,@function
        .size           _Z10add_kernelILx730EEvPfS0_S0_i,(.L_x_1271 - _Z10add_kernelILx730EEvPfS0_S0_i)
        .other          _Z10add_kernelILx730EEvPfS0_S0_i,@"STO_CUDA_ENTRY STV_DEFAULT"
_Z10add_kernelILx730EEvPfS0_S0_i:
.text._Z10add_kernelILx730EEvPfS0_S0_i:
        /* <DEDUP_REMOVED lines=20> */
.L_x_270:
        /* <DEDUP_REMOVED lines=12> */
.L_x_1271:


//--------------------- .text._Z10add_kernelILx729EEvPfS0_S0_i --------------------------
	.section	.text._Z10add_kernelILx729EEvPfS0_S0_i,"ax",@progbits
	.align	128
        .global         _Z10add_kernelILx729EEvPfS0_S0_i
        .type           _Z10add_kernelILx729EEvPfS0_S0_i,@function
        .size           _Z10add_kernelILx729EEvPfS0_S0_i,(.L_x_1272 - _Z10add_kernelILx729EEvPfS0_S0_i)
        .other          _Z10add_kernelILx729EEvPfS0_S0_i,@"STO_CUDA_ENTRY STV_DEFAULT"
_Z10add_kernelILx729EEvPfS0_S0_i:
.text._Z10add_kernelILx729EEvPfS0_S0_i:
        /* <DEDUP_REMOVED lines=20> */
.L_x_271:
        /* <DEDUP_REMOVED lines=12> */
.L_x_1272:


//--------------------- .text._Z10add_kernelILx728EEvPfS0_S0_i --------------------------
	.section	.text._Z10add_kernelILx728EEvPfS0_S0_i,"ax",@progbits
	.align	128
        .global         _Z10add_kernelILx728EEvPfS0_S0_i
        .type           _Z10add_kernelILx728EEvPfS0_S0_i,@function
        .size           _Z10add_kernelILx728EEvPfS0_S0_i,(.L_x_1273 - _Z10add_kernelILx728EEvPfS0_S0_i)
        .other          _Z10add_kernelILx728EEvPfS0_S0_i,@"STO_CUDA_ENTRY STV_DEFAULT"
_Z10add_kernelILx728EEvPfS0_S0_i:
.text._Z10add_kernelILx728EEvPfS0_S0_i:
        /* <DEDUP_REMOVED lines=20> */
.L_x_272:
        /* <DEDUP_REMOVED lines=12> */
.L_x_1273:


//--------------------- .text._Z10add_kernelILx727EEvPfS0_S0_i --------------------------
	.section	.text._Z10add_kernelILx727EEvPfS0_S0_i,"ax",@progbits
	.align	128
        .global         _Z10add_kernelILx727EEvPfS0_S0_i
        .type           _Z10add_kernelILx727EEvPfS0_S0_i,@function
        .size           _Z10add_kernelILx727EEvPfS0_S0_i,(.L_x_1274 - _Z10add_kernelILx727EEvPfS0_S0_i)
        .other          _Z10add_kernelILx727EEvPfS0_S0_i,@"STO_CUDA_ENTRY STV_DEFAULT"
_Z10add_kernelILx727EEvPfS0_S0_i:
.text._Z10add_kernelILx727EEvPfS0_S0_i:
        /* <DEDUP_REMOVED lines=20> */
.L_x_273:
        /* <DEDUP_REMOVED lines=12> */
.L_x_1274:


//--------------------- .text._Z10add_kernelILx726EEvPfS0_S0_i --------------------------
	.section	.text._Z10add_kernelILx726EEvPfS0_S0_i,"ax",@progbits
	.align	128
        .global         _Z10add_kernelILx726EEvPfS0_S0_i
        .type           _Z10add_kernelILx726EEvPfS0_S0_i,@function
        .size           _Z10add_kernelILx726EEvPfS0_S0_i,(.L_x_1275 - _Z10add_kernelILx726EEvPfS0_S0_i)
        .other          _Z10add_kernelILx726EEvPfS0_S0_i,@"STO_CUDA_ENTRY STV_DEFAULT"
_Z10add_kernelILx726EEvPfS0_S0_i:
.text._Z10add_kernelILx726EEvPfS0_S0_i:
        /* <DEDUP_REMOVED lines=20> */
.L_x_274:
        /* <DEDUP_REMOVED lines=12> */
.L_x_1275:


//--------------------- .text._Z10add_kernelILx725EEvPfS0_S0_i --------------------------
	.section	.text._Z10add_kernelILx725EEvPfS0_S0_i,"ax",@progbits
	.align	128
        .global         _Z10add_kernelILx725EEvPfS0_S0_i
        .type           _Z10add_kernelILx725EEvPfS0_S0_i,@function
        .size           _Z10add_kernelILx725EEvPfS0_S0_i,(.L_x_1276 - _Z10add_kernelILx725EEvPfS0_S0_i)
        .other          _Z10add_kernelILx725EEvPfS0_S0_i,@"STO_CUDA_ENTRY STV_DEFAULT"
_Z10add_kernelILx725EEvPfS0_S0_i:
.text._Z10add_kernelILx725EEvPfS0_S0_i:
        /* <DEDUP_REMOVED lines=20> */
.L_x_275:
        /* <DEDUP_REMOVED lines=12> */
.L_x_1276:


//--------------------- .text._Z10add_kernelILx724EEvPfS0_S0_i --------------------------
	.section	.text._Z10add_kernelILx724EEvPfS0_S0_i,"ax",@progbits
	.align	128
        .global         _Z10add_kernelILx724EEvPfS0_S0_i
        .type           _Z10add_kernelILx724EEvPfS0_S0_i,@function
        .size           _Z10add_kernelILx724EEvPfS0_S0_i,(.L_x_1277 - _Z10add_kernelILx724EEvPfS0_S0_i)
        .other          _Z10add_kernelILx724EEvPfS0_S0_i,@"STO_CUDA_ENTRY STV_DEFAULT"
_Z10add_kernelILx724EEvPfS0_S0_i:
.text._Z10add_kernelILx724EEvPfS0_S0_i:
        /* <DEDUP_REMOVED lines=20> */
.L_x_276:
        /* <DEDUP_REMOVED lines=12> */
.L_x_1277:


//--------------------- .text._Z10add_kernelILx723EEvPfS0_S0_i --------------------------
	.section	.text._Z10add_kernelILx723EEvPfS0_S0_i,"ax",@progbits
	.align	128
        .global         _Z10add_kernelILx723EEvPfS0_S0_i
        .type           _Z10add_kernelILx723EEvPfS0_S0_i,@function
        .size           _Z10add_kernelILx723EEvPfS0_S0_i,(.L_x_1278 - _Z10add_kernelILx723EEvPfS0_S0_i)
        .other          _Z10add_kernelILx723EEvPfS0_S0_i,@"STO_CUDA_ENTRY STV_DEFAULT"
_Z10add_kernelILx723EEvPfS0_S0_i:
.text._Z10add_kernelILx723EEvPfS0_S0_i:
        /* <DEDUP_REMOVED lines=20> */
.L_x_277:
        /* <DEDUP_REMOVED lines=12> */
.L_x_1278:


//--------------------- .text._Z10add_kernelILx722EEvPfS0_S0_i --------------------------
	.section	.text._Z10add_kernelILx722EEvPfS0_S0_i,"ax",@progbits
	.align	128
        .global         _Z10add_kernelILx722EEvPfS0_S0_i
        .type           _Z10add_kernelILx722EEvPfS0_S0_i,@function
        .size           _Z10add_kernelILx722EEvPfS0_S0_i,(.L_x_1279 - _Z10add_kernelILx722EEvPfS0_S0_i)
        .other          _Z10add_kernelILx722EEvPfS0_S0_i,@"STO_CUDA_ENTRY STV_DEFAULT"
_Z10add_kernelILx722EEvPfS0_S0_i:
.text._Z10add_kernelILx722EEvPfS0_S0_i:
        /* <DEDUP_REMOVED lines=20> */
.L_x_278:
        /* <DEDUP_REMOVED lines=12> */
.L_x_1279:


//--------------------- .text._Z10add_kernelILx721EEvPfS0_S0_i --------------------------
	.section	.text._Z10add_kernelILx721EEvPfS0_S0_i,"ax",@progbits
	.align	128
        .global         _Z10add_kernelILx721EEvPfS0_S0_i
        .type           _Z10add_kernelILx721EEvPfS0_S0_i,@function
        .size           _Z10add_kernelILx721EEvPfS0_S0_i,(.L_x_1280 - _Z10add_kernelILx721EEvPfS0_S0_i)
        .other          _Z10add_kernelILx721EEvPfS0_S0_i,@"STO_CUDA_ENTRY STV_DEFAULT"
_Z10add_kernelILx721EEvPfS0_S0_i:
.text._Z10add_kernelILx721EEvPfS0_S0_i:
        /* <DEDUP_REMOVED lines=20> */
.L_x_279:
        /* <DEDUP_REMOVED lines=12> */
.L_x_1280:


//--------------------- .text._Z10add_kernelILx720EEvPfS0_S0_i --------------------------
	.section	.text._Z10add_kernelILx720EEvPfS0_S0_i,"ax",@progbits
	.align	128
        .global         _Z10add_kernelILx720EEvPfS0_S0_i
        .type           _Z10add_kernelILx720EEvPfS0_S0_i,@function
        .size           _Z10add_kernelILx720EEvPfS0_S0_i,(.L_x_1281 - _Z10add_kernelILx720EEvPfS0_S0_i)
        .other          _Z10add_kernelILx720EEvPfS0_S0_i,@"STO_CUDA_ENTRY STV_DEFAULT"
_Z10add_kernelILx720EEvPfS0_S0_i:
.text._Z10add_kernelILx720EEvPfS0_S0_i:
        /* <DEDUP_REMOVED lines=20> */
.L_x_280:
        /* <DEDUP_REMOVED lines=12> */
.L_x_1281:


//--------------------- .text._Z10add_kernelILx719EEvPfS0_S0_i --------------------------
	.section	.text._Z10add_kernelILx719EEvPfS0_S0_i,"ax",@progbits
	.align	128
        .global         _Z10add_kernelILx719EEvPfS0_S0_i
        .type           _Z10add_kernelILx719EEvPfS0_S0_i,@function
        .size           _Z10add_kernelILx719EEvPfS0_S0_i,(.L_x_1282 - _Z10add_kernelILx719EEvPfS0_S0_i)
        .other          _Z10add_kernelILx719EEvPfS0_S0_i,@"STO_CUDA_ENTRY STV_DEFAULT"
_Z10add_kernelILx719EEvPfS0_S0_i:
.text._Z10add_kernelILx719EEvPfS0_S0_i:
        /* <DEDUP_REMOVED lines=20> */
.L_x_281:
        /* <DEDUP_REMOVED lines=12> */
.L_x_1282:


//--------------------- .text._Z10add_kernelILx718EEvPfS0_S0_i --------------------------
	.section	.text._Z10add_kernelILx718EEvPfS0_S0_i,"ax",@progbits
	.align	128
        .global         _Z10add_kernelILx718EEvPfS0_S0_i
        .type           _Z10add_kernelILx718EEvPfS0_S0_i,@function
        .size           _Z10add_kernelILx718EEvPfS0_S0_i,(.L_x_1283 - _Z10add_kernelILx718EEvPfS0_S0_i)
        .other          _Z10add_kernelILx718EEvPfS0_S0_i,@"STO_CUDA_ENTRY STV_DEFAULT"
_Z10add_kernelILx718EEvPfS0_S0_i:
.text._Z10add_kernelILx718EEvPfS0_S0_i:
        /* <DEDUP_REMOVED lines=20> */
.L_x_282:
        /* <DEDUP_REMOVED lines=12> */
.L_x_1283:


//--------------------- .text._Z10add_kernelILx717EEvPfS0_S0_i --------------------------
	.section	.text._Z10add_kernelILx717EEvPfS0_S0_i,"ax",@progbits
	.align	128
        .global         _Z10add_kernelILx717EEvPfS0_S0_i
        .type           _Z10add_kernelILx717EEvPfS0_S0_i,@function
        .size           _Z10add_kernelILx717EEvPfS0_S0_i,(.L_x_1284 - _Z10add_kernelILx717EEvPfS0_S0_i)
        .other          _Z10add_kernelILx717EEvPfS0_S0_i,@"STO_CUDA_ENTRY STV_DEFAULT"
_Z10add_kernelILx717EEvPfS0_S0_i:
.text._Z10add_kernelILx717EEvPfS0_S0_i:
        /* <DEDUP_REMOVED lines=20> */
.L_x_283:
        /* <DEDUP_REMOVED lines=12> */
.L_x_1284:


//--------------------- .text._Z10add_kernelILx716EEvPfS0_S0_i --------------------------
	.section	.text._Z10add_kernelILx716EEvPfS0_S0_i,"ax",@progbits
	.align	128
        .global         _Z10add_kernelILx716EEvPfS0_S0_i
        .type           _Z10add_kernelILx716EEvPfS0_S0_i,@function
        .size           _Z10add_kernelILx716EEvPfS0_S0_i,(.L_x_1285 - _Z10add_kernelILx716EEvPfS0_S0_i)
        .other          _Z10add_kernelILx716EEvPfS0_S0_i,@"STO_CUDA_ENTRY STV_DEFAULT"
_Z10add_kernelILx716EEvPfS0_S0_i:
.text._Z10add_kernelILx716EEvPfS0_S0_i:
        /* <DEDUP_REMOVED lines=20> */
.L_x_284:
        /* <DEDUP_REMOVED lines=12> */
.L_x_1285:


//--------------------- .text._Z10add_kernelILx715EEvPfS0_S0_i --------------------------
	.section	.text._Z10add_kernelILx715EEvPfS0_S0_i,"ax",@progbits
	.align	128
        .global         _Z10add_kernelILx715EEvPfS0_S0_i
        .type           _Z10add_kernelILx715EEvPfS0_S0_i,@function
        .size           _Z10add_kernelILx715EEvPfS0_S0_i,(.L_x_1286 - _Z10add_kernelILx715EEvPfS0_S0_i)
        .other          _Z10add_kernelILx715EEvPfS0_S0_i,@"STO_CUDA_ENTRY STV_DEFAULT"
_Z10add_kernelILx715EEvPfS0_S0_i:
.text._Z10add_kernelILx715EEvPfS0_S0_i:
        /* <DEDUP_REMOVED lines=20> */
.L_x_285:
        /* <DEDUP_REMOVED lines=12> */
.L_x_1286:


//--------------------- .text._Z10add_kernelILx714EEvPfS0_S0_i --------------------------
	.section	.text._Z10add_kernelILx714EEvPfS0_S0_i,"ax",@progbits
	.align	128
        .global         _Z10add_kernelILx714EEvPfS0_S0_i
        .type           _Z10add_kernelILx714EEvPfS0_S0_i,@function
        .size           _Z10add_kernelILx714EEvPfS0_S0_i,(.L_x_1287 - _Z10add_kernelILx714EEvPfS0_S0_i)
        .other          _Z10add_kernelILx714EEvPfS0_S0_i,@"STO_CUDA_ENTRY STV_DEFAULT"
_Z10add_kernelILx714EEvPfS0_S0_i:
.text._Z10add_kernelILx714EEvPfS0_S0_i:
        /* <DEDUP_REMOVED lines=20> */
.L_x_286:
        /* <DEDUP_REMOVED lines=12> */
.L_x_1287:


//--------------------- .text._Z10add_kernelILx713EEvPfS0_S0_i --------------------------
	.section	.text._Z10add_kernelILx713EEvPfS0_S0_i,"ax",@progbits
	.align	128
        .global         _Z10add_kernelILx713EEvPfS0_S0_i
        .type           _Z10add_kernelILx713EEvPfS0_S0_i,@function
        .size           _Z10add_kernelILx713EEvPfS0_S0_i,(.L_x_1288 - _Z10add_kernelILx713EEvPfS0_S0_i)
        .other          _Z10add_kernelILx713EEvPfS0_S0_i,@"STO_CUDA_ENTRY STV_DEFAULT"
_Z10add_kernelILx713EEvPfS0_S0_i:
.text._Z10add_kernelILx713EEvPfS0_S0_i:
        /* <DEDUP_REMOVED lines=20> */
.L_x_287:
        /* <DEDUP_REMOVED lines=12> */
.L_x_1288:


//--------------------- .text._Z10add_kernelILx712EEvPfS0_S0_i --------------------------
	.section	.text._Z10add_kernelILx712EEvPfS0_S0_i,"ax",@progbits
	.align	128
        .global         _Z10add_kernelILx712EEvPfS0_S0_i
        .type           _Z10add_kernelILx712EEvPfS0_S0_i,@function
        .size           _Z10add_kernelILx712EEvPfS0_S0_i,(.L_x_1289 - _Z10add_kernelILx712EEvPfS0_S0_i)
        .other          _Z10add_kernelILx712EEvPfS0_S0_i,@"STO_CUDA_ENTRY STV_DEFAULT"
_Z10add_kernelILx712EEvPfS0_S0_i:
.text._Z10add_kernelILx712EEvPfS0_S0_i:
        /* <DEDUP_REMOVED lines=20> */
.L_x_288:
        /* <DEDUP_REMOVED lines=12> */
.L_x_1289:


//--------------------- .text._Z10add_kernelILx711EEvPfS0_S0_i --------------------------
	.section	.text._Z10add_kernelILx711EEvPfS0_S0_i,"ax",@progbits
	.align	128
        .global         _Z10add_kernelILx711EEvPfS0_S0_i
        .type           _Z10add_kernelILx711EEvPfS0_S0_i,@function
        .size           _Z10add_kernelILx711EEvPfS0_S0_i,(.L_x_1290 - _Z10add_kernelILx711EEvPfS0_S0_i)
        .other          _Z10add_kernelILx711EEvPfS0_S0_i,@"STO_CUDA_ENTRY STV_DEFAULT"
_Z10add_kernelILx711EEvPfS0_S0_i:
.text._Z10add_kernelILx711EEvPfS0_S0_i:
        /* <DEDUP_REMOVED lines=20> */
.L_x_289:
        /* <DEDUP_REMOVED lines=12> */
.L_x_1290:


//--------------------- .text._Z10add_kernelILx710EEvPfS0_S0_i --------------------------
	.section	.text._Z10add_kernelILx710EEvPfS0_S0_i,"ax",@progbits
	.align	128
        .global         _Z10add_kernelILx710EEvPfS0_S0_i
        .type           _Z10add_kernelILx710EEvPfS0_S0_i,@function
        .size           _Z10add_kernelILx710EEvPfS0_S0_i,(.L_x_1291 - _Z10add_kernelILx710EEvPfS0_S0_i)
        .other          _Z10add_kernelILx710EEvPfS0_S0_i,@"STO_CUDA_ENTRY STV_DEFAULT"
_Z10add_kernelILx710EEvPfS0_S0_i:
.text._Z10add_kernelILx710EEvPfS0_S0_i:
        /* <DEDUP_REMOVED lines=20> */
.L_x_290:
        /* <DEDUP_REMOVED lines=12> */
.L_x_1291:


//--------------------- .text._Z10add_kernelILx709EEvPfS0_S0_i --------------------------
	.section	.text._Z10add_kernelILx709EEvPfS0_S0_i,"ax",@progbits
	.align	128
        .global         _Z10add_kernelILx709EEvPfS0_S0_i
        .type           _Z10add_kernelILx709EEvPfS0_S0_i,@function
        .size           _Z10add_kernelILx709EEvPfS0_S0_i,(.L_x_1292 - _Z10add_kernelILx709EEvPfS0_S0_i)
        .other          _Z10add_kernelILx709EEvPfS0_S0_i,@"STO_CUDA_ENTRY STV_DEFAULT"
_Z10add_kernelILx709EEvPfS0_S0_i:
.text._Z10add_kernelILx709EEvPfS0_S0_i:
        /* <DEDUP_REMOVED lines=20> */
.L_x_291:
        /* <DEDUP_REMOVED lines=12> */
.L_x_1292:


//--------------------- .text._Z10add_kernelILx708EEvPfS0_S0_i --------------------------
	.section	.text._Z10add_kernelILx708EEvPfS0_S0_i,"ax",@progbits
	.align	128
        .global         _Z10add_kernelILx708EEvPfS0_S0_i
        .type           _Z10add_kernelILx708EEvPfS0_S0_i,@function
        .size           _Z10add_kernelILx708EEvPfS0_S0_i,(.L_x_1293 - _Z10add_kernelILx708EEvPfS0_S0_i)
        .other          _Z10add_kernelILx708EEvPfS0_S0_i,@"STO_CUDA_ENTRY STV_DEFAULT"
_Z10add_kernelILx708EEvPfS0_S0_i:
.text._Z10add_kernelILx708EEvPfS0_S0_i:
        /* <DEDUP_REMOVED lines=20> */
.L_x_292:
        /* <DEDUP_REMOVED lines=12> */
.L_x_1293:


//--------------------- .text._Z10add_kernelILx707EEvPfS0_S0_i --------------------------
	.section	.text._Z10add_kernelILx707EEvPfS0_S0_i,"ax",@progbits
	.align	128
        .global         _Z10add_kernelILx707EEvPfS0_S0_i
        .type           _Z10add_kernelILx707EEvPfS0_S0_i,@function
        .size           _Z10add_kernelILx707EEvPfS0_S0_i,(.L_x_1294 - _Z10add_kernelILx707EEvPfS0_S0_i)
        .other          _Z10add_kernelILx707EEvPfS0_S0_i,@"STO_CUDA_ENTRY STV_DEFAULT"
_Z10add_kernelILx707EEvPfS0_S0_i:
.text._Z10add_kernelILx707EEvPfS0_S0_i:
        /* <DEDUP_REMOVED lines=20> */
.L_x_293:
        /* <DEDUP_REMOVED lines=12> */
.L_x_1294:


//--------------------- .text._Z10add_kernelILx706EEvPfS0_S0_i --------------------------
	.section	.text._Z10add_kernelILx706EEvPfS0_S0_i,"ax",@progbits
	.align	128
        .global         _Z10add_kernelILx706EEvPfS0_S0_i
        .type           _Z10add_kernelILx706EEvPfS0_S0_i,@function
        .size           _Z10add_kernelILx706EEvPfS0_S0_i,(.L_x_1295 - _Z10add_kernelILx706EEvPfS0_S0_i)
        .other          _Z10add_kernelILx706EEvPfS0_S0_i,@"STO_CUDA_ENTRY STV_DEFAULT"
_Z10add_kernelILx706EEvPfS0_S0_i:
.text._Z10add_kernelILx706EEvPfS0_S0_i:
        /* <DEDUP_REMOVED lines=20> */
.L_x_294:
        /* <DEDUP_REMOVED lines=12> */
.L_x_1295:


//--------------------- .text._Z10add_kernelILx705EEvPfS0_S0_i --------------------------
	.section	.text._Z10add_kernelILx705EEvPfS0_S0_i,"ax",@progbits
	.align	128
        .global         _Z10add_kernelILx705EEvPfS0_S0_i
        .type           _Z10add_kernelILx705EEvPfS0_S0_i,@function
        .size           _Z10add_kernelILx705EEvPfS0_S0_i,(.L_x_1296 - _Z10add_kernelILx705EEvPfS0_S0_i)
        .other          _Z10add_kernelILx705EEvPfS0_S0_i,@"STO_CUDA_ENTRY STV_DEFAULT"
_Z10add_kernelILx705EEvPfS0_S0_i:
.text._Z10add_kernelILx705EEvPfS0_S0_i:
        /* <DEDUP_REMOVED lines=20> */
.L_x_295:
        /* <DEDUP_REMOVED lines=12> */
.L_x_1296:


//--------------------- .text._Z10add_kernelILx704EEvPfS0_S0_i --------------------------
	.section	.text._Z10add_kernelILx704EEvPfS0_S0_i,"ax",@progbits
	.align	128
        .global         _Z10add_kernelILx704EEvPfS0_S0_i
        .type           _Z10add_kernelILx704EEvPfS0_S0_i,@function
        .size           _Z10add_kernelILx704EEvPfS0_S0_i,(.L_x_1297 - _Z10add_kernelILx704EEvPfS0_S0_i)
        .other          _Z10add_kernelILx704EEvPfS0_S0_i,@"STO_CUDA_ENTRY STV_DEFAULT"
_Z10add_kernelILx704EEvPfS0_S0_i:
.text._Z10add_kernelILx704EEvPfS0_S0_i:
        /* <DEDUP_REMOVED lines=20> */
.L_x_296:
        /* <DEDUP_REMOVED lines=12> */
.L_x_1297:


//--------------------- .text._Z10add_kernelILx703EEvPfS0_S0_i --------------------------
	.section	.text._Z10add_kernelILx703EEvPfS0_S0_i,"ax",@progbits
	.align	128
        .global         _Z10add_kernelILx703EEvPfS0_S0_i
        .type           _Z10add_kernelILx703EEvPfS0_S0_i,@function
        .size           _Z10add_kernelILx703EEvPfS0_S0_i,(.L_x_1298 - _Z10add_kernelILx703EEvPfS0_S0_i)
        .other          _Z10add_kernelILx703EEvPfS0_S0_i,@"STO_CUDA_ENTRY STV_DEFAULT"
_Z10add_kernelILx703EEvPfS0_S0_i:
.text._Z10add_kernelILx703EEvPfS0_S0_i:
        /* <DEDUP_REMOVED lines=20> */
.L_x_297:
        /* <DEDUP_REMOVED lines=12> */
.L_x_1298:


//--------------------- .text._Z10add_kernelILx702EEvPfS0_S0_i --------------------------
	.section	.text._Z10add_kernelILx702EEvPfS0_S0_i,"ax",@progbits
	.align	128
        .global         _Z10add_kernelILx702EEvPfS0_S0_i
        .type           _Z10add_kernelILx702EEvPfS0_S0_i,@function
        .size           _Z10add_kernelILx702EEvPfS0_S0_i,(.L_x_1299 - _Z10add_kernelILx702EEvPfS0_S0_i)
        .other          _Z10add_kernelILx702EEvPfS0_S0_i,@"STO_CUDA_ENTRY STV_DEFAULT"
_Z10add_kernelILx702EEvPfS0_S0_i:
.text._Z10add_kernelILx702EEvPfS0_S0_i:
        /* <DEDUP_REMOVED lines=20> */
.L_x_298:
        /* <DEDUP_REMOVED lines=12> */
.L_x_1299:


//--------------------- .text._Z10add_kernelILx701EEvPfS0_S0_i --------------------------
	.section	.text._Z10add_kernelILx701EEvPfS0_S0_i,"ax",@progbits
	.align	128
        .global         _Z10add_kernelILx701EEvPfS0_S0_i
        .type           _Z10add_kernelILx701EEvPfS0_S0_i,@function
        .size           _Z10add_kernelILx701EEvPfS0_S0_i,(.L_x_1300 - _Z10add_kernelILx701EEvPfS0_S0_i)
        .other          _Z10add_kernelILx701EEvPfS0_S0_i,@"STO_CUDA_ENTRY STV_DEFAULT"
_Z10add_kernelILx701EEvPfS0_S0_i:
.text._Z10add_kernelILx701EEvPfS0_S0_i:
        /* <DEDUP_REMOVED lines=20> */
.L_x_299:
        /* <DEDUP_REMOVED lines=12> */
.L_x_1300:


//--------------------- .text._Z10add_kernelILx700EEvPfS0_S0_i --------------------------
	.section	.text._Z10add_kernelILx700EEvPfS0_S0_i,"ax",@progbits
	.align	128
        .global         _Z10add_kernelILx700EEvPfS0_S0_i
        .type           _Z10add_kernelILx700EEvPfS0_S0_i,@function
        .size           _Z10add_kernelILx700EEvPfS0_S0_i,(.L_x_1301 - _Z10add_kernelILx700EEvPfS0_S0_i)
        .other          _Z10add_kernelILx700EEvPfS0_S0_i,@"STO_CUDA_ENTRY STV_DEFAULT"
_Z10add_kernelILx700EEvPfS0_S0_i:
.text._Z10add_kernelILx700EEvPfS0_S0_i:
        /* <DEDUP_REMOVED lines=20> */
.L_x_300:
        /* <DEDUP_REMOVED lines=12> */
.L_x_1301:


//--------------------- .text._Z10add_kernelILx699EEvPfS0_S0_i --------------------------
	.section	.text._Z10add_kernelILx699EEvPfS0_S0_i,"ax",@progbits
	.align	128
        .global         _Z10add_kernelILx699EEvPfS0_S0_i
        .type           _Z10add_kernelILx699EEvPfS0_S0_i,@function
        .size           _Z10add_kernelILx699EEvPfS0_S0_i,(.L_x_1302 - _Z10add_kernelILx699EEvPfS0_S0_i)
        .other          _Z10add_kernelILx699EEvPfS0_S0_i,@"STO_CUDA_ENTRY STV_DEFAULT"
_Z10add_kernelILx699EEvPfS0_S0_i:
.text._Z10add_kernelILx699EEvPfS0_S0_i:
        /* <DEDUP_REMOVED lines=20> */
.L_x_301:
        /* <DEDUP_REMOVED lines=12> */
.L_x_1302:


//--------------------- .text._Z10add_kernelILx698EEvPfS0_S0_i --------------------------
	.section	.text._Z10add_kernelILx698EEvPfS0_S0_i,"ax",@progbits
	.align	128
        .global         _Z10add_kernelILx698EEvPfS0_S0_i
        .type           _Z10add_kernelILx698EEvPfS0_S0_i,@function
        .size           _Z10add_kernelILx698EEvPfS0_S0_i,(.L_x_1303 - _Z10add_kernelILx698EEvPfS0_S0_i)
        .other          _Z10add_kernelILx698EEvPfS0_S0_i,@"STO_CUDA_ENTRY STV_DEFAULT"
_Z10add_kernelILx698EEvPfS0_S0_i:
.text._Z10add_kernelILx698EEvPfS0_S0_i:
        /* <DEDUP_REMOVED lines=20> */
.L_x_302:
        /* <DEDUP_REMOVED lines=12> */
.L_x_1303:


//--------------------- .text._Z10add_kernelILx697EEvPfS0_S0_i --------------------------
	.section	.text._Z10add_kernelILx697EEvPfS0_S0_i,"ax",@progbits
	.align	128
        .global         _Z10add_kernelILx697EEvPfS0_S0_i
        .type           _Z10add_kernelILx697EEvPfS0_S0_i,@function
        .size           _Z10add_kernelILx697EEvPfS0_S0_i,(.L_x_1304 - _Z10add_kernelILx697EEvPfS0_S0_i)
        .other          _Z10add_kernelILx697EEvPfS0_S0_i,@"STO_CUDA_ENTRY STV_DEFAULT"
_Z10add_kernelILx697EEvPfS0_S0_i:
.text._Z10add_kernelILx697EEvPfS0_S0_i:
        /* <DEDUP_REMOVED lines=20> */
.L_x_303:
        /* <DEDUP_REMOVED lines=12> */
.L_x_1304:


//--------------------- .text._Z10add_kernelILx696EEvPfS0_S0_i --------------------------
	.section	.text._Z10add_kernelILx696EEvPfS0_S0_i,"ax",@progbits
	.align	128
        .global         _Z10add_kernelILx696EEvPfS0_S0_i
        .type           _Z10add_kernelILx696EEvPfS0_S0_i,@function
        .size           _Z10add_kernelILx696EEvPfS0_S0_i,(.L_x_1305 - _Z10add_kernelILx696EEvPfS0_S0_i)
        .other          _Z10add_kernelILx696EEvPfS0_S0_i,@"STO_CUDA_ENTRY STV_DEFAULT"
_Z10add_kernelILx696EEvPfS0_S0_i:
.text._Z10add_kernelILx696EEvPfS0_S0_i:
        /* <DEDUP_REMOVED lines=20> */
.L_x_304:
        /* <DEDUP_REMOVED lines=12> */
.L_x_1305:


//--------------------- .text._Z10add_kernelILx695EEvPfS0_S0_i --------------------------
	.section	.text._Z10add_kernelILx695EEvPfS0_S0_i,"ax",@progbits
	.align	128
        .global         _Z10add_kernelILx695EEvPfS0_S0_i
        .type           _Z10add_kernelILx695EEvPfS0_S0_i,@function
        .size           _Z10add_kernelILx695EEvPfS0_S0_i,(.L_x_1306 - _Z10add_kernelILx695EEvPfS0_S0_i)
        .other          _Z10add_kernelILx695EEvPfS0_S0_i,@"STO_CUDA_ENTRY STV_DEFAULT"
_Z10add_kernelILx695EEvPfS0_S0_i:
.text._Z10add_kernelILx695EEvPfS0_S0_i:
        /* <DEDUP_REMOVED lines=20> */
.L_x_305:
        /* <DEDUP_REMOVED lines=12> */
.L_x_1306:


//--------------------- .text._Z10add_kernelILx694EEvPfS0_S0_i --------------------------
	.section	.text._Z10add_kernelILx694EEvPfS0_S0_i,"ax",@progbits
	.align	128
        .global         _Z10add_kernelILx694EEvPfS0_S0_i
        .type           _Z10add_kernelILx694EEvPfS0_S0_i,@function
        .size           _Z10add_kernelILx694EEvPfS0_S0_i,(.L_x_1307 - _Z10add_kernelILx694EEvPfS0_S0_i)
        .other          _Z10add_kernelILx694EEvPfS0_S0_i,@"STO_CUDA_ENTRY STV_DEFAULT"
_Z10add_kernelILx694EEvPfS0_S0_i:
.text._Z10add_kernelILx694EEvPfS0_S0_i:
        /* <DEDUP_REMOVED lines=20> */
.L_x_306:
        /* <DEDUP_REMOVED lines=12> */
.L_x_1307:


//--------------------- .text._Z10add_kernelILx693EEvPfS0_S0_i --------------------------
	.section	.text._Z10add_kernelILx693EEvPfS0_S0_i,"ax",@progbits
	.align	128
        .global         _Z10add_kernelILx693EEvPfS0_S0_i
        .type           _Z10add_kernelILx693EEvPfS0_S0_i,@function
        .size           _Z10add_kernelILx693EEvPfS0_S0_i,(.L_x_1308 - _Z10add_kernelILx693EEvPfS0_S0_i)
        .other          _Z10add_kernelILx693EEvPfS0_S0_i,@"STO_CUDA_ENTRY STV_DEFAULT"
_Z10add_kernelILx693EEvPfS0_S0_i:
.text._Z10add_kernelILx693EEvPfS0_S0_i:
        /* <DEDUP_REMOVED lines=20> */
.L_x_307:
        /* <DEDUP_REMOVED lines=12> */
.L_x_1308:


//--------------------- .text._Z10add_kernelILx692EEvPfS0_S0_i --------------------------
	.section	.text._Z10add_kernelILx692EEvPfS0_S0_i,"ax",@progbits
	.align	128
        .global         _Z10add_kernelILx692EEvPfS0_S0_i
        .type           _Z10add_kernelILx692EEvPfS0_S0_i,@function
        .size           _Z10add_kernelILx692EEvPfS0_S0_i,(.L_x_1309 - _Z10add_kernelILx692EEvPfS0_S0_i)
        .other          _Z10add_kernelILx692EEvPfS0_S0_i,@"STO_CUDA_ENTRY STV_DEFAULT"
_Z10add_kernelILx692EEvPfS0_S0_i:
.text._Z10add_kernelILx692EEvPfS0_S0_i:
        /* <DEDUP_REMOVED lines=20> */
.L_x_308:
        /* <DEDUP_REMOVED lines=12> */
.L_x_1309:


//--------------------- .text._Z10add_kernelILx691EEvPfS0_S0_i --------------------------
	.section	.text._Z10add_kernelILx691EEvPfS0_S0_i,"ax",@progbits
	.align	128
        .global         _Z10add_kernelILx691EEvPfS0_S0_i
        .type           _Z10add_kernelILx691EEvPfS0_S0_i,@function
        .size           _Z10add_kernelILx691EEvPfS0_S0_i,(.L_x_1310 - _Z10add_kernelILx691EEvPfS0_S0_i)
        .other          _Z10add_kernelILx691EEvPfS0_S0_i,@"STO_CUDA_ENTRY STV_DEFAULT"
_Z10add_kernelILx691EEvPfS0_S0_i:
.text._Z10add_kernelILx691EEvPfS0_S0_i:
        /* <DEDUP_REMOVED lines=20> */
.L_x_309:
        /* <DEDUP_REMOVED lines=12> */
.L_x_1310:


//--------------------- .text._Z10add_kernelILx690EEvPfS0_S0_i --------------------------
	.section	.text._Z10add_kernelILx690EEvPfS0_S0_i,"ax",@progbits
	.align	128
        .global         _Z10add_kernelILx690EEvPfS0_S0_i
        .type           _Z10add_kernelILx690EEvPfS0_S0_i,@function
        .size           _Z10add_kernelILx690EEvPfS0_S0_i,(.L_x_1311 - _Z10add_kernelILx690EEvPfS0_S0_i)
        .other          _Z10add_kernelILx690EEvPfS0_S0_i,@"STO_CUDA_ENTRY STV_DEFAULT"
_Z10add_kernelILx690EEvPfS0_S0_i:
.text._Z10add_kernelILx690EEvPfS0_S0_i:
        /* <DEDUP_REMOVED lines=20> */
.L_x_310:
        /* <DEDUP_REMOVED lines=12> */
.L_x_1311:


//--------------------- .text._Z10add_kernelILx689EEvPfS0_S0_i --------------------------
	.section	.text._Z10add_kernelILx689EEvPfS0_S0_i,"ax",@progbits
	.align	128
        .global         _Z10add_kernelILx689EEvPfS0_S0_i
        .type           _Z10add_kernelILx689EEvPfS0_S0_i,@function
        .size           _Z10add_kernelILx689EEvPfS0_S0_i,(.L_x_1312 - _Z10add_kernelILx689EEvPfS0_S0_i)
        .other          _Z10add_kernelILx689EEvPfS0_S0_i,@"STO_CUDA_ENTRY STV_DEFAULT"
_Z10add_kernelILx689EEvPfS0_S0_i:
.text._Z10add_kernelILx689EEvPfS0_S0_i:
        /* <DEDUP_REMOVED lines=20> */
.L_x_311:
        /* <DEDUP_REMOVED lines=12> */
.L_x_1312:


//--------------------- .text._Z10add_kernelILx688EEvPfS0_S0_i --------------------------
	.section	.text._Z10add_kernelILx688EEvPfS0_S0_i,"ax",@progbits
	.align	128
        .global         _Z10add_kernelILx688EEvPfS0_S0_i
        .type           _Z10add_kernelILx688EEvPfS0_S0_i,@function
        .size           _Z10add_kernelILx688EEvPfS0_S0_i,(.L_x_1313 - _Z10add_kernelILx688EEvPfS0_S0_i)
        .other          _Z10add_kernelILx688EEvPfS0_S0_i,@"STO_CUDA_ENTRY STV_DEFAULT"
_Z10add_kernelILx688EEvPfS0_S0_i:
.text._Z10add_kernelILx688EEvPfS0_S0_i:
        /* <DEDUP_REMOVED lines=20> */
.L_x_312:
        /* <DEDUP_REMOVED lines=12> */
.L_x_1313:


//--------------------- .text._Z10add_kernelILx687EEvPfS0_S0_i --------------------------
	.section	.text._Z10add_kernelILx687EEvPfS0_S0_i,"ax",@progbits
	.align	128
        .global         _Z10add_kernelILx687EEvPfS0_S0_i
        .type           _Z10add_kernelILx687EEvPfS0_S0_i,@function
        .size           _Z10add_kernelILx687EEvPfS0_S0_i,(.L_x_1314 - _Z10add_kernelILx687EEvPfS0_S0_i)
        .other          _Z10add_kernelILx687EEvPfS0_S0_i,@"STO_CUDA_ENTRY STV_DEFAULT"
_Z10add_kernelILx687EEvPfS0_S0_i:
.text._Z10add_kernelILx687EEvPfS0_S0_i:
        /* <DEDUP_REMOVED lines=20> */
.L_x_313:
        /* <DEDUP_REMOVED lines=12> */
.L_x_1314:


//--------------------- .text._Z10add_kernelILx686EEvPfS0_S0_i --------------------------
	.section	.text._Z10add_kernelILx686EEvPfS0_S0_i,"ax",@progbits
	.align	128
        .global         _Z10add_kernelILx686EEvPfS0_S0_i
        .type           _Z10add_kernelILx686EEvPfS0_S0_i,@function
        .size           _Z10add_kernelILx686EEvPfS0_S0_i,(.L_x_1315 - _Z10add_kernelILx686EEvPfS0_S0_i)
        .other          _Z10add_kernelILx686EEvPfS0_S0_i,@"STO_CUDA_ENTRY STV_DEFAULT"
_Z10add_kernelILx686EEvPfS0_S0_i:
.text._Z10add_kernelILx686EEvPfS0_S0_i:
        /* <DEDUP_REMOVED lines=20> */
.L_x_314:
        /* <DEDUP_REMOVED lines=12> */
.L_x_1315:


//--------------------- .text._Z10add_kernelILx685EEvPfS0_S0_i --------------------------
	.section	.text._Z10add_kernelILx685EEvPfS0_S0_i,"ax",@progbits
	.align	128
        .global         _Z10add_kernelILx685EEvPfS0_S0_i
        .type           _Z10add_kernelILx685EEvPfS0_S0_i,@function
        .size           _Z10add_kernelILx685EEvPfS0_S0_i,(.L_x_1316 - _Z10add_kernelILx685EEvPfS0_S0_i)
        .other          _Z10add_kernelILx685EEvPfS0_S0_i,@"STO_CUDA_ENTRY STV_DEFAULT"
_Z10add_kernelILx685EEvPfS0_S0_i:
.text._Z10add_kernelILx685EEvPfS0_S0_i:
        /* <DEDUP_REMOVED lines=20> */
.L_x_315:
        /* <DEDUP_REMOVED lines=12> */
.L_x_1316:


//--------------------- .text._Z10add_kernelILx684EEvPfS0_S0_i --------------------------
	.section	.text._Z10add_kernelILx684EEvPfS0_S0_i,"ax",@progbits
	.align	128
        .global         _Z10add_kernelILx684EEvPfS0_S0_i
        .type           _Z10add_kernelILx684EEvPfS0_S0_i,@function
        .size           _Z10add_kernelILx684EEvPfS0_S0_i,(.L_x_1317 - _Z10add_kernelILx684EEvPfS0_S0_i)
        .other          _Z10add_kernelILx684EEvPfS0_S0_i,@"STO_CUDA_ENTRY STV_DEFAULT"
_Z10add_kernelILx684EEvPfS0_S0_i:
.text._Z10add_kernelILx684EEvPfS0_S0_i:
        /* <DEDUP_REMOVED lines=20> */
.L_x_316:
        /* <DEDUP_REMOVED lines=12> */
.L_x_1317:


//--------------------- .text._Z10add_kernelILx683EEvPfS0_S0_i --------------------------
	.section	.text._Z10add_kernelILx683EEvPfS0_S0_i,"ax",@progbits
	.align	128
        .global         _Z10add_kernelILx683EEvPfS0_S0_i
        .type           _Z10add_kernelILx683EEvPfS0_S0_i,@function
        .size           _Z10add_kernelILx683EEvPfS0_S0_i,(.L_x_1318 - _Z10add_kernelILx683EEvPfS0_S0_i)
        .other          _Z10add_kernelILx683EEvPfS0_S0_i,@"STO_CUDA_ENTRY STV_DEFAULT"
_Z10add_kernelILx683EEvPfS0_S0_i:
.text._Z10add_kernelILx683EEvPfS0_S0_i:
        /* <DEDUP_REMOVED lines=20> */
.L_x_317:
        /* <DEDUP_REMOVED lines=12> */
.L_x_1318:


//--------------------- .text._Z10add_kernelILx682EEvPfS0_S0_i --------------------------
	.section	.text._Z10add_kernelILx682EEvPfS0_S0_i,"ax",@progbits
	.align	128
        .global         _Z10add_kernelILx682EEvPfS0_S0_i
        .type           _Z10add_kernelILx682EEvPfS0_S0_i,@function
        .size           _Z10add_kernelILx682EEvPfS0_S0_i,(.L_x_1319 - _Z10add_kernelILx682EEvPfS0_S0_i)
        .other          _Z10add_kernelILx682EEvPfS0_S0_i,@"STO_CUDA_ENTRY STV_DEFAULT"
_Z10add_kernelILx682EEvPfS0_S0_i:
.text._Z10add_kernelILx682EEvPfS0_S0_i:
        /* <DEDUP_REMOVED lines=20> */
.L_x_318:
        /* <DEDUP_REMOVED lines=12> */
.L_x_1319:


//--------------------- .text._Z10add_kernelILx681EEvPfS0_S0_i --------------------------
	.section	.text._Z10add_kernelILx681EEvPfS0_S0_i,"ax",@progbits
	.align	128
        .global         _Z10add_kernelILx681EEvPfS0_S0_i
        .type           _Z10add_kernelILx681EEvPfS0_S0_i,@function
        .size           _Z10add_kernelILx681EEvPfS0_S0_i,(.L_x_1320 - _Z10add_kernelILx681EEvPfS0_S0_i)
        .other          _Z10add_kernelILx681EEvPfS0_S0_i,@"STO_CUDA_ENTRY STV_DEFAULT"
_Z10add_kernelILx681EEvPfS0_S0_i:
.text._Z10add_kernelILx681EEvPfS0_S0_i:
        /* <DEDUP_REMOVED lines=20> */
.L_x_319:
        /* <DEDUP_REMOVED lines=12> */
.L_x_1320:


//--------------------- .text._Z10add_kernelILx680EEvPfS0_S0_i --------------------------
	.section	.text._Z10add_kernelILx680EEvPfS0_S0_i,"ax",@progbits
	.align	128
        .global         _Z10add_kernelILx680EEvPfS0_S0_i
        .type           _Z10add_kernelILx680EEvPfS0_S0_i,@function
        .size           _Z10add_kernelILx680EEvPfS0_S0_i,(.L_x_1321 - _Z10add_kernelILx680EEvPfS0_S0_i)
        .other          _Z10add_kernelILx680EEvPfS0_S0_i,@"STO_CUDA_ENTRY STV_DEFAULT"
_Z10add_kernelILx680EEvPfS0_S0_i:
.text._Z10add_kernelILx680EEvPfS0_S0_i:
        /* <DEDUP_REMOVED lines=20> */
.L_x_320:
        /* <DEDUP_REMOVED lines=12> */
.L_x_1321:


//--------------------- .text._Z10add_kernelILx679EEvPfS0_S0_i --------------------------
	.section	.text._Z10add_kernelILx679EEvPfS0_S0_i,"ax",@progbits
	.align	128
        .global         _Z10add_kernelILx679EEvPfS0_S0_i
        .type           _Z10add_kernelILx679EEvPfS0_S0_i,@function
        .size           _Z10add_kernelILx679EEvPfS0_S0_i,(.L_x_1322 - _Z10add_kernelILx679EEvPfS0_S0_i)
        .other          _Z10add_kernelILx679EEvPfS0_S0_i,@"STO_CUDA_ENTRY STV_DEFAULT"
_Z10add_kernelILx679EEvPfS0_S0_i:
.text._Z10add_kernelILx679EEvPfS0_S0_i:
        /* <DEDUP_REMOVED lines=20> */
.L_x_321:
        /* <DEDUP_REMOVED lines=12> */
.L_x_1322:


//--------------------- .text._Z10add_kernelILx678EEvPfS0_S0_i --------------------------
	.section	.text._Z10add_kernelILx678EEvPfS0_S0_i,"ax",@progbits
	.align	128
        .global         _Z10add_kernelILx678EEvPfS0_S0_i
        .type           _Z10add_kernelILx678EEvPfS0_S0_i,@function
        .size           _Z10add_kernelILx678EEvPfS0_S0_i,(.L_x_1323 - _Z10add_kernelILx678EEvPfS0_S0_i)
        .other          _Z10add_kernelILx678EEvPfS0_S0_i,@"STO_CUDA_ENTRY STV_DEFAULT"
_Z10add_kernelILx678EEvPfS0_S0_i:
.text._Z10add_kernelILx678EEvPfS0_S0_i:
        /* <DEDUP_REMOVED lines=20> */
.L_x_322:
        /* <DEDUP_REMOVED lines=12> */
.L_x_1323:


//--------------------- .text._Z10add_kernelILx677EEvPfS0_S0_i --------------------------
	.section	.text._Z10add_kernelILx677EEvPfS0_S0_i,"ax",@progbits
	.align	128
        .global         _Z10add_kernelILx677EEvPfS0_S0_i
        .type           _Z10add_kernelILx677EEvPfS0_S0_i,@function
        .size           _Z10add_kernelILx677EEvPfS0_S0_i,(.L_x_1324 - _Z10add_kernelILx677EEvPfS0_S0_i)
        .other          _Z10add_kernelILx677EEvPfS0_S0_i,@"STO_CUDA_ENTRY STV_DEFAULT"
_Z10add_kernelILx677EEvPfS0_S0_i:
.text._Z10add_kernelILx677EEvPfS0_S0_i:
        /* <DEDUP_REMOVED lines=20> */
.L_x_323:
        /* <DEDUP_REMOVED lines=12> */
.L_x_1324:


//--------------------- .text._Z10add_kernelILx676EEvPfS0_S0_i --------------------------
	.section	.text._Z10add_kernelILx676EEvPfS0_S0_i,"ax",@progbits
	.align	128
        .global         _Z10add_kernelILx676EEvPfS0_S0_i
        .type           _Z10add_kernelILx676EEvPfS0_S0_i,@function
        .size           _Z10add_kernelILx676EEvPfS0_S0_i,(.L_x_1325 - _Z10add_kernelILx676EEvPfS0_S0_i)
        .other          _Z10add_kernelILx676EEvPfS0_S0_i,@"STO_CUDA_ENTRY STV_DEFAULT"
_Z10add_kernelILx676EEvPfS0_S0_i:
.text._Z10add_kernelILx676EEvPfS0_S0_i:
        /* <DEDUP_REMOVED lines=20> */
.L_x_324:
        /* <DEDUP_REMOVED lines=12> */
.L_x_1325:


//--------------------- .text._Z10add_kernelILx675EEvPfS0_S0_i --------------------------
	.section	.text._Z10add_kernelILx675EEvPfS0_S0_i,"ax",@progbits
	.align	128
        .global         _Z10add_kernelILx675EEvPfS0_S0_i
        .type           _Z10add_kernelILx675EEvPfS0_S0_i,@function
        .size           _Z10add_kernelILx675EEvPfS0_S0_i,(.L_x_1326 - _Z10add_kernelILx675EEvPfS0_S0_i)
        .other          _Z10add_kernelILx675EEvPfS0_S0_i,@"STO_CUDA_ENTRY STV_DEFAULT"
_Z10add_kernelILx675EEvPfS0_S0_i:
.text._Z10add_kernelILx675EEvPfS0_S0_i:
        /* <DEDUP_REMOVED lines=20> */
.L_x_325:
        /* <DEDUP_REMOVED lines=12> */
.L_x_1326:


//--------------------- .text._Z10add_kernelILx674EEvPfS0_S0_i --------------------------
	.section	.text._Z10add_kernelILx674EEvPfS0_S0_i,"ax",@progbits
	.align	128
        .global         _Z10add_kernelILx674EEvPfS0_S0_i
        .type           _Z10add_kernelILx674EEvPfS0_S0_i,@function
        .size           _Z10add_kernelILx674EEvPfS0_S0_i,(.L_x_1327 - _Z10add_kernelILx674EEvPfS0_S0_i)
        .other          _Z10add_kernelILx674EEvPfS0_S0_i,@"STO_CUDA_ENTRY STV_DEFAULT"
_Z10add_kernelILx674EEvPfS0_S0_i:
.text._Z10add_kernelILx674EEvPfS0_S0_i:
        /* <DEDUP_REMOVED lines=20> */
.L_x_326:
        /* <DEDUP_REMOVED lines=12> */
.L_x_1327:


//--------------------- .text._Z10add_kernelILx673EEvPfS0_S0_i --------------------------
	.section	.text._Z10add_kernelILx673EEvPfS0_S0_i,"ax",@progbits
	.align	128
        .global         _Z10add_kernelILx673EEvPfS0_S0_i
        .type           _Z10add_kernelILx673EEvPfS0_S0_i,@function
        .size           _Z10add_kernelILx673EEvPfS0_S0_i,(.L_x_1328 - _Z10add_kernelILx673EEvPfS0_S0_i)
        .other          _Z10add_kernelILx673EEvPfS0_S0_i,@"STO_CUDA_ENTRY STV_DEFAULT"
_Z10add_kernelILx673EEvPfS0_S0_i:
.text._Z10add_kernelILx673EEvPfS0_S0_i:
        /* <DEDUP_REMOVED lines=20> */
.L_x_327:
        /* <DEDUP_REMOVED lines=12> */
.L_x_1328:


//--------------------- .text._Z10add_kernelILx672EEvPfS0_S0_i --------------------------
	.section	.text._Z10add_kernelILx672EEvPfS0_S0_i,"ax",@progbits
	.align	128
        .global         _Z10add_kernelILx672EEvPfS0_S0_i
        .type           _Z10add_kernelILx672EEvPfS0_S0_i,@function
        .size           _Z10add_kernelILx672EEvPfS0_S0_i,(.L_x_1329 - _Z10add_kernelILx672EEvPfS0_S0_i)
        .other          _Z10add_kernelILx672EEvPfS0_S0_i,@"STO_CUDA_ENTRY STV_DEFAULT"
_Z10add_kernelILx672EEvPfS0_S0_i:
.text._Z10add_kernelILx672EEvPfS0_S0_i:
        /* <DEDUP_REMOVED lines=20> */
.L_x_328:
        /* <DEDUP_REMOVED lines=12> */
.L_x_1329:


//--------------------- .text._Z10add_kernelILx671EEvPfS0_S0_i --------------------------
	.section	.text._Z10add_kernelILx671EEvPfS0_S0_i,"ax",@progbits
	.align	128
        .global         _Z10add_kernelILx671EEvPfS0_S0_i
        .type           _Z10add_kernelILx671EEvPfS0_S0_i,@function
        .size           _Z10add_kernelILx671EEvPfS0_S0_i,(.L_x_1330 - _Z10add_kernelILx671EEvPfS0_S0_i)
        .other          _Z10add_kernelILx671EEvPfS0_S0_i,@"STO_CUDA_ENTRY STV_DEFAULT"
_Z10add_kernelILx671EEvPfS0_S0_i:
.text._Z10add_kernelILx671EEvPfS0_S0_i:
        /* <DEDUP_REMOVED lines=20> */
.L_x_329:
        /* <DEDUP_REMOVED lines=12> */
.L_x_1330:


//--------------------- .text._Z10add_kernelILx670EEvPfS0_S0_i --------------------------
	.section	.text._Z10add_kernelILx670EEvPfS0_S0_i,"ax",@progbits
	.align	128
        .global         _Z10add_kernelILx670EEvPfS0_S0_i
        .type           _Z10add_kernelILx670EEvPfS0_S0_i,@function
        .size           _Z10add_kernelILx670EEvPfS0_S0_i,(.L_x_1331 - _Z10add_kernelILx670EEvPfS0_S0_i)
        .other          _Z10add_kernelILx670EEvPfS0_S0_i,@"STO_CUDA_ENTRY STV_DEFAULT"
_Z10add_kernelILx670EEvPfS0_S0_i:
.text._Z10add_kernelILx670EEvPfS0_S0_i:
        /* <DEDUP_REMOVED lines=20> */
.L_x_330:
        /* <DEDUP_REMOVED lines=12> */
.L_x_1331:


//--------------------- .text._Z10add_kernelILx669EEvPfS0_S0_i --------------------------
	.section	.text._Z10add_kernelILx669EEvPfS0_S0_i,"ax",@progbits
	.align	128
        .global         _Z10add_kernelILx669EEvPfS0_S0_i
        .type           _Z10add_kernelILx669EEvPfS0_S0_i,@function
        .size           _Z10add_kernelILx669EEvPfS0_S0_i,(.L_x_1332 - _Z10add_kernelILx669EEvPfS0_S0_i)
        .other          _Z10add_kernelILx669EEvPfS0_S0_i,@"STO_CUDA_ENTRY STV_DEFAULT"
_Z10add_kernelILx669EEvPfS0_S0_i:
.text._Z10add_kernelILx669EEvPfS0_S0_i:
        /* <DEDUP_REMOVED lines=20> */
.L_x_331:
        /* <DEDUP_REMOVED lines=12> */
.L_x_1332:


//--------------------- .text._Z10add_kernelILx668EEvPfS0_S0_i --------------------------
	.section	.text._Z10add_kernelILx668EEvPfS0_S0_i,"ax",@progbits
	.align	128
        .global         _Z10add_kernelILx668EEvPfS0_S0_i
        .type           _Z10add_kernelILx668EEvPfS0_S0_i,@function
        .size           _Z10add_kernelILx668EEvPfS0_S0_i,(.L_x_1333 - _Z10add_kernelILx668EEvPfS0_S0_i)
        .other          _Z10add_kernelILx668EEvPfS0_S0_i,@"STO_CUDA_ENTRY STV_DEFAULT"
_Z10add_kernelILx668EEvPfS0_S0_i:
.text._Z10add_kernelILx668EEvPfS0_S0_i:
        /* <DEDUP_REMOVED lines=20> */
.L_x_332:
        /* <DEDUP_REMOVED lines=12> */
.L_x_1333:


//--------------------- .text._Z10add_kernelILx667EEvPfS0_S0_i --------------------------
	.section	.text._Z10add_kernelILx667EEvPfS0_S0_i,"ax",@progbits
	.align	128
        .global         _Z10add_kernelILx667EEvPfS0_S0_i
        .type           _Z10add_kernelILx667EEvPfS0_S0_i,@function
        .size           _Z10add_kernelILx667EEvPfS0_S0_i,(.L_x_1334 - _Z10add_kernelILx667EEvPfS0_S0_i)
        .other          _Z10add_kernelILx667EEvPfS0_S0_i,@"STO_CUDA_ENTRY STV_DEFAULT"
_Z10add_kernelILx667EEvPfS0_S0_i:
.text._Z10add_kernelILx667EEvPfS0_S0_i:
        /* <DEDUP_REMOVED lines=20> */
.L_x_333:
        /* <DEDUP_REMOVED lines=12> */
.L_x_1334:


//--------------------- .text._Z10add_kernelILx666EEvPfS0_S0_i --------------------------
	.section	.text._Z10add_kernelILx666EEvPfS0_S0_i,"ax",@progbits
	.align	128
        .global         _Z10add_kernelILx666EEvPfS0_S0_i
        .type           _Z10add_kernelILx666EEvPfS0_S0_i,@function
        .size           _Z10add_kernelILx666EEvPfS0_S0_i,(.L_x_1335 - _Z10add_kernelILx666EEvPfS0_S0_i)
        .other          _Z10add_kernelILx666EEvPfS0_S0_i,@"STO_CUDA_ENTRY STV_DEFAULT"
_Z10add_kernelILx666EEvPfS0_S0_i:
.text._Z10add_kernelILx666EEvPfS0_S0_i:
        /* <DEDUP_REMOVED lines=20> */
.L_x_334:
        /* <DEDUP_REMOVED lines=12> */
.L_x_1335:


//--------------------- .text._Z10add_kernelILx665EEvPfS0_S0_i --------------------------
	.section	.text._Z10add_kernelILx665EEvPfS0_S0_i,"ax",@progbits
	.align	128
        .global         _Z10add_kernelILx665EEvPfS0_S0_i
        .type           _Z10add_kernelILx665EEvPfS0_S0_i,@function
        .size           _Z10add_kernelILx665EEvPfS0_S0_i,(.L_x_1336 - _Z10add_kernelILx665EEvPfS0_S0_i)
        .other          _Z10add_kernelILx665EEvPfS0_S0_i,@"STO_CUDA_ENTRY STV_DEFAULT"
_Z10add_kernelILx665EEvPfS0_S0_i:
.text._Z10add_kernelILx665EEvPfS0_S0_i:
        /* <DEDUP_REMOVED lines=20> */
.L_x_335:
        /* <DEDUP_REMOVED lines=12> */
.L_x_1336:


//--------------------- .text._Z10add_kernelILx664EEvPfS0_S0_i --------------------------
	.section	.text._Z10add_kernelILx664EEvPfS0_S0_i,"ax",@progbits
	.align	128
        .global         _Z10add_kernelILx664EEvPfS0_S0_i
        .type           _Z10add_kernelILx664EEvPfS0_S0_i,@function
        .size           _Z10add_kernelILx664EEvPfS0_S0_i,(.L_x_1337 - _Z10add_kernelILx664EEvPfS0_S0_i)
        .other          _Z10add_kernelILx664EEvPfS0_S0_i,@"STO_CUDA_ENTRY STV_DEFAULT"
_Z10add_kernelILx664EEvPfS0_S0_i:
.text._Z10add_kernelILx664EEvPfS0_S0_i:
        /* <DEDUP_REMOVED lines=20> */
.L_x_336:
        /* <DEDUP_REMOVED lines=12> */
.L_x_1337:


//--------------------- .text._Z10add_kernelILx663EEvPfS0_S0_i --------------------------
	.section	.text._Z10add_kernelILx663EEvPfS0_S0_i,"ax",@progbits
	.align	128
        .global         _Z10add_kernelILx663EEvPfS0_S0_i
        .type           _Z10add_kernelILx663EEvPfS0_S0_i,@function
        .size           _Z10add_kernelILx663EEvPfS0_S0_i,(.L_x_1338 - _Z10add_kernelILx663EEvPfS0_S0_i)
        .other          _Z10add_kernelILx663EEvPfS0_S0_i,@"STO_CUDA_ENTRY STV_DEFAULT"
_Z10add_kernelILx663EEvPfS0_S0_i:
.text._Z10add_kernelILx663EEvPfS0_S0_i:
        /* <DEDUP_REMOVED lines=20> */
.L_x_337:
        /* <DEDUP_REMOVED lines=12> */
.L_x_1338:


//--------------------- .text._Z10add_kernelILx662EEvPfS0_S0_i --------------------------
	.section	.text._Z10add_kernelILx662EEvPfS0_S0_i,"ax",@progbits
	.align	128
        .global         _Z10add_kernelILx662EEvPfS0_S0_i
        .type           _Z10add_kernelILx662EEvPfS0_S0_i,@function
        .size           _Z10add_kernelILx662EEvPfS0_S0_i,(.L_x_1339 - _Z10add_kernelILx662EEvPfS0_S0_i)
        .other          _Z10add_kernelILx662EEvPfS0_S0_i,@"STO_CUDA_ENTRY STV_DEFAULT"
_Z10add_kernelILx662EEvPfS0_S0_i:
.text._Z10add_kernelILx662EEvPfS0_S0_i:
        /* <DEDUP_REMOVED lines=20> */
.L_x_338:
        /* <DEDUP_REMOVED lines=12> */
.L_x_1339:


//--------------------- .text._Z10add_kernelILx661EEvPfS0_S0_i --------------------------
	.section	.text._Z10add_kernelILx661EEvPfS0_S0_i,"ax",@progbits
	.align	128
        .global         _Z10add_kernelILx661EEvPfS0_S0_i
        .type           _Z10add_kernelILx661EEvPfS0_S0_i,@function
        .size           _Z10add_kernelILx661EEvPfS0_S0_i,(.L_x_1340 - _Z10add_kernelILx661EEvPfS0_S0_i)
        .other          _Z10add_kernelILx661EEvPfS0_S0_i,@"STO_CUDA_ENTRY STV_DEFAULT"
_Z10add_kernelILx661EEvPfS0_S0_i:
.text._Z10add_kernelILx661EEvPfS0_S0_i:
        /* <DEDUP_REMOVED lines=20> */
.L_x_339:
        /* <DEDUP_REMOVED lines=12> */
.L_x_1340:


//--------------------- .text._Z10add_kernelILx660EEvPfS0_S0_i --------------------------
	.section	.text._Z10add_kernelILx660EEvPfS0_S0_i,"ax",@progbits
	.align	128
        .global         _Z10add_kernelILx660EEvPfS0_S0_i
        .type           _Z10add_kernelILx660EEvPfS0_S0_i,@function
        .size           _Z10add_kernelILx660EEvPfS0_S0_i,(.L_x_1341 - _Z10add_kernelILx660EEvPfS0_S0_i)
        .other          _Z10add_kernelILx660EEvPfS0_S0_i,@"STO_CUDA_ENTRY STV_DEFAULT"
_Z10add_kernelILx660EEvPfS0_S0_i:
.text._Z10add_kernelILx660EEvPfS0_S0_i:
        /* <DEDUP_REMOVED lines=20> */
.L_x_340:
        /* <DEDUP_REMOVED lines=12> */
.L_x_1341:


//--------------------- .text._Z10add_kernelILx659EEvPfS0_S0_i --------------------------
	.section	.text._Z10add_kernelILx659EEvPfS0_S0_i,"ax",@progbits
	.align	128
        .global         _Z10add_kernelILx659EEvPfS0_S0_i
        .type           _Z10add_kernelILx659EEvPfS0_S0_i,@function
        .size           _Z10add_kernelILx659EEvPfS0_S0_i,(.L_x_1342 - _Z10add_kernelILx659EEvPfS0_S0_i)
        .other          _Z10add_kernelILx659EEvPfS0_S0_i,@"STO_CUDA_ENTRY STV_DEFAULT"
_Z10add_kernelILx659EEvPfS0_S0_i:
.text._Z10add_kernelILx659EEvPfS0_S0_i:
        /* <DEDUP_REMOVED lines=20> */
.L_x_341:
        /* <DEDUP_REMOVED lines=12> */
.L_x_1342:


//--------------------- .text._Z10add_kernelILx658EEvPfS0_S0_i --------------------------
	.section	.text._Z10add_kernelILx658EEvPfS0_S0_i,"ax",@progbits
	.align	128
        .global         _Z10add_kernelILx658EEvPfS0_S0_i
        .type           _Z10add_kernelILx658EEvPfS0_S0_i,@function
        .size           _Z10add_kernelILx658EEvPfS0_S0_i,(.L_x_1343 - _Z10add_kernelILx658EEvPfS0_S0_i)
        .other          _Z10add_kernelILx658EEvPfS0_S0_i,@"STO_CUDA_ENTRY STV_DEFAULT"
_Z10add_kernelILx658EEvPfS0_S0_i:
.text._Z10add_kernelILx658EEvPfS0_S0_i:
        /* <DEDUP_REMOVED lines=20> */
.L_x_342:
        /* <DEDUP_REMOVED lines=12> */
.L_x_1343:


//--------------------- .text._Z10add_kernelILx657EEvPfS0_S0_i --------------------------
	.section	.text._Z10add_kernelILx657EEvPfS0_S0_i,"ax",@progbits
	.align	128
        .global         _Z10add_kernelILx657EEvPfS0_S0_i
        .type           _Z10add_kernelILx657EEvPfS0_S0_i,@function
        .size           _Z10add_kernelILx657EEvPfS0_S0_i,(.L_x_1344 - _Z10add_kernelILx657EEvPfS0_S0_i)
        .other          _Z10add_kernelILx657EEvPfS0_S0_i,@"STO_CUDA_ENTRY STV_DEFAULT"
_Z10add_kernelILx657EEvPfS0_S0_i:
.text._Z10add_kernelILx657EEvPfS0_S0_i:
        /* <DEDUP_REMOVED lines=20> */
.L_x_343:
        /* <DEDUP_REMOVED lines=12> */
.L_x_1344:


//--------------------- .text._Z10add_kernelILx656EEvPfS0_S0_i --------------------------
	.section	.text._Z10add_kernelILx656EEvPfS0_S0_i,"ax",@progbits
	.align	128
        .global         _Z10add_kernelILx656EEvPfS0_S0_i
        .type           _Z10add_kernelILx656EEvPfS0_S0_i,@function
        .size           _Z10add_kernelILx656EEvPfS0_S0_i,(.L_x_1345 - _Z10add_kernelILx656EEvPfS0_S0_i)
        .other          _Z10add_kernelILx656EEvPfS0_S0_i,@"STO_CUDA_ENTRY STV_DEFAULT"
_Z10add_kernelILx656EEvPfS0_S0_i:
.text._Z10add_kernelILx656EEvPfS0_S0_i:
        /* <DEDUP_REMOVED lines=20> */
.L_x_344:
        /* <DEDUP_REMOVED lines=12> */
.L_x_1345:


//--------------------- .text._Z10add_kernelILx655EEvPfS0_S0_i --------------------------
	.section	.text._Z10add_kernelILx655EEvPfS0_S0_i,"ax",@progbits
	.align	128
        .global         _Z10add_kernelILx655EEvPfS0_S0_i
        .type           _Z10add_kernelILx655EEvPfS0_S0_i,@function
        .size           _Z10add_kernelILx655EEvPfS0_S0_i,(.L_x_1346 - _Z10add_kernelILx655EEvPfS0_S0_i)
        .other          _Z10add_kernelILx655EEvPfS0_S0_i,@"STO_CUDA_ENTRY STV_DEFAULT"
_Z10add_kernelILx655EEvPfS0_S0_i:
.text._Z10add_kernelILx655EEvPfS0_S0_i:
        /* <DEDUP_REMOVED lines=20> */
.L_x_345:
        /* <DEDUP_REMOVED lines=12> */
.L_x_1346:


//--------------------- .text._Z10add_kernelILx654EEvPfS0_S0_i --------------------------
	.section	.text._Z10add_kernelILx654EEvPfS0_S0_i,"ax",@progbits
	.align	128
        .global         _Z10add_kernelILx654EEvPfS0_S0_i
        .type           _Z10add_kernelILx654EEvPfS0_S0_i,@function
        .size           _Z10add_kernelILx654EEvPfS0_S0_i,(.L_x_1347 - _Z10add_kernelILx654EEvPfS0_S0_i)
        .other          _Z10add_kernelILx654EEvPfS0_S0_i,@"STO_CUDA_ENTRY STV_DEFAULT"
_Z10add_kernelILx654EEvPfS0_S0_i:
.text._Z10add_kernelILx654EEvPfS0_S0_i:
        /* <DEDUP_REMOVED lines=20> */
.L_x_346:
        /* <DEDUP_REMOVED lines=12> */
.L_x_1347:


//--------------------- .text._Z10add_kernelILx653EEvPfS0_S0_i --------------------------
	.section	.text._Z10add_kernelILx653EEvPfS0_S0_i,"ax",@progbits
	.align	128
        .global         _Z10add_kernelILx653EEvPfS0_S0_i
        .type           _Z10add_kernelILx653EEvPfS0_S0_i,@function
        .size           _Z10add_kernelILx653EEvPfS0_S0_i,(.L_x_1348 - _Z10add_kernelILx653EEvPfS0_S0_i)
        .other          _Z10add_kernelILx653EEvPfS0_S0_i,@"STO_CUDA_ENTRY STV_DEFAULT"
_Z10add_kernelILx653EEvPfS0_S0_i:
.text._Z10add_kernelILx653EEvPfS0_S0_i:
        /* <DEDUP_REMOVED lines=20> */
.L_x_347:
        /* <DEDUP_REMOVED lines=12> */
.L_x_1348:


//--------------------- .text._Z10add_kernelILx652EEvPfS0_S0_i --------------------------
	.section	.text._Z10add_kernelILx652EEvPfS0_S0_i,"ax",@progbits
	.align	128
        .global         _Z10add_kernelILx652EEvPfS0_S0_i
        .type           _Z10add_kernelILx652EEvPfS0_S0_i,@function
        .size           _Z10add_kernelILx652EEvPfS0_S0_i,(.L_x_1349 - _Z10add_kernelILx652EEvPfS0_S0_i)
        .other          _Z10add_kernelILx652EEvPfS0_S0_i,@"STO_CUDA_ENTRY STV_DEFAULT"
_Z10add_kernelILx652EEvPfS0_S0_i:
.text._Z10add_kernelILx652EEvPfS0_S0_i:
        /* <DEDUP_REMOVED lines=20> */
.L_x_348:
        /* <DEDUP_REMOVED lines=12> */
.L_x_1349:


//--------------------- .text._Z10add_kernelILx651EEvPfS0_S0_i --------------------------
	.section	.text._Z10add_kernelILx651EEvPfS0_S0_i,"ax",@progbits
	.align	128
        .global         _Z10add_kernelILx651EEvPfS0_S0_i
        .type           _Z10add_kernelILx651EEvPfS0_S0_i,@function
        .size           _Z10add_kernelILx651EEvPfS0_S0_i,(.L_x_1350 - _Z10add_kernelILx651EEvPfS0_S0_i)
        .other          _Z10add_kernelILx651EEvPfS0_S0_i,@"STO_CUDA_ENTRY STV_DEFAULT"
_Z10add_kernelILx651EEvPfS0_S0_i:
.text._Z10add_kernelILx651EEvPfS0_S0_i:
        /* <DEDUP_REMOVED lines=20> */
.L_x_349:
        /* <DEDUP_REMOVED lines=12> */
.L_x_1350:


//--------------------- .text._Z10add_kernelILx650EEvPfS0_S0_i --------------------------
	.section	.text._Z10add_kernelILx650EEvPfS0_S0_i,"ax",@progbits
	.align	128
        .global         _Z10add_kernelILx650EEvPfS0_S0_i
        .type           _Z10add_kernelILx650EEvPfS0_S0_i,@function
        .size           _Z10add_kernelILx650EEvPfS0_S0_i,(.L_x_1351 - _Z10add_kernelILx650EEvPfS0_S0_i)
        .other          _Z10add_kernelILx650EEvPfS0_S0_i,@"STO_CUDA_ENTRY STV_DEFAULT"
_Z10add_kernelILx650EEvPfS0_S0_i:
.text._Z10add_kernelILx650EEvPfS0_S0_i:
        /* <DEDUP_REMOVED lines=20> */
.L_x_350:
        /* <DEDUP_REMOVED lines=12> */
.L_x_1351:


//--------------------- .text._Z10add_kernelILx649EEvPfS0_S0_i --------------------------
	.section	.text._Z10add_kernelILx649EEvPfS0_S0_i,"ax",@progbits
	.align	128
        .global         _Z10add_kernelILx649EEvPfS0_S0_i
        .type           _Z10add_kernelILx649EEvPfS0_S0_i,@function
        .size           _Z10add_kernelILx649EEvPfS0_S0_i,(.L_x_1352 - _Z10add_kernelILx649EEvPfS0_S0_i)
        .other          _Z10add_kernelILx649EEvPfS0_S0_i,@"STO_CUDA_ENTRY STV_DEFAULT"
_Z10add_kernelILx649EEvPfS0_S0_i:
.text._Z10add_kernelILx649EEvPfS0_S0_i:
        /* <DEDUP_REMOVED lines=20> */
.L_x_351:
        /* <DEDUP_REMOVED lines=12> */
.L_x_1352:


//--------------------- .text._Z10add_kernelILx648EEvPfS0_S0_i --------------------------
	.section	.text._Z10add_kernelILx648EEvPfS0_S0_i,"ax",@progbits
	.align	128
        .global         _Z10add_kernelILx648EEvPfS0_S0_i
        .type           _Z10add_kernelILx648EEvPfS0_S0_i,@function
        .size           _Z10add_kernelILx648EEvPfS0_S0_i,(.L_x_1353 - _Z10add_kernelILx648EEvPfS0_S0_i)
        .other          _Z10add_kernelILx648EEvPfS0_S0_i,@"STO_CUDA_ENTRY STV_DEFAULT"
_Z10add_kernelILx648EEvPfS0_S0_i:
.text._Z10add_kernelILx648EEvPfS0_S0_i:
        /* <DEDUP_REMOVED lines=20> */
.L_x_352:
        /* <DEDUP_REMOVED lines=12> */
.L_x_1353:


//--------------------- .text._Z10add_kernelILx647EEvPfS0_S0_i --------------------------
	.section	.text._Z10add_kernelILx647EEvPfS0_S0_i,"ax",@progbits
	.align	128
        .global         _Z10add_kernelILx647EEvPfS0_S0_i
        .type           _Z10add_kernelILx647EEvPfS0_S0_i,@function
        .size           _Z10add_kernelILx647EEvPfS0_S0_i,(.L_x_1354 - _Z10add_kernelILx647EEvPfS0_S0_i)
        .other          _Z10add_kernelILx647EEvPfS0_S0_i,@"STO_CUDA_ENTRY STV_DEFAULT"
_Z10add_kernelILx647EEvPfS0_S0_i:
.text._Z10add_kernelILx647EEvPfS0_S0_i:
        /* <DEDUP_REMOVED lines=20> */
.L_x_353:
        /* <DEDUP_REMOVED lines=12> */
.L_x_1354:


//--------------------- .text._Z10add_kernelILx646EEvPfS0_S0_i --------------------------
	.section	.text._Z10add_kernelILx646EEvPfS0_S0_i,"ax",@progbits
	.align	128
        .global         _Z10add_kernelILx646EEvPfS0_S0_i
        .type           _Z10add_kernelILx646EEvPfS0_S0_i,@function
        .size           _Z10add_kernelILx646EEvPfS0_S0_i,(.L_x_1355 - _Z10add_kernelILx646EEvPfS0_S0_i)
        .other          _Z10add_kernelILx646EEvPfS0_S0_i,@"STO_CUDA_ENTRY STV_DEFAULT"
_Z10add_kernelILx646EEvPfS0_S0_i:
.text._Z10add_kernelILx646EEvPfS0_S0_i:
        /* <DEDUP_REMOVED lines=20> */
.L_x_354:
        /* <DEDUP_REMOVED lines=12> */
.L_x_1355:


//--------------------- .text._Z10add_kernelILx645EEvPfS0_S0_i --------------------------
	.section	.text._Z10add_kernelILx645EEvPfS0_S0_i,"ax",@progbits
	.align	128
        .global         _Z10add_kernelILx645EEvPfS0_S0_i
        .type           _Z10add_kernelILx645EEvPfS0_S0_i,@function
        .size           _Z10add_kernelILx645EEvPfS0_S0_i,(.L_x_1356 - _Z10add_kernelILx645EEvPfS0_S0_i)
        .other          _Z10add_kernelILx645EEvPfS0_S0_i,@"STO_CUDA_ENTRY STV_DEFAULT"
_Z10add_kernelILx645EEvPfS0_S0_i:
.text._Z10add_kernelILx645EEvPfS0_S0_i:
        /* <DEDUP_REMOVED lines=20> */
.L_x_355:
        /* <DEDUP_REMOVED lines=12> */
.L_x_1356:


//--------------------- .text._Z10add_kernelILx644EEvPfS0_S0_i --------------------------
	.section	.text._Z10add_kernelILx644EEvPfS0_S0_i,"ax",@progbits
	.align	128
        .global         _Z10add_kernelILx644EEvPfS0_S0_i
        .type           _Z10add_kernelILx644EEvPfS0_S0_i,@function
        .size           _Z10add_kernelILx644EEvPfS0_S0_i,(.L_x_1357 - _Z10add_kernelILx644EEvPfS0_S0_i)
        .other          _Z10add_kernelILx644EEvPfS0_S0_i,@"STO_CUDA_ENTRY STV_DEFAULT"
_Z10add_kernelILx644EEvPfS0_S0_i:
.text._Z10add_kernelILx644EEvPfS0_S0_i:
        /* <DEDUP_REMOVED lines=20> */
.L_x_356:
        /* <DEDUP_REMOVED lines=12> */
.L_x_1357:


//--------------------- .text._Z10add_kernelILx643EEvPfS0_S0_i --------------------------
	.section	.text._Z10add_kernelILx643EEvPfS0_S0_i,"ax",@progbits
	.align	128
        .global         _Z10add_kernelILx643EEvPfS0_S0_i
        .type           _Z10add_kernelILx643EEvPfS0_S0_i,@function
        .size           _Z10add_kernelILx643EEvPfS0_S0_i,(.L_x_1358 - _Z10add_kernelILx643EEvPfS0_S0_i)
        .other          _Z10add_kernelILx643EEvPfS0_S0_i,@"STO_CUDA_ENTRY STV_DEFAULT"
_Z10add_kernelILx643EEvPfS0_S0_i:
.text._Z10add_kernelILx643EEvPfS0_S0_i:
        /* <DEDUP_REMOVED lines=20> */
.L_x_357:
        /* <DEDUP_REMOVED lines=12> */
.L_x_1358:


//--------------------- .text._Z10add_kernelILx642EEvPfS0_S0_i --------------------------
	.section	.text._Z10add_kernelILx642EEvPfS0_S0_i,"ax",@progbits
	.align	128
        .global         _Z10add_kernelILx642EEvPfS0_S0_i
        .type           _Z10add_kernelILx642EEvPfS0_S0_i,@function
        .size           _Z10add_kernelILx642EEvPfS0_S0_i,(.L_x_1359 - _Z10add_kernelILx642EEvPfS0_S0_i)
        .other          _Z10add_kernelILx642EEvPfS0_S0_i,@"STO_CUDA_ENTRY STV_DEFAULT"
_Z10add_kernelILx642EEvPfS0_S0_i:
.text._Z10add_kernelILx642EEvPfS0_S0_i:
        /* <DEDUP_REMOVED lines=20> */
.L_x_358:
        /* <DEDUP_REMOVED lines=12> */
.L_x_1359:


//--------------------- .text._Z10add_kernelILx641EEvPfS0_S0_i --------------------------
	.section	.text._Z10add_kernelILx641EEvPfS0_S0_i,"ax",@progbits
	.align	128
        .global         _Z10add_kernelILx641EEvPfS0_S0_i
        .type           _Z10add_kernelILx641EEvPfS0_S0_i,@function
        .size           _Z10add_kernelILx641EEvPfS0_S0_i,(.L_x_1360 - _Z10add_kernelILx641EEvPfS0_S0_i)
        .other          _Z10add_kernelILx641EEvPfS0_S0_i,@"STO_CUDA_ENTRY STV_DEFAULT"
_Z10add_kernelILx641EEvPfS0_S0_i:
.text._Z10add_kernelILx641EEvPfS0_S0_i:
        /* <DEDUP_REMOVED lines=20> */
.L_x_359:
        /* <DEDUP_REMOVED lines=12> */
.L_x_1360:


//--------------------- .text._Z10add_kernelILx640EEvPfS0_S0_i --------------------------
	.section	.text._Z10add_kernelILx640EEvPfS0_S0_i,"ax",@progbits
	.align	128
        .global         _Z10add_kernelILx640EEvPfS0_S0_i
        .type           _Z10add_kernelILx640EEvPfS0_S0_i,@function
        .size           _Z10add_kernelILx640EEvPfS0_S0_i,(.L_x_1361 - _Z10add_kernelILx640EEvPfS0_S0_i)
        .other          _Z10add_kernelILx640EEvPfS0_S0_i,@"STO_CUDA_ENTRY STV_DEFAULT"
_Z10add_kernelILx640EEvPfS0_S0_i:
.text._Z10add_kernelILx640EEvPfS0_S0_i:
        /* <DEDUP_REMOVED lines=20> */
.L_x_360:
        /* <DEDUP_REMOVED lines=12> */
.L_x_1361:


//--------------------- .text._Z10add_kernelILx639EEvPfS0_S0_i --------------------------
	.section	.text._Z10add_kernelILx639EEvPfS0_S0_i,"ax",@progbits
	.align	128
        .global         _Z10add_kernelILx639EEvPfS0_S0_i
        .type           _Z10add_kernelILx639EEvPfS0_S0_i,@function
        .size           _Z10add_kernelILx639EEvPfS0_S0_i,(.L_x_1362 - _Z10add_kernelILx639EEvPfS0_S0_i)
        .other          _Z10add_kernelILx639EEvPfS0_S0_i,@"STO_CUDA_ENTRY STV_DEFAULT"
_Z10add_kernelILx639EEvPfS0_S0_i:
.text._Z10add_kernelILx639EEvPfS0_S0_i:
        /* <DEDUP_REMOVED lines=20> */
.L_x_361:
        /* <DEDUP_REMOVED lines=12> */
.L_x_1362:


//--------------------- .text._Z10add_kernelILx638EEvPfS0_S0_i --------------------------
	.section	.text._Z10add_kernelILx638EEvPfS0_S0_i,"ax",@progbits
	.align	128
        .global         _Z10add_kernelILx638EEvPfS0_S0_i
        .type           _Z10add_kernelILx638EEvPfS0_S0_i,@function
        .size           _Z10add_kernelILx638EEvPfS0_S0_i,(.L_x_1363 - _Z10add_kernelILx638EEvPfS0_S0_i)
        .other          _Z10add_kernelILx638EEvPfS0_S0_i,@"STO_CUDA_ENTRY STV_DEFAULT"
_Z10add_kernelILx638EEvPfS0_S0_i:
.text._Z10add_kernelILx638EEvPfS0_S0_i:
        /* <DEDUP_REMOVED lines=20> */
.L_x_362:
        /* <DEDUP_REMOVED lines=12> */
.L_x_1363:


//--------------------- .text._Z10add_kernelILx637EEvPfS0_S0_i --------------------------
	.section	.text._Z10add_kernelILx637EEvPfS0_S0_i,"ax",@progbits
	.align	128
        .global         _Z10add_kernelILx637EEvPfS0_S0_i
        .type           _Z10add_kernelILx637EEvPfS0_S0_i,@function
        .size           _Z10add_kernelILx637EEvPfS0_S0_i,(.L_x_1364 - _Z10add_kernelILx637EEvPfS0_S0_i)
        .other          _Z10add_kernelILx637EEvPfS0_S0_i,@"STO_CUDA_ENTRY STV_DEFAULT"
_Z10add_kernelILx637EEvPfS0_S0_i:
.text._Z10add_kernelILx637EEvPfS0_S0_i:
        /* <DEDUP_REMOVED lines=20> */
.L_x_363:
        /* <DEDUP_REMOVED lines=12> */
.L_x_1364:


//--------------------- .text._Z10add_kernelILx636EEvPfS0_S0_i --------------------------
	.section	.text._Z10add_kernelILx636EEvPfS0_S0_i,"ax",@progbits
	.align	128
        .global         _Z10add_kernelILx636EEvPfS0_S0_i
        .type           _Z10add_kernelILx636EEvPfS0_S0_i,@function
        .size           _Z10add_kernelILx636EEvPfS0_S0_i,(.L_x_1365 - _Z10add_kernelILx636EEvPfS0_S0_i)
        .other          _Z10add_kernelILx636EEvPfS0_S0_i,@"STO_CUDA_ENTRY STV_DEFAULT"
_Z10add_kernelILx636EEvPfS0_S0_i:
.text._Z10add_kernelILx636EEvPfS0_S0_i:
        /* <DEDUP_REMOVED lines=20> */
.L_x_364:
        /* <DEDUP_REMOVED lines=12> */
.L_x_1365:


//--------------------- .text._Z10add_kernelILx635EEvPfS0_S0_i --------------------------
	.section	.text._Z10add_kernelILx635EEvPfS0_S0_i,"ax",@progbits
	.align	128
        .global         _Z10add_kernelILx635EEvPfS0_S0_i
        .type           _Z10add_kernelILx635EEvPfS0_S0_i,@function
        .size           _Z10add_kernelILx635EEvPfS0_S0_i,(.L_x_1366 - _Z10add_kernelILx635EEvPfS0_S0_i)
        .other          _Z10add_kernelILx635EEvPfS0_S0_i,@"STO_CUDA_ENTRY STV_DEFAULT"
_Z10add_kernelILx635EEvPfS0_S0_i:
.text._Z10add_kernelILx635EEvPfS0_S0_i:
        /* <DEDUP_REMOVED lines=20> */
.L_x_365:
        /* <DEDUP_REMOVED lines=12> */
.L_x_1366:


//--------------------- .text._Z10add_kernelILx634EEvPfS0_S0_i --------------------------
	.section	.text._Z10add_kernelILx634EEvPfS0_S0_i,"ax",@progbits
	.align	128
        .global         _Z10add_kernelILx634EEvPfS0_S0_i
        .type           _Z10add_kernelILx634EEvPfS0_S0_i,@function
        .size           _Z10add_kernelILx634EEvPfS0_S0_i,(.L_x_1367 - _Z10add_kernelILx634EEvPfS0_S0_i)
        .other          _Z10add_kernelILx634EEvPfS0_S0_i,@"STO_CUDA_ENTRY STV_DEFAULT"
_Z10add_kernelILx634EEvPfS0_S0_i:
.text._Z10add_kernelILx634EEvPfS0_S0_i:
        /* <DEDUP_REMOVED lines=20> */
.L_x_366:
        /* <DEDUP_REMOVED lines=12> */
.L_x_1367:


//--------------------- .text._Z10add_kernelILx633EEvPfS0_S0_i --------------------------
	.section	.text._Z10add_kernelILx633EEvPfS0_S0_i,"ax",@progbits
	.align	128
        .global         _Z10add_kernelILx633EEvPfS0_S0_i
        .type           _Z10add_kernelILx633EEvPfS0_S0_i,@function
        .size           _Z10add_kernelILx633EEvPfS0_S0_i,(.L_x_1368 - _Z10add_kernelILx633EEvPfS0_S0_i)
        .other          _Z10add_kernelILx633EEvPfS0_S0_i,@"STO_CUDA_ENTRY STV_DEFAULT"
_Z10add_kernelILx633EEvPfS0_S0_i:
.text._Z10add_kernelILx633EEvPfS0_S0_i:
        /* <DEDUP_REMOVED lines=20> */
.L_x_367:
        /* <DEDUP_REMOVED lines=12> */
.L_x_1368:


//--------------------- .text._Z10add_kernelILx632EEvPfS0_S0_i --------------------------
	.section	.text._Z10add_kernelILx632EEvPfS0_S0_i,"ax",@progbits
	.align	128
        .global         _Z10add_kernelILx632EEvPfS0_S0_i
        .type           _Z10add_kernelILx632EEvPfS0_S0_i,@function
        .size           _Z10add_kernelILx632EEvPfS0_S0_i,(.L_x_1369 - _Z10add_kernelILx632EEvPfS0_S0_i)
        .other          _Z10add_kernelILx632EEvPfS0_S0_i,@"STO_CUDA_ENTRY STV_DEFAULT"
_Z10add_kernelILx632EEvPfS0_S0_i:
.text._Z10add_kernelILx632EEvPfS0_S0_i:
        /* <DEDUP_REMOVED lines=20> */
.L_x_368:
        /* <DEDUP_REMOVED lines=12> */
.L_x_1369:


//--------------------- .text._Z10add_kernelILx631EEvPfS0_S0_i --------------------------
	.section	.text._Z10add_kernelILx631EEvPfS0_S0_i,"ax",@progbits
	.align	128
        .global         _Z10add_kernelILx631EEvPfS0_S0_i
        .type           _Z10add_kernelILx631EEvPfS0_S0_i,@function
        .size           _Z10add_kernelILx631EEvPfS0_S0_i,(.L_x_1370 - _Z10add_kernelILx631EEvPfS0_S0_i)
        .other          _Z10add_kernelILx631EEvPfS0_S0_i,@"STO_CUDA_ENTRY STV_DEFAULT"
_Z10add_kernelILx631EEvPfS0_S0_i:
.text._Z10add_kernelILx631EEvPfS0_S0_i:
        /* <DEDUP_REMOVED lines=20> */
.L_x_369:
        /* <DEDUP_REMOVED lines=12> */
.L_x_1370:


//--------------------- .text._Z10add_kernelILx630EEvPfS0_S0_i --------------------------
	.section	.text._Z10add_kernelILx630EEvPfS0_S0_i,"ax",@progbits
	.align	128
        .global         _Z10add_kernelILx630EEvPfS0_S0_i
        .type           _Z10add_kernelILx630EEvPfS0_S0_i,@function
        .size           _Z10add_kernelILx630EEvPfS0_S0_i,(.L_x_1371 - _Z10add_kernelILx630EEvPfS0_S0_i)
        .other          _Z10add_kernelILx630EEvPfS0_S0_i,@"STO_CUDA_ENTRY STV_DEFAULT"
_Z10add_kernelILx630EEvPfS0_S0_i:
.text._Z10add_kernelILx630EEvPfS0_S0_i:
        /* <DEDUP_REMOVED lines=20> */
.L_x_370:
        /* <DEDUP_REMOVED lines=12> */
.L_x_1371:


//--------------------- .text._Z10add_kernelILx629EEvPfS0_S0_i --------------------------
	.section	.text._Z10add_kernelILx629EEvPfS0_S0_i,"ax",@progbits
	.align	128
        .global         _Z10add_kernelILx629EEvPfS0_S0_i
        .type           _Z10add_kernelILx629EEvPfS0_S0_i,@function
        .size           _Z10add_kernelILx629EEvPfS0_S0_i,(.L_x_1372 - _Z10add_kernelILx629EEvPfS0_S0_i)
        .other          _Z10add_kernelILx629EEvPfS0_S0_i,@"STO_CUDA_ENTRY STV_DEFAULT"
_Z10add_kernelILx629EEvPfS0_S0_i:
.text._Z10add_kernelILx629EEvPfS0_S0_i:
        /* <DEDUP_REMOVED lines=20> */
.L_x_371:
        /* <DEDUP_REMOVED lines=12> */
.L_x_1372:


//--------------------- .text._Z10add_kernelILx628EEvPfS0_S0_i --------------------------
	.section	.text._Z10add_kernelILx628EEvPfS0_S0_i,"ax",@progbits
	.align	128
        .global         _Z10add_kernelILx628EEvPfS0_S0_i
        .type           _Z10add_kernelILx628EEvPfS0_S0_i,@function
        .size           _Z10add_kernelILx628EEvPfS0_S0_i,(.L_x_1373 - _Z10add_kernelILx628EEvPfS0_S0_i)
        .other          _Z10add_kernelILx628EEvPfS0_S0_i,@"STO_CUDA_ENTRY STV_DEFAULT"
_Z10add_kernelILx628EEvPfS0_S0_i:
.text._Z10add_kernelILx628EEvPfS0_S0_i:
        /* <DEDUP_REMOVED lines=20> */
.L_x_372:
        /* <DEDUP_REMOVED lines=12> */
.L_x_1373:


//--------------------- .text._Z10add_kernelILx627EEvPfS0_S0_i --------------------------
	.section	.text._Z10add_kernelILx627EEvPfS0_S0_i,"ax",@progbits
	.align	128
        .global         _Z10add_kernelILx627EEvPfS0_S0_i
        .type           _Z10add_kernelILx627EEvPfS0_S0_i,@function
        .size           _Z10add_kernelILx627EEvPfS0_S0_i,(.L_x_1374 - _Z10add_kernelILx627EEvPfS0_S0_i)
        .other          _Z10add_kernelILx627EEvPfS0_S0_i,@"STO_CUDA_ENTRY STV_DEFAULT"
_Z10add_kernelILx627EEvPfS0_S0_i:
.text._Z10add_kernelILx627EEvPfS0_S0_i:
        /* <DEDUP_REMOVED lines=20> */
.L_x_373:
        /* <DEDUP_REMOVED lines=12> */
.L_x_1374:


//--------------------- .text._Z10add_kernelILx626EEvPfS0_S0_i --------------------------
	.section	.text._Z10add_kernelILx626EEvPfS0_S0_i,"ax",@progbits
	.align	128
        .global         _Z10add_kernelILx626EEvPfS0_S0_i
        .type           _Z10add_kernelILx626EEvPfS0_S0_i,@function
        .size           _Z10add_kernelILx626EEvPfS0_S0_i,(.L_x_1375 - _Z10add_kernelILx626EEvPfS0_S0_i)
        .other          _Z10add_kernelILx626EEvPfS0_S0_i,@"STO_CUDA_ENTRY STV_DEFAULT"
_Z10add_kernelILx626EEvPfS0_S0_i:
.text._Z10add_kernelILx626EEvPfS0_S0_i:
        /* <DEDUP_REMOVED lines=20> */
.L_x_374:
        /* <DEDUP_REMOVED lines=12> */
.L_x_1375:


//--------------------- .text._Z10add_kernelILx625EEvPfS0_S0_i --------------------------
	.section	.text._Z10add_kernelILx625EEvPfS0_S0_i,"ax",@progbits
	.align	128
        .global         _Z10add_kernelILx625EEvPfS0_S0_i
        .type           _Z10add_kernelILx625EEvPfS0_S0_i,@function
        .size           _Z10add_kernelILx625EEvPfS0_S0_i,(.L_x_1376 - _Z10add_kernelILx625EEvPfS0_S0_i)
        .other          _Z10add_kernelILx625EEvPfS0_S0_i,@"STO_CUDA_ENTRY STV_DEFAULT"
_Z10add_kernelILx625EEvPfS0_S0_i:
.text._Z10add_kernelILx625EEvPfS0_S0_i:
        /* <DEDUP_REMOVED lines=20> */
.L_x_375:
        /* <DEDUP_REMOVED lines=12> */
.L_x_1376:


//--------------------- .text._Z10add_kernelILx624EEvPfS0_S0_i --------------------------
	.section	.text._Z10add_kernelILx624EEvPfS0_S0_i,"ax",@progbits
	.align	128
        .global         _Z10add_kernelILx624EEvPfS0_S0_i
        .type           _Z10add_kernelILx624EEvPfS0_S0_i,@function
        .size           _Z10add_kernelILx624EEvPfS0_S0_i,(.L_x_1377 - _Z10add_kernelILx624EEvPfS0_S0_i)
        .other          _Z10add_kernelILx624EEvPfS0_S0_i,@"STO_CUDA_ENTRY STV_DEFAULT"
_Z10add_kernelILx624EEvPfS0_S0_i:
.text._Z10add_kernelILx624EEvPfS0_S0_i:
        /* <DEDUP_REMOVED lines=20> */
.L_x_376:
        /* <DEDUP_REMOVED lines=12> */
.L_x_1377:


//--------------------- .text._Z10add_kernelILx623EEvPfS0_S0_i --------------------------
	.section	.text._Z10add_kernelILx623EEvPfS0_S0_i,"ax",@progbits
	.align	128
        .global         _Z10add_kernelILx623EEvPfS0_S0_i
        .type           _Z10add_kernelILx623EEvPfS0_S0_i,@function
        .size           _Z10add_kernelILx623EEvPfS0_S0_i,(.L_x_1378 - _Z10add_kernelILx623EEvPfS0_S0_i)
        .other          _Z10add_kernelILx623EEvPfS0_S0_i,@"STO_CUDA_ENTRY STV_DEFAULT"
_Z10add_kernelILx623EEvPfS0_S0_i:
.text._Z10add_kernelILx623EEvPfS0_S0_i:
        /* <DEDUP_REMOVED lines=20> */
.L_x_377:
        /* <DEDUP_REMOVED lines=12> */
.L_x_1378:


//--------------------- .text._Z10add_kernelILx622EEvPfS0_S0_i --------------------------
	.section	.text._Z10add_kernelILx622EEvPfS0_S0_i,"ax",@progbits
	.align	128
        .global         _Z10add_kernelILx622EEvPfS0_S0_i
        .type           _Z10add_kernelILx622EEvPfS0_S0_i,@function
        .size           _Z10add_kernelILx622EEvPfS0_S0_i,(.L_x_1379 - _Z10add_kernelILx622EEvPfS0_S0_i)
        .other          _Z10add_kernelILx622EEvPfS0_S0_i,@"STO_CUDA_ENTRY STV_DEFAULT"
_Z10add_kernelILx622EEvPfS0_S0_i:
.text._Z10add_kernelILx622EEvPfS0_S0_i:
        /* <DEDUP_REMOVED lines=20> */
.L_x_378:
        /* <DEDUP_REMOVED lines=12> */
.L_x_1379:


//--------------------- .text._Z10add_kernelILx621EEvPfS0_S0_i --------------------------
	.section	.text._Z10add_kernelILx621EEvPfS0_S0_i,"ax",@progbits
	.align	128
        .global         _Z10add_kernelILx621EEvPfS0_S0_i
        .type           _Z10add_kernelILx621EEvPfS0_S0_i,@function
        .size           _Z10add_kernelILx621EEvPfS0_S0_i,(.L_x_1380 - _Z10add_kernelILx621EEvPfS0_S0_i)
        .other          _Z10add_kernelILx621EEvPfS0_S0_i,@"STO_CUDA_ENTRY STV_DEFAULT"
_Z10add_kernelILx621EEvPfS0_S0_i:
.text._Z10add_kernelILx621EEvPfS0_S0_i:
        /* <DEDUP_REMOVED lines=20> */
.L_x_379:
        /* <DEDUP_REMOVED lines=12> */
.L_x_1380:


//--------------------- .text._Z10add_kernelILx620EEvPfS0_S0_i --------------------------
	.section	.text._Z10add_kernelILx620EEvPfS0_S0_i,"ax",@progbits
	.align	128
        .global         _Z10add_kernelILx620EEvPfS0_S0_i
        .type           _Z10add_kernelILx620EEvPfS0_S0_i,@function
        .size           _Z10add_kernelILx620EEvPfS0_S0_i,(.L_x_1381 - _Z10add_kernelILx620EEvPfS0_S0_i)
        .other          _Z10add_kernelILx620EEvPfS0_S0_i,@"STO_CUDA_ENTRY STV_DEFAULT"
_Z10add_kernelILx620EEvPfS0_S0_i:
.text._Z10add_kernelILx620EEvPfS0_S0_i:
        /* <DEDUP_REMOVED lines=20> */
.L_x_380:
        /* <DEDUP_REMOVED lines=12> */
.L_x_1381:


//--------------------- .text._Z10add_kernelILx619EEvPfS0_S0_i --------------------------
	.section	.text._Z10add_kernelILx619EEvPfS0_S0_i,"ax",@progbits
	.align	128
        .global         _Z10add_kernelILx619EEvPfS0_S0_i
        .type           _Z10add_kernelILx619EEvPfS0_S0_i,@function
        .size           _Z10add_kernelILx619EEvPfS0_S0_i,(.L_x_1382 - _Z10add_kernelILx619EEvPfS0_S0_i)
        .other          _Z10add_kernelILx619EEvPfS0_S0_i,@"STO_CUDA_ENTRY STV_DEFAULT"
_Z10add_kernelILx619EEvPfS0_S0_i:
.text._Z10add_kernelILx619EEvPfS0_S0_i:
        /* <DEDUP_REMOVED lines=20> */
.L_x_381:
        /* <DEDUP_REMOVED lines=12> */
.L_x_1382:


//--------------------- .text._Z10add_kernelILx618EEvPfS0_S0_i --------------------------
	.section	.text._Z10add_kernelILx618EEvPfS0_S0_i,"ax",@progbits
	.align	128
        .global         _Z10add_kernelILx618EEvPfS0_S0_i
        .type           _Z10add_kernelILx618EEvPfS0_S0_i,@function
        .size           _Z10add_kernelILx618EEvPfS0_S0_i,(.L_x_1383 - _Z10add_kernelILx618EEvPfS0_S0_i)
        .other          _Z10add_kernelILx618EEvPfS0_S0_i,@"STO_CUDA_ENTRY STV_DEFAULT"
_Z10add_kernelILx618EEvPfS0_S0_i:
.text._Z10add_kernelILx618EEvPfS0_S0_i:
        /* <DEDUP_REMOVED lines=20> */
.L_x_382:
        /* <DEDUP_REMOVED lines=12> */
.L_x_1383:


//--------------------- .text._Z10add_kernelILx617EEvPfS0_S0_i --------------------------
	.section	.text._Z10add_kernelILx617EEvPfS0_S0_i,"ax",@progbits
	.align	128
        .global         _Z10add_kernelILx617EEvPfS0_S0_i
        .type           _Z10add_kernelILx617EEvPfS0_S0_i,@function
        .size           _Z10add_kernelILx617EEvPfS0_S0_i,(.L_x_1384 - _Z10add_kernelILx617EEvPfS0_S0_i)
        .other          _Z10add_kernelILx617EEvPfS0_S0_i,@"STO_CUDA_ENTRY STV_DEFAULT"
_Z10add_kernelILx617EEvPfS0_S0_i:
.text._Z10add_kernelILx617EEvPfS0_S0_i:
        /* <DEDUP_REMOVED lines=20> */
.L_x_383:
        /* <DEDUP_REMOVED lines=12> */
.L_x_1384:


//--------------------- .text._Z10add_kernelILx616EEvPfS0_S0_i --------------------------
	.section	.text._Z10add_kernelILx616EEvPfS0_S0_i,"ax",@progbits
	.align	128
        .global         _Z10add_kernelILx616EEvPfS0_S0_i
        .type           _Z10add_kernelILx616EEvPfS0_S0_i,@function
        .size           _Z10add_kernelILx616EEvPfS0_S0_i,(.L_x_1385 - _Z10add_kernelILx616EEvPfS0_S0_i)
        .other          _Z10add_kernelILx616EEvPfS0_S0_i,@"STO_CUDA_ENTRY STV_DEFAULT"
_Z10add_kernelILx616EEvPfS0_S0_i:
.text._Z10add_kernelILx616EEvPfS0_S0_i:
        /* <DEDUP_REMOVED lines=20> */
.L_x_384:
        /* <DEDUP_REMOVED lines=12> */
.L_x_1385:


//--------------------- .text._Z10add_kernelILx615EEvPfS0_S0_i --------------------------
	.section	.text._Z10add_kernelILx615EEvPfS0_S0_i,"ax",@progbits
	.align	128
        .global         _Z10add_kernelILx615EEvPfS0_S0_i
        .type           _Z10add_kernelILx615EEvPfS0_S0_i,@function
        .size           _Z10add_kernelILx615EEvPfS0_S0_i,(.L_x_1386 - _Z10add_kernelILx615EEvPfS0_S0_i)
        .other          _Z10add_kernelILx615EEvPfS0_S0_i,@"STO_CUDA_ENTRY STV_DEFAULT"
_Z10add_kernelILx615EEvPfS0_S0_i:
.text._Z10add_kernelILx615EEvPfS0_S0_i:
        /* <DEDUP_REMOVED lines=20> */
.L_x_385:
        /* <DEDUP_REMOVED lines=12> */
.L_x_1386:


//--------------------- .text._Z10add_kernelILx614EEvPfS0_S0_i --------------------------
	.section	.text._Z10add_kernelILx614EEvPfS0_S0_i,"ax",@progbits
	.align	128
        .global         _Z10add_kernelILx614EEvPfS0_S0_i
        .type           _Z10add_kernelILx614EEvPfS0_S0_i,@function
        .size           _Z10add_kernelILx614EEvPfS0_S0_i,(.L_x_1387 - _Z10add_kernelILx614EEvPfS0_S0_i)
        .other          _Z10add_kernelILx614EEvPfS0_S0_i,@"STO_CUDA_ENTRY STV_DEFAULT"
_Z10add_kernelILx614EEvPfS0_S0_i:
.text._Z10add_kernelILx614EEvPfS0_S0_i:
        /* <DEDUP_REMOVED lines=20> */
.L_x_386:
        /* <DEDUP_REMOVED lines=12> */
.L_x_1387:


//--------------------- .text._Z10add_kernelILx613EEvPfS0_S0_i --------------------------
	.section	.text._Z10add_kernelILx613EEvPfS0_S0_i,"ax",@progbits
	.align	128
        .global         _Z10add_kernelILx613EEvPfS0_S0_i
        .type           _Z10add_kernelILx613EEvPfS0_S0_i,@function
        .size           _Z10add_kernelILx613EEvPfS0_S0_i,(.L_x_1388 - _Z10add_kernelILx613EEvPfS0_S0_i)
        .other          _Z10add_kernelILx613EEvPfS0_S0_i,@"STO_CUDA_ENTRY STV_DEFAULT"
_Z10add_kernelILx613EEvPfS0_S0_i:
.text._Z10add_kernelILx613EEvPfS0_S0_i:
        /* <DEDUP_REMOVED lines=20> */
.L_x_387:
        /* <DEDUP_REMOVED lines=12> */
.L_x_1388:


//--------------------- .text._Z10add_kernelILx612EEvPfS0_S0_i --------------------------
	.section	.text._Z10add_kernelILx612EEvPfS0_S0_i,"ax",@progbits
	.align	128
        .global         _Z10add_kernelILx612EEvPfS0_S0_i
        .type           _Z10add_kernelILx612EEvPfS0_S0_i,@function
        .size           _Z10add_kernelILx612EEvPfS0_S0_i,(.L_x_1389 - _Z10add_kernelILx612EEvPfS0_S0_i)
        .other          _Z10add_kernelILx612EEvPfS0_S0_i,@"STO_CUDA_ENTRY STV_DEFAULT"
_Z10add_kernelILx612EEvPfS0_S0_i:
.text._Z10add_kernelILx612EEvPfS0_S0_i:
        /* <DEDUP_REMOVED lines=20> */
.L_x_388:
        /* <DEDUP_REMOVED lines=12> */
.L_x_1389:


//--------------------- .text._Z10add_kernelILx611EEvPfS0_S0_i --------------------------
	.section	.text._Z10add_kernelILx611EEvPfS0_S0_i,"ax",@progbits
	.align	128
        .global         _Z10add_kernelILx611EEvPfS0_S0_i
        .type           _Z10add_kernelILx611EEvPfS0_S0_i,@function
        .size           _Z10add_kernelILx611EEvPfS0_S0_i,(.L_x_1390 - _Z10add_kernelILx611EEvPfS0_S0_i)
        .other          _Z10add_kernelILx611EEvPfS0_S0_i,@"STO_CUDA_ENTRY STV_DEFAULT"
_Z10add_kernelILx611EEvPfS0_S0_i:
.text._Z10add_kernelILx611EEvPfS0_S0_i:
        /* <DEDUP_REMOVED lines=20> */
.L_x_389:
        /* <DEDUP_REMOVED lines=12> */
.L_x_1390:


//--------------------- .text._Z10add_kernelILx610EEvPfS0_S0_i --------------------------
	.section	.text._Z10add_kernelILx610EEvPfS0_S0_i,"ax",@progbits
	.align	128
        .global         _Z10add_kernelILx610EEvPfS0_S0_i
        .type           _Z10add_kernelILx610EEvPfS0_S0_i,@function
        .size           _Z10add_kernelILx610EEvPfS0_S0_i,(.L_x_1391 - _Z10add_kernelILx610EEvPfS0_S0_i)
        .other          _Z10add_kernelILx610EEvPfS0_S0_i,@"STO_CUDA_ENTRY STV_DEFAULT"
_Z10add_kernelILx610EEvPfS0_S0_i:
.text._Z10add_kernelILx610EEvPfS0_S0_i:
        /* <DEDUP_REMOVED lines=20> */
.L_x_390:
        /* <DEDUP_REMOVED lines=12> */
.L_x_1391:


//--------------------- .text._Z10add_kernelILx609EEvPfS0_S0_i --------------------------
	.section	.text._Z10add_kernelILx609EEvPfS0_S0_i,"ax",@progbits
	.align	128
        .global         _Z10add_kernelILx609EEvPfS0_S0_i
        .type           _Z10add_kernelILx609EEvPfS0_S0_i,@function
        .size           _Z10add_kernelILx609EEvPfS0_S0_i,(.L_x_1392 - _Z10add_kernelILx609EEvPfS0_S0_i)
        .other          _Z10add_kernelILx609EEvPfS0_S0_i,@"STO_CUDA_ENTRY STV_DEFAULT"
_Z10add_kernelILx609EEvPfS0_S0_i:
.text._Z10add_kernelILx609EEvPfS0_S0_i:
        /* <DEDUP_REMOVED lines=20> */
.L_x_391:
        /* <DEDUP_REMOVED lines=12> */
.L_x_1392:


//--------------------- .text._Z10add_kernelILx608EEvPfS0_S0_i --------------------------
	.section	.text._Z10add_kernelILx608EEvPfS0_S0_i,"ax",@progbits
	.align	128
        .global         _Z10add_kernelILx608EEvPfS0_S0_i
        .type           _Z10add_kernelILx608EEvPfS0_S0_i,@function
        .size           _Z10add_kernelILx608EEvPfS0_S0_i,(.L_x_1393 - _Z10add_kernelILx608EEvPfS0_S0_i)
        .other          _Z10add_kernelILx608EEvPfS0_S0_i,@"STO_CUDA_ENTRY STV_DEFAULT"
_Z10add_kernelILx608EEvPfS0_S0_i:
.text._Z10add_kernelILx608EEvPfS0_S0_i:
        /* <DEDUP_REMOVED lines=20> */
.L_x_392:
        /* <DEDUP_REMOVED lines=12> */
.L_x_1393:


//--------------------- .text._Z10add_kernelILx607EEvPfS0_S0_i --------------------------
	.section	.text._Z10add_kernelILx607EEvPfS0_S0_i,"ax",@progbits
	.align	128
        .global         _Z10add_kernelILx607EEvPfS0_S0_i
        .type           _Z10add_kernelILx607EEvPfS0_S0_i,@function
        .size           _Z10add_kernelILx607EEvPfS0_S0_i,(.L_x_1394 - _Z10add_kernelILx607EEvPfS0_S0_i)
        .other          _Z10add_kernelILx607EEvPfS0_S0_i,@"STO_CUDA_ENTRY STV_DEFAULT"
_Z10add_kernelILx607EEvPfS0_S0_i:
.text._Z10add_kernelILx607EEvPfS0_S0_i:
        /* <DEDUP_REMOVED lines=20> */
.L_x_393:
        /* <DEDUP_REMOVED lines=12> */
.L_x_1394:


//--------------------- .text._Z10add_kernelILx606EEvPfS0_S0_i --------------------------
	.section	.text._Z10add_kernelILx606EEvPfS0_S0_i,"ax",@progbits
	.align	128
        .global         _Z10add_kernelILx606EEvPfS0_S0_i
        .type           _Z10add_kernelILx606EEvPfS0_S0_i,@function
        .size           _Z10add_kernelILx606EEvPfS0_S0_i,(.L_x_1395 - _Z10add_kernelILx606EEvPfS0_S0_i)
        .other          _Z10add_kernelILx606EEvPfS0_S0_i,@"STO_CUDA_ENTRY STV_DEFAULT"
_Z10add_kernelILx606EEvPfS0_S0_i:
.text._Z10add_kernelILx606EEvPfS0_S0_i:
        /* <DEDUP_REMOVED lines=20> */
.L_x_394:
        /* <DEDUP_REMOVED lines=12> */
.L_x_1395:


//--------------------- .text._Z10add_kernelILx605EEvPfS0_S0_i --------------------------
	.section	.text._Z10add_kernelILx605EEvPfS0_S0_i,"ax",@progbits
	.align	128
        .global         _Z10add_kernelILx605EEvPfS0_S0_i
        .type           _Z10add_kernelILx605EEvPfS0_S0_i,@function
        .size           _Z10add_kernelILx605EEvPfS0_S0_i,(.L_x_1396 - _Z10add_kernelILx605EEvPfS0_S0_i)
        .other          _Z10add_kernelILx605EEvPfS0_S0_i,@"STO_CUDA_ENTRY STV_DEFAULT"
_Z10add_kernelILx605EEvPfS0_S0_i:
.text._Z10add_kernelILx605EEvPfS0_S0_i:
        /* <DEDUP_REMOVED lines=20> */
.L_x_395:
        /* <DEDUP_REMOVED lines=12> */
.L_x_1396:


//--------------------- .text._Z10add_kernelILx604EEvPfS0_S0_i --------------------------
	.section	.text._Z10add_kernelILx604EEvPfS0_S0_i,"ax",@progbits
	.align	128
        .global         _Z10add_kernelILx604EEvPfS0_S0_i
        .type           _Z10add_kernelILx604EEvPfS0_S0_i,@function
        .size           _Z10add_kernelILx604EEvPfS0_S0_i,(.L_x_1397 - _Z10add_kernelILx604EEvPfS0_S0_i)
        .other          _Z10add_kernelILx604EEvPfS0_S0_i,@"STO_CUDA_ENTRY STV_DEFAULT"
_Z10add_kernelILx604EEvPfS0_S0_i:
.text._Z10add_kernelILx604EEvPfS0_S0_i:
        /* <DEDUP_REMOVED lines=20> */
.L_x_396:
        /* <DEDUP_REMOVED lines=12> */
.L_x_1397:


//--------------------- .text._Z10add_kernelILx603EEvPfS0_S0_i --------------------------
	.section	.text._Z10add_kernelILx603EEvPfS0_S0_i,"ax",@progbits
	.align	128
        .global         _Z10add_kernelILx603EEvPfS0_S0_i
        .type           _Z10add_kernelILx603EEvPfS0_S0_i,@function
        .size           _Z10add_kernelILx603EEvPfS0_S0_i,(.L_x_1398 - _Z10add_kernelILx603EEvPfS0_S0_i)
        .other          _Z10add_kernelILx603EEvPfS0_S0_i,@"STO_CUDA_ENTRY STV_DEFAULT"
_Z10add_kernelILx603EEvPfS0_S0_i:
.text._Z10add_kernelILx603EEvPfS0_S0_i:
        /* <DEDUP_REMOVED lines=20> */
.L_x_397:
        /* <DEDUP_REMOVED lines=12> */
.L_x_1398:


//--------------------- .text._Z10add_kernelILx602EEvPfS0_S0_i --------------------------
	.section	.text._Z10add_kernelILx602EEvPfS0_S0_i,"ax",@progbits
	.align	128
        .global         _Z10add_kernelILx602EEvPfS0_S0_i
        .type           _Z10add_kernelILx602EEvPfS0_S0_i,@function
        .size           _Z10add_kernelILx602EEvPfS0_S0_i,(.L_x_1399 - _Z10add_kernelILx602EEvPfS0_S0_i)
        .other          _Z10add_kernelILx602EEvPfS0_S0_i,@"STO_CUDA_ENTRY STV_DEFAULT"
_Z10add_kernelILx602EEvPfS0_S0_i:
.text._Z10add_kernelILx602EEvPfS0_S0_i:
        /* <DEDUP_REMOVED lines=20> */
.L_x_398:
        /* <DEDUP_REMOVED lines=12> */
.L_x_1399:


//--------------------- .text._Z10add_kernelILx601EEvPfS0_S0_i --------------------------
	.section	.text._Z10add_kernelILx601EEvPfS0_S0_i,"ax",@progbits
	.align	128
        .global         _Z10add_kernelILx601EEvPfS0_S0_i
        .type           _Z10add_kernelILx601EEvPfS0_S0_i,@function
        .size           _Z10add_kernelILx601EEvPfS0_S0_i,(.L_x_1400 - _Z10add_kernelILx601EEvPfS0_S0_i)
        .other          _Z10add_kernelILx601EEvPfS0_S0_i,@"STO_CUDA_ENTRY STV_DEFAULT"
_Z10add_kernelILx601EEvPfS0_S0_i:
.text._Z10add_kernelILx601EEvPfS0_S0_i:
        /* <DEDUP_REMOVED lines=20> */
.L_x_399:
        /* <DEDUP_REMOVED lines=12> */
.L_x_1400:


//--------------------- .text._Z10add_kernelILx600EEvPfS0_S0_i --------------------------
	.section	.text._Z10add_kernelILx600EEvPfS0_S0_i,"ax",@progbits
	.align	128
        .global         _Z10add_kernelILx600EEvPfS0_S0_i
        .type           _Z10add_kernelILx600EEvPfS0_S0_i,@function
        .size           _Z10add_kernelILx600EEvPfS0_S0_i,(.L_x_1401 - _Z10add_kernelILx600EEvPfS0_S0_i)
        .other          _Z10add_kernelILx600EEvPfS0_S0_i,@"STO_CUDA_ENTRY STV_DEFAULT"
_Z10add_kernelILx600EEvPfS0_S0_i:
.text._Z10add_kernelILx600EEvPfS0_S0_i:
        /* <DEDUP_REMOVED lines=20> */
.L_x_400:
        /* <DEDUP_REMOVED lines=12> */
.L_x_1401:


//--------------------- .text._Z10add_kernelILx599EEvPfS0_S0_i --------------------------
	.section	.text._Z10add_kernelILx599EEvPfS0_S0_i,"ax",@progbits
	.align	128
        .global         _Z10add_kernelILx599EEvPfS0_S0_i
        .type           _Z10add_kernelILx599EEvPfS0_S0_i,@function
        .size           _Z10add_kernelILx599EEvPfS0_S0_i,(.L_x_1402 - _Z10add_kernelILx599EEvPfS0_S0_i)
        .other          _Z10add_kernelILx599EEvPfS0_S0_i,@"STO_CUDA_ENTRY STV_DEFAULT"
_Z10add_kernelILx599EEvPfS0_S0_i:
.text._Z10add_kernelILx599EEvPfS0_S0_i:
        /* <DEDUP_REMOVED lines=20> */
.L_x_401:
        /* <DEDUP_REMOVED lines=12> */
.L_x_1402:


//--------------------- .text._Z10add_kernelILx598EEvPfS0_S0_i --------------------------
	.section	.text._Z10add_kernelILx598EEvPfS0_S0_i,"ax",@progbits
	.align	128
        .global         _Z10add_kernelILx598EEvPfS0_S0_i
        .type           _Z10add_kernelILx598EEvPfS0_S0_i,@function
        .size           _Z10add_kernelILx598EEvPfS0_S0_i,(.L_x_1403 - _Z10add_kernelILx598EEvPfS0_S0_i)
        .other          _Z10add_kernelILx598EEvPfS0_S0_i,@"STO_CUDA_ENTRY STV_DEFAULT"
_Z10add_kernelILx598EEvPfS0_S0_i:
.text._Z10add_kernelILx598EEvPfS0_S0_i:
        /* <DEDUP_REMOVED lines=20> */
.L_x_402:
        /* <DEDUP_REMOVED lines=12> */
.L_x_1403:


//--------------------- .text._Z10add_kernelILx597EEvPfS0_S0_i --------------------------
	.section	.text._Z10add_kernelILx597EEvPfS0_S0_i,"ax",@progbits
	.align	128
        .global         _Z10add_kernelILx597EEvPfS0_S0_i
        .type           _Z10add_kernelILx597EEvPfS0_S0_i,@function
        .size           _Z10add_kernelILx597EEvPfS0_S0_i,(.L_x_1404 - _Z10add_kernelILx597EEvPfS0_S0_i)
        .other          _Z10add_kernelILx597EEvPfS0_S0_i,@"STO_CUDA_ENTRY STV_DEFAULT"
_Z10add_kernelILx597EEvPfS0_S0_i:
.text._Z10add_kernelILx597EEvPfS0_S0_i:
        /* <DEDUP_REMOVED lines=20> */
.L_x_403:
        /* <DEDUP_REMOVED lines=12> */
.L_x_1404:


//--------------------- .text._Z10add_kernelILx596EEvPfS0_S0_i --------------------------
	.section	.text._Z10add_kernelILx596EEvPfS0_S0_i,"ax",@progbits
	.align	128
        .global         _Z10add_kernelILx596EEvPfS0_S0_i
        .type           _Z10add_kernelILx596EEvPfS0_S0_i,@function
        .size           _Z10add_kernelILx596EEvPfS0_S0_i,(.L_x_1405 - _Z10add_kernelILx596EEvPfS0_S0_i)
        .other          _Z10add_kernelILx596EEvPfS0_S0_i,@"STO_CUDA_ENTRY STV_DEFAULT"
_Z10add_kernelILx596EEvPfS0_S0_i:
.text._Z10add_kernelILx596EEvPfS0_S0_i:
        /* <DEDUP_REMOVED lines=20> */
.L_x_404:
        /* <DEDUP_REMOVED lines=12> */
.L_x_1405:


//--------------------- .text._Z10add_kernelILx595EEvPfS0_S0_i --------------------------
	.section	.text._Z10add_kernelILx595EEvPfS0_S0_i,"ax",@progbits
	.align	128
        .global         _Z10add_kernelILx595EEvPfS0_S0_i
        .type           _Z10add_kernelILx595EEvPfS0_S0_i,@function
        .size           _Z10add_kernelILx595EEvPfS0_S0_i,(.L_x_1406 - _Z10add_kernelILx595EEvPfS0_S0_i)
        .other          _Z10add_kernelILx595EEvPfS0_S0_i,@"STO_CUDA_ENTRY STV_DEFAULT"
_Z10add_kernelILx595EEvPfS0_S0_i:
.text._Z10add_kernelILx595EEvPfS0_S0_i:
        /* <DEDUP_REMOVED lines=20> */
.L_x_405:
        /* <DEDUP_REMOVED lines=12> */
.L_x_1406:


//--------------------- .text._Z10add_kernelILx594EEvPfS0_S0_i --------------------------
	.section	.text._Z10add_kernelILx594EEvPfS0_S0_i,"ax",@progbits
	.align	128
        .global         _Z10add_kernelILx594EEvPfS0_S0_i
        .type           _Z10add_kernelILx594EEvPfS0_S0_i,@function
        .size           _Z10add_kernelILx594EEvPfS0_S0_i,(.L_x_1407 - _Z10add_kernelILx594EEvPfS0_S0_i)
        .other          _Z10add_kernelILx594EEvPfS0_S0_i,@"STO_CUDA_ENTRY STV_DEFAULT"
_Z10add_kernelILx594EEvPfS0_S0_i:
.text._Z10add_kernelILx594EEvPfS0_S0_i:
        /* <DEDUP_REMOVED lines=20> */
.L_x_406:
        /* <DEDUP_REMOVED lines=12> */
.L_x_1407:


//--------------------- .text._Z10add_kernelILx593EEvPfS0_S0_i --------------------------
	.section	.text._Z10add_kernelILx593EEvPfS0_S0_i,"ax",@progbits
	.align	128
        .global         _Z10add_kernelILx593EEvPfS0_S0_i
        .type           _Z10add_kernelILx593EEvPfS0_S0_i,@function
        .size           _Z10add_kernelILx593EEvPfS0_S0_i,(.L_x_1408 - _Z10add_kernelILx593EEvPfS0_S0_i)
        .other          _Z10add_kernelILx593EEvPfS0_S0_i,@"STO_CUDA_ENTRY STV_DEFAULT"
_Z10add_kernelILx593EEvPfS0_S0_i:
.text._Z10add_kernelILx593EEvPfS0_S0_i:
        /* <DEDUP_REMOVED lines=20> */
.L_x_407:
        /* <DEDUP_REMOVED lines=12> */
.L_x_1408:


//--------------------- .text._Z10add_kernelILx592EEvPfS0_S0_i --------------------------
	.section	.text._Z10add_kernelILx592EEvPfS0_S0_i,"ax",@progbits
	.align	128
        .global         _Z10add_kernelILx592EEvPfS0_S0_i
        .type           _Z10add_kernelILx592EEvPfS0_S0_i,@function
        .size           _Z10add_kernelILx592EEvPfS0_S0_i,(.L_x_1409 - _Z10add_kernelILx592EEvPfS0_S0_i)
        .other          _Z10add_kernelILx592EEvPfS0_S0_i,@"STO_CUDA_ENTRY STV_DEFAULT"
_Z10add_kernelILx592EEvPfS0_S0_i:
.text._Z10add_kernelILx592EEvPfS0_S0_i:
        /* <DEDUP_REMOVED lines=20> */
.L_x_408:
        /* <DEDUP_REMOVED lines=12> */
.L_x_1409:


//--------------------- .text._Z10add_kernelILx591EEvPfS0_S0_i --------------------------
	.section	.text._Z10add_kernelILx591EEvPfS0_S0_i,"ax",@progbits
	.align	128
        .global         _Z10add_kernelILx591EEvPfS0_S0_i
        .type           _Z10add_kernelILx591EEvPfS0_S0_i,@function
        .size           _Z10add_kernelILx591EEvPfS0_S0_i,(.L_x_1410 - _Z10add_kernelILx591EEvPfS0_S0_i)
        .other          _Z10add_kernelILx591EEvPfS0_S0_i,@"STO_CUDA_ENTRY STV_DEFAULT"
_Z10add_kernelILx591EEvPfS0_S0_i:
.text._Z10add_kernelILx591EEvPfS0_S0_i:
        /* <DEDUP_REMOVED lines=20> */
.L_x_409:
        /* <DEDUP_REMOVED lines=12> */
.L_x_1410:


//--------------------- .text._Z10add_kernelILx590EEvPfS0_S0_i --------------------------
	.section	.text._Z10add_kernelILx590EEvPfS0_S0_i,"ax",@progbits
	.align	128
        .global         _Z10add_kernelILx590EEvPfS0_S0_i
        .type           _Z10add_kernelILx590EEvPfS0_S0_i,@function
        .size           _Z10add_kernelILx590EEvPfS0_S0_i,(.L_x_1411 - _Z10add_kernelILx590EEvPfS0_S0_i)
        .other          _Z10add_kernelILx590EEvPfS0_S0_i,@"STO_CUDA_ENTRY STV_DEFAULT"
_Z10add_kernelILx590EEvPfS0_S0_i:
.text._Z10add_kernelILx590EEvPfS0_S0_i:
        /* <DEDUP_REMOVED lines=20> */
.L_x_410:
        /* <DEDUP_REMOVED lines=12> */
.L_x_1411:


//--------------------- .text._Z10add_kernelILx589EEvPfS0_S0_i --------------------------
	.section	.text._Z10add_kernelILx589EEvPfS0_S0_i,"ax",@progbits
	.align	128
        .global         _Z10add_kernelILx589EEvPfS0_S0_i
        .type           _Z10add_kernelILx589EEvPfS0_S0_i,@function
        .size           _Z10add_kernelILx589EEvPfS0_S0_i,(.L_x_1412 - _Z10add_kernelILx589EEvPfS0_S0_i)
        .other          _Z10add_kernelILx589EEvPfS0_S0_i,@"STO_CUDA_ENTRY STV_DEFAULT"
_Z10add_kernelILx589EEvPfS0_S0_i:
.text._Z10add_kernelILx589EEvPfS0_S0_i:
        /* <DEDUP_REMOVED lines=20> */
.L_x_411:
        /* <DEDUP_REMOVED lines=12> */
.L_x_1412:


//--------------------- .text._Z10add_kernelILx588EEvPfS0_S0_i --------------------------
	.section	.text._Z10add_kernelILx588EEvPfS0_S0_i,"ax",@progbits
	.align	128
        .global         _Z10add_kernelILx588EEvPfS0_S0_i
        .type           _Z10add_kernelILx588EEvPfS0_S0_i,@function
        .size           _Z10add_kernelILx588EEvPfS0_S0_i,(.L_x_1413 - _Z10add_kernelILx588EEvPfS0_S0_i)
        .other          _Z10add_kernelILx588EEvPfS0_S0_i,@"STO_CUDA_ENTRY STV_DEFAULT"
_Z10add_kernelILx588EEvPfS0_S0_i:
.text._Z10add_kernelILx588EEvPfS0_S0_i:
        /* <DEDUP_REMOVED lines=20> */
.L_x_412:
        /* <DEDUP_REMOVED lines=12> */
.L_x_1413:


//--------------------- .text._Z10add_kernelILx587EEvPfS0_S0_i --------------------------
	.section	.text._Z10add_kernelILx587EEvPfS0_S0_i,"ax",@progbits
	.align	128
        .global         _Z10add_kernelILx587EEvPfS0_S0_i
        .type           _Z10add_kernelILx587EEvPfS0_S0_i,@function
        .size           _Z10add_kernelILx587EEvPfS0_S0_i,(.L_x_1414 - _Z10add_kernelILx587EEvPfS0_S0_i)
        .other          _Z10add_kernelILx587EEvPfS0_S0_i,@"STO_CUDA_ENTRY STV_DEFAULT"
_Z10add_kernelILx587EEvPfS0_S0_i:
.text._Z10add_kernelILx587EEvPfS0_S0_i:
        /* <DEDUP_REMOVED lines=20> */
.L_x_413:
        /* <DEDUP_REMOVED lines=12> */
.L_x_1414:


//--------------------- .text._Z10add_kernelILx586EEvPfS0_S0_i --------------------------
	.section	.text._Z10add_kernelILx586EEvPfS0_S0_i,"ax",@progbits
	.align	128
        .global         _Z10add_kernelILx586EEvPfS0_S0_i
        .type           _Z10add_kernelILx586EEvPfS0_S0_i,@function
        .size           _Z10add_kernelILx586EEvPfS0_S0_i,(.L_x_1415 - _Z10add_kernelILx586EEvPfS0_S0_i)
        .other          _Z10add_kernelILx586EEvPfS0_S0_i,@"STO_CUDA_ENTRY STV_DEFAULT"
_Z10add_kernelILx586EEvPfS0_S0_i:
.text._Z10add_kernelILx586EEvPfS0_S0_i:
        /* <DEDUP_REMOVED lines=20> */
.L_x_414:
        /* <DEDUP_REMOVED lines=12> */
.L_x_1415:


//--------------------- .text._Z10add_kernelILx585EEvPfS0_S0_i --------------------------
	.section	.text._Z10add_kernelILx585EEvPfS0_S0_i,"ax",@progbits
	.align	128
        .global         _Z10add_kernelILx585EEvPfS0_S0_i
        .type           _Z10add_kernelILx585EEvPfS0_S0_i,@function
        .size           _Z10add_kernelILx585EEvPfS0_S0_i,(.L_x_1416 - _Z10add_kernelILx585EEvPfS0_S0_i)
        .other          _Z10add_kernelILx585EEvPfS0_S0_i,@"STO_CUDA_ENTRY STV_DEFAULT"
_Z10add_kernelILx585EEvPfS0_S0_i:
.text._Z10add_kernelILx585EEvPfS0_S0_i:
        /* <DEDUP_REMOVED lines=20> */
.L_x_415:
        /* <DEDUP_REMOVED lines=12> */
.L_x_1416:


//--------------------- .text._Z10add_kernelILx584EEvPfS0_S0_i --------------------------
	.section	.text._Z10add_kernelILx584EEvPfS0_S0_i,"ax",@progbits
	.align	128
        .global         _Z10add_kernelILx584EEvPfS0_S0_i
        .type           _Z10add_kernelILx584EEvPfS0_S0_i,@function
        .size           _Z10add_kernelILx584EEvPfS0_S0_i,(.L_x_1417 - _Z10add_kernelILx584EEvPfS0_S0_i)
        .other          _Z10add_kernelILx584EEvPfS0_S0_i,@"STO_CUDA_ENTRY STV_DEFAULT"
_Z10add_kernelILx584EEvPfS0_S0_i:
.text._Z10add_kernelILx584EEvPfS0_S0_i:
        /* <DEDUP_REMOVED lines=20> */
.L_x_416:
        /* <DEDUP_REMOVED lines=12> */
.L_x_1417:


//--------------------- .text._Z10add_kernelILx583EEvPfS0_S0_i --------------------------
	.section	.text._Z10add_kernelILx583EEvPfS0_S0_i,"ax",@progbits
	.align	128
        .global         _Z10add_kernelILx583EEvPfS0_S0_i
        .type           _Z10add_kernelILx583EEvPfS0_S0_i,@function
        .size           _Z10add_kernelILx583EEvPfS0_S0_i,(.L_x_1418 - _Z10add_kernelILx583EEvPfS0_S0_i)
        .other          _Z10add_kernelILx583EEvPfS0_S0_i,@"STO_CUDA_ENTRY STV_DEFAULT"
_Z10add_kernelILx583EEvPfS0_S0_i:
.text._Z10add_kernelILx583EEvPfS0_S0_i:
        /* <DEDUP_REMOVED lines=20> */
.L_x_417:
        /* <DEDUP_REMOVED lines=12> */
.L_x_1418:


//--------------------- .text._Z10add_kernelILx582EEvPfS0_S0_i --------------------------
	.section	.text._Z10add_kernelILx582EEvPfS0_S0_i,"ax",@progbits
	.align	128
        .global         _Z10add_kernelILx582EEvPfS0_S0_i
        .type           _Z10add_kernelILx582EEvPfS0_S0_i,@function
        .size           _Z10add_kernelILx582EEvPfS0_S0_i,(.L_x_1419 - _Z10add_kernelILx582EEvPfS0_S0_i)
        .other          _Z10add_kernelILx582EEvPfS0_S0_i,@"STO_CUDA_ENTRY STV_DEFAULT"
_Z10add_kernelILx582EEvPfS0_S0_i:
.text._Z10add_kernelILx582EEvPfS0_S0_i:
        /* <DEDUP_REMOVED lines=20> */
.L_x_418:
        /* <DEDUP_REMOVED lines=12> */
.L_x_1419:


//--------------------- .text._Z10add_kernelILx581EEvPfS0_S0_i --------------------------
	.section	.text._Z10add_kernelILx581EEvPfS0_S0_i,"ax",@progbits
	.align	128
        .global         _Z10add_kernelILx581EEvPfS0_S0_i
        .type           _Z10add_kernelILx581EEvPfS0_S0_i,@function
        .size           _Z10add_kernelILx581EEvPfS0_S0_i,(.L_x_1420 - _Z10add_kernelILx581EEvPfS0_S0_i)
        .other          _Z10add_kernelILx581EEvPfS0_S0_i,@"STO_CUDA_ENTRY STV_DEFAULT"
_Z10add_kernelILx581EEvPfS0_S0_i:
.text._Z10add_kernelILx581EEvPfS0_S0_i:
        /* <DEDUP_REMOVED lines=20> */
.L_x_419:
        /* <DEDUP_REMOVED lines=12> */
.L_x_1420:


//--------------------- .text._Z10add_kernelILx580EEvPfS0_S0_i --------------------------
	.section	.text._Z10add_kernelILx580EEvPfS0_S0_i,"ax",@progbits
	.align	128
        .global         _Z10add_kernelILx580EEvPfS0_S0_i
        .type           _Z10add_kernelILx580EEvPfS0_S0_i,@function
        .size           _Z10add_kernelILx580EEvPfS0_S0_i,(.L_x_1421 - _Z10add_kernelILx580EEvPfS0_S0_i)
        .other          _Z10add_kernelILx580EEvPfS0_S0_i,@"STO_CUDA_ENTRY STV_DEFAULT"
_Z10add_kernelILx580EEvPfS0_S0_i:
.text._Z10add_kernelILx580EEvPfS0_S0_i:
        /* <DEDUP_REMOVED lines=20> */
.L_x_420:
        /* <DEDUP_REMOVED lines=12> */
.L_x_1421:


//--------------------- .text._Z10add_kernelILx579EEvPfS0_S0_i --------------------------
	.section	.text._Z10add_kernelILx579EEvPfS0_S0_i,"ax",@progbits
	.align	128
        .global         _Z10add_kernelILx579EEvPfS0_S0_i
        .type           _Z10add_kernelILx579EEvPfS0_S0_i,@function
        .size           _Z10add_kernelILx579EEvPfS0_S0_i,(.L_x_1422 - _Z10add_kernelILx579EEvPfS0_S0_i)
        .other          _Z10add_kernelILx579EEvPfS0_S0_i,@"STO_CUDA_ENTRY STV_DEFAULT"
_Z10add_kernelILx579EEvPfS0_S0_i:
.text._Z10add_kernelILx579EEvPfS0_S0_i:
        /* <DEDUP_REMOVED lines=20> */
.L_x_421:
        /* <DEDUP_REMOVED lines=12> */
.L_x_1422:


//--------------------- .text._Z10add_kernelILx578EEvPfS0_S0_i --------------------------
	.section	.text._Z10add_kernelILx578EEvPfS0_S0_i,"ax",@progbits
	.align	128
        .global         _Z10add_kernelILx578EEvPfS0_S0_i
        .type           _Z10add_kernelILx578EEvPfS0_S0_i,@function
        .size           _Z10add_kernelILx578EEvPfS0_S0_i,(.L_x_1423 - _Z10add_kernelILx578EEvPfS0_S0_i)
        .other          _Z10add_kernelILx578EEvPfS0_S0_i,@"STO_CUDA_ENTRY STV_DEFAULT"
_Z10add_kernelILx578EEvPfS0_S0_i:
.text._Z10add_kernelILx578EEvPfS0_S0_i:
        /* <DEDUP_REMOVED lines=20> */
.L_x_422:
        /* <DEDUP_REMOVED lines=12> */
.L_x_1423:


//--------------------- .text._Z10add_kernelILx577EEvPfS0_S0_i --------------------------
	.section	.text._Z10add_kernelILx577EEvPfS0_S0_i,"ax",@progbits
	.align	128
        .global         _Z10add_kernelILx577EEvPfS0_S0_i
        .type           _Z10add_kernelILx577EEvPfS0_S0_i,@function
        .size           _Z10add_kernelILx577EEvPfS0_S0_i,(.L_x_1424 - _Z10add_kernelILx577EEvPfS0_S0_i)
        .other          _Z10add_kernelILx577EEvPfS0_S0_i,@"STO_CUDA_ENTRY STV_DEFAULT"
_Z10add_kernelILx577EEvPfS0_S0_i:
.text._Z10add_kernelILx577EEvPfS0_S0_i:
        /* <DEDUP_REMOVED lines=20> */
.L_x_423:
        /* <DEDUP_REMOVED lines=12> */
.L_x_1424:


//--------------------- .text._Z10add_kernelILx576EEvPfS0_S0_i --------------------------
	.section	.text._Z10add_kernelILx576EEvPfS0_S0_i,"ax",@progbits
	.align	128
        .global         _Z10add_kernelILx576EEvPfS0_S0_i
        .type           _Z10add_kernelILx576EEvPfS0_S0_i,@function
        .size           _Z10add_kernelILx576EEvPfS0_S0_i,(.L_x_1425 - _Z10add_kernelILx576EEvPfS0_S0_i)
        .other          _Z10add_kernelILx576EEvPfS0_S0_i,@"STO_CUDA_ENTRY STV_DEFAULT"
_Z10add_kernelILx576EEvPfS0_S0_i:
.text._Z10add_kernelILx576EEvPfS0_S0_i:
        /* <DEDUP_REMOVED lines=20> */
.L_x_424:
        /* <DEDUP_REMOVED lines=12> */
.L_x_1425:


//--------------------- .text._Z10add_kernelILx575EEvPfS0_S0_i --------------------------
	.section	.text._Z10add_kernelILx575EEvPfS0_S0_i,"ax",@progbits
	.align	128
        .global         _Z10add_kernelILx575EEvPfS0_S0_i
        .type           _Z10add_kernelILx575EEvPfS0_S0_i,@function
        .size           _Z10add_kernelILx575EEvPfS0_S0_i,(.L_x_1426 - _Z10add_kernelILx575EEvPfS0_S0_i)
        .other          _Z10add_kernelILx575EEvPfS0_S0_i,@"STO_CUDA_ENTRY STV_DEFAULT"
_Z10add_kernelILx575EEvPfS0_S0_i:
.text._Z10add_kernelILx575EEvPfS0_S0_i:
        /* <DEDUP_REMOVED lines=20> */
.L_x_425:
        /* <DEDUP_REMOVED lines=12> */
.L_x_1426:


//--------------------- .text._Z10add_kernelILx574EEvPfS0_S0_i --------------------------
	.section	.text._Z10add_kernelILx574EEvPfS0_S0_i,"ax",@progbits
	.align	128
        .global         _Z10add_kernelILx574EEvPfS0_S0_i
        .type           _Z10add_kernelILx574EEvPfS0_S0_i,@function
        .size           _Z10add_kernelILx574EEvPfS0_S0_i,(.L_x_1427 - _Z10add_kernelILx574EEvPfS0_S0_i)
        .other          _Z10add_kernelILx574EEvPfS0_S0_i,@"STO_CUDA_ENTRY STV_DEFAULT"
_Z10add_kernelILx574EEvPfS0_S0_i:
.text._Z10add_kernelILx574EEvPfS0_S0_i:
        /* <DEDUP_REMOVED lines=20> */
.L_x_426:
        /* <DEDUP_REMOVED lines=12> */
.L_x_1427:


//--------------------- .text._Z10add_kernelILx573EEvPfS0_S0_i --------------------------
	.section	.text._Z10add_kernelILx573EEvPfS0_S0_i,"ax",@progbits
	.align	128
        .global         _Z10add_kernelILx573EEvPfS0_S0_i
        .type           _Z10add_kernelILx573EEvPfS0_S0_i,@function
        .size           _Z10add_kernelILx573EEvPfS0_S0_i,(.L_x_1428 - _Z10add_kernelILx573EEvPfS0_S0_i)
        .other          _Z10add_kernelILx573EEvPfS0_S0_i,@"STO_CUDA_ENTRY STV_DEFAULT"
_Z10add_kernelILx573EEvPfS0_S0_i:
.text._Z10add_kernelILx573EEvPfS0_S0_i:
        /* <DEDUP_REMOVED lines=20> */
.L_x_427:
        /* <DEDUP_REMOVED lines=12> */
.L_x_1428:


//--------------------- .text._Z10add_kernelILx572EEvPfS0_S0_i --------------------------
	.section	.text._Z10add_kernelILx572EEvPfS0_S0_i,"ax",@progbits
	.align	128
        .global         _Z10add_kernelILx572EEvPfS0_S0_i
        .type           _Z10add_kernelILx572EEvPfS0_S0_i,@function
        .size           _Z10add_kernelILx572EEvPfS0_S0_i,(.L_x_1429 - _Z10add_kernelILx572EEvPfS0_S0_i)
        .other          _Z10add_kernelILx572EEvPfS0_S0_i,@"STO_CUDA_ENTRY STV_DEFAULT"
_Z10add_kernelILx572EEvPfS0_S0_i:
.text._Z10add_kernelILx572EEvPfS0_S0_i:
        /* <DEDUP_REMOVED lines=20> */
.L_x_428:
        /* <DEDUP_REMOVED lines=12> */
.L_x_1429:


//--------------------- .text._Z10add_kernelILx571EEvPfS0_S0_i --------------------------
	.section	.text._Z10add_kernelILx571EEvPfS0_S0_i,"ax",@progbits
	.align	128
        .global         _Z10add_kernelILx571EEvPfS0_S0_i
        .type           _Z10add_kernelILx571EEvPfS0_S0_i,@function
        .size           _Z10add_kernelILx571EEvPfS0_S0_i,(.L_x_1430 - _Z10add_kernelILx571EEvPfS0_S0_i)
        .other          _Z10add_kernelILx571EEvPfS0_S0_i,@"STO_CUDA_ENTRY STV_DEFAULT"
_Z10add_kernelILx571EEvPfS0_S0_i:
.text._Z10add_kernelILx571EEvPfS0_S0_i:
        /* <DEDUP_REMOVED lines=20> */
.L_x_429:
        /* <DEDUP_REMOVED lines=12> */
.L_x_1430:


//--------------------- .text._Z10add_kernelILx570EEvPfS0_S0_i --------------------------
	.section	.text._Z10add_kernelILx570EEvPfS0_S0_i,"ax",@progbits
	.align	128
        .global         _Z10add_kernelILx570EEvPfS0_S0_i
        .type           _Z10add_kernelILx570EEvPfS0_S0_i,@function
        .size           _Z10add_kernelILx570EEvPfS0_S0_i,(.L_x_1431 - _Z10add_kernelILx570EEvPfS0_S0_i)
        .other          _Z10add_kernelILx570EEvPfS0_S0_i,@"STO_CUDA_ENTRY STV_DEFAULT"
_Z10add_kernelILx570EEvPfS0_S0_i:
.text._Z10add_kernelILx570EEvPfS0_S0_i:
        /* <DEDUP_REMOVED lines=20> */
.L_x_430:
        /* <DEDUP_REMOVED lines=12> */
.L_x_1431:


//--------------------- .text._Z10add_kernelILx569EEvPfS0_S0_i --------------------------
	.section	.text._Z10add_kernelILx569EEvPfS0_S0_i,"ax",@progbits
	.align	128
        .global         _Z10add_kernelILx569EEvPfS0_S0_i
        .type           _Z10add_kernelILx569EEvPfS0_S0_i,@function
        .size           _Z10add_kernelILx569EEvPfS0_S0_i,(.L_x_1432 - _Z10add_kernelILx569EEvPfS0_S0_i)
        .other          _Z10add_kernelILx569EEvPfS0_S0_i,@"STO_CUDA_ENTRY STV_DEFAULT"
_Z10add_kernelILx569EEvPfS0_S0_i:
.text._Z10add_kernelILx569EEvPfS0_S0_i:
        /* <DEDUP_REMOVED lines=20> */
.L_x_431:
        /* <DEDUP_REMOVED lines=12> */
.L_x_1432:


//--------------------- .text._Z10add_kernelILx568EEvPfS0_S0_i --------------------------
	.section	.text._Z10add_kernelILx568EEvPfS0_S0_i,"ax",@progbits
	.align	128
        .global         _Z10add_kernelILx568EEvPfS0_S0_i
        .type           _Z10add_kernelILx568EEvPfS0_S0_i,@function
        .size           _Z10add_kernelILx568EEvPfS0_S0_i,(.L_x_1433 - _Z10add_kernelILx568EEvPfS0_S0_i)
        .other          _Z10add_kernelILx568EEvPfS0_S0_i,@"STO_CUDA_ENTRY STV_DEFAULT"
_Z10add_kernelILx568EEvPfS0_S0_i:
.text._Z10add_kernelILx568EEvPfS0_S0_i:
        /* <DEDUP_REMOVED lines=20> */
.L_x_432:
        /* <DEDUP_REMOVED lines=12> */
.L_x_1433:


//--------------------- .text._Z10add_kernelILx567EEvPfS0_S0_i --------------------------
	.section	.text._Z10add_kernelILx567EEvPfS0_S0_i,"ax",@progbits
	.align	128
        .global         _Z10add_kernelILx567EEvPfS0_S0_i
        .type           _Z10add_kernelILx567EEvPfS0_S0_i,@function
        .size           _Z10add_kernelILx567EEvPfS0_S0_i,(.L_x_1434 - _Z10add_kernelILx567EEvPfS0_S0_i)
        .other          _Z10add_kernelILx567EEvPfS0_S0_i,@"STO_CUDA_ENTRY STV_DEFAULT"
_Z10add_kernelILx567EEvPfS0_S0_i:
.text._Z10add_kernelILx567EEvPfS0_S0_i:
        /* <DEDUP_REMOVED lines=20> */
.L_x_433:
        /* <DEDUP_REMOVED lines=12> */
.L_x_1434:


//--------------------- .text._Z10add_kernelILx566EEvPfS0_S0_i --------------------------
	.section	.text._Z10add_kernelILx566EEvPfS0_S0_i,"ax",@progbits
	.align	128
        .global         _Z10add_kernelILx566EEvPfS0_S0_i
        .type           _Z10add_kernelILx566EEvPfS0_S0_i,@function
        .size           _Z10add_kernelILx566EEvPfS0_S0_i,(.L_x_1435 - _Z10add_kernelILx566EEvPfS0_S0_i)
        .other          _Z10add_kernelILx566EEvPfS0_S0_i,@"STO_CUDA_ENTRY STV_DEFAULT"
_Z10add_kernelILx566EEvPfS0_S0_i:
.text._Z10add_kernelILx566EEvPfS0_S0_i:
        /* <DEDUP_REMOVED lines=20> */
.L_x_434:
        /* <DEDUP_REMOVED lines=12> */
.L_x_1435:


//--------------------- .text._Z10add_kernelILx565EEvPfS0_S0_i --------------------------
	.section	.text._Z10add_kernelILx565EEvPfS0_S0_i,"ax",@progbits
	.align	128
        .global         _Z10add_kernelILx565EEvPfS0_S0_i
        .type           _Z10add_kernelILx565EEvPfS0_S0_i,@function
        .size           _Z10add_kernelILx565EEvPfS0_S0_i,(.L_x_1436 - _Z10add_kernelILx565EEvPfS0_S0_i)
        .other          _Z10add_kernelILx565EEvPfS0_S0_i,@"STO_CUDA_ENTRY STV_DEFAULT"
_Z10add_kernelILx565EEvPfS0_S0_i:
.text._Z10add_kernelILx565EEvPfS0_S0_i:
        /* <DEDUP_REMOVED lines=20> */
.L_x_435:
        /* <DEDUP_REMOVED lines=12> */
.L_x_1436:


//--------------------- .text._Z10add_kernelILx564EEvPfS0_S0_i --------------------------
	.section	.text._Z10add_kernelILx564EEvPfS0_S0_i,"ax",@progbits
	.align	128
        .global         _Z10add_kernelILx564EEvPfS0_S0_i
        .type           _Z10add_kernelILx564EEvPfS0_S0_i,@function
        .size           _Z10add_kernelILx564EEvPfS0_S0_i,(.L_x_1437 - _Z10add_kernelILx564EEvPfS0_S0_i)
        .other          _Z10add_kernelILx564EEvPfS0_S0_i,@"STO_CUDA_ENTRY STV_DEFAULT"
_Z10add_kernelILx564EEvPfS0_S0_i:
.text._Z10add_kernelILx564EEvPfS0_S0_i:
        /* <DEDUP_REMOVED lines=20> */
.L_x_436:
        /* <DEDUP_REMOVED lines=12> */
.L_x_1437:


//--------------------- .text._Z10add_kernelILx563EEvPfS0_S0_i --------------------------
	.section	.text._Z10add_kernelILx563EEvPfS0_S0_i,"ax",@progbits
	.align	128
        .global         _Z10add_kernelILx563EEvPfS0_S0_i
        .type           _Z10add_kernelILx563EEvPfS0_S0_i,@function
        .size           _Z10add_kernelILx563EEvPfS0_S0_i,(.L_x_1438 - _Z10add_kernelILx563EEvPfS0_S0_i)
        .other          _Z10add_kernelILx563EEvPfS0_S0_i,@"STO_CUDA_ENTRY STV_DEFAULT"
_Z10add_kernelILx563EEvPfS0_S0_i:
.text._Z10add_kernelILx563EEvPfS0_S0_i:
        /* <DEDUP_REMOVED lines=20> */
.L_x_437:
        /* <DEDUP_REMOVED lines=12> */
.L_x_1438:


//--------------------- .text._Z10add_kernelILx562EEvPfS0_S0_i --------------------------
	.section	.text._Z10add_kernelILx562EEvPfS0_S0_i,"ax",@progbits
	.align	128
        .global         _Z10add_kernelILx562EEvPfS0_S0_i
        .type           _Z10add_kernelILx562EEvPfS0_S0_i,@function
        .size           _Z10add_kernelILx562EEvPfS0_S0_i,(.L_x_1439 - _Z10add_kernelILx562EEvPfS0_S0_i)
        .other          _Z10add_kernelILx562EEvPfS0_S0_i,@"STO_CUDA_ENTRY STV_DEFAULT"
_Z10add_kernelILx562EEvPfS0_S0_i:
.text._Z10add_kernelILx562EEvPfS0_S0_i:
        /* <DEDUP_REMOVED lines=20> */
.L_x_438:
        /* <DEDUP_REMOVED lines=12> */
.L_x_1439:


//--------------------- .text._Z10add_kernelILx561EEvPfS0_S0_i --------------------------
	.section	.text._Z10add_kernelILx561EEvPfS0_S0_i,"ax",@progbits
	.align	128
        .global         _Z10add_kernelILx561EEvPfS0_S0_i
        .type           _Z10add_kernelILx561EEvPfS0_S0_i,@function
        .size           _Z10add_kernelILx561EEvPfS0_S0_i,(.L_x_1440 - _Z10add_kernelILx561EEvPfS0_S0_i)
        .other          _Z10add_kernelILx561EEvPfS0_S0_i,@"STO_CUDA_ENTRY STV_DEFAULT"
_Z10add_kernelILx561EEvPfS0_S0_i:
.text._Z10add_kernelILx561EEvPfS0_S0_i:
        /* <DEDUP_REMOVED lines=20> */
.L_x_439:
        /* <DEDUP_REMOVED lines=12> */
.L_x_1440:


//--------------------- .text._Z10add_kernelILx560EEvPfS0_S0_i --------------------------
	.section	.text._Z10add_kernelILx560EEvPfS0_S0_i,"ax",@progbits
	.align	128
        .global         _Z10add_kernelILx560EEvPfS0_S0_i
        .type           _Z10add_kernelILx560EEvPfS0_S0_i,@function
        .size           _Z10add_kernelILx560EEvPfS0_S0_i,(.L_x_1441 - _Z10add_kernelILx560EEvPfS0_S0_i)
        .other          _Z10add_kernelILx560EEvPfS0_S0_i,@"STO_CUDA_ENTRY STV_DEFAULT"
_Z10add_kernelILx560EEvPfS0_S0_i:
.text._Z10add_kernelILx560EEvPfS0_S0_i:
        /* <DEDUP_REMOVED lines=20> */
.L_x_440:
        /* <DEDUP_REMOVED lines=12> */
.L_x_1441:


//--------------------- .text._Z10add_kernelILx559EEvPfS0_S0_i --------------------------
	.section	.text._Z10add_kernelILx559EEvPfS0_S0_i,"ax",@progbits
	.align	128
        .global         _Z10add_kernelILx559EEvPfS0_S0_i
        .type           _Z10add_kernelILx559EEvPfS0_S0_i,@function
        .size           _Z10add_kernelILx559EEvPfS0_S0_i,(.L_x_1442 - _Z10add_kernelILx559EEvPfS0_S0_i)
        .other          _Z10add_kernelILx559EEvPfS0_S0_i,@"STO_CUDA_ENTRY STV_DEFAULT"
_Z10add_kernelILx559EEvPfS0_S0_i:
.text._Z10add_kernelILx559EEvPfS0_S0_i:
        /* <DEDUP_REMOVED lines=20> */
.L_x_441:
        /* <DEDUP_REMOVED lines=12> */
.L_x_1442:


//--------------------- .text._Z10add_kernelILx558EEvPfS0_S0_i --------------------------
	.section	.text._Z10add_kernelILx558EEvPfS0_S0_i,"ax",@progbits
	.align	128
        .global         _Z10add_kernelILx558EEvPfS0_S0_i
        .type           _Z10add_kernelILx558EEvPfS0_S0_i,@function
        .size           _Z10add_kernelILx558EEvPfS0_S0_i,(.L_x_1443 - _Z10add_kernelILx558EEvPfS0_S0_i)
        .other          _Z10add_kernelILx558EEvPfS0_S0_i,@"STO_CUDA_ENTRY STV_DEFAULT"
_Z10add_kernelILx558EEvPfS0_S0_i:
.text._Z10add_kernelILx558EEvPfS0_S0_i:
        /* <DEDUP_REMOVED lines=20> */
.L_x_442:
        /* <DEDUP_REMOVED lines=12> */
.L_x_1443:


//--------------------- .text._Z10add_kernelILx557EEvPfS0_S0_i --------------------------
	.section	.text._Z10add_kernelILx557EEvPfS0_S0_i,"ax",@progbits
	.align	128
        .global         _Z10add_kernelILx557EEvPfS0_S0_i
        .type           _Z10add_kernelILx557EEvPfS0_S0_i,@function
        .size           _Z10add_kernelILx557EEvPfS0_S0_i,(.L_x_1444 - _Z10add_kernelILx557EEvPfS0_S0_i)
        .other          _Z10add_kernelILx557EEvPfS0_S0_i,@"STO_CUDA_ENTRY STV_DEFAULT"
_Z10add_kernelILx557EEvPfS0_S0_i:
.text._Z10add_kernelILx557EEvPfS0_S0_i:
        /* <DEDUP_REMOVED lines=20> */
.L_x_443:
        /* <DEDUP_REMOVED lines=12> */
.L_x_1444:


//--------------------- .text._Z10add_kernelILx556EEvPfS0_S0_i --------------------------
	.section	.text._Z10add_kernelILx556EEvPfS0_S0_i,"ax",@progbits
	.align	128
        .global         _Z10add_kernelILx556EEvPfS0_S0_i
        .type           _Z10add_kernelILx556EEvPfS0_S0_i,@function
        .size           _Z10add_kernelILx556EEvPfS0_S0_i,(.L_x_1445 - _Z10add_kernelILx556EEvPfS0_S0_i)
        .other          _Z10add_kernelILx556EEvPfS0_S0_i,@"STO_CUDA_ENTRY STV_DEFAULT"
_Z10add_kernelILx556EEvPfS0_S0_i:
.text._Z10add_kernelILx556EEvPfS0_S0_i:
        /* <DEDUP_REMOVED lines=20> */
.L_x_444:
        /* <DEDUP_REMOVED lines=12> */
.L_x_1445:


//--------------------- .text._Z10add_kernelILx555EEvPfS0_S0_i --------------------------
	.section	.text._Z10add_kernelILx555EEvPfS0_S0_i,"ax",@progbits
	.align	128
        .global         _Z10add_kernelILx555EEvPfS0_S0_i
        .type           _Z10add_kernelILx555EEvPfS0_S0_i,@function
        .size           _Z10add_kernelILx555EEvPfS0_S0_i,(.L_x_1446 - _Z10add_kernelILx555EEvPfS0_S0_i)
        .other          _Z10add_kernelILx555EEvPfS0_S0_i,@"STO_CUDA_ENTRY STV_DEFAULT"
_Z10add_kernelILx555EEvPfS0_S0_i:
.text._Z10add_kernelILx555EEvPfS0_S0_i:
        /* <DEDUP_REMOVED lines=20> */
.L_x_445:
        /* <DEDUP_REMOVED lines=12> */
.L_x_1446:


//--------------------- .text._Z10add_kernelILx554EEvPfS0_S0_i --------------------------
	.section	.text._Z10add_kernelILx554EEvPfS0_S0_i,"ax",@progbits
	.align	128
        .global         _Z10add_kernelILx554EEvPfS0_S0_i
        .type           _Z10add_kernelILx554EEvPfS0_S0_i,@function
        .size           _Z10add_kernelILx554EEvPfS0_S0_i,(.L_x_1447 - _Z10add_kernelILx554EEvPfS0_S0_i)
        .other          _Z10add_kernelILx554EEvPfS0_S0_i,@"STO_CUDA_ENTRY STV_DEFAULT"
_Z10add_kernelILx554EEvPfS0_S0_i:
.text._Z10add_kernelILx554EEvPfS0_S0_i:
        /* <DEDUP_REMOVED lines=20> */
.L_x_446:
        /* <DEDUP_REMOVED lines=12> */
.L_x_1447:


//--------------------- .text._Z10add_kernelILx553EEvPfS0_S0_i --------------------------
	.section	.text._Z10add_kernelILx553EEvPfS0_S0_i,"ax",@progbits
	.align	128
        .global         _Z10add_kernelILx553EEvPfS0_S0_i
        .type           _Z10add_kernelILx553EEvPfS0_S0_i,@function
        .size           _Z10add_kernelILx553EEvPfS0_S0_i,(.L_x_1448 - _Z10add_kernelILx553EEvPfS0_S0_i)
        .other          _Z10add_kernelILx553EEvPfS0_S0_i,@"STO_CUDA_ENTRY STV_DEFAULT"
_Z10add_kernelILx553EEvPfS0_S0_i:
.text._Z10add_kernelILx553EEvPfS0_S0_i:
        /* <DEDUP_REMOVED lines=20> */
.L_x_447:
        /* <DEDUP_REMOVED lines=12> */
.L_x_1448:


//--------------------- .text._Z10add_kernelILx552EEvPfS0_S0_i --------------------------
	.section	.text._Z10add_kernelILx552EEvPfS0_S0_i,"ax",@progbits
	.align	128
        .global         _Z10add_kernelILx552EEvPfS0_S0_i
        .type           _Z10add_kernelILx552EEvPfS0_S0_i,@function
        .size           _Z10add_kernelILx552EEvPfS0_S0_i,(.L_x_1449 - _Z10add_kernelILx552EEvPfS0_S0_i)
        .other          _Z10add_kernelILx552EEvPfS0_S0_i,@"STO_CUDA_ENTRY STV_DEFAULT"
_Z10add_kernelILx552EEvPfS0_S0_i:
.text._Z10add_kernelILx552EEvPfS0_S0_i:
        /* <DEDUP_REMOVED lines=20> */
.L_x_448:
        /* <DEDUP_REMOVED lines=12> */
.L_x_1449:


//--------------------- .text._Z10add_kernelILx551EEvPfS0_S0_i --------------------------
	.section	.text._Z10add_kernelILx551EEvPfS0_S0_i,"ax",@progbits
	.align	128
        .global         _Z10add_kernelILx551EEvPfS0_S0_i
        .type           _Z10add_kernelILx551EEvPfS0_S0_i,@function
        .size           _Z10add_kernelILx551EEvPfS0_S0_i,(.L_x_1450 - _Z10add_kernelILx551EEvPfS0_S0_i)
        .other          _Z10add_kernelILx551EEvPfS0_S0_i,@"STO_CUDA_ENTRY STV_DEFAULT"
_Z10add_kernelILx551EEvPfS0_S0_i:
.text._Z10add_kernelILx551EEvPfS0_S0_i:
        /* <DEDUP_REMOVED lines=20> */
.L_x_449:
        /* <DEDUP_REMOVED lines=12> */
.L_x_1450:


//--------------------- .text._Z10add_kernelILx550EEvPfS0_S0_i --------------------------
	.section	.text._Z10add_kernelILx550EEvPfS0_S0_i,"ax",@progbits
	.align	128
        .global         _Z10add_kernelILx550EEvPfS0_S0_i
        .type           _Z10add_kernelILx550EEvPfS0_S0_i,@function
        .size           _Z10add_kernelILx550EEvPfS0_S0_i,(.L_x_1451 - _Z10add_kernelILx550EEvPfS0_S0_i)
        .other          _Z10add_kernelILx550EEvPfS0_S0_i,@"STO_CUDA_ENTRY STV_DEFAULT"
_Z10add_kernelILx550EEvPfS0_S0_i:
.text._Z10add_kernelILx550EEvPfS0_S0_i:
        /* <DEDUP_REMOVED lines=20> */
.L_x_450:
        /* <DEDUP_REMOVED lines=12> */
.L_x_1451:


//--------------------- .text._Z10add_kernelILx549EEvPfS0_S0_i --------------------------
	.section	.text._Z10add_kernelILx549EEvPfS0_S0_i,"ax",@progbits
	.align	128
        .global         _Z10add_kernelILx549EEvPfS0_S0_i
        .type           _Z10add_kernelILx549EEvPfS0_S0_i,@function
        .size           _Z10add_kernelILx549EEvPfS0_S0_i,(.L_x_1452 - _Z10add_kernelILx549EEvPfS0_S0_i)
        .other          _Z10add_kernelILx549EEvPfS0_S0_i,@"STO_CUDA_ENTRY STV_DEFAULT"
_Z10add_kernelILx549EEvPfS0_S0_i:
.text._Z10add_kernelILx549EEvPfS0_S0_i:
        /* <DEDUP_REMOVED lines=20> */
.L_x_451:
        /* <DEDUP_REMOVED lines=12> */
.L_x_1452:


//--------------------- .text._Z10add_kernelILx548EEvPfS0_S0_i --------------------------
	.section	.text._Z10add_kernelILx548EEvPfS0_S0_i,"ax",@progbits
	.align	128
        .global         _Z10add_kernelILx548EEvPfS0_S0_i
        .type           _Z10add_kernelILx548EEvPfS0_S0_i,@function
        .size           _Z10add_kernelILx548EEvPfS0_S0_i,(.L_x_1453 - _Z10add_kernelILx548EEvPfS0_S0_i)
        .other          _Z10add_kernelILx548EEvPfS0_S0_i,@"STO_CUDA_ENTRY STV_DEFAULT"
_Z10add_kernelILx548EEvPfS0_S0_i:
.text._Z10add_kernelILx548EEvPfS0_S0_i:
        /* <DEDUP_REMOVED lines=20> */
.L_x_452:
        /* <DEDUP_REMOVED lines=12> */
.L_x_1453:


//--------------------- .text._Z10add_kernelILx547EEvPfS0_S0_i --------------------------
	.section	.text._Z10add_kernelILx547EEvPfS0_S0_i,"ax",@progbits
	.align	128
        .global         _Z10add_kernelILx547EEvPfS0_S0_i
        .type           _Z10add_kernelILx547EEvPfS0_S0_i,@function
        .size           _Z10add_kernelILx547EEvPfS0_S0_i,(.L_x_1454 - _Z10add_kernelILx547EEvPfS0_S0_i)
        .other          _Z10add_kernelILx547EEvPfS0_S0_i,@"STO_CUDA_ENTRY STV_DEFAULT"
_Z10add_kernelILx547EEvPfS0_S0_i:
.text._Z10add_kernelILx547EEvPfS0_S0_i:
        /* <DEDUP_REMOVED lines=20> */
.L_x_453:
        /* <DEDUP_REMOVED lines=12> */
.L_x_1454:


//--------------------- .text._Z10add_kernelILx546EEvPfS0_S0_i --------------------------
	.section	.text._Z10add_kernelILx546EEvPfS0_S0_i,"ax",@progbits
	.align	128
        .global         _Z10add_kernelILx546EEvPfS0_S0_i
        .type           _Z10add_kernelILx546EEvPfS0_S0_i,@function
        .size           _Z10add_kernelILx546EEvPfS0_S0_i,(.L_x_1455 - _Z10add_kernelILx546EEvPfS0_S0_i)
        .other          _Z10add_kernelILx546EEvPfS0_S0_i,@"STO_CUDA_ENTRY STV_DEFAULT"
_Z10add_kernelILx546EEvPfS0_S0_i:
.text._Z10add_kernelILx546EEvPfS0_S0_i:
        /* <DEDUP_REMOVED lines=20> */
.L_x_454:
        /* <DEDUP_REMOVED lines=12> */
.L_x_1455:


//--------------------- .text._Z10add_kernelILx545EEvPfS0_S0_i --------------------------
	.section	.text._Z10add_kernelILx545EEvPfS0_S0_i,"ax",@progbits
	.align	128
        .global         _Z10add_kernelILx545EEvPfS0_S0_i
        .type           _Z10add_kernelILx545EEvPfS0_S0_i,@function
        .size           _Z10add_kernelILx545EEvPfS0_S0_i,(.L_x_1456 - _Z10add_kernelILx545EEvPfS0_S0_i)
        .other          _Z10add_kernelILx545EEvPfS0_S0_i,@"STO_CUDA_ENTRY STV_DEFAULT"
_Z10add_kernelILx545EEvPfS0_S0_i:
.text._Z10add_kernelILx545EEvPfS0_S0_i:
        /* <DEDUP_REMOVED lines=20> */
.L_x_455:
        /* <DEDUP_REMOVED lines=12> */
.L_x_1456:


//--------------------- .text._Z10add_kernelILx544EEvPfS0_S0_i --------------------------
	.section	.text._Z10add_kernelILx544EEvPfS0_S0_i,"ax",@progbits
	.align	128
        .global         _Z10add_kernelILx544EEvPfS0_S0_i
        .type           _Z10add_kernelILx544EEvPfS0_S0_i,@function
        .size           _Z10add_kernelILx544EEvPfS0_S0_i,(.L_x_1457 - _Z10add_kernelILx544EEvPfS0_S0_i)
        .other          _Z10add_kernelILx544EEvPfS0_S0_i,@"STO_CUDA_ENTRY STV_DEFAULT"
_Z10add_kernelILx544EEvPfS0_S0_i:
.text._Z10add_kernelILx544EEvPfS0_S0_i:
        /* <DEDUP_REMOVED lines=20> */
.L_x_456:
        /* <DEDUP_REMOVED lines=12> */
.L_x_1457:


//--------------------- .text._Z10add_kernelILx543EEvPfS0_S0_i --------------------------
	.section	.text._Z10add_kernelILx543EEvPfS0_S0_i,"ax",@progbits
	.align	128
        .global         _Z10add_kernelILx543EEvPfS0_S0_i
        .type           _Z10add_kernelILx543EEvPfS0_S0_i,@function
        .size           _Z10add_kernelILx543EEvPfS0_S0_i,(.L_x_1458 - _Z10add_kernelILx543EEvPfS0_S0_i)
        .other          _Z10add_kernelILx543EEvPfS0_S0_i,@"STO_CUDA_ENTRY STV_DEFAULT"
_Z10add_kernelILx543EEvPfS0_S0_i:
.text._Z10add_kernelILx543EEvPfS0_S0_i:
        /* <DEDUP_REMOVED lines=20> */
.L_x_457:
        /* <DEDUP_REMOVED lines=12> */
.L_x_1458:


//--------------------- .text._Z10add_kernelILx542EEvPfS0_S0_i --------------------------
	.section	.text._Z10add_kernelILx542EEvPfS0_S0_i,"ax",@progbits
	.align	128
        .global         _Z10add_kernelILx542EEvPfS0_S0_i
        .type           _Z10add_kernelILx542EEvPfS0_S0_i,@function
        .size           _Z10add_kernelILx542EEvPfS0_S0_i,(.L_x_1459 - _Z10add_kernelILx542EEvPfS0_S0_i)
        .other          _Z10add_kernelILx542EEvPfS0_S0_i,@"STO_CUDA_ENTRY STV_DEFAULT"
_Z10add_kernelILx542EEvPfS0_S0_i:
.text._Z10add_kernelILx542EEvPfS0_S0_i:
        /* <DEDUP_REMOVED lines=20> */
.L_x_458:
        /* <DEDUP_REMOVED lines=12> */
.L_x_1459:


//--------------------- .text._Z10add_kernelILx541EEvPfS0_S0_i --------------------------
	.section	.text._Z10add_kernelILx541EEvPfS0_S0_i,"ax",@progbits
	.align	128
        .global         _Z10add_kernelILx541EEvPfS0_S0_i
        .type           _Z10add_kernelILx541EEvPfS0_S0_i,@function
        .size           _Z10add_kernelILx541EEvPfS0_S0_i,(.L_x_1460 - _Z10add_kernelILx541EEvPfS0_S0_i)
        .other          _Z10add_kernelILx541EEvPfS0_S0_i,@"STO_CUDA_ENTRY STV_DEFAULT"
_Z10add_kernelILx541EEvPfS0_S0_i:
.text._Z10add_kernelILx541EEvPfS0_S0_i:
        /* <DEDUP_REMOVED lines=20> */
.L_x_459:
        /* <DEDUP_REMOVED lines=12> */
.L_x_1460:


//--------------------- .text._Z10add_kernelILx540EEvPfS0_S0_i --------------------------
	.section	.text._Z10add_kernelILx540EEvPfS0_S0_i,"ax",@progbits
	.align	128
        .global         _Z10add_kernelILx540EEvPfS0_S0_i
        .type           _Z10add_kernelILx540EEvPfS0_S0_i,@function
        .size           _Z10add_kernelILx540EEvPfS0_S0_i,(.L_x_1461 - _Z10add_kernelILx540EEvPfS0_S0_i)
        .other          _Z10add_kernelILx540EEvPfS0_S0_i,@"STO_CUDA_ENTRY STV_DEFAULT"
_Z10add_kernelILx540EEvPfS0_S0_i:
.text._Z10add_kernelILx540EEvPfS0_S0_i:
        /* <DEDUP_REMOVED lines=20> */
.L_x_460:
        /* <DEDUP_REMOVED lines=12> */
.L_x_1461:


//--------------------- .text._Z10add_kernelILx539EEvPfS0_S0_i --------------------------
	.section	.text._Z10add_kernelILx539EEvPfS0_S0_i,"ax",@progbits
	.align	128
        .global         _Z10add_kernelILx539EEvPfS0_S0_i
        .type           _Z10add_kernelILx539EEvPfS0_S0_i,@function
        .size           _Z10add_kernelILx539EEvPfS0_S0_i,(.L_x_1462 - _Z10add_kernelILx539EEvPfS0_S0_i)
        .other          _Z10add_kernelILx539EEvPfS0_S0_i,@"STO_CUDA_ENTRY STV_DEFAULT"
_Z10add_kernelILx539EEvPfS0_S0_i:
.text._Z10add_kernelILx539EEvPfS0_S0_i:
        /* <DEDUP_REMOVED lines=20> */
.L_x_461:
        /* <DEDUP_REMOVED lines=12> */
.L_x_1462:


//--------------------- .text._Z10add_kernelILx538EEvPfS0_S0_i --------------------------
	.section	.text._Z10add_kernelILx538EEvPfS0_S0_i,"ax",@progbits
	.align	128
        .global         _Z10add_kernelILx538EEvPfS0_S0_i
        .type           _Z10add_kernelILx538EEvPfS0_S0_i,@function
        .size           _Z10add_kernelILx538EEvPfS0_S0_i,(.L_x_1463 - _Z10add_kernelILx538EEvPfS0_S0_i)
        .other          _Z10add_kernelILx538EEvPfS0_S0_i,@"STO_CUDA_ENTRY STV_DEFAULT"
_Z10add_kernelILx538EEvPfS0_S0_i:
.text._Z10add_kernelILx538EEvPfS0_S0_i:
        /* <DEDUP_REMOVED lines=20> */
.L_x_462:
        /* <DEDUP_REMOVED lines=12> */
.L_x_1463:


//--------------------- .text._Z10add_kernelILx537EEvPfS0_S0_i --------------------------
	.section	.text._Z10add_kernelILx537EEvPfS0_S0_i,"ax",@progbits
	.align	128
        .global         _Z10add_kernelILx537EEvPfS0_S0_i
        .type           _Z10add_kernelILx537EEvPfS0_S0_i,@function
        .size           _Z10add_kernelILx537EEvPfS0_S0_i,(.L_x_1464 - _Z10add_kernelILx537EEvPfS0_S0_i)
        .other          _Z10add_kernelILx537EEvPfS0_S0_i,@"STO_CUDA_ENTRY STV_DEFAULT"
_Z10add_kernelILx537EEvPfS0_S0_i:
.text._Z10add_kernelILx537EEvPfS0_S0_i:
        /* <DEDUP_REMOVED lines=20> */
.L_x_463:
        /* <DEDUP_REMOVED lines=12> */
.L_x_1464:


//--------------------- .text._Z10add_kernelILx536EEvPfS0_S0_i --------------------------
	.section	.text._Z10add_kernelILx536EEvPfS0_S0_i,"ax",@progbits
	.align	128
        .global         _Z10add_kernelILx536EEvPfS0_S0_i
        .type           _Z10add_kernelILx536EEvPfS0_S0_i,@function
        .size           _Z10add_kernelILx536EEvPfS0_S0_i,(.L_x_1465 - _Z10add_kernelILx536EEvPfS0_S0_i)
        .other          _Z10add_kernelILx536EEvPfS0_S0_i,@"STO_CUDA_ENTRY STV_DEFAULT"
_Z10add_kernelILx536EEvPfS0_S0_i:
.text._Z10add_kernelILx536EEvPfS0_S0_i:
        /* <DEDUP_REMOVED lines=20> */
.L_x_464:
        /* <DEDUP_REMOVED lines=12> */
.L_x_1465:


//--------------------- .text._Z10add_kernelILx535EEvPfS0_S0_i --------------------------
	.section	.text._Z10add_kernelILx535EEvPfS0_S0_i,"ax",@progbits
	.align	128
        .global         _Z10add_kernelILx535EEvPfS0_S0_i
        .type           _Z10add_kernelILx535EEvPfS0_S0_i,@function
        .size           _Z10add_kernelILx535EEvPfS0_S0_i,(.L_x_1466 - _Z10add_kernelILx535EEvPfS0_S0_i)
        .other          _Z10add_kernelILx535EEvPfS0_S0_i,@"STO_CUDA_ENTRY STV_DEFAULT"
_Z10add_kernelILx535EEvPfS0_S0_i:
.text._Z10add_kernelILx535EEvPfS0_S0_i:
        /* <DEDUP_REMOVED lines=20> */
.L_x_465:
        /* <DEDUP_REMOVED lines=12> */
.L_x_1466:


//--------------------- .text._Z10add_kernelILx534EEvPfS0_S0_i --------------------------
	.section	.text._Z10add_kernelILx534EEvPfS0_S0_i,"ax",@progbits
	.align	128
        .global         _Z10add_kernelILx534EEvPfS0_S0_i
        .type           _Z10add_kernelILx534EEvPfS0_S0_i,@function
        .size           _Z10add_kernelILx534EEvPfS0_S0_i,(.L_x_1467 - _Z10add_kernelILx534EEvPfS0_S0_i)
        .other          _Z10add_kernelILx534EEvPfS0_S0_i,@"STO_CUDA_ENTRY STV_DEFAULT"
_Z10add_kernelILx534EEvPfS0_S0_i:
.text._Z10add_kernelILx534EEvPfS0_S0_i:
        /* <DEDUP_REMOVED lines=20> */
.L_x_466:
        /* <DEDUP_REMOVED lines=12> */
.L_x_1467:


//--------------------- .text._Z10add_kernelILx533EEvPfS0_S0_i --------------------------
	.section	.text._Z10add_kernelILx533EEvPfS0_S0_i,"ax",@progbits
	.align	128
        .global         _Z10add_kernelILx533EEvPfS0_S0_i
        .type           _Z10add_kernelILx533EEvPfS0_S0_i,@function
        .size           _Z10add_kernelILx533EEvPfS0_S0_i,(.L_x_1468 - _Z10add_kernelILx533EEvPfS0_S0_i)
        .other          _Z10add_kernelILx533EEvPfS0_S0_i,@"STO_CUDA_ENTRY STV_DEFAULT"
_Z10add_kernelILx533EEvPfS0_S0_i:
.text._Z10add_kernelILx533EEvPfS0_S0_i:
        /* <DEDUP_REMOVED lines=20> */
.L_x_467:
        /* <DEDUP_REMOVED lines=12> */
.L_x_1468:


//--------------------- .text._Z10add_kernelILx532EEvPfS0_S0_i --------------------------
	.section	.text._Z10add_kernelILx532EEvPfS0_S0_i,"ax",@progbits
	.align	128
        .global         _Z10add_kernelILx532EEvPfS0_S0_i
        .type           _Z10add_kernelILx532EEvPfS0_S0_i,@function
        .size           _Z10add_kernelILx532EEvPfS0_S0_i,(.L_x_1469 - _Z10add_kernelILx532EEvPfS0_S0_i)
        .other          _Z10add_kernelILx532EEvPfS0_S0_i,@"STO_CUDA_ENTRY STV_DEFAULT"
_Z10add_kernelILx532EEvPfS0_S0_i:
.text._Z10add_kernelILx532EEvPfS0_S0_i:
        /* <DEDUP_REMOVED lines=20> */
.L_x_468:
        /* <DEDUP_REMOVED lines=12> */
.L_x_1469:


//--------------------- .text._Z10add_kernelILx531EEvPfS0_S0_i --------------------------
	.section	.text._Z10add_kernelILx531EEvPfS0_S0_i,"ax",@progbits
	.align	128
        .global         _Z10add_kernelILx531EEvPfS0_S0_i
        .type           _Z10add_kernelILx531EEvPfS0_S0_i,@function
        .size           _Z10add_kernelILx531EEvPfS0_S0_i,(.L_x_1470 - _Z10add_kernelILx531EEvPfS0_S0_i)
        .other          _Z10add_kernelILx531EEvPfS0_S0_i,@"STO_CUDA_ENTRY STV_DEFAULT"
_Z10add_kernelILx531EEvPfS0_S0_i:
.text._Z10add_kernelILx531EEvPfS0_S0_i:
        /* <DEDUP_REMOVED lines=20> */
.L_x_469:
        /* <DEDUP_REMOVED lines=12> */
.L_x_1470:


//--------------------- .text._Z10add_kernelILx530EEvPfS0_S0_i --------------------------
	.section	.text._Z10add_kernelILx530EEvPfS0_S0_i,"ax",@progbits
	.align	128
        .global         _Z10add_kernelILx530EEvPfS0_S0_i
        .type           _Z10add_kernelILx530EEvPfS0_S0_i,@function
        .size           _Z10add_kernelILx530EEvPfS0_S0_i,(.L_x_1471 - _Z10add_kernelILx530EEvPfS0_S0_i)
        .other          _Z10add_kernelILx530EEvPfS0_S0_i,@"STO_CUDA_ENTRY STV_DEFAULT"
_Z10add_kernelILx530EEvPfS0_S0_i:
.text._Z10add_kernelILx530EEvPfS0_S0_i:
        /* <DEDUP_REMOVED lines=20> */
.L_x_470:
        /* <DEDUP_REMOVED lines=12> */
.L_x_1471:


//--------------------- .text._Z10add_kernelILx529EEvPfS0_S0_i --------------------------
	.section	.text._Z10add_kernelILx529EEvPfS0_S0_i,"ax",@progbits
	.align	128
        .global         _Z10add_kernelILx529EEvPfS0_S0_i
        .type           _Z10add_kernelILx529EEvPfS0_S0_i,@function
        .size           _Z10add_kernelILx529EEvPfS0_S0_i,(.L_x_1472 - _Z10add_kernelILx529EEvPfS0_S0_i)
        .other          _Z10add_kernelILx529EEvPfS0_S0_i,@"STO_CUDA_ENTRY STV_DEFAULT"
_Z10add_kernelILx529EEvPfS0_S0_i:
.text._Z10add_kernelILx529EEvPfS0_S0_i:
        /* <DEDUP_REMOVED lines=20> */
.L_x_471:
        /* <DEDUP_REMOVED lines=12> */
.L_x_1472:


//--------------------- .text._Z10add_kernelILx528EEvPfS0_S0_i --------------------------
	.section	.text._Z10add_kernelILx528EEvPfS0_S0_i,"ax",@progbits
	.align	128
        .global         _Z10add_kernelILx528EEvPfS0_S0_i
        .type           _Z10add_kernelILx528EEvPfS0_S0_i,@function
        .size           _Z10add_kernelILx528EEvPfS0_S0_i,(.L_x_1473 - _Z10add_kernelILx528EEvPfS0_S0_i)
        .other          _Z10add_kernelILx528EEvPfS0_S0_i,@"STO_CUDA_ENTRY STV_DEFAULT"
_Z10add_kernelILx528EEvPfS0_S0_i:
.text._Z10add_kernelILx528EEvPfS0_S0_i:
        /* <DEDUP_REMOVED lines=20> */
.L_x_472:
        /* <DEDUP_REMOVED lines=12> */
.L_x_1473:


//--------------------- .text._Z10add_kernelILx527EEvPfS0_S0_i --------------------------
	.section	.text._Z10add_kernelILx527EEvPfS0_S0_i,"ax",@progbits
	.align	128
        .global         _Z10add_kernelILx527EEvPfS0_S0_i
        .type           _Z10add_kernelILx527EEvPfS0_S0_i,@function
        .size           _Z10add_kernelILx527EEvPfS0_S0_i,(.L_x_1474 - _Z10add_kernelILx527EEvPfS0_S0_i)
        .other          _Z10add_kernelILx527EEvPfS0_S0_i,@"STO_CUDA_ENTRY STV_DEFAULT"
_Z10add_kernelILx527EEvPfS0_S0_i:
.text._Z10add_kernelILx527EEvPfS0_S0_i:
        /* <DEDUP_REMOVED lines=20> */
.L_x_473:
        /* <DEDUP_REMOVED lines=12> */
.L_x_1474:


//--------------------- .text._Z10add_kernelILx526EEvPfS0_S0_i --------------------------
	.section	.text._Z10add_kernelILx526EEvPfS0_S0_i,"ax",@progbits
	.align	128
        .global         _Z10add_kernelILx526EEvPfS0_S0_i
        .type           _Z10add_kernelILx526EEvPfS0_S0_i,@function
        .size           _Z10add_kernelILx526EEvPfS0_S0_i,(.L_x_1475 - _Z10add_kernelILx526EEvPfS0_S0_i)
        .other          _Z10add_kernelILx526EEvPfS0_S0_i,@"STO_CUDA_ENTRY STV_DEFAULT"
_Z10add_kernelILx526EEvPfS0_S0_i:
.text._Z10add_kernelILx526EEvPfS0_S0_i:
        /* <DEDUP_REMOVED lines=20> */
.L_x_474:
        /* <DEDUP_REMOVED lines=12> */
.L_x_1475:


//--------------------- .text._Z10add_kernelILx525EEvPfS0_S0_i --------------------------
	.section	.text._Z10add_kernelILx525EEvPfS0_S0_i,"ax",@progbits
	.align	128
        .global         _Z10add_kernelILx525EEvPfS0_S0_i
        .type           _Z10add_kernelILx525EEvPfS0_S0_i,@function
        .size           _Z10add_kernelILx525EEvPfS0_S0_i,(.L_x_1476 - _Z10add_kernelILx525EEvPfS0_S0_i)
        .other          _Z10add_kernelILx525EEvPfS0_S0_i,@"STO_CUDA_ENTRY STV_DEFAULT"
_Z10add_kernelILx525EEvPfS0_S0_i:
.text._Z10add_kernelILx525EEvPfS0_S0_i:
        /* <DEDUP_REMOVED lines=20> */
.L_x_475:
        /* <DEDUP_REMOVED lines=12> */
.L_x_1476:


//--------------------- .text._Z10add_kernelILx524EEvPfS0_S0_i --------------------------
	.section	.text._Z10add_kernelILx524EEvPfS0_S0_i,"ax",@progbits
	.align	128
        .global         _Z10add_kernelILx524EEvPfS0_S0_i
        .type           _Z10add_kernelILx524EEvPfS0_S0_i,@function
        .size           _Z10add_kernelILx524EEvPfS0_S0_i,(.L_x_1477 - _Z10add_kernelILx524EEvPfS0_S0_i)
        .other          _Z10add_kernelILx524EEvPfS0_S0_i,@"STO_CUDA_ENTRY STV_DEFAULT"
_Z10add_kernelILx524EEvPfS0_S0_i:
.text._Z10add_kernelILx524EEvPfS0_S0_i:
        /* <DEDUP_REMOVED lines=20> */
.L_x_476:
        /* <DEDUP_REMOVED lines=12> */
.L_x_1477:


//--------------------- .text._Z10add_kernelILx523EEvPfS0_S0_i --------------------------
	.section	.text._Z10add_kernelILx523EEvPfS0_S0_i,"ax",@progbits
	.align	128
        .global         _Z10add_kernelILx523EEvPfS0_S0_i
        .type           _Z10add_kernelILx523EEvPfS0_S0_i,@function
        .size           _Z10add_kernelILx523EEvPfS0_S0_i,(.L_x_1478 - _Z10add_kernelILx523EEvPfS0_S0_i)
        .other          _Z10add_kernelILx523EEvPfS0_S0_i,@"STO_CUDA_ENTRY STV_DEFAULT"
_Z10add_kernelILx523EEvPfS0_S0_i:
.text._Z10add_kernelILx523EEvPfS0_S0_i:
        /* <DEDUP_REMOVED lines=20> */
.L_x_477:
        /* <DEDUP_REMOVED lines=12> */
.L_x_1478:


//--------------------- .text._Z10add_kernelILx522EEvPfS0_S0_i --------------------------
	.section	.text._Z10add_kernelILx522EEvPfS0_S0_i,"ax",@progbits
	.align	128
        .global         _Z10add_kernelILx522EEvPfS0_S0_i
        .type           _Z10add_kernelILx522EEvPfS0_S0_i,@function
        .size           _Z10add_kernelILx522EEvPfS0_S0_i,(.L_x_1479 - _Z10add_kernelILx522EEvPfS0_S0_i)
        .other          _Z10add_kernelILx522EEvPfS0_S0_i,@"STO_CUDA_ENTRY STV_DEFAULT"
_Z10add_kernelILx522EEvPfS0_S0_i:
.text._Z10add_kernelILx522EEvPfS0_S0_i:
        /* <DEDUP_REMOVED lines=20> */
.L_x_478:
        /* <DEDUP_REMOVED lines=12> */
.L_x_1479:


//--------------------- .text._Z10add_kernelILx521EEvPfS0_S0_i --------------------------
	.section	.text._Z10add_kernelILx521EEvPfS0_S0_i,"ax",@progbits
	.align	128
        .global         _Z10add_kernelILx521EEvPfS0_S0_i
        .type           _Z10add_kernelILx521EEvPfS0_S0_i,@function
        .size           _Z10add_kernelILx521EEvPfS0_S0_i,(.L_x_1480 - _Z10add_kernelILx521EEvPfS0_S0_i)
        .other          _Z10add_kernelILx521EEvPfS0_S0_i,@"STO_CUDA_ENTRY STV_DEFAULT"
_Z10add_kernelILx521EEvPfS0_S0_i:
.text._Z10add_kernelILx521EEvPfS0_S0_i:
        /* <DEDUP_REMOVED lines=20> */
.L_x_479:
        /* <DEDUP_REMOVED lines=12> */
.L_x_1480:


//--------------------- .text._Z10add_kernelILx520EEvPfS0_S0_i --------------------------
	.section	.text._Z10add_kernelILx520EEvPfS0_S0_i,"ax",@progbits
	.align	128
        .global         _Z10add_kernelILx520EEvPfS0_S0_i
        .type           _Z10add_kernelILx520EEvPfS0_S0_i,@function
        .size           _Z10add_kernelILx520EEvPfS0_S0_i,(.L_x_1481 - _Z10add_kernelILx520EEvPfS0_S0_i)
        .other          _Z10add_kernelILx520EEvPfS0_S0_i,@"STO_CUDA_ENTRY STV_DEFAULT"
_Z10add_kernelILx520EEvPfS0_S0_i:
.text._Z10add_kernelILx520EEvPfS0_S0_i:
        /* <DEDUP_REMOVED lines=20> */
.L_x_480:
        /* <DEDUP_REMOVED lines=12> */
.L_x_1481:


//--------------------- .text._Z10add_kernelILx519EEvPfS0_S0_i --------------------------
	.section	.text._Z10add_kernelILx519EEvPfS0_S0_i,"ax",@progbits
	.align	128
        .global         _Z10add_kernelILx519EEvPfS0_S0_i
        .type           _Z10add_kernelILx519EEvPfS0_S0_i,@function
        .size           _Z10add_kernelILx519EEvPfS0_S0_i,(.L_x_1482 - _Z10add_kernelILx519EEvPfS0_S0_i)
        .other          _Z10add_kernelILx519EEvPfS0_S0_i,@"STO_CUDA_ENTRY STV_DEFAULT"
_Z10add_kernelILx519EEvPfS0_S0_i:
.text._Z10add_kernelILx519EEvPfS0_S0_i:
        /* <DEDUP_REMOVED lines=20> */
.L_x_481:
        /* <DEDUP_REMOVED lines=12> */
.L_x_1482:


//--------------------- .text._Z10add_kernelILx518EEvPfS0_S0_i --------------------------
	.section	.text._Z10add_kernelILx518EEvPfS0_S0_i,"ax",@progbits
	.align	128
        .global         _Z10add_kernelILx518EEvPfS0_S0_i
        .type           _Z10add_kernelILx518EEvPfS0_S0_i,@function
        .size           _Z10add_kernelILx518EEvPfS0_S0_i,(.L_x_1483 - _Z10add_kernelILx518EEvPfS0_S0_i)
        .other          _Z10add_kernelILx518EEvPfS0_S0_i,@"STO_CUDA_ENTRY STV_DEFAULT"
_Z10add_kernelILx518EEvPfS0_S0_i:
.text._Z10add_kernelILx518EEvPfS0_S0_i:
        /* <DEDUP_REMOVED lines=20> */
.L_x_482:
        /* <DEDUP_REMOVED lines=12> */
.L_x_1483:


//--------------------- .text._Z10add_kernelILx517EEvPfS0_S0_i --------------------------
	.section	.text._Z10add_kernelILx517EEvPfS0_S0_i,"ax",@progbits
	.align	128
        .global         _Z10add_kernelILx517EEvPfS0_S0_i
        .type           _Z10add_kernelILx517EEvPfS0_S0_i,@function
        .size           _Z10add_kernelILx517EEvPfS0_S0_i,(.L_x_1484 - _Z10add_kernelILx517EEvPfS0_S0_i)
        .other          _Z10add_kernelILx517EEvPfS0_S0_i,@"STO_CUDA_ENTRY STV_DEFAULT"
_Z10add_kernelILx517EEvPfS0_S0_i:
.text._Z10add_kernelILx517EEvPfS0_S0_i:
        /* <DEDUP_REMOVED lines=20> */
.L_x_483:
        /* <DEDUP_REMOVED lines=12> */
.L_x_1484:


//--------------------- .text._Z10add_kernelILx516EEvPfS0_S0_i --------------------------
	.section	.text._Z10add_kernelILx516EEvPfS0_S0_i,"ax",@progbits
	.align	128
        .global         _Z10add_kernelILx516EEvPfS0_S0_i
        .type           _Z10add_kernelILx516EEvPfS0_S0_i,@function
        .size           _Z10add_kernelILx516EEvPfS0_S0_i,(.L_x_1485 - _Z10add_kernelILx516EEvPfS0_S0_i)
        .other          _Z10add_kernelILx516EEvPfS0_S0_i,@"STO_CUDA_ENTRY STV_DEFAULT"
_Z10add_kernelILx516EEvPfS0_S0_i:
.text._Z10add_kernelILx516EEvPfS0_S0_i:
        /* <DEDUP_REMOVED lines=20> */
.L_x_484:
        /* <DEDUP_REMOVED lines=12> */
.L_x_1485:


//--------------------- .text._Z10add_kernelILx515EEvPfS0_S0_i --------------------------
	.section	.text._Z10add_kernelILx515EEvPfS0_S0_i,"ax",@progbits
	.align	128
        .global         _Z10add_kernelILx515EEvPfS0_S0_i
        .type           _Z10add_kernelILx515EEvPfS0_S0_i,@function
        .size           _Z10add_kernelILx515EEvPfS0_S0_i,(.L_x_1486 - _Z10add_kernelILx515EEvPfS0_S0_i)
        .other          _Z10add_kernelILx515EEvPfS0_S0_i,@"STO_CUDA_ENTRY STV_DEFAULT"
_Z10add_kernelILx515EEvPfS0_S0_i:
.text._Z10add_kernelILx515EEvPfS0_S0_i:
        /* <DEDUP_REMOVED lines=20> */
.L_x_485:
        /* <DEDUP_REMOVED lines=12> */
.L_x_1486:


//--------------------- .text._Z10add_kernelILx514EEvPfS0_S0_i --------------------------
	.section	.text._Z10add_kernelILx514EEvPfS0_S0_i,"ax",@progbits
	.align	128
        .global         _Z10add_kernelILx514EEvPfS0_S0_i
        .type           _Z10add_kernelILx514EEvPfS0_S0_i,@function
        .size           _Z10add_kernelILx514EEvPfS0_S0_i,(.L_x_1487 - _Z10add_kernelILx514EEvPfS0_S0_i)
        .other          _Z10add_kernelILx514EEvPfS0_S0_i,@"STO_CUDA_ENTRY STV_DEFAULT"
_Z10add_kernelILx514EEvPfS0_S0_i:
.text._Z10add_kernelILx514EEvPfS0_S0_i:
        /* <DEDUP_REMOVED lines=20> */
.L_x_486:
        /* <DEDUP_REMOVED lines=12> */
.L_x_1487:


//--------------------- .text._Z10add_kernelILx513EEvPfS0_S0_i --------------------------
	.section	.text._Z10add_kernelILx513EEvPfS0_S0_i,"ax",@progbits
	.align	128
        .global         _Z10add_kernelILx513EEvPfS0_S0_i
        .type           _Z10add_kernelILx513EEvPfS0_S0_i,@function
        .size           _Z10add_kernelILx513EEvPfS0_S0_i,(.L_x_1488 - _Z10add_kernelILx513EEvPfS0_S0_i)
        .other          _Z10add_kernelILx513EEvPfS0_S0_i,@"STO_CUDA_ENTRY STV_DEFAULT"
_Z10add_kernelILx513EEvPfS0_S0_i:
.text._Z10add_kernelILx513EEvPfS0_S0_i:
        /* <DEDUP_REMOVED lines=20> */
.L_x_487:
        /* <DEDUP_REMOVED lines=12> */
.L_x_1488:


//--------------------- .text._Z10add_kernelILx512EEvPfS0_S0_i --------------------------
	.section	.text._Z10add_kernelILx512EEvPfS0_S0_i,"ax",@progbits
	.align	128
        .global         _Z10add_kernelILx512EEvPfS0_S0_i
        .type           _Z10add_kernelILx512EEvPfS0_S0_i,@function
        .size           _Z10add_kernelILx512EEvPfS0_S0_i,(.L_x_1489 - _Z10add_kernelILx512EEvPfS0_S0_i)
        .other          _Z10add_kernelILx512EEvPfS0_S0_i,@"STO_CUDA_ENTRY STV_DEFAULT"
_Z10add_kernelILx512EEvPfS0_S0_i:
.text._Z10add_kernelILx512EEvPfS0_S0_i:
        /* <DEDUP_REMOVED lines=20> */
.L_x_488:
        /* <DEDUP_REMOVED lines=12> */
.L_x_1489:


//--------------------- .text._Z10add_kernelILx511EEvPfS0_S0_i --------------------------
	.section	.text._Z10add_kernelILx511EEvPfS0_S0_i,"ax",@progbits
	.align	128
        .global         _Z10add_kernelILx511EEvPfS0_S0_i
        .type           _Z10add_kernelILx511EEvPfS0_S0_i,@function
        .size           _Z10add_kernelILx511EEvPfS0_S0_i,(.L_x_1490 - _Z10add_kernelILx511EEvPfS0_S0_i)
        .other          _Z10add_kernelILx511EEvPfS0_S0_i,@"STO_CUDA_ENTRY STV_DEFAULT"
_Z10add_kernelILx511EEvPfS0_S0_i:
.text._Z10add_kernelILx511EEvPfS0_S0_i:
        /* <DEDUP_REMOVED lines=20> */
.L_x_489:
        /* <DEDUP_REMOVED lines=12> */
.L_x_1490:


//--------------------- .text._Z10add_kernelILx510EEvPfS0_S0_i --------------------------
	.section	.text._Z10add_kernelILx510EEvPfS0_S0_i,"ax",@progbits
	.align	128
        .global         _Z10add_kernelILx510EEvPfS0_S0_i
        .type           _Z10add_kernelILx510EEvPfS0_S0_i,@function
        .size           _Z10add_kernelILx510EEvPfS0_S0_i,(.L_x_1491 - _Z10add_kernelILx510EEvPfS0_S0_i)
        .other          _Z10add_kernelILx510EEvPfS0_S0_i,@"STO_CUDA_ENTRY STV_DEFAULT"
_Z10add_kernelILx510EEvPfS0_S0_i:
.text._Z10add_kernelILx510EEvPfS0_S0_i:
        /* <DEDUP_REMOVED lines=20> */
.L_x_490:
        /* <DEDUP_REMOVED lines=12> */
.L_x_1491:


//--------------------- .text._Z10add_kernelILx509EEvPfS0_S0_i --------------------------
	.section	.text._Z10add_kernelILx509EEvPfS0_S0_i,"ax",@progbits
	.align	128
        .global         _Z10add_kernelILx509EEvPfS0_S0_i
        .type           _Z10add_kernelILx509EEvPfS0_S0_i,@function
        .size           _Z10add_kernelILx509EEvPfS0_S0_i,(.L_x_1492 - _Z10add_kernelILx509EEvPfS0_S0_i)
        .other          _Z10add_kernelILx509EEvPfS0_S0_i,@"STO_CUDA_ENTRY STV_DEFAULT"
_Z10add_kernelILx509EEvPfS0_S0_i:
.text._Z10add_kernelILx509EEvPfS0_S0_i:
        /* <DEDUP_REMOVED lines=20> */
.L_x_491:
        /* <DEDUP_REMOVED lines=12> */
.L_x_1492:


//--------------------- .text._Z10add_kernelILx508EEvPfS0_S0_i --------------------------
	.section	.text._Z10add_kernelILx508EEvPfS0_S0_i,"ax",@progbits
	.align	128
        .global         _Z10add_kernelILx508EEvPfS0_S0_i
        .type           _Z10add_kernelILx508EEvPfS0_S0_i,@function
        .size           _Z10add_kernelILx508EEvPfS0_S0_i,(.L_x_1493 - _Z10add_kernelILx508EEvPfS0_S0_i)
        .other          _Z10add_kernelILx508EEvPfS0_S0_i,@"STO_CUDA_ENTRY STV_DEFAULT"
_Z10add_kernelILx508EEvPfS0_S0_i:
.text._Z10add_kernelILx508EEvPfS0_S0_i:
        /* <DEDUP_REMOVED lines=20> */
.L_x_492:
        /* <DEDUP_REMOVED lines=12> */
.L_x_1493:


//--------------------- .text._Z10add_kernelILx507EEvPfS0_S0_i --------------------------
	.section	.text._Z10add_kernelILx507EEvPfS0_S0_i,"ax",@progbits
	.align	128
        .global         _Z10add_kernelILx507EEvPfS0_S0_i
        .type           _Z10add_kernelILx507EEvPfS0_S0_i,@function
        .size           _Z10add_kernelILx507EEvPfS0_S0_i,(.L_x_1494 - _Z10add_kernelILx507EEvPfS0_S0_i)
        .other          _Z10add_kernelILx507EEvPfS0_S0_i,@"STO_CUDA_ENTRY STV_DEFAULT"
_Z10add_kernelILx507EEvPfS0_S0_i:
.text._Z10add_kernelILx507EEvPfS0_S0_i:
        /* <DEDUP_REMOVED lines=20> */
.L_x_493:
        /* <DEDUP_REMOVED lines=12> */
.L_x_1494:


//--------------------- .text._Z10add_kernelILx506EEvPfS0_S0_i --------------------------
	.section	.text._Z10add_kernelILx506EEvPfS0_S0_i,"ax",@progbits
	.align	128
        .global         _Z10add_kernelILx506EEvPfS0_S0_i
        .type           _Z10add_kernelILx506EEvPfS0_S0_i,@function
        .size           _Z10add_kernelILx506EEvPfS0_S0_i,(.L_x_1495 - _Z10add_kernelILx506EEvPfS0_S0_i)
        .other          _Z10add_kernelILx506EEvPfS0_S0_i,@"STO_CUDA_ENTRY STV_DEFAULT"
_Z10add_kernelILx506EEvPfS0_S0_i:
.text._Z10add_kernelILx506EEvPfS0_S0_i:
        /* <DEDUP_REMOVED lines=20> */
.L_x_494:
        /* <DEDUP_REMOVED lines=12> */
.L_x_1495:


//--------------------- .text._Z10add_kernelILx505EEvPfS0_S0_i --------------------------
	.section	.text._Z10add_kernelILx505EEvPfS0_S0_i,"ax",@progbits
	.align	128
        .global         _Z10add_kernelILx505EEvPfS0_S0_i
        .type           _Z10add_kernelILx505EEvPfS0_S0_i,@function
        .size           _Z10add_kernelILx505EEvPfS0_S0_i,(.L_x_1496 - _Z10add_kernelILx505EEvPfS0_S0_i)
        .other          _Z10add_kernelILx505EEvPfS0_S0_i,@"STO_CUDA_ENTRY STV_DEFAULT"
_Z10add_kernelILx505EEvPfS0_S0_i:
.text._Z10add_kernelILx505EEvPfS0_S0_i:
        /* <DEDUP_REMOVED lines=20> */
.L_x_495:
        /* <DEDUP_REMOVED lines=12> */
.L_x_1496:


//--------------------- .text._Z10add_kernelILx504EEvPfS0_S0_i --------------------------
	.section	.text._Z10add_kernelILx504EEvPfS0_S0_i,"ax",@progbits
	.align	128
        .global         _Z10add_kernelILx504EEvPfS0_S0_i
        .type           _Z10add_kernelILx504EEvPfS0_S0_i,@function
        .size           _Z10add_kernelILx504EEvPfS0_S0_i,(.L_x_1497 - _Z10add_kernelILx504EEvPfS0_S0_i)
        .other          _Z10add_kernelILx504EEvPfS0_S0_i,@"STO_CUDA_ENTRY STV_DEFAULT"
_Z10add_kernelILx504EEvPfS0_S0_i:
.text._Z10add_kernelILx504EEvPfS0_S0_i:
        /* <DEDUP_REMOVED lines=20> */
.L_x_496:
        /* <DEDUP_REMOVED lines=12> */
.L_x_1497:


//--------------------- .text._Z10add_kernelILx503EEvPfS0_S0_i --------------------------
	.section	.text._Z10add_kernelILx503EEvPfS0_S0_i,"ax",@progbits
	.align	128
        .global         _Z10add_kernelILx503EEvPfS0_S0_i
        .type           _Z10add_kernelILx503EEvPfS0_S0_i,@function
        .size           _Z10add_kernelILx503EEvPfS0_S0_i,(.L_x_1498 - _Z10add_kernelILx503EEvPfS0_S0_i)
        .other          _Z10add_kernelILx503EEvPfS0_S0_i,@"STO_CUDA_ENTRY STV_DEFAULT"
_Z10add_kernelILx503EEvPfS0_S0_i:
.text._Z10add_kernelILx503EEvPfS0_S0_i:
        /* <DEDUP_REMOVED lines=20> */
.L_x_497:
        /* <DEDUP_REMOVED lines=12> */
.L_x_1498:


//--------------------- .text._Z10add_kernelILx502EEvPfS0_S0_i --------------------------
	.section	.text._Z10add_kernelILx502EEvPfS0_S0_i,"ax",@progbits
	.align	128
        .global         _Z10add_kernelILx502EEvPfS0_S0_i
        .type           _Z10add_kernelILx502EEvPfS0_S0_i,@function
        .size           _Z10add_kernelILx502EEvPfS0_S0_i,(.L_x_1499 - _Z10add_kernelILx502EEvPfS0_S0_i)
        .other          _Z10add_kernelILx502EEvPfS0_S0_i,@"STO_CUDA_ENTRY STV_DEFAULT"
_Z10add_kernelILx502EEvPfS0_S0_i:
.text._Z10add_kernelILx502EEvPfS0_S0_i:
        /* <DEDUP_REMOVED lines=20> */
.L_x_498:
        /* <DEDUP_REMOVED lines=12> */
.L_x_1499:


//--------------------- .text._Z10add_kernelILx501EEvPfS0_S0_i --------------------------
	.section	.text._Z10add_kernelILx501EEvPfS0_S0_i,"ax",@progbits
	.align	128
        .global         _Z10add_kernelILx501EEvPfS0_S0_i
        .type           _Z10add_kernelILx501EEvPfS0_S0_i,@function
        .size           _Z10add_kernelILx501EEvPfS0_S0_i,(.L_x_1500 - _Z10add_kernelILx501EEvPfS0_S0_i)
        .other          _Z10add_kernelILx501EEvPfS0_S0_i,@"STO_CUDA_ENTRY STV_DEFAULT"
_Z10add_kernelILx501EEvPfS0_S0_i:
.text._Z10add_kernelILx501EEvPfS0_S0_i:
        /* <DEDUP_REMOVED lines=20> */
.L_x_499:
        /* <DEDUP_REMOVED lines=12> */
.L_x_1500:


//--------------------- .text._Z10add_kernelILx500EEvPfS0_S0_i --------------------------
	.section	.text._Z10add_kernelILx500EEvPfS0_S0_i,"ax",@progbits
	.align	128
        .global         _Z10add_kernelILx500EEvPfS0_S0_i
        .type           _Z10add_kernelILx500EEvPfS0_S0_i,@function
        .size           _Z10add_kernelILx500EEvPfS0_S0_i,(.L_x_1501 - _Z10add_kernelILx500EEvPfS0_S0_i)
        .other          _Z10add_kernelILx500EEvPfS0_S0_i,@"STO_CUDA_ENTRY STV_DEFAULT"
_Z10add_kernelILx500EEvPfS0_S0_i:
.text._Z10add_kernelILx500EEvPfS0_S0_i:
        /* <DEDUP_REMOVED lines=20> */
.L_x_500:
        /* <DEDUP_REMOVED lines=12> */
.L_x_1501:


//--------------------- .text._Z10add_kernelILx499EEvPfS0_S0_i --------------------------
	.section	.text._Z10add_kernelILx499EEvPfS0_S0_i,"ax",@progbits
	.align	128
        .global         _Z10add_kernelILx499EEvPfS0_S0_i
        .type           _Z10add_kernelILx499EEvPfS0_S0_i,@function
        .size           _Z10add_kernelILx499EEvPfS0_S0_i,(.L_x_1502 - _Z10add_kernelILx499EEvPfS0_S0_i)
        .other          _Z10add_kernelILx499EEvPfS0_S0_i,@"STO_CUDA_ENTRY STV_DEFAULT"
_Z10add_kernelILx499EEvPfS0_S0_i:
.text._Z10add_kernelILx499EEvPfS0_S0_i:
        /* <DEDUP_REMOVED lines=20> */
.L_x_501:
        /* <DEDUP_REMOVED lines=12> */
.L_x_1502:


//--------------------- .text._Z10add_kernelILx498EEvPfS0_S0_i --------------------------
	.section	.text._Z10add_kernelILx498EEvPfS0_S0_i,"ax",@progbits
	.align	128
        .global         _Z10add_kernelILx498EEvPfS0_S0_i
        .type           _Z10add_kernelILx498EEvPfS0_S0_i,@function
        .size           _Z10add_kernelILx498EEvPfS0_S0_i,(.L_x_1503 - _Z10add_kernelILx498EEvPfS0_S0_i)
        .other          _Z10add_kernelILx498EEvPfS0_S0_i,@"STO_CUDA_ENTRY STV_DEFAULT"
_Z10add_kernelILx498EEvPfS0_S0_i:
.text._Z10add_kernelILx498EEvPfS0_S0_i:
        /* <DEDUP_REMOVED lines=20> */
.L_x_502:
        /* <DEDUP_REMOVED lines=12> */
.L_x_1503:


//--------------------- .text._Z10add_kernelILx497EEvPfS0_S0_i --------------------------
	.section	.text._Z10add_kernelILx497EEvPfS0_S0_i,"ax",@progbits
	.align	128
        .global         _Z10add_kernelILx497EEvPfS0_S0_i
        .type           _Z10add_kernelILx497EEvPfS0_S0_i,@function
        .size           _Z10add_kernelILx497EEvPfS0_S0_i,(.L_x_1504 - _Z10add_kernelILx497EEvPfS0_S0_i)
        .other          _Z10add_kernelILx497EEvPfS0_S0_i,@"STO_CUDA_ENTRY STV_DEFAULT"
_Z10add_kernelILx497EEvPfS0_S0_i:
.text._Z10add_kernelILx497EEvPfS0_S0_i:
        /* <DEDUP_REMOVED lines=20> */
.L_x_503:
        /* <DEDUP_REMOVED lines=12> */
.L_x_1504:


//--------------------- .text._Z10add_kernelILx496EEvPfS0_S0_i --------------------------
	.section	.text._Z10add_kernelILx496EEvPfS0_S0_i,"ax",@progbits
	.align	128
        .global         _Z10add_kernelILx496EEvPfS0_S0_i
        .type           _Z10add_kernelILx496EEvPfS0_S0_i,@function
        .size           _Z10add_kernelILx496EEvPfS0_S0_i,(.L_x_1505 - _Z10add_kernelILx496EEvPfS0_S0_i)
        .other          _Z10add_kernelILx496EEvPfS0_S0_i,@"STO_CUDA_ENTRY STV_DEFAULT"
_Z10add_kernelILx496EEvPfS0_S0_i:
.text._Z10add_kernelILx496EEvPfS0_S0_i:
        /* <DEDUP_REMOVED lines=20> */
.L_x_504:
        /* <DEDUP_REMOVED lines=12> */
.L_x_1505:


//--------------------- .text._Z10add_kernelILx495EEvPfS0_S0_i --------------------------
	.section	.text._Z10add_kernelILx495EEvPfS0_S0_i,"ax",@progbits
	.align	128
        .global         _Z10add_kernelILx495EEvPfS0_S0_i
        .type           _Z10add_kernelILx495EEvPfS0_S0_i,@function
        .size           _Z10add_kernelILx495EEvPfS0_S0_i,(.L_x_1506 - _Z10add_kernelILx495EEvPfS0_S0_i)
        .other          _Z10add_kernelILx495EEvPfS0_S0_i,@"STO_CUDA_ENTRY STV_DEFAULT"
_Z10add_kernelILx495EEvPfS0_S0_i:
.text._Z10add_kernelILx495EEvPfS0_S0_i:
        /* <DEDUP_REMOVED lines=20> */
.L_x_505:
        /* <DEDUP_REMOVED lines=12> */
.L_x_1506:


//--------------------- .text._Z10add_kernelILx494EEvPfS0_S0_i --------------------------
	.section	.text._Z10add_kernelILx494EEvPfS0_S0_i,"ax",@progbits
	.align	128
        .global         _Z10add_kernelILx494EEvPfS0_S0_i
        .type           _Z10add_kernelILx494EEvPfS0_S0_i,@function
        .size           _Z10add_kernelILx494EEvPfS0_S0_i,(.L_x_1507 - _Z10add_kernelILx494EEvPfS0_S0_i)
        .other          _Z10add_kernelILx494EEvPfS0_S0_i,@"STO_CUDA_ENTRY STV_DEFAULT"
_Z10add_kernelILx494EEvPfS0_S0_i:
.text._Z10add_kernelILx494EEvPfS0_S0_i:
        /* <DEDUP_REMOVED lines=20> */
.L_x_506:
        /* <DEDUP_REMOVED lines=12> */
.L_x_1507:


//--------------------- .text._Z10add_kernelILx493EEvPfS0_S0_i --------------------------
	.section	.text._Z10add_kernelILx493EEvPfS0_S0_i,"ax",@progbits
	.align	128
        .global         _Z10add_kernelILx493EEvPfS0_S0_i
        .type           _Z10add_kernelILx493EEvPfS0_S0_i,@function
        .size           _Z10add_kernelILx493EEvPfS0_S0_i,(.L_x_1508 - _Z10add_kernelILx493EEvPfS0_S0_i)
        .other          _Z10add_kernelILx493EEvPfS0_S0_i,@"STO_CUDA_ENTRY STV_DEFAULT"
_Z10add_kernelILx493EEvPfS0_S0_i:
.text._Z10add_kernelILx493EEvPfS0_S0_i:
        /* <DEDUP_REMOVED lines=20> */
.L_x_507:
        /* <DEDUP_REMOVED lines=12> */
.L_x_1508:


//--------------------- .text._Z10add_kernelILx492EEvPfS0_S0_i --------------------------
	.section	.text._Z10add_kernelILx492EEvPfS0_S0_i,"ax",@progbits
	.align	128
        .global         _Z10add_kernelILx492EEvPfS0_S0_i
        .type           _Z10add_kernelILx492EEvPfS0_S0_i,@function
        .size           _Z10add_kernelILx492EEvPfS0_S0_i,(.L_x_1509 - _Z10add_kernelILx492EEvPfS0_S0_i)
        .other          _Z10add_kernelILx492EEvPfS0_S0_i,@"STO_CUDA_ENTRY STV_DEFAULT"
_Z10add_kernelILx492EEvPfS0_S0_i:
.text._Z10add_kernelILx492EEvPfS0_S0_i:
        /* <DEDUP_REMOVED lines=20> */
.L_x_508:
        /* <DEDUP_REMOVED lines=12> */
.L_x_1509:


//--------------------- .text._Z10add_kernelILx491EEvPfS0_S0_i --------------------------
	.section	.text._Z10add_kernelILx491EEvPfS0_S0_i,"ax",@progbits
	.align	128
        .global         _Z10add_kernelILx491EEvPfS0_S0_i
        .type           _Z10add_kernelILx491EEvPfS0_S0_i,@function
        .size           _Z10add_kernelILx491EEvPfS0_S0_i,(.L_x_1510 - _Z10add_kernelILx491EEvPfS0_S0_i)
        .other          _Z10add_kernelILx491EEvPfS0_S0_i,@"STO_CUDA_ENTRY STV_DEFAULT"
_Z10add_kernelILx491EEvPfS0_S0_i:
.text._Z10add_kernelILx491EEvPfS0_S0_i:
        /* <DEDUP_REMOVED lines=20> */
.L_x_509:
        /* <DEDUP_REMOVED lines=12> */
.L_x_1510:


//--------------------- .text._Z10add_kernelILx490EEvPfS0_S0_i --------------------------
	.section	.text._Z10add_kernelILx490EEvPfS0_S0_i,"ax",@progbits
	.align	128
        .global         _Z10add_kernelILx490EEvPfS0_S0_i
        .type           _Z10add_kernelILx490EEvPfS0_S0_i,@function
        .size           _Z10add_kernelILx490EEvPfS0_S0_i,(.L_x_1511 - _Z10add_kernelILx490EEvPfS0_S0_i)
        .other          _Z10add_kernelILx490EEvPfS0_S0_i,@"STO_CUDA_ENTRY STV_DEFAULT"
_Z10add_kernelILx490EEvPfS0_S0_i:
.text._Z10add_kernelILx490EEvPfS0_S0_i:
        /* <DEDUP_REMOVED lines=20> */
.L_x_510:
        /* <DEDUP_REMOVED lines=12> */
.L_x_1511:


//--------------------- .text._Z10add_kernelILx489EEvPfS0_S0_i --------------------------
	.section	.text._Z10add_kernelILx489EEvPfS0_S0_i,"ax",@progbits
	.align	128
        .global         _Z10add_kernelILx489EEvPfS0_S0_i
        .type           _Z10add_kernelILx489EEvPfS0_S0_i,@function
        .size           _Z10add_kernelILx489EEvPfS0_S0_i,(.L_x_1512 - _Z10add_kernelILx489EEvPfS0_S0_i)
        .other          _Z10add_kernelILx489EEvPfS0_S0_i,@"STO_CUDA_ENTRY STV_DEFAULT"
_Z10add_kernelILx489EEvPfS0_S0_i:
.text._Z10add_kernelILx489EEvPfS0_S0_i:
        /* <DEDUP_REMOVED lines=20> */
.L_x_511:
        /* <DEDUP_REMOVED lines=12> */
.L_x_1512:


//--------------------- .text._Z10add_kernelILx488EEvPfS0_S0_i --------------------------
	.section	.text._Z10add_kernelILx488EEvPfS0_S0_i,"ax",@progbits
	.align	128
        .global         _Z10add_kernelILx488EEvPfS0_S0_i
        .type           _Z10add_kernelILx488EEvPfS0_S0_i,@function
        .size           _Z10add_kernelILx488EEvPfS0_S0_i,(.L_x_1513 - _Z10add_kernelILx488EEvPfS0_S0_i)
        .other          _Z10add_kernelILx488EEvPfS0_S0_i,@"STO_CUDA_ENTRY STV_DEFAULT"
_Z10add_kernelILx488EEvPfS0_S0_i:
.text._Z10add_kernelILx488EEvPfS0_S0_i:
        /* <DEDUP_REMOVED lines=20> */
.L_x_512:
        /* <DEDUP_REMOVED lines=12> */
.L_x_1513:


//--------------------- .text._Z10add_kernelILx487EEvPfS0_S0_i --------------------------
	.section	.text._Z10add_kernelILx487EEvPfS0_S0_i,"ax",@progbits
	.align	128
        .global         _Z10add_kernelILx487EEvPfS0_S0_i
        .type           _Z10add_kernelILx487EEvPfS0_S0_i,@function
        .size           _Z10add_kernelILx487EEvPfS0_S0_i,(.L_x_1514 - _Z10add_kernelILx487EEvPfS0_S0_i)
        .other          _Z10add_kernelILx487EEvPfS0_S0_i,@"STO_CUDA_ENTRY STV_DEFAULT"
_Z10add_kernelILx487EEvPfS0_S0_i:
.text._Z10add_kernelILx487EEvPfS0_S0_i:
        /* <DEDUP_REMOVED lines=20> */
.L_x_513:
        /* <DEDUP_REMOVED lines=12> */
.L_x_1514:


//--------------------- .text._Z10add_kernelILx486EEvPfS0_S0_i --------------------------
	.section	.text._Z10add_kernelILx486EEvPfS0_S0_i,"ax",@progbits
	.align	128
        .global         _Z10add_kernelILx486EEvPfS0_S0_i
        .type           _Z10add_kernelILx486EEvPfS0_S0_i,@function
        .size           _Z10add_kernelILx486EEvPfS0_S0_i,(.L_x_1515 - _Z10add_kernelILx486EEvPfS0_S0_i)
        .other          _Z10add_kernelILx486EEvPfS0_S0_i,@"STO_CUDA_ENTRY STV_DEFAULT"
_Z10add_kernelILx486EEvPfS0_S0_i:
.text._Z10add_kernelILx486EEvPfS0_S0_i:
        /* <DEDUP_REMOVED lines=20> */
.L_x_514:
        /* <DEDUP_REMOVED lines=12> */
.L_x_1515:


//--------------------- .text._Z10add_kernelILx485EEvPfS0_S0_i --------------------------
	.section	.text._Z10add_kernelILx485EEvPfS0_S0_i,"ax",@progbits
	.align	128
        .global         _Z10add_kernelILx485EEvPfS0_S0_i
        .type           _Z10add_kernelILx485EEvPfS0_S0_i,@function
        .size           _Z10add_kernelILx485EEvPfS0_S0_i,(.L_x_1516 - _Z10add_kernelILx485EEvPfS0_S0_i)
        .other          _Z10add_kernelILx485EEvPfS0_S0_i,@"STO_CUDA_ENTRY STV_DEFAULT"
_Z10add_kernelILx485EEvPfS0_S0_i:
.text._Z10add_kernelILx485EEvPfS0_S0_i:
        /* <DEDUP_REMOVED lines=20> */
.L_x_515:
        /* <DEDUP_REMOVED lines=12> */
.L_x_1516:


//--------------------- .text._Z10add_kernelILx484EEvPfS0_S0_i --------------------------
	.section	.text._Z10add_kernelILx484EEvPfS0_S0_i,"ax",@progbits
	.align	128
        .global         _Z10add_kernelILx484EEvPfS0_S0_i
        .type           _Z10add_kernelILx484EEvPfS0_S0_i,@function
        .size           _Z10add_kernelILx484EEvPfS0_S0_i,(.L_x_1517 - _Z10add_kernelILx484EEvPfS0_S0_i)
        .other          _Z10add_kernelILx484EEvPfS0_S0_i,@"STO_CUDA_ENTRY STV_DEFAULT"
_Z10add_kernelILx484EEvPfS0_S0_i:
.text._Z10add_kernelILx484EEvPfS0_S0_i:
        /* <DEDUP_REMOVED lines=20> */
.L_x_516:
        /* <DEDUP_REMOVED lines=12> */
.L_x_1517:


//--------------------- .text._Z10add_kernelILx483EEvPfS0_S0_i --------------------------
	.section	.text._Z10add_kernelILx483EEvPfS0_S0_i,"ax",@progbits
	.align	128
        .global         _Z10add_kernelILx483EEvPfS0_S0_i
        .type           _Z10add_kernelILx483EEvPfS0_S0_i,@function
        .size           _Z10add_kernelILx483EEvPfS0_S0_i,(.L_x_1518 - _Z10add_kernelILx483EEvPfS0_S0_i)
        .other          _Z10add_kernelILx483EEvPfS0_S0_i,@"STO_CUDA_ENTRY STV_DEFAULT"
_Z10add_kernelILx483EEvPfS0_S0_i:
.text._Z10add_kernelILx483EEvPfS0_S0_i:
        /* <DEDUP_REMOVED lines=20> */
.L_x_517:
        /* <DEDUP_REMOVED lines=12> */
.L_x_1518:


//--------------------- .text._Z10add_kernelILx482EEvPfS0_S0_i --------------------------
	.section	.text._Z10add_kernelILx482EEvPfS0_S0_i,"ax",@progbits
	.align	128
        .global         _Z10add_kernelILx482EEvPfS0_S0_i
        .type           _Z10add_kernelILx482EEvPfS0_S0_i,@function
        .size           _Z10add_kernelILx482EEvPfS0_S0_i,(.L_x_1519 - _Z10add_kernelILx482EEvPfS0_S0_i)
        .other          _Z10add_kernelILx482EEvPfS0_S0_i,@"STO_CUDA_ENTRY STV_DEFAULT"
_Z10add_kernelILx482EEvPfS0_S0_i:
.text._Z10add_kernelILx482EEvPfS0_S0_i:
        /* <DEDUP_REMOVED lines=20> */
.L_x_518:
        /* <DEDUP_REMOVED lines=12> */
.L_x_1519:


//--------------------- .text._Z10add_kernelILx481EEvPfS0_S0_i --------------------------
	.section	.text._Z10add_kernelILx481EEvPfS0_S0_i,"ax",@progbits
	.align	128
        .global         _Z10add_kernelILx481EEvPfS0_S0_i
        .type           _Z10add_kernelILx481EEvPfS0_S0_i,@function
        .size           _Z10add_kernelILx481EEvPfS0_S0_i,(.L_x_1520 - _Z10add_kernelILx481EEvPfS0_S0_i)
        .other          _Z10add_kernelILx481EEvPfS0_S0_i,@"STO_CUDA_ENTRY STV_DEFAULT"
_Z10add_kernelILx481EEvPfS0_S0_i:
.text._Z10add_kernelILx481EEvPfS0_S0_i:
        /* <DEDUP_REMOVED lines=20> */
.L_x_519:
        /* <DEDUP_REMOVED lines=12> */
.L_x_1520:


//--------------------- .text._Z10add_kernelILx480EEvPfS0_S0_i --------------------------
	.section	.text._Z10add_kernelILx480EEvPfS0_S0_i,"ax",@progbits
	.align	128
        .global         _Z10add_kernelILx480EEvPfS0_S0_i
        .type           _Z10add_kernelILx480EEvPfS0_S0_i,@function
        .size           _Z10add_kernelILx480EEvPfS0_S0_i,(.L_x_1521 - _Z10add_kernelILx480EEvPfS0_S0_i)
        .other          _Z10add_kernelILx480EEvPfS0_S0_i,@"STO_CUDA_ENTRY STV_DEFAULT"
_Z10add_kernelILx480EEvPfS0_S0_i:
.text._Z10add_kernelILx480EEvPfS0_S0_i:
        /* <DEDUP_REMOVED lines=20> */
.L_x_520:
        /* <DEDUP_REMOVED lines=12> */
.L_x_1521:


//--------------------- .text._Z10add_kernelILx479EEvPfS0_S0_i --------------------------
	.section	.text._Z10add_kernelILx479EEvPfS0_S0_i,"ax",@progbits
	.align	128
        .global         _Z10add_kernelILx479EEvPfS0_S0_i
        .type           _Z10add_kernelILx479EEvPfS0_S0_i,@function
        .size           _Z10add_kernelILx479EEvPfS0_S0_i,(.L_x_1522 - _Z10add_kernelILx479EEvPfS0_S0_i)
        .other          _Z10add_kernelILx479EEvPfS0_S0_i,@"STO_CUDA_ENTRY STV_DEFAULT"
_Z10add_kernelILx479EEvPfS0_S0_i:
.text._Z10add_kernelILx479EEvPfS0_S0_i:
        /* <DEDUP_REMOVED lines=20> */
.L_x_521:
        /* <DEDUP_REMOVED lines=12> */
.L_x_1522:


//--------------------- .text._Z10add_kernelILx478EEvPfS0_S0_i --------------------------
	.section	.text._Z10add_kernelILx478EEvPfS0_S0_i,"ax",@progbits
	.align	128
        .global         _Z10add_kernelILx478EEvPfS0_S0_i
        .type           _Z10add_kernelILx478EEvPfS0_S0_i,@function
        .size           _Z10add_kernelILx478EEvPfS0_S0_i,(.L_x_1523 - _Z10add_kernelILx478EEvPfS0_S0_i)
        .other          _Z10add_kernelILx478EEvPfS0_S0_i,@"STO_CUDA_ENTRY STV_DEFAULT"
_Z10add_kernelILx478EEvPfS0_S0_i:
.text._Z10add_kernelILx478EEvPfS0_S0_i:
        /* <DEDUP_REMOVED lines=20> */
.L_x_522:
        /* <DEDUP_REMOVED lines=12> */
.L_x_1523:


//--------------------- .text._Z10add_kernelILx477EEvPfS0_S0_i --------------------------
	.section	.text._Z10add_kernelILx477EEvPfS0_S0_i,"ax",@progbits
	.align	128
        .global         _Z10add_kernelILx477EEvPfS0_S0_i
        .type           _Z10add_kernelILx477EEvPfS0_S0_i,@function
        .size           _Z10add_kernelILx477EEvPfS0_S0_i,(.L_x_1524 - _Z10add_kernelILx477EEvPfS0_S0_i)
        .other          _Z10add_kernelILx477EEvPfS0_S0_i,@"STO_CUDA_ENTRY STV_DEFAULT"
_Z10add_kernelILx477EEvPfS0_S0_i:
.text._Z10add_kernelILx477EEvPfS0_S0_i:
        /* <DEDUP_REMOVED lines=20> */
.L_x_523:
        /* <DEDUP_REMOVED lines=12> */
.L_x_1524:


//--------------------- .text._Z10add_kernelILx476EEvPfS0_S0_i --------------------------
	.section	.text._Z10add_kernelILx476EEvPfS0_S0_i,"ax",@progbits
	.align	128
        .global         _Z10add_kernelILx476EEvPfS0_S0_i
        .type           _Z10add_kernelILx476EEvPfS0_S0_i,@function
        .size           _Z10add_kernelILx476EEvPfS0_S0_i,(.L_x_1525 - _Z10add_kernelILx476EEvPfS0_S0_i)
        .other          _Z10add_kernelILx476EEvPfS0_S0_i,@"STO_CUDA_ENTRY STV_DEFAULT"
_Z10add_kernelILx476EEvPfS0_S0_i:
.text._Z10add_kernelILx476EEvPfS0_S0_i:
        /* <DEDUP_REMOVED lines=20> */
.L_x_524:
        /* <DEDUP_REMOVED lines=12> */
.L_x_1525:


//--------------------- .text._Z10add_kernelILx475EEvPfS0_S0_i --------------------------
	.section	.text._Z10add_kernelILx475EEvPfS0_S0_i,"ax",@progbits
	.align	128
        .global         _Z10add_kernelILx475EEvPfS0_S0_i
        .type           _Z10add_kernelILx475EEvPfS0_S0_i,@function
        .size           _Z10add_kernelILx475EEvPfS0_S0_i,(.L_x_1526 - _Z10add_kernelILx475EEvPfS0_S0_i)
        .other          _Z10add_kernelILx475EEvPfS0_S0_i,@"STO_CUDA_ENTRY STV_DEFAULT"
_Z10add_kernelILx475EEvPfS0_S0_i:
.text._Z10add_kernelILx475EEvPfS0_S0_i:
        /* <DEDUP_REMOVED lines=20> */
.L_x_525:
        /* <DEDUP_REMOVED lines=12> */
.L_x_1526:


//--------------------- .text._Z10add_kernelILx474EEvPfS0_S0_i --------------------------
	.section	.text._Z10add_kernelILx474EEvPfS0_S0_i,"ax",@progbits
	.align	128
        .global         _Z10add_kernelILx474EEvPfS0_S0_i
        .type           _Z10add_kernelILx474EEvPfS0_S0_i,@function
        .size           _Z10add_kernelILx474EEvPfS0_S0_i,(.L_x_1527 - _Z10add_kernelILx474EEvPfS0_S0_i)
        .other          _Z10add_kernelILx474EEvPfS0_S0_i,@"STO_CUDA_ENTRY STV_DEFAULT"
_Z10add_kernelILx474EEvPfS0_S0_i:
.text._Z10add_kernelILx474EEvPfS0_S0_i:
        /* <DEDUP_REMOVED lines=20> */
.L_x_526:
        /* <DEDUP_REMOVED lines=12> */
.L_x_1527:


//--------------------- .text._Z10add_kernelILx473EEvPfS0_S0_i --------------------------
	.section	.text._Z10add_kernelILx473EEvPfS0_S0_i,"ax",@progbits
	.align	128
        .global         _Z10add_kernelILx473EEvPfS0_S0_i
        .type           _Z10add_kernelILx473EEvPfS0_S0_i,@function
        .size           _Z10add_kernelILx473EEvPfS0_S0_i,(.L_x_1528 - _Z10add_kernelILx473EEvPfS0_S0_i)
        .other          _Z10add_kernelILx473EEvPfS0_S0_i,@"STO_CUDA_ENTRY STV_DEFAULT"
_Z10add_kernelILx473EEvPfS0_S0_i:
.text._Z10add_kernelILx473EEvPfS0_S0_i:
        /* <DEDUP_REMOVED lines=20> */
.L_x_527:
        /* <DEDUP_REMOVED lines=12> */
.L_x_1528:


//--------------------- .text._Z10add_kernelILx472EEvPfS0_S0_i --------------------------
	.section	.text._Z10add_kernelILx472EEvPfS0_S0_i,"ax",@progbits
	.align	128
        .global         _Z10add_kernelILx472EEvPfS0_S0_i
        .type           _Z10add_kernelILx472EEvPfS0_S0_i,@function
        .size           _Z10add_kernelILx472EEvPfS0_S0_i,(.L_x_1529 - _Z10add_kernelILx472EEvPfS0_S0_i)
        .other          _Z10add_kernelILx472EEvPfS0_S0_i,@"STO_CUDA_ENTRY STV_DEFAULT"
_Z10add_kernelILx472EEvPfS0_S0_i:
.text._Z10add_kernelILx472EEvPfS0_S0_i:
        /* <DEDUP_REMOVED lines=20> */
.L_x_528:
        /* <DEDUP_REMOVED lines=12> */
.L_x_1529:


//--------------------- .text._Z10add_kernelILx471EEvPfS0_S0_i --------------------------
	.section	.text._Z10add_kernelILx471EEvPfS0_S0_i,"ax",@progbits
	.align	128
        .global         _Z10add_kernelILx471EEvPfS0_S0_i
        .type           _Z10add_kernelILx471EEvPfS0_S0_i,@function
        .size           _Z10add_kernelILx471EEvPfS0_S0_i,(.L_x_1530 - _Z10add_kernelILx471EEvPfS0_S0_i)
        .other          _Z10add_kernelILx471EEvPfS0_S0_i,@"STO_CUDA_ENTRY STV_DEFAULT"
_Z10add_kernelILx471EEvPfS0_S0_i:
.text._Z10add_kernelILx471EEvPfS0_S0_i:
        /* <DEDUP_REMOVED lines=20> */
.L_x_529:
        /* <DEDUP_REMOVED lines=12> */
.L_x_1530:


//--------------------- .text._Z10add_kernelILx470EEvPfS0_S0_i --------------------------
	.section	.text._Z10add_kernelILx470EEvPfS0_S0_i,"ax",@progbits
	.align	128
        .global         _Z10add_kernelILx470EEvPfS0_S0_i
        .type           _Z10add_kernelILx470EEvPfS0_S0_i,@function
        .size           _Z10add_kernelILx470EEvPfS0_S0_i,(.L_x_1531 - _Z10add_kernelILx470EEvPfS0_S0_i)
        .other          _Z10add_kernelILx470EEvPfS0_S0_i,@"STO_CUDA_ENTRY STV_DEFAULT"
_Z10add_kernelILx470EEvPfS0_S0_i:
.text._Z10add_kernelILx470EEvPfS0_S0_i:
        /* <DEDUP_REMOVED lines=20> */
.L_x_530:
        /* <DEDUP_REMOVED lines=12> */
.L_x_1531:


//--------------------- .text._Z10add_kernelILx469EEvPfS0_S0_i --------------------------
	.section	.text._Z10add_kernelILx469EEvPfS0_S0_i,"ax",@progbits
	.align	128
        .global         _Z10add_kernelILx469EEvPfS0_S0_i
        .type           _Z10add_kernelILx469EEvPfS0_S0_i,@function
        .size           _Z10add_kernelILx469EEvPfS0_S0_i,(.L_x_1532 - _Z10add_kernelILx469EEvPfS0_S0_i)
        .other          _Z10add_kernelILx469EEvPfS0_S0_i,@"STO_CUDA_ENTRY STV_DEFAULT"
_Z10add_kernelILx469EEvPfS0_S0_i:
.text._Z10add_kernelILx469EEvPfS0_S0_i:
        /* <DEDUP_REMOVED lines=20> */
.L_x_531:
        /* <DEDUP_REMOVED lines=12> */
.L_x_1532:


//--------------------- .text._Z10add_kernelILx468EEvPfS0_S0_i --------------------------
	.section	.text._Z10add_kernelILx468EEvPfS0_S0_i,"ax",@progbits
	.align	128
        .global         _Z10add_kernelILx468EEvPfS0_S0_i
        .type           _Z10add_kernelILx468EEvPfS0_S0_i,@function
        .size           _Z10add_kernelILx468EEvPfS0_S0_i,(.L_x_1533 - _Z10add_kernelILx468EEvPfS0_S0_i)
        .other          _Z10add_kernelILx468EEvPfS0_S0_i,@"STO_CUDA_ENTRY STV_DEFAULT"
_Z10add_kernelILx468EEvPfS0_S0_i:
.text._Z10add_kernelILx468EEvPfS0_S0_i:
        /* <DEDUP_REMOVED lines=20> */
.L_x_532:
        /* <DEDUP_REMOVED lines=12> */
.L_x_1533:


//--------------------- .text._Z10add_kernelILx467EEvPfS0_S0_i --------------------------
	.section	.text._Z10add_kernelILx467EEvPfS0_S0_i,"ax",@progbits
	.align	128
        .global         _Z10add_kernelILx467EEvPfS0_S0_i
        .type           _Z10add_kernelILx467EEvPfS0_S0_i,@function
        .size           _Z10add_kernelILx467EEvPfS0_S0_i,(.L_x_1534 - _Z10add_kernelILx467EEvPfS0_S0_i)
        .other          _Z10add_kernelILx467EEvPfS0_S0_i,@"STO_CUDA_ENTRY STV_DEFAULT"
_Z10add_kernelILx467EEvPfS0_S0_i:
.text._Z10add_kernelILx467EEvPfS0_S0_i:
        /* <DEDUP_REMOVED lines=20> */
.L_x_533:
        /* <DEDUP_REMOVED lines=12> */
.L_x_1534:


//--------------------- .text._Z10add_kernelILx466EEvPfS0_S0_i --------------------------
	.section	.text._Z10add_kernelILx466EEvPfS0_S0_i,"ax",@progbits
	.align	128
        .global         _Z10add_kernelILx466EEvPfS0_S0_i
        .type           _Z10add_kernelILx466EEvPfS0_S0_i,@function
        .size           _Z10add_kernelILx466EEvPfS0_S0_i,(.L_x_1535 - _Z10add_kernelILx466EEvPfS0_S0_i)
        .other          _Z10add_kernelILx466EEvPfS0_S0_i,@"STO_CUDA_ENTRY STV_DEFAULT"
_Z10add_kernelILx466EEvPfS0_S0_i:
.text._Z10add_kernelILx466EEvPfS0_S0_i:
        /* <DEDUP_REMOVED lines=20> */
.L_x_534:
        /* <DEDUP_REMOVED lines=12> */
.L_x_1535:


//--------------------- .text._Z10add_kernelILx465EEvPfS0_S0_i --------------------------
	.section	.text._Z10add_kernelILx465EEvPfS0_S0_i,"ax",@progbits
	.align	128
        .global         _Z10add_kernelILx465EEvPfS0_S0_i
        .type           _Z10add_kernelILx465EEvPfS0_S0_i,@function
        .size           _Z10add_kernelILx465EEvPfS0_S0_i,(.L_x_1536 - _Z10add_kernelILx465EEvPfS0_S0_i)
        .other          _Z10add_kernelILx465EEvPfS0_S0_i,@"STO_CUDA_ENTRY STV_DEFAULT"
_Z10add_kernelILx465EEvPfS0_S0_i:
.text._Z10add_kernelILx465EEvPfS0_S0_i:
        /* <DEDUP_REMOVED lines=20> */
.L_x_535:
        /* <DEDUP_REMOVED lines=12> */
.L_x_1536:


//--------------------- .text._Z10add_kernelILx464EEvPfS0_S0_i --------------------------
	.section	.text._Z10add_kernelILx464EEvPfS0_S0_i,"ax",@progbits
	.align	128
        .global         _Z10add_kernelILx464EEvPfS0_S0_i
        .type           _Z10add_kernelILx464EEvPfS0_S0_i,@function
        .size           _Z10add_kernelILx464EEvPfS0_S0_i,(.L_x_1537 - _Z10add_kernelILx464EEvPfS0_S0_i)
        .other          _Z10add_kernelILx464EEvPfS0_S0_i,@"STO_CUDA_ENTRY STV_DEFAULT"
_Z10add_kernelILx464EEvPfS0_S0_i:
.text._Z10add_kernelILx464EEvPfS0_S0_i:
        /* <DEDUP_REMOVED lines=20> */
.L_x_536:
        /* <DEDUP_REMOVED lines=12> */
.L_x_1537:


//--------------------- .text._Z10add_kernelILx463EEvPfS0_S0_i --------------------------
	.section	.text._Z10add_kernelILx463EEvPfS0_S0_i,"ax",@progbits
	.align	128
        .global         _Z10add_kernelILx463EEvPfS0_S0_i
        .type           _Z10add_kernelILx463EEvPfS0_S0_i,@function
        .size           _Z10add_kernelILx463EEvPfS0_S0_i,(.L_x_1538 - _Z10add_kernelILx463EEvPfS0_S0_i)
        .other          _Z10add_kernelILx463EEvPfS0_S0_i,@"STO_CUDA_ENTRY STV_DEFAULT"
_Z10add_kernelILx463EEvPfS0_S0_i:
.text._Z10add_kernelILx463EEvPfS0_S0_i:
        /* <DEDUP_REMOVED lines=20> */
.L_x_537:
        /* <DEDUP_REMOVED lines=12> */
.L_x_1538:


//--------------------- .text._Z10add_kernelILx462EEvPfS0_S0_i --------------------------
	.section	.text._Z10add_kernelILx462EEvPfS0_S0_i,"ax",@progbits
	.align	128
        .global         _Z10add_kernelILx462EEvPfS0_S0_i
        .type           _Z10add_kernelILx462EEvPfS0_S0_i,@function
        .size           _Z10add_kernelILx462EEvPfS0_S0_i,(.L_x_1539 - _Z10add_kernelILx462EEvPfS0_S0_i)
        .other          _Z10add_kernelILx462EEvPfS0_S0_i,@"STO_CUDA_ENTRY STV_DEFAULT"
_Z10add_kernelILx462EEvPfS0_S0_i:
.text._Z10add_kernelILx462EEvPfS0_S0_i:
        /* <DEDUP_REMOVED lines=20> */
.L_x_538:
        /* <DEDUP_REMOVED lines=12> */
.L_x_1539:


//--------------------- .text._Z10add_kernelILx461EEvPfS0_S0_i --------------------------
	.section	.text._Z10add_kernelILx461EEvPfS0_S0_i,"ax",@progbits
	.align	128
        .global         _Z10add_kernelILx461EEvPfS0_S0_i
        .type           _Z10add_kernelILx461EEvPfS0_S0_i,@function
        .size           _Z10add_kernelILx461EEvPfS0_S0_i,(.L_x_1540 - _Z10add_kernelILx461EEvPfS0_S0_i)
        .other          _Z10add_kernelILx461EEvPfS0_S0_i,@"STO_CUDA_ENTRY STV_DEFAULT"
_Z10add_kernelILx461EEvPfS0_S0_i:
.text._Z10add_kernelILx461EEvPfS0_S0_i:
        /* <DEDUP_REMOVED lines=20> */
.L_x_539:
        /* <DEDUP_REMOVED lines=12> */
.L_x_1540:


//--------------------- .text._Z10add_kernelILx460EEvPfS0_S0_i --------------------------
	.section	.text._Z10add_kernelILx460EEvPfS0_S0_i,"ax",@progbits
	.align	128
        .global         _Z10add_kernelILx460EEvPfS0_S0_i
        .type           _Z10add_kernelILx460EEvPfS0_S0_i,@function
        .size           _Z10add_kernelILx460EEvPfS0_S0_i,(.L_x_1541 - _Z10add_kernelILx460EEvPfS0_S0_i)
        .other          _Z10add_kernelILx460EEvPfS0_S0_i,@"STO_CUDA_ENTRY STV_DEFAULT"
_Z10add_kernelILx460EEvPfS0_S0_i:
.text._Z10add_kernelILx460EEvPfS0_S0_i:
        /* <DEDUP_REMOVED lines=20> */
.L_x_540:
        /* <DEDUP_REMOVED lines=12> */
.L_x_1541:


//--------------------- .text._Z10add_kernelILx459EEvPfS0_S0_i --------------------------
	.section	.text._Z10add_kernelILx459EEvPfS0_S0_i,"ax",@progbits
	.align	128
        .global         _Z10add_kernelILx459EEvPfS0_S0_i
        .type           _Z10add_kernelILx459EEvPfS0_S0_i,@function
        .size           _Z10add_kernelILx459EEvPfS0_S0_i,(.L_x_1542 - _Z10add_kernelILx459EEvPfS0_S0_i)
        .other          _Z10add_kernelILx459EEvPfS0_S0_i,@"STO_CUDA_ENTRY STV_DEFAULT"
_Z10add_kernelILx459EEvPfS0_S0_i:
.text._Z10add_kernelILx459EEvPfS0_S0_i:
        /* <DEDUP_REMOVED lines=20> */
.L_x_541:
        /* <DEDUP_REMOVED lines=12> */
.L_x_1542:


//--------------------- .text._Z10add_kernelILx458EEvPfS0_S0_i --------------------------
	.section	.text._Z10add_kernelILx458EEvPfS0_S0_i,"ax",@progbits
	.align	128
        .global         _Z10add_kernelILx458EEvPfS0_S0_i
        .type           _Z10add_kernelILx458EEvPfS0_S0_i,@function
        .size           _Z10add_kernelILx458EEvPfS0_S0_i,(.L_x_1543 - _Z10add_kernelILx458EEvPfS0_S0_i)
        .other          _Z10add_kernelILx458EEvPfS0_S0_i,@"STO_CUDA_ENTRY STV_DEFAULT"
_Z10add_kernelILx458EEvPfS0_S0_i:
.text._Z10add_kernelILx458EEvPfS0_S0_i:
        /* <DEDUP_REMOVED lines=20> */
.L_x_542:
        /* <DEDUP_REMOVED lines=12> */
.L_x_1543:


//--------------------- .text._Z10add_kernelILx457EEvPfS0_S0_i --------------------------
	.section	.text._Z10add_kernelILx457EEvPfS0_S0_i,"ax",@progbits
	.align	128
        .global         _Z10add_kernelILx457EEvPfS0_S0_i
        .type           _Z10add_kernelILx457EEvPfS0_S0_i,@function
        .size           _Z10add_kernelILx457EEvPfS0_S0_i,(.L_x_1544 - _Z10add_kernelILx457EEvPfS0_S0_i)
        .other          _Z10add_kernelILx457EEvPfS0_S0_i,@"STO_CUDA_ENTRY STV_DEFAULT"
_Z10add_kernelILx457EEvPfS0_S0_i:
.text._Z10add_kernelILx457EEvPfS0_S0_i:
        /* <DEDUP_REMOVED lines=20> */
.L_x_543:
        /* <DEDUP_REMOVED lines=12> */
.L_x_1544:


//--------------------- .text._Z10add_kernelILx456EEvPfS0_S0_i --------------------------
	.section	.text._Z10add_kernelILx456EEvPfS0_S0_i,"ax",@progbits
	.align	128
        .global         _Z10add_kernelILx456EEvPfS0_S0_i
        .type           _Z10add_kernelILx456EEvPfS0_S0_i,@function
        .size           _Z10add_kernelILx456EEvPfS0_S0_i,(.L_x_1545 - _Z10add_kernelILx456EEvPfS0_S0_i)
        .other          _Z10add_kernelILx456EEvPfS0_S0_i,@"STO_CUDA_ENTRY STV_DEFAULT"
_Z10add_kernelILx456EEvPfS0_S0_i:
.text._Z10add_kernelILx456EEvPfS0_S0_i:
        /* <DEDUP_REMOVED lines=20> */
.L_x_544:
        /* <DEDUP_REMOVED lines=12> */
.L_x_1545:


//--------------------- .text._Z10add_kernelILx455EEvPfS0_S0_i --------------------------
	.section	.text._Z10add_kernelILx455EEvPfS0_S0_i,"ax",@progbits
	.align	128
        .global         _Z10add_kernelILx455EEvPfS0_S0_i
        .type           _Z10add_kernelILx455EEvPfS0_S0_i,@function
        .size           _Z10add_kernelILx455EEvPfS0_S0_i,(.L_x_1546 - _Z10add_kernelILx455EEvPfS0_S0_i)
        .other          _Z10add_kernelILx455EEvPfS0_S0_i,@"STO_CUDA_ENTRY STV_DEFAULT"
_Z10add_kernelILx455EEvPfS0_S0_i:
.text._Z10add_kernelILx455EEvPfS0_S0_i:
        /* <DEDUP_REMOVED lines=20> */
.L_x_545:
        /* <DEDUP_REMOVED lines=12> */
.L_x_1546:


//--------------------- .text._Z10add_kernelILx454EEvPfS0_S0_i --------------------------
	.section	.text._Z10add_kernelILx454EEvPfS0_S0_i,"ax",@progbits
	.align	128
        .global         _Z10add_kernelILx454EEvPfS0_S0_i
        .type           _Z10add_kernelILx454EEvPfS0_S0_i,@function
        .size           _Z10add_kernelILx454EEvPfS0_S0_i,(.L_x_1547 - _Z10add_kernelILx454EEvPfS0_S0_i)
        .other          _Z10add_kernelILx454EEvPfS0_S0_i,@"STO_CUDA_ENTRY STV_DEFAULT"
_Z10add_kernelILx454EEvPfS0_S0_i:
.text._Z10add_kernelILx454EEvPfS0_S0_i:
        /* <DEDUP_REMOVED lines=20> */
.L_x_546:
        /* <DEDUP_REMOVED lines=12> */
.L_x_1547:


//--------------------- .text._Z10add_kernelILx453EEvPfS0_S0_i --------------------------
	.section	.text._Z10add_kernelILx453EEvPfS0_S0_i,"ax",@progbits
	.align	128
        .global         _Z10add_kernelILx453EEvPfS0_S0_i
        .type           _Z10add_kernelILx453EEvPfS0_S0_i,@function
        .size           _Z10add_kernelILx453EEvPfS0_S0_i,(.L_x_1548 - _Z10add_kernelILx453EEvPfS0_S0_i)
        .other          _Z10add_kernelILx453EEvPfS0_S0_i,@"STO_CUDA_ENTRY STV_DEFAULT"
_Z10add_kernelILx453EEvPfS0_S0_i:
.text._Z10add_kernelILx453EEvPfS0_S0_i:
        /* <DEDUP_REMOVED lines=20> */
.L_x_547:
        /* <DEDUP_REMOVED lines=12> */
.L_x_1548:


//--------------------- .text._Z10add_kernelILx452EEvPfS0_S0_i --------------------------
	.section	.text._Z10add_kernelILx452EEvPfS0_S0_i,"ax",@progbits
	.align	128
        .global         _Z10add_kernelILx452EEvPfS0_S0_i
        .type           _Z10add_kernelILx452EEvPfS0_S0_i,@function
        .size           _Z10add_kernelILx452EEvPfS0_S0_i,(.L_x_1549 - _Z10add_kernelILx452EEvPfS0_S0_i)
        .other          _Z10add_kernelILx452EEvPfS0_S0_i,@"STO_CUDA_ENTRY STV_DEFAULT"
_Z10add_kernelILx452EEvPfS0_S0_i:
.text._Z10add_kernelILx452EEvPfS0_S0_i:
        /* <DEDUP_REMOVED lines=20> */
.L_x_548:
        /* <DEDUP_REMOVED lines=12> */
.L_x_1549:


//--------------------- .text._Z10add_kernelILx451EEvPfS0_S0_i --------------------------
	.section	.text._Z10add_kernelILx451EEvPfS0_S0_i,"ax",@progbits
	.align	128
        .global         _Z10add_kernelILx451EEvPfS0_S0_i
        .type           _Z10add_kernelILx451EEvPfS0_S0_i,@function
        .size           _Z10add_kernelILx451EEvPfS0_S0_i,(.L_x_1550 - _Z10add_kernelILx451EEvPfS0_S0_i)
        .other          _Z10add_kernelILx451EEvPfS0_S0_i,@"STO_CUDA_ENTRY STV_DEFAULT"
_Z10add_kernelILx451EEvPfS0_S0_i:
.text._Z10add_kernelILx451EEvPfS0_S0_i:
        /* <DEDUP_REMOVED lines=20> */
.L_x_549:
        /* <DEDUP_REMOVED lines=12> */
.L_x_1550:


//--------------------- .text._Z10add_kernelILx450EEvPfS0_S0_i --------------------------
	.section	.text._Z10add_kernelILx450EEvPfS0_S0_i,"ax",@progbits
	.align	128
        .global         _Z10add_kernelILx450EEvPfS0_S0_i
        .type           _Z10add_kernelILx450EEvPfS0_S0_i,@function
        .size           _Z10add_kernelILx450EEvPfS0_S0_i,(.L_x_1551 - _Z10add_kernelILx450EEvPfS0_S0_i)
        .other          _Z10add_kernelILx450EEvPfS0_S0_i,@"STO_CUDA_ENTRY STV_DEFAULT"
_Z10add_kernelILx450EEvPfS0_S0_i:
.text._Z10add_kernelILx450EEvPfS0_S0_i:
        /* <DEDUP_REMOVED lines=20> */
.L_x_550:
        /* <DEDUP_REMOVED lines=12> */
.L_x_1551:


//--------------------- .text._Z10add_kernelILx449EEvPfS0_S0_i --------------------------
	.section	.text._Z10add_kernelILx449EEvPfS0_S0_i,"ax",@progbits
	.align	128
        .global         _Z10add_kernelILx449EEvPfS0_S0_i
        .type           _Z10add_kernelILx449EEvPfS0_S0_i,@function
        .size           _Z10add_kernelILx449EEvPfS0_S0_i,(.L_x_1552 - _Z10add_kernelILx449EEvPfS0_S0_i)
        .other          _Z10add_kernelILx449EEvPfS0_S0_i,@"STO_CUDA_ENTRY STV_DEFAULT"
_Z10add_kernelILx449EEvPfS0_S0_i:
.text._Z10add_kernelILx449EEvPfS0_S0_i:
        /* <DEDUP_REMOVED lines=20> */
.L_x_551:
        /* <DEDUP_REMOVED lines=12> */
.L_x_1552:


//--------------------- .text._Z10add_kernelILx448EEvPfS0_S0_i --------------------------
	.section	.text._Z10add_kernelILx448EEvPfS0_S0_i,"ax",@progbits
	.align	128
        .global         _Z10add_kernelILx448EEvPfS0_S0_i
        .type           _Z10add_kernelILx448EEvPfS0_S0_i,@function
        .size           _Z10add_kernelILx448EEvPfS0_S0_i,(.L_x_1553 - _Z10add_kernelILx448EEvPfS0_S0_i)
        .other          _Z10add_kernelILx448EEvPfS0_S0_i,@"STO_CUDA_ENTRY STV_DEFAULT"
_Z10add_kernelILx448EEvPfS0_S0_i:
.text._Z10add_kernelILx448EEvPfS0_S0_i:
        /* <DEDUP_REMOVED lines=20> */
.L_x_552:
        /* <DEDUP_REMOVED lines=12> */
.L_x_1553:


//--------------------- .text._Z10add_kernelILx447EEvPfS0_S0_i --------------------------
	.section	.text._Z10add_kernelILx447EEvPfS0_S0_i,"ax",@progbits
	.align	128
        .global         _Z10add_kernelILx447EEvPfS0_S0_i
        .type           _Z10add_kernelILx447EEvPfS0_S0_i,@function
        .size           _Z10add_kernelILx447EEvPfS0_S0_i,(.L_x_1554 - _Z10add_kernelILx447EEvPfS0_S0_i)
        .other          _Z10add_kernelILx447EEvPfS0_S0_i,@"STO_CUDA_ENTRY STV_DEFAULT"
_Z10add_kernelILx447EEvPfS0_S0_i:
.text._Z10add_kernelILx447EEvPfS0_S0_i:
        /* <DEDUP_REMOVED lines=20> */
.L_x_553:
        /* <DEDUP_REMOVED lines=12> */
.L_x_1554:


//--------------------- .text._Z10add_kernelILx446EEvPfS0_S0_i --------------------------
	.section	.text._Z10add_kernelILx446EEvPfS0_S0_i,"ax",@progbits
	.align	128
        .global         _Z10add_kernelILx446EEvPfS0_S0_i
        .type           _Z10add_kernelILx446EEvPfS0_S0_i,@function
        .size           _Z10add_kernelILx446EEvPfS0_S0_i,(.L_x_1555 - _Z10add_kernelILx446EEvPfS0_S0_i)
        .other          _Z10add_kernelILx446EEvPfS0_S0_i,@"STO_CUDA_ENTRY STV_DEFAULT"
_Z10add_kernelILx446EEvPfS0_S0_i:
.text._Z10add_kernelILx446EEvPfS0_S0_i:
        /* <DEDUP_REMOVED lines=20> */
.L_x_554:
        /* <DEDUP_REMOVED lines=12> */
.L_x_1555:


//--------------------- .text._Z10add_kernelILx445EEvPfS0_S0_i --------------------------
	.section	.text._Z10add_kernelILx445EEvPfS0_S0_i,"ax",@progbits
	.align	128
        .global         _Z10add_kernelILx445EEvPfS0_S0_i
        .type           _Z10add_kernelILx445EEvPfS0_S0_i,@function
        .size           _Z10add_kernelILx445EEvPfS0_S0_i,(.L_x_1556 - _Z10add_kernelILx445EEvPfS0_S0_i)
        .other          _Z10add_kernelILx445EEvPfS0_S0_i,@"STO_CUDA_ENTRY STV_DEFAULT"
_Z10add_kernelILx445EEvPfS0_S0_i:
.text._Z10add_kernelILx445EEvPfS0_S0_i:
        /* <DEDUP_REMOVED lines=20> */
.L_x_555:
        /* <DEDUP_REMOVED lines=12> */
.L_x_1556:


//--------------------- .text._Z10add_kernelILx444EEvPfS0_S0_i --------------------------
	.section	.text._Z10add_kernelILx444EEvPfS0_S0_i,"ax",@progbits
	.align	128
        .global         _Z10add_kernelILx444EEvPfS0_S0_i
        .type           _Z10add_kernelILx444EEvPfS0_S0_i,@function
        .size           _Z10add_kernelILx444EEvPfS0_S0_i,(.L_x_1557 - _Z10add_kernelILx444EEvPfS0_S0_i)
        .other          _Z10add_kernelILx444EEvPfS0_S0_i,@"STO_CUDA_ENTRY STV_DEFAULT"
_Z10add_kernelILx444EEvPfS0_S0_i:
.text._Z10add_kernelILx444EEvPfS0_S0_i:
        /* <DEDUP_REMOVED lines=20> */
.L_x_556:
        /* <DEDUP_REMOVED lines=12> */
.L_x_1557:


//--------------------- .text._Z10add_kernelILx443EEvPfS0_S0_i --------------------------
	.section	.text._Z10add_kernelILx443EEvPfS0_S0_i,"ax",@progbits
	.align	128
        .global         _Z10add_kernelILx443EEvPfS0_S0_i
        .type           _Z10add_kernelILx443EEvPfS0_S0_i,@function
        .size           _Z10add_kernelILx443EEvPfS0_S0_i,(.L_x_1558 - _Z10add_kernelILx443EEvPfS0_S0_i)
        .other          _Z10add_kernelILx443EEvPfS0_S0_i,@"STO_CUDA_ENTRY STV_DEFAULT"
_Z10add_kernelILx443EEvPfS0_S0_i:
.text._Z10add_kernelILx443EEvPfS0_S0_i:
        /* <DEDUP_REMOVED lines=20> */
.L_x_557:
        /* <DEDUP_REMOVED lines=12> */
.L_x_1558:


//--------------------- .text._Z10add_kernelILx442EEvPfS0_S0_i --------------------------
	.section	.text._Z10add_kernelILx442EEvPfS0_S0_i,"ax",@progbits
	.align	128
        .global         _Z10add_kernelILx442EEvPfS0_S0_i
        .type           _Z10add_kernelILx442EEvPfS0_S0_i,@function
        .size           _Z10add_kernelILx442EEvPfS0_S0_i,(.L_x_1559 - _Z10add_kernelILx442EEvPfS0_S0_i)
        .other          _Z10add_kernelILx442EEvPfS0_S0_i,@"STO_CUDA_ENTRY STV_DEFAULT"
_Z10add_kernelILx442EEvPfS0_S0_i:
.text._Z10add_kernelILx442EEvPfS0_S0_i:
        /* <DEDUP_REMOVED lines=20> */
.L_x_558:
        /* <DEDUP_REMOVED lines=12> */
.L_x_1559:


//--------------------- .text._Z10add_kernelILx441EEvPfS0_S0_i --------------------------
	.section	.text._Z10add_kernelILx441EEvPfS0_S0_i,"ax",@progbits
	.align	128
        .global         _Z10add_kernelILx441EEvPfS0_S0_i
        .type           _Z10add_kernelILx441EEvPfS0_S0_i,@function
        .size           _Z10add_kernelILx441EEvPfS0_S0_i,(.L_x_1560 - _Z10add_kernelILx441EEvPfS0_S0_i)
        .other          _Z10add_kernelILx441EEvPfS0_S0_i,@"STO_CUDA_ENTRY STV_DEFAULT"
_Z10add_kernelILx441EEvPfS0_S0_i:
.text._Z10add_kernelILx441EEvPfS0_S0_i:
        /* <DEDUP_REMOVED lines=20> */
.L_x_559:
        /* <DEDUP_REMOVED lines=12> */
.L_x_1560:


//--------------------- .text._Z10add_kernelILx440EEvPfS0_S0_i --------------------------
	.section	.text._Z10add_kernelILx440EEvPfS0_S0_i,"ax",@progbits
	.align	128
        .global         _Z10add_kernelILx440EEvPfS0_S0_i
        .type           _Z10add_kernelILx440EEvPfS0_S0_i,@function
        .size           _Z10add_kernelILx440EEvPfS0_S0_i,(.L_x_1561 - _Z10add_kernelILx440EEvPfS0_S0_i)
        .other          _Z10add_kernelILx440EEvPfS0_S0_i,@"STO_CUDA_ENTRY STV_DEFAULT"
_Z10add_kernelILx440EEvPfS0_S0_i:
.text._Z10add_kernelILx440EEvPfS0_S0_i:
        /* <DEDUP_REMOVED lines=20> */
.L_x_560:
        /* <DEDUP_REMOVED lines=12> */
.L_x_1561:


//--------------------- .text._Z10add_kernelILx439EEvPfS0_S0_i --------------------------
	.section	.text._Z10add_kernelILx439EEvPfS0_S0_i,"ax",@progbits
	.align	128
        .global         _Z10add_kernelILx439EEvPfS0_S0_i
        .type           _Z10add_kernelILx439EEvPfS0_S0_i,@function
        .size           _Z10add_kernelILx439EEvPfS0_S0_i,(.L_x_1562 - _Z10add_kernelILx439EEvPfS0_S0_i)
        .other          _Z10add_kernelILx439EEvPfS0_S0_i,@"STO_CUDA_ENTRY STV_DEFAULT"
_Z10add_kernelILx439EEvPfS0_S0_i:
.text._Z10add_kernelILx439EEvPfS0_S0_i:
        /* <DEDUP_REMOVED lines=20> */
.L_x_561:
        /* <DEDUP_REMOVED lines=12> */
.L_x_1562:


//--------------------- .text._Z10add_kernelILx438EEvPfS0_S0_i --------------------------
	.section	.text._Z10add_kernelILx438EEvPfS0_S0_i,"ax",@progbits
	.align	128
        .global         _Z10add_kernelILx438EEvPfS0_S0_i
        .type           _Z10add_kernelILx438EEvPfS0_S0_i,@function
        .size           _Z10add_kernelILx438EEvPfS0_S0_i,(.L_x_1563 - _Z10add_kernelILx438EEvPfS0_S0_i)
        .other          _Z10add_kernelILx438EEvPfS0_S0_i,@"STO_CUDA_ENTRY STV_DEFAULT"
_Z10add_kernelILx438EEvPfS0_S0_i:
.text._Z10add_kernelILx438EEvPfS0_S0_i:
        /* <DEDUP_REMOVED lines=20> */
.L_x_562:
        /* <DEDUP_REMOVED lines=12> */
.L_x_1563:


//--------------------- .text._Z10add_kernelILx437EEvPfS0_S0_i --------------------------
	.section	.text._Z10add_kernelILx437EEvPfS0_S0_i,"ax",@progbits
	.align	128
        .global         _Z10add_kernelILx437EEvPfS0_S0_i
        .type           _Z10add_kernelILx437EEvPfS0_S0_i,@function
        .size           _Z10add_kernelILx437EEvPfS0_S0_i,(.L_x_1564 - _Z10add_kernelILx437EEvPfS0_S0_i)
        .other          _Z10add_kernelILx437EEvPfS0_S0_i,@"STO_CUDA_ENTRY STV_DEFAULT"
_Z10add_kernelILx437EEvPfS0_S0_i:
.text._Z10add_kernelILx437EEvPfS0_S0_i:
        /* <DEDUP_REMOVED lines=20> */
.L_x_563:
        /* <DEDUP_REMOVED lines=12> */
.L_x_1564:


//--------------------- .text._Z10add_kernelILx436EEvPfS0_S0_i --------------------------
	.section	.text._Z10add_kernelILx436EEvPfS0_S0_i,"ax",@progbits
	.align	128
        .global         _Z10add_kernelILx436EEvPfS0_S0_i
        .type           _Z10add_kernelILx436EEvPfS0_S0_i,@function
        .size           _Z10add_kernelILx436EEvPfS0_S0_i,(.L_x_1565 - _Z10add_kernelILx436EEvPfS0_S0_i)
        .other          _Z10add_kernelILx436EEvPfS0_S0_i,@"STO_CUDA_ENTRY STV_DEFAULT"
_Z10add_kernelILx436EEvPfS0_S0_i:
.text._Z10add_kernelILx436EEvPfS0_S0_i:
        /* <DEDUP_REMOVED lines=20> */
.L_x_564:
        /* <DEDUP_REMOVED lines=12> */
.L_x_1565:


//--------------------- .text._Z10add_kernelILx435EEvPfS0_S0_i --------------------------
	.section	.text._Z10add_kernelILx435EEvPfS0_S0_i,"ax",@progbits
	.align	128
        .global         _Z10add_kernelILx435EEvPfS0_S0_i
        .type           _Z10add_kernelILx435EEvPfS0_S0_i,@function
        .size           _Z10add_kernelILx435EEvPfS0_S0_i,(.L_x_1566 - _Z10add_kernelILx435EEvPfS0_S0_i)
        .other          _Z10add_kernelILx435EEvPfS0_S0_i,@"STO_CUDA_ENTRY STV_DEFAULT"
_Z10add_kernelILx435EEvPfS0_S0_i:
.text._Z10add_kernelILx435EEvPfS0_S0_i:
        /* <DEDUP_REMOVED lines=20> */
.L_x_565:
        /* <DEDUP_REMOVED lines=12> */
.L_x_1566:


//--------------------- .text._Z10add_kernelILx434EEvPfS0_S0_i --------------------------
	.section	.text._Z10add_kernelILx434EEvPfS0_S0_i,"ax",@progbits
	.align	128
        .global         _Z10add_kernelILx434EEvPfS0_S0_i
        .type           _Z10add_kernelILx434EEvPfS0_S0_i,@function
        .size           _Z10add_kernelILx434EEvPfS0_S0_i,(.L_x_1567 - _Z10add_kernelILx434EEvPfS0_S0_i)
        .other          _Z10add_kernelILx434EEvPfS0_S0_i,@"STO_CUDA_ENTRY STV_DEFAULT"
_Z10add_kernelILx434EEvPfS0_S0_i:
.text._Z10add_kernelILx434EEvPfS0_S0_i:
        /* <DEDUP_REMOVED lines=20> */
.L_x_566:
        /* <DEDUP_REMOVED lines=12> */
.L_x_1567:


//--------------------- .text._Z10add_kernelILx433EEvPfS0_S0_i --------------------------
	.section	.text._Z10add_kernelILx433EEvPfS0_S0_i,"ax",@progbits
	.align	128
        .global         _Z10add_kernelILx433EEvPfS0_S0_i
        .type           _Z10add_kernelILx433EEvPfS0_S0_i,@function
        .size           _Z10add_kernelILx433EEvPfS0_S0_i,(.L_x_1568 - _Z10add_kernelILx433EEvPfS0_S0_i)
        .other          _Z10add_kernelILx433EEvPfS0_S0_i,@"STO_CUDA_ENTRY STV_DEFAULT"
_Z10add_kernelILx433EEvPfS0_S0_i:
.text._Z10add_kernelILx433EEvPfS0_S0_i:
        /* <DEDUP_REMOVED lines=20> */
.L_x_567:
        /* <DEDUP_REMOVED lines=12> */
.L_x_1568:


//--------------------- .text._Z10add_kernelILx432EEvPfS0_S0_i --------------------------
	.section	.text._Z10add_kernelILx432EEvPfS0_S0_i,"ax",@progbits
	.align	128
        .global         _Z10add_kernelILx432EEvPfS0_S0_i
        .type           _Z10add_kernelILx432EEvPfS0_S0_i,@function
        .size           _Z10add_kernelILx432EEvPfS0_S0_i,(.L_x_1569 - _Z10add_kernelILx432EEvPfS0_S0_i)
        .other          _Z10add_kernelILx432EEvPfS0_S0_i,@"STO_CUDA_ENTRY STV_DEFAULT"
_Z10add_kernelILx432EEvPfS0_S0_i:
.text._Z10add_kernelILx432EEvPfS0_S0_i:
        /* <DEDUP_REMOVED lines=20> */
.L_x_568:
        /* <DEDUP_REMOVED lines=12> */
.L_x_1569:


//--------------------- .text._Z10add_kernelILx431EEvPfS0_S0_i --------------------------
	.section	.text._Z10add_kernelILx431EEvPfS0_S0_i,"ax",@progbits
	.align	128
        .global         _Z10add_kernelILx431EEvPfS0_S0_i
        .type           _Z10add_kernelILx431EEvPfS0_S0_i,@function
        .size           _Z10add_kernelILx431EEvPfS0_S0_i,(.L_x_1570 - _Z10add_kernelILx431EEvPfS0_S0_i)
        .other          _Z10add_kernelILx431EEvPfS0_S0_i,@"STO_CUDA_ENTRY STV_DEFAULT"
_Z10add_kernelILx431EEvPfS0_S0_i:
.text._Z10add_kernelILx431EEvPfS0_S0_i:
        /* <DEDUP_REMOVED lines=20> */
.L_x_569:
        /* <DEDUP_REMOVED lines=12> */
.L_x_1570:


//--------------------- .text._Z10add_kernelILx430EEvPfS0_S0_i --------------------------
	.section	.text._Z10add_kernelILx430EEvPfS0_S0_i,"ax",@progbits
	.align	128
        .global         _Z10add_kernelILx430EEvPfS0_S0_i
        .type           _Z10add_kernelILx430EEvPfS0_S0_i,@function
        .size           _Z10add_kernelILx430EEvPfS0_S0_i,(.L_x_1571 - _Z10add_kernelILx430EEvPfS0_S0_i)
        .other          _Z10add_kernelILx430EEvPfS0_S0_i,@"STO_CUDA_ENTRY STV_DEFAULT"
_Z10add_kernelILx430EEvPfS0_S0_i:
.text._Z10add_kernelILx430EEvPfS0_S0_i:
        /* <DEDUP_REMOVED lines=20> */
.L_x_570:
        /* <DEDUP_REMOVED lines=12> */
.L_x_1571:


//--------------------- .text._Z10add_kernelILx429EEvPfS0_S0_i --------------------------
	.section	.text._Z10add_kernelILx429EEvPfS0_S0_i,"ax",@progbits
	.align	128
        .global         _Z10add_kernelILx429EEvPfS0_S0_i
        .type           _Z10add_kernelILx429EEvPfS0_S0_i,@function
        .size           _Z10add_kernelILx429EEvPfS0_S0_i,(.L_x_1572 - _Z10add_kernelILx429EEvPfS0_S0_i)
        .other          _Z10add_kernelILx429EEvPfS0_S0_i,@"STO_CUDA_ENTRY STV_DEFAULT"
_Z10add_kernelILx429EEvPfS0_S0_i:
.text._Z10add_kernelILx429EEvPfS0_S0_i:
        /* <DEDUP_REMOVED lines=20> */
.L_x_571:
        /* <DEDUP_REMOVED lines=12> */
.L_x_1572:


//--------------------- .text._Z10add_kernelILx428EEvPfS0_S0_i --------------------------
	.section	.text._Z10add_kernelILx428EEvPfS0_S0_i,"ax",@progbits
	.align	128
        .global         _Z10add_kernelILx428EEvPfS0_S0_i
        .type           _Z10add_kernelILx428EEvPfS0_S0_i,@function
        .size           _Z10add_kernelILx428EEvPfS0_S0_i,(.L_x_1573 - _Z10add_kernelILx428EEvPfS0_S0_i)
        .other          _Z10add_kernelILx428EEvPfS0_S0_i,@"STO_CUDA_ENTRY STV_DEFAULT"
_Z10add_kernelILx428EEvPfS0_S0_i:
.text._Z10add_kernelILx428EEvPfS0_S0_i:
        /* <DEDUP_REMOVED lines=20> */
.L_x_572:
        /* <DEDUP_REMOVED lines=12> */
.L_x_1573:


//--------------------- .text._Z10add_kernelILx427EEvPfS0_S0_i --------------------------
	.section	.text._Z10add_kernelILx427EEvPfS0_S0_i,"ax",@progbits
	.align	128
        .global         _Z10add_kernelILx427EEvPfS0_S0_i
        .type           _Z10add_kernelILx427EEvPfS0_S0_i,@function
        .size           _Z10add_kernelILx427EEvPfS0_S0_i,(.L_x_1574 - _Z10add_kernelILx427EEvPfS0_S0_i)
        .other          _Z10add_kernelILx427EEvPfS0_S0_i,@"STO_CUDA_ENTRY STV_DEFAULT"
_Z10add_kernelILx427EEvPfS0_S0_i:
.text._Z10add_kernelILx427EEvPfS0_S0_i:
        /* <DEDUP_REMOVED lines=20> */
.L_x_573:
        /* <DEDUP_REMOVED lines=12> */
.L_x_1574:


//--------------------- .text._Z10add_kernelILx426EEvPfS0_S0_i --------------------------
	.section	.text._Z10add_kernelILx426EEvPfS0_S0_i,"ax",@progbits
	.align	128
        .global         _Z10add_kernelILx426EEvPfS0_S0_i
        .type           _Z10add_kernelILx426EEvPfS0_S0_i,@function
        .size           _Z10add_kernelILx426EEvPfS0_S0_i,(.L_x_1575 - _Z10add_kernelILx426EEvPfS0_S0_i)
        .other          _Z10add_kernelILx426EEvPfS0_S0_i,@"STO_CUDA_ENTRY STV_DEFAULT"
_Z10add_kernelILx426EEvPfS0_S0_i:
.text._Z10add_kernelILx426EEvPfS0_S0_i:
        /* <DEDUP_REMOVED lines=20> */
.L_x_574:
        /* <DEDUP_REMOVED lines=12> */
.L_x_1575:


//--------------------- .text._Z10add_kernelILx425EEvPfS0_S0_i --------------------------
	.section	.text._Z10add_kernelILx425EEvPfS0_S0_i,"ax",@progbits
	.align	128
        .global         _Z10add_kernelILx425EEvPfS0_S0_i
        .type           _Z10add_kernelILx425EEvPfS0_S0_i,@function
        .size           _Z10add_kernelILx425EEvPfS0_S0_i,(.L_x_1576 - _Z10add_kernelILx425EEvPfS0_S0_i)
        .other          _Z10add_kernelILx425EEvPfS0_S0_i,@"STO_CUDA_ENTRY STV_DEFAULT"
_Z10add_kernelILx425EEvPfS0_S0_i:
.text._Z10add_kernelILx425EEvPfS0_S0_i:
        /* <DEDUP_REMOVED lines=20> */
.L_x_575:
        /* <DEDUP_REMOVED lines=12> */
.L_x_1576:


//--------------------- .text._Z10add_kernelILx424EEvPfS0_S0_i --------------------------
	.section	.text._Z10add_kernelILx424EEvPfS0_S0_i,"ax",@progbits
	.align	128
        .global         _Z10add_kernelILx424EEvPfS0_S0_i
        .type           _Z10add_kernelILx424EEvPfS0_S0_i,@function
        .size           _Z10add_kernelILx424EEvPfS0_S0_i,(.L_x_1577 - _Z10add_kernelILx424EEvPfS0_S0_i)
        .other          _Z10add_kernelILx424EEvPfS0_S0_i,@"STO_CUDA_ENTRY STV_DEFAULT"
_Z10add_kernelILx424EEvPfS0_S0_i:
.text._Z10add_kernelILx424EEvPfS0_S0_i:
        /* <DEDUP_REMOVED lines=20> */
.L_x_576:
        /* <DEDUP_REMOVED lines=12> */
.L_x_1577:


//--------------------- .text._Z10add_kernelILx423EEvPfS0_S0_i --------------------------
	.section	.text._Z10add_kernelILx423EEvPfS0_S0_i,"ax",@progbits
	.align	128
        .global         _Z10add_kernelILx423EEvPfS0_S0_i
        .type           _Z10add_kernelILx423EEvPfS0_S0_i,@function
        .size           _Z10add_kernelILx423EEvPfS0_S0_i,(.L_x_1578 - _Z10add_kernelILx423EEvPfS0_S0_i)
        .other          _Z10add_kernelILx423EEvPfS0_S0_i,@"STO_CUDA_ENTRY STV_DEFAULT"
_Z10add_kernelILx423EEvPfS0_S0_i:
.text._Z10add_kernelILx423EEvPfS0_S0_i:
        /* <DEDUP_REMOVED lines=20> */
.L_x_577:
        /* <DEDUP_REMOVED lines=12> */
.L_x_1578:


//--------------------- .text._Z10add_kernelILx422EEvPfS0_S0_i --------------------------
	.section	.text._Z10add_kernelILx422EEvPfS0_S0_i,"ax",@progbits
	.align	128
        .global         _Z10add_kernelILx422EEvPfS0_S0_i
        .type           _Z10add_kernelILx422EEvPfS0_S0_i,@function
        .size           _Z10add_kernelILx422EEvPfS0_S0_i,(.L_x_1579 - _Z10add_kernelILx422EEvPfS0_S0_i)
        .other          _Z10add_kernelILx422EEvPfS0_S0_i,@"STO_CUDA_ENTRY STV_DEFAULT"
_Z10add_kernelILx422EEvPfS0_S0_i:
.text._Z10add_kernelILx422EEvPfS0_S0_i:
        /* <DEDUP_REMOVED lines=20> */
.L_x_578:
        /* <DEDUP_REMOVED lines=12> */
.L_x_1579:


//--------------------- .text._Z10add_kernelILx421EEvPfS0_S0_i --------------------------
	.section	.text._Z10add_kernelILx421EEvPfS0_S0_i,"ax",@progbits
	.align	128
        .global         _Z10add_kernelILx421EEvPfS0_S0_i
        .type           _Z10add_kernelILx421EEvPfS0_S0_i,@function
        .size           _Z10add_kernelILx421EEvPfS0_S0_i,(.L_x_1580 - _Z10add_kernelILx421EEvPfS0_S0_i)
        .other          _Z10add_kernelILx421EEvPfS0_S0_i,@"STO_CUDA_ENTRY STV_DEFAULT"
_Z10add_kernelILx421EEvPfS0_S0_i:
.text._Z10add_kernelILx421EEvPfS0_S0_i:
        /* <DEDUP_REMOVED lines=20> */
.L_x_579:
        /* <DEDUP_REMOVED lines=12> */
.L_x_1580:


//--------------------- .text._Z10add_kernelILx420EEvPfS0_S0_i --------------------------
	.section	.text._Z10add_kernelILx420EEvPfS0_S0_i,"ax",@progbits
	.align	128
        .global         _Z10add_kernelILx420EEvPfS0_S0_i
        .type           _Z10add_kernelILx420EEvPfS0_S0_i,@function
        .size           _Z10add_kernelILx420EEvPfS0_S0_i,(.L_x_1581 - _Z10add_kernelILx420EEvPfS0_S0_i)
        .other          _Z10add_kernelILx420EEvPfS0_S0_i,@"STO_CUDA_ENTRY STV_DEFAULT"
_Z10add_kernelILx420EEvPfS0_S0_i:
.text._Z10add_kernelILx420EEvPfS0_S0_i:
        /* <DEDUP_REMOVED lines=20> */
.L_x_580:
        /* <DEDUP_REMOVED lines=12> */
.L_x_1581:


//--------------------- .text._Z10add_kernelILx419EEvPfS0_S0_i --------------------------
	.section	.text._Z10add_kernelILx419EEvPfS0_S0_i,"ax",@progbits
	.align	128
        .global         _Z10add_kernelILx419EEvPfS0_S0_i
        .type           _Z10add_kernelILx419EEvPfS0_S0_i,@function
        .size           _Z10add_kernelILx419EEvPfS0_S0_i,(.L_x_1582 - _Z10add_kernelILx419EEvPfS0_S0_i)
        .other          _Z10add_kernelILx419EEvPfS0_S0_i,@"STO_CUDA_ENTRY STV_DEFAULT"
_Z10add_kernelILx419EEvPfS0_S0_i:
.text._Z10add_kernelILx419EEvPfS0_S0_i:
        /* <DEDUP_REMOVED lines=20> */
.L_x_581:
        /* <DEDUP_REMOVED lines=12> */
.L_x_1582:


//--------------------- .text._Z10add_kernelILx418EEvPfS0_S0_i --------------------------
	.section	.text._Z10add_kernelILx418EEvPfS0_S0_i,"ax",@progbits
	.align	128
        .global         _Z10add_kernelILx418EEvPfS0_S0_i
        .type           _Z10add_kernelILx418EEvPfS0_S0_i,@function
        .size           _Z10add_kernelILx418EEvPfS0_S0_i,(.L_x_1583 - _Z10add_kernelILx418EEvPfS0_S0_i)
        .other          _Z10add_kernelILx418EEvPfS0_S0_i,@"STO_CUDA_ENTRY STV_DEFAULT"
_Z10add_kernelILx418EEvPfS0_S0_i:
.text._Z10add_kernelILx418EEvPfS0_S0_i:
        /* <DEDUP_REMOVED lines=20> */
.L_x_582:
        /* <DEDUP_REMOVED lines=12> */
.L_x_1583:


//--------------------- .text._Z10add_kernelILx417EEvPfS0_S0_i --------------------------
	.section	.text._Z10add_kernelILx417EEvPfS0_S0_i,"ax",@progbits
	.align	128
        .global         _Z10add_kernelILx417EEvPfS0_S0_i
        .type           _Z10add_kernelILx417EEvPfS0_S0_i,@function
        .size           _Z10add_kernelILx417EEvPfS0_S0_i,(.L_x_1584 - _Z10add_kernelILx417EEvPfS0_S0_i)
        .other          _Z10add_kernelILx417EEvPfS0_S0_i,@"STO_CUDA_ENTRY STV_DEFAULT"
_Z10add_kernelILx417EEvPfS0_S0_i:
.text._Z10add_kernelILx417EEvPfS0_S0_i:
        /* <DEDUP_REMOVED lines=20> */
.L_x_583:
        /* <DEDUP_REMOVED lines=12> */
.L_x_1584:


//--------------------- .text._Z10add_kernelILx416EEvPfS0_S0_i --------------------------
	.section	.text._Z10add_kernelILx416EEvPfS0_S0_i,"ax",@progbits
	.align	128
        .global         _Z10add_kernelILx416EEvPfS0_S0_i
        .type           _Z10add_kernelILx416EEvPfS0_S0_i,@function
        .size           _Z10add_kernelILx416EEvPfS0_S0_i,(.L_x_1585 - _Z10add_kernelILx416EEvPfS0_S0_i)
        .other          _Z10add_kernelILx416EEvPfS0_S0_i,@"STO_CUDA_ENTRY STV_DEFAULT"
_Z10add_kernelILx416EEvPfS0_S0_i:
.text._Z10add_kernelILx416EEvPfS0_S0_i:
        /* <DEDUP_REMOVED lines=20> */
.L_x_584:
        /* <DEDUP_REMOVED lines=12> */
.L_x_1585:


//--------------------- .text._Z10add_kernelILx415EEvPfS0_S0_i --------------------------
	.section	.text._Z10add_kernelILx415EEvPfS0_S0_i,"ax",@progbits
	.align	128
        .global         _Z10add_kernelILx415EEvPfS0_S0_i
        .type           _Z10add_kernelILx415EEvPfS0_S0_i,@function
        .size           _Z10add_kernelILx415EEvPfS0_S0_i,(.L_x_1586 - _Z10add_kernelILx415EEvPfS0_S0_i)
        .other          _Z10add_kernelILx415EEvPfS0_S0_i,@"STO_CUDA_ENTRY STV_DEFAULT"
_Z10add_kernelILx415EEvPfS0_S0_i:
.text._Z10add_kernelILx415EEvPfS0_S0_i:
        /* <DEDUP_REMOVED lines=20> */
.L_x_585:
        /* <DEDUP_REMOVED lines=12> */
.L_x_1586:


//--------------------- .text._Z10add_kernelILx414EEvPfS0_S0_i --------------------------
	.section	.text._Z10add_kernelILx414EEvPfS0_S0_i,"ax",@progbits
	.align	128
        .global         _Z10add_kernelILx414EEvPfS0_S0_i
        .type           _Z10add_kernelILx414EEvPfS0_S0_i,@function
        .size           _Z10add_kernelILx414EEvPfS0_S0_i,(.L_x_1587 - _Z10add_kernelILx414EEvPfS0_S0_i)
        .other          _Z10add_kernelILx414EEvPfS0_S0_i,@"STO_CUDA_ENTRY STV_DEFAULT"
_Z10add_kernelILx414EEvPfS0_S0_i:
.text._Z10add_kernelILx414EEvPfS0_S0_i:
        /* <DEDUP_REMOVED lines=20> */
.L_x_586:
        /* <DEDUP_REMOVED lines=12> */
.L_x_1587:


//--------------------- .text._Z10add_kernelILx413EEvPfS0_S0_i --------------------------
	.section	.text._Z10add_kernelILx413EEvPfS0_S0_i,"ax",@progbits
	.align	128
        .global         _Z10add_kernelILx413EEvPfS0_S0_i
        .type           _Z10add_kernelILx413EEvPfS0_S0_i,@function
        .size           _Z10add_kernelILx413EEvPfS0_S0_i,(.L_x_1588 - _Z10add_kernelILx413EEvPfS0_S0_i)
        .other          _Z10add_kernelILx413EEvPfS0_S0_i,@"STO_CUDA_ENTRY STV_DEFAULT"
_Z10add_kernelILx413EEvPfS0_S0_i:
.text._Z10add_kernelILx413EEvPfS0_S0_i:
        /* <DEDUP_REMOVED lines=20> */
.L_x_587:
        /* <DEDUP_REMOVED lines=12> */
.L_x_1588:


//--------------------- .text._Z10add_kernelILx412EEvPfS0_S0_i --------------------------
	.section	.text._Z10add_kernelILx412EEvPfS0_S0_i,"ax",@progbits
	.align	128
        .global         _Z10add_kernelILx412EEvPfS0_S0_i
        .type           _Z10add_kernelILx412EEvPfS0_S0_i,@function
        .size           _Z10add_kernelILx412EEvPfS0_S0_i,(.L_x_1589 - _Z10add_kernelILx412EEvPfS0_S0_i)
        .other          _Z10add_kernelILx412EEvPfS0_S0_i,@"STO_CUDA_ENTRY STV_DEFAULT"
_Z10add_kernelILx412EEvPfS0_S0_i:
.text._Z10add_kernelILx412EEvPfS0_S0_i:
        /* <DEDUP_REMOVED lines=20> */
.L_x_588:
        /* <DEDUP_REMOVED lines=12> */
.L_x_1589:


//--------------------- .text._Z10add_kernelILx411EEvPfS0_S0_i --------------------------
	.section	.text._Z10add_kernelILx411EEvPfS0_S0_i,"ax",@progbits
	.align	128
        .global         _Z10add_kernelILx411EEvPfS0_S0_i
        .type           _Z10add_kernelILx411EEvPfS0_S0_i,@function
        .size           _Z10add_kernelILx411EEvPfS0_S0_i,(.L_x_1590 - _Z10add_kernelILx411EEvPfS0_S0_i)
        .other          _Z10add_kernelILx411EEvPfS0_S0_i,@"STO_CUDA_ENTRY STV_DEFAULT"
_Z10add_kernelILx411EEvPfS0_S0_i:
.text._Z10add_kernelILx411EEvPfS0_S0_i:
        /* <DEDUP_REMOVED lines=20> */
.L_x_589:
        /* <DEDUP_REMOVED lines=12> */
.L_x_1590:


//--------------------- .text._Z10add_kernelILx410EEvPfS0_S0_i --------------------------
	.section	.text._Z10add_kernelILx410EEvPfS0_S0_i,"ax",@progbits
	.align	128
        .global         _Z10add_kernelILx410EEvPfS0_S0_i
        .type           _Z10add_kernelILx410EEvPfS0_S0_i,@function
        .size           _Z10add_kernelILx410EEvPfS0_S0_i,(.L_x_1591 - _Z10add_kernelILx410EEvPfS0_S0_i)
        .other          _Z10add_kernelILx410EEvPfS0_S0_i,@"STO_CUDA_ENTRY STV_DEFAULT"
_Z10add_kernelILx410EEvPfS0_S0_i:
.text._Z10add_kernelILx410EEvPfS0_S0_i:
        /* <DEDUP_REMOVED lines=20> */
.L_x_590:
        /* <DEDUP_REMOVED lines=12> */
.L_x_1591:


//--------------------- .text._Z10add_kernelILx409EEvPfS0_S0_i --------------------------
	.section	.text._Z10add_kernelILx409EEvPfS0_S0_i,"ax",@progbits
	.align	128
        .global         _Z10add_kernelILx409EEvPfS0_S0_i
        .type           _Z10add_kernelILx409EEvPfS0_S0_i,@function
        .size           _Z10add_kernelILx409EEvPfS0_S0_i,(.L_x_1592 - _Z10add_kernelILx409EEvPfS0_S0_i)
        .other          _Z10add_kernelILx409EEvPfS0_S0_i,@"STO_CUDA_ENTRY STV_DEFAULT"
_Z10add_kernelILx409EEvPfS0_S0_i:
.text._Z10add_kernelILx409EEvPfS0_S0_i:
        /* <DEDUP_REMOVED lines=20> */
.L_x_591:
        /* <DEDUP_REMOVED lines=12> */
.L_x_1592:


//--------------------- .text._Z10add_kernelILx408EEvPfS0_S0_i --------------------------
	.section	.text._Z10add_kernelILx408EEvPfS0_S0_i,"ax",@progbits
	.align	128
        .global         _Z10add_kernelILx408EEvPfS0_S0_i
        .type           _Z10add_kernelILx408EEvPfS0_S0_i,@function
        .size           _Z10add_kernelILx408EEvPfS0_S0_i,(.L_x_1593 - _Z10add_kernelILx408EEvPfS0_S0_i)
        .other          _Z10add_kernelILx408EEvPfS0_S0_i,@"STO_CUDA_ENTRY STV_DEFAULT"
_Z10add_kernelILx408EEvPfS0_S0_i:
.text._Z10add_kernelILx408EEvPfS0_S0_i:
        /* <DEDUP_REMOVED lines=20> */
.L_x_592:
        /* <DEDUP_REMOVED lines=12> */
.L_x_1593:


//--------------------- .text._Z10add_kernelILx407EEvPfS0_S0_i --------------------------
	.section	.text._Z10add_kernelILx407EEvPfS0_S0_i,"ax",@progbits
	.align	128
        .global         _Z10add_kernelILx407EEvPfS0_S0_i
        .type           _Z10add_kernelILx407EEvPfS0_S0_i,@function
        .size           _Z10add_kernelILx407EEvPfS0_S0_i,(.L_x_1594 - _Z10add_kernelILx407EEvPfS0_S0_i)
        .other          _Z10add_kernelILx407EEvPfS0_S0_i,@"STO_CUDA_ENTRY STV_DEFAULT"
_Z10add_kernelILx407EEvPfS0_S0_i:
.text._Z10add_kernelILx407EEvPfS0_S0_i:
        /* <DEDUP_REMOVED lines=20> */
.L_x_593:
        /* <DEDUP_REMOVED lines=12> */
.L_x_1594:


//--------------------- .text._Z10add_kernelILx406EEvPfS0_S0_i --------------------------
	.section	.text._Z10add_kernelILx406EEvPfS0_S0_i,"ax",@progbits
	.align	128
        .global         _Z10add_kernelILx406EEvPfS0_S0_i
        .type           _Z10add_kernelILx406EEvPfS0_S0_i,@function
        .size           _Z10add_kernelILx406EEvPfS0_S0_i,(.L_x_1595 - _Z10add_kernelILx406EEvPfS0_S0_i)
        .other          _Z10add_kernelILx406EEvPfS0_S0_i,@"STO_CUDA_ENTRY STV_DEFAULT"
_Z10add_kernelILx406EEvPfS0_S0_i:
.text._Z10add_kernelILx406EEvPfS0_S0_i:
        /* <DEDUP_REMOVED lines=20> */
.L_x_594:
        /* <DEDUP_REMOVED lines=12> */
.L_x_1595:


//--------------------- .text._Z10add_kernelILx405EEvPfS0_S0_i --------------------------
	.section	.text._Z10add_kernelILx405EEvPfS0_S0_i,"ax",@progbits
	.align	128
        .global         _Z10add_kernelILx405EEvPfS0_S0_i
        .type           _Z10add_kernelILx405EEvPfS0_S0_i,@function
        .size           _Z10add_kernelILx405EEvPfS0_S0_i,(.L_x_1596 - _Z10add_kernelILx405EEvPfS0_S0_i)
        .other          _Z10add_kernelILx405EEvPfS0_S0_i,@"STO_CUDA_ENTRY STV_DEFAULT"
_Z10add_kernelILx405EEvPfS0_S0_i:
.text._Z10add_kernelILx405EEvPfS0_S0_i:
        /* <DEDUP_REMOVED lines=20> */
.L_x_595:
        /* <DEDUP_REMOVED lines=12> */
.L_x_1596:


//--------------------- .text._Z10add_kernelILx404EEvPfS0_S0_i --------------------------
	.section	.text._Z10add_kernelILx404EEvPfS0_S0_i,"ax",@progbits
	.align	128
        .global         _Z10add_kernelILx404EEvPfS0_S0_i
        .type           _Z10add_kernelILx404EEvPfS0_S0_i,@function
        .size           _Z10add_kernelILx404EEvPfS0_S0_i,(.L_x_1597 - _Z10add_kernelILx404EEvPfS0_S0_i)
        .other          _Z10add_kernelILx404EEvPfS0_S0_i,@"STO_CUDA_ENTRY STV_DEFAULT"
_Z10add_kernelILx404EEvPfS0_S0_i:
.text._Z10add_kernelILx404EEvPfS0_S0_i:
        /* <DEDUP_REMOVED lines=20> */
.L_x_596:
        /* <DEDUP_REMOVED lines=12> */
.L_x_1597:


//--------------------- .text._Z10add_kernelILx403EEvPfS0_S0_i --------------------------
	.section	.text._Z10add_kernelILx403EEvPfS0_S0_i,"ax",@progbits
	.align	128
        .global         _Z10add_kernelILx403EEvPfS0_S0_i
        .type           _Z10add_kernelILx403EEvPfS0_S0_i,@function
        .size           _Z10add_kernelILx403EEvPfS0_S0_i,(.L_x_1598 - _Z10add_kernelILx403EEvPfS0_S0_i)
        .other          _Z10add_kernelILx403EEvPfS0_S0_i,@"STO_CUDA_ENTRY STV_DEFAULT"
_Z10add_kernelILx403EEvPfS0_S0_i:
.text._Z10add_kernelILx403EEvPfS0_S0_i:
        /* <DEDUP_REMOVED lines=20> */
.L_x_597:
        /* <DEDUP_REMOVED lines=12> */
.L_x_1598:


//--------------------- .text._Z10add_kernelILx402EEvPfS0_S0_i --------------------------
	.section	.text._Z10add_kernelILx402EEvPfS0_S0_i,"ax",@progbits
	.align	128
        .global         _Z10add_kernelILx402EEvPfS0_S0_i
        .type           _Z10add_kernelILx402EEvPfS0_S0_i,@function
        .size           _Z10add_kernelILx402EEvPfS0_S0_i,(.L_x_1599 - _Z10add_kernelILx402EEvPfS0_S0_i)
        .other          _Z10add_kernelILx402EEvPfS0_S0_i,@"STO_CUDA_ENTRY STV_DEFAULT"
_Z10add_kernelILx402EEvPfS0_S0_i:
.text._Z10add_kernelILx402EEvPfS0_S0_i:
        /* <DEDUP_REMOVED lines=20> */
.L_x_598:
        /* <DEDUP_REMOVED lines=12> */
.L_x_1599:


//--------------------- .text._Z10add_kernelILx401EEvPfS0_S0_i --------------------------
	.section	.text._Z10add_kernelILx401EEvPfS0_S0_i,"ax",@progbits
	.align	128
        .global         _Z10add_kernelILx401EEvPfS0_S0_i
        .type           _Z10add_kernelILx401EEvPfS0_S0_i,@function
        .size           _Z10add_kernelILx401EEvPfS0_S0_i,(.L_x_1600 - _Z10add_kernelILx401EEvPfS0_S0_i)
        .other          _Z10add_kernelILx401EEvPfS0_S0_i,@"STO_CUDA_ENTRY STV_DEFAULT"
_Z10add_kernelILx401EEvPfS0_S0_i:
.text._Z10add_kernelILx401EEvPfS0_S0_i:
        /* <DEDUP_REMOVED lines=20> */
.L_x_599:
        /* <DEDUP_REMOVED lines=12> */
.L_x_1600:


//--------------------- .text._Z10add_kernelILx400EEvPfS0_S0_i --------------------------
	.section	.text._Z10add_kernelILx400EEvPfS0_S0_i,"ax",@progbits
	.align	128
        .global         _Z10add_kernelILx400EEvPfS0_S0_i
        .type           _Z10add_kernelILx400EEvPfS0_S0_i,@function
        .size           _Z10add_kernelILx400EEvPfS0_S0_i,(.L_x_1601 - _Z10add_kernelILx400EEvPfS0_S0_i)
        .other          _Z10add_kernelILx400EEvPfS0_S0_i,@"STO_CUDA_ENTRY STV_DEFAULT"
_Z10add_kernelILx400EEvPfS0_S0_i:
.text._Z10add_kernelILx400EEvPfS0_S0_i:
        /* <DEDUP_REMOVED lines=20> */
.L_x_600:
        /* <DEDUP_REMOVED lines=12> */
.L_x_1601:


//--------------------- .text._Z10add_kernelILx399EEvPfS0_S0_i --------------------------
	.section	.text._Z10add_kernelILx399EEvPfS0_S0_i,"ax",@progbits
	.align	128
        .global         _Z10add_kernelILx399EEvPfS0_S0_i
        .type           _Z10add_kernelILx399EEvPfS0_S0_i,@function
        .size           _Z10add_kernelILx399EEvPfS0_S0_i,(.L_x_1602 - _Z10add_kernelILx399EEvPfS0_S0_i)
        .other          _Z10add_kernelILx399EEvPfS0_S0_i,@"STO_CUDA_ENTRY STV_DEFAULT"
_Z10add_kernelILx399EEvPfS0_S0_i:
.text._Z10add_kernelILx399EEvPfS0_S0_i:
        /* <DEDUP_REMOVED lines=20> */
.L_x_601:
        /* <DEDUP_REMOVED lines=12> */
.L_x_1602:


//--------------------- .text._Z10add_kernelILx398EEvPfS0_S0_i --------------------------
	.section	.text._Z10add_kernelILx398EEvPfS0_S0_i,"ax",@progbits
	.align	128
        .global         _Z10add_kernelILx398EEvPfS0_S0_i
        .type           _Z10add_kernelILx398EEvPfS0_S0_i,@function
        .size           _Z10add_kernelILx398EEvPfS0_S0_i,(.L_x_1603 - _Z10add_kernelILx398EEvPfS0_S0_i)
        .other          _Z10add_kernelILx398EEvPfS0_S0_i,@"STO_CUDA_ENTRY STV_DEFAULT"
_Z10add_kernelILx398EEvPfS0_S0_i:
.text._Z10add_kernelILx398EEvPfS0_S0_i:
        /* <DEDUP_REMOVED lines=20> */
.L_x_602:
        /* <DEDUP_REMOVED lines=12> */
.L_x_1603:


//--------------------- .text._Z10add_kernelILx397EEvPfS0_S0_i --------------------------
	.section	.text._Z10add_kernelILx397EEvPfS0_S0_i,"ax",@progbits
	.align	128
        .global         _Z10add_kernelILx397EEvPfS0_S0_i
        .type           _Z10add_kernelILx397EEvPfS0_S0_i,@function
        .size           _Z10add_kernelILx397EEvPfS0_S0_i,(.L_x_1604 - _Z10add_kernelILx397EEvPfS0_S0_i)
        .other          _Z10add_kernelILx397EEvPfS0_S0_i,@"STO_CUDA_ENTRY STV_DEFAULT"
_Z10add_kernelILx397EEvPfS0_S0_i:
.text._Z10add_kernelILx397EEvPfS0_S0_i:
        /* <DEDUP_REMOVED lines=20> */
.L_x_603:
        /* <DEDUP_REMOVED lines=12> */
.L_x_1604:


//--------------------- .text._Z10add_kernelILx396EEvPfS0_S0_i --------------------------
	.section	.text._Z10add_kernelILx396EEvPfS0_S0_i,"ax",@progbits
	.align	128
        .global         _Z10add_kernelILx396EEvPfS0_S0_i
        .type           _Z10add_kernelILx396EEvPfS0_S0_i,@function
        .size           _Z10add_kernelILx396EEvPfS0_S0_i,(.L_x_1605 - _Z10add_kernelILx396EEvPfS0_S0_i)
        .other          _Z10add_kernelILx396EEvPfS0_S0_i,@"STO_CUDA_ENTRY STV_DEFAULT"
_Z10add_kernelILx396EEvPfS0_S0_i:
.text._Z10add_kernelILx396EEvPfS0_S0_i:
        /* <DEDUP_REMOVED lines=20> */
.L_x_604:
        /* <DEDUP_REMOVED lines=12> */
.L_x_1605:


//--------------------- .text._Z10add_kernelILx395EEvPfS0_S0_i --------------------------
	.section	.text._Z10add_kernelILx395EEvPfS0_S0_i,"ax",@progbits
	.align	128
        .global         _Z10add_kernelILx395EEvPfS0_S0_i
        .type           _Z10add_kernelILx395EEvPfS0_S0_i,@function
        .size           _Z10add_kernelILx395EEvPfS0_S0_i,(.L_x_1606 - _Z10add_kernelILx395EEvPfS0_S0_i)
        .other          _Z10add_kernelILx395EEvPfS0_S0_i,@"STO_CUDA_ENTRY STV_DEFAULT"
_Z10add_kernelILx395EEvPfS0_S0_i:
.text._Z10add_kernelILx395EEvPfS0_S0_i:
        /* <DEDUP_REMOVED lines=20> */
.L_x_605:
        /* <DEDUP_REMOVED lines=12> */
.L_x_1606:


//--------------------- .text._Z10add_kernelILx394EEvPfS0_S0_i --------------------------
	.section	.text._Z10add_kernelILx394EEvPfS0_S0_i,"ax",@progbits
	.align	128
        .global         _Z10add_kernelILx394EEvPfS0_S0_i
        .type           _Z10add_kernelILx394EEvPfS0_S0_i,@function
        .size           _Z10add_kernelILx394EEvPfS0_S0_i,(.L_x_1607 - _Z10add_kernelILx394EEvPfS0_S0_i)
        .other          _Z10add_kernelILx394EEvPfS0_S0_i,@"STO_CUDA_ENTRY STV_DEFAULT"
_Z10add_kernelILx394EEvPfS0_S0_i:
.text._Z10add_kernelILx394EEvPfS0_S0_i:
        /* <DEDUP_REMOVED lines=20> */
.L_x_606:
        /* <DEDUP_REMOVED lines=12> */
.L_x_1607:


//--------------------- .text._Z10add_kernelILx393EEvPfS0_S0_i --------------------------
	.section	.text._Z10add_kernelILx393EEvPfS0_S0_i,"ax",@progbits
	.align	128
        .global         _Z10add_kernelILx393EEvPfS0_S0_i
        .type           _Z10add_kernelILx393EEvPfS0_S0_i,@function
        .size           _Z10add_kernelILx393EEvPfS0_S0_i,(.L_x_1608 - _Z10add_kernelILx393EEvPfS0_S0_i)
        .other          _Z10add_kernelILx393EEvPfS0_S0_i,@"STO_CUDA_ENTRY STV_DEFAULT"
_Z10add_kernelILx393EEvPfS0_S0_i:
.text._Z10add_kernelILx393EEvPfS0_S0_i:
        /* <DEDUP_REMOVED lines=20> */
.L_x_607:
        /* <DEDUP_REMOVED lines=12> */
.L_x_1608:


//--------------------- .text._Z10add_kernelILx392EEvPfS0_S0_i --------------------------
	.section	.text._Z10add_kernelILx392EEvPfS0_S0_i,"ax",@progbits
	.align	128
        .global         _Z10add_kernelILx392EEvPfS0_S0_i
        .type           _Z10add_kernelILx392EEvPfS0_S0_i,@function
        .size           _Z10add_kernelILx392EEvPfS0_S0_i,(.L_x_1609 - _Z10add_kernelILx392EEvPfS0_S0_i)
        .other          _Z10add_kernelILx392EEvPfS0_S0_i,@"STO_CUDA_ENTRY STV_DEFAULT"
_Z10add_kernelILx392EEvPfS0_S0_i:
.text._Z10add_kernelILx392EEvPfS0_S0_i:
        /* <DEDUP_REMOVED lines=20> */
.L_x_608:
        /* <DEDUP_REMOVED lines=12> */
.L_x_1609:


//--------------------- .text._Z10add_kernelILx391EEvPfS0_S0_i --------------------------
	.section	.text._Z10add_kernelILx391EEvPfS0_S0_i,"ax",@progbits
	.align	128
        .global         _Z10add_kernelILx391EEvPfS0_S0_i
        .type           _Z10add_kernelILx391EEvPfS0_S0_i,@function
        .size           _Z10add_kernelILx391EEvPfS0_S0_i,(.L_x_1610 - _Z10add_kernelILx391EEvPfS0_S0_i)
        .other          _Z10add_kernelILx391EEvPfS0_S0_i,@"STO_CUDA_ENTRY STV_DEFAULT"
_Z10add_kernelILx391EEvPfS0_S0_i:
.text._Z10add_kernelILx391EEvPfS0_S0_i:
        /* <DEDUP_REMOVED lines=20> */
.L_x_609:
        /* <DEDUP_REMOVED lines=12> */
.L_x_1610:


//--------------------- .text._Z10add_kernelILx390EEvPfS0_S0_i --------------------------
	.section	.text._Z10add_kernelILx390EEvPfS0_S0_i,"ax",@progbits
	.align	128
        .global         _Z10add_kernelILx390EEvPfS0_S0_i
        .type           _Z10add_kernelILx390EEvPfS0_S0_i,@function
        .size           _Z10add_kernelILx390EEvPfS0_S0_i,(.L_x_1611 - _Z10add_kernelILx390EEvPfS0_S0_i)
        .other          _Z10add_kernelILx390EEvPfS0_S0_i,@"STO_CUDA_ENTRY STV_DEFAULT"
_Z10add_kernelILx390EEvPfS0_S0_i:
.text._Z10add_kernelILx390EEvPfS0_S0_i:
        /* <DEDUP_REMOVED lines=20> */
.L_x_610:
        /* <DEDUP_REMOVED lines=12> */
.L_x_1611:


//--------------------- .text._Z10add_kernelILx389EEvPfS0_S0_i --------------------------
	.section	.text._Z10add_kernelILx389EEvPfS0_S0_i,"ax",@progbits
	.align	128
        .global         _Z10add_kernelILx389EEvPfS0_S0_i
        .type           _Z10add_kernelILx389EEvPfS0_S0_i,@function
        .size           _Z10add_kernelILx389EEvPfS0_S0_i,(.L_x_1612 - _Z10add_kernelILx389EEvPfS0_S0_i)
        .other          _Z10add_kernelILx389EEvPfS0_S0_i,@"STO_CUDA_ENTRY STV_DEFAULT"
_Z10add_kernelILx389EEvPfS0_S0_i:
.text._Z10add_kernelILx389EEvPfS0_S0_i:
        /* <DEDUP_REMOVED lines=20> */
.L_x_611:
        /* <DEDUP_REMOVED lines=12> */
.L_x_1612:


//--------------------- .text._Z10add_kernelILx388EEvPfS0_S0_i --------------------------
	.section	.text._Z10add_kernelILx388EEvPfS0_S0_i,"ax",@progbits
	.align	128
        .global         _Z10add_kernelILx388EEvPfS0_S0_i
        .type           _Z10add_kernelILx388EEvPfS0_S0_i,@function
        .size           _Z10add_kernelILx388EEvPfS0_S0_i,(.L_x_1613 - _Z10add_kernelILx388EEvPfS0_S0_i)
        .other          _Z10add_kernelILx388EEvPfS0_S0_i,@"STO_CUDA_ENTRY STV_DEFAULT"
_Z10add_kernelILx388EEvPfS0_S0_i:
.text._Z10add_kernelILx388EEvPfS0_S0_i:
        /* <DEDUP_REMOVED lines=20> */
.L_x_612:
        /* <DEDUP_REMOVED lines=12> */
.L_x_1613:


//--------------------- .text._Z10add_kernelILx387EEvPfS0_S0_i --------------------------
	.section	.text._Z10add_kernelILx387EEvPfS0_S0_i,"ax",@progbits
	.align	128
        .global         _Z10add_kernelILx387EEvPfS0_S0_i
        .type           _Z10add_kernelILx387EEvPfS0_S0_i,@function
        .size           _Z10add_kernelILx387EEvPfS0_S0_i,(.L_x_1614 - _Z10add_kernelILx387EEvPfS0_S0_i)
        .other          _Z10add_kernelILx387EEvPfS0_S0_i,@"STO_CUDA_ENTRY STV_DEFAULT"
_Z10add_kernelILx387EEvPfS0_S0_i:
.text._Z10add_kernelILx387EEvPfS0_S0_i:
        /* <DEDUP_REMOVED lines=20> */
.L_x_613:
        /* <DEDUP_REMOVED lines=12> */
.L_x_1614:


//--------------------- .text._Z10add_kernelILx386EEvPfS0_S0_i --------------------------
	.section	.text._Z10add_kernelILx386EEvPfS0_S0_i,"ax",@progbits
	.align	128
        .global         _Z10add_kernelILx386EEvPfS0_S0_i
        .type           _Z10add_kernelILx386EEvPfS0_S0_i,@function
        .size           _Z10add_kernelILx386EEvPfS0_S0_i,(.L_x_1615 - _Z10add_kernelILx386EEvPfS0_S0_i)
        .other          _Z10add_kernelILx386EEvPfS0_S0_i,@"STO_CUDA_ENTRY STV_DEFAULT"
_Z10add_kernelILx386EEvPfS0_S0_i:
.text._Z10add_kernelILx386EEvPfS0_S0_i:
        /* <DEDUP_REMOVED lines=20> */
.L_x_614:
        /* <DEDUP_REMOVED lines=12> */
.L_x_1615:


//--------------------- .text._Z10add_kernelILx385EEvPfS0_S0_i --------------------------
	.section	.text._Z10add_kernelILx385EEvPfS0_S0_i,"ax",@progbits
	.align	128
        .global         _Z10add_kernelILx385EEvPfS0_S0_i
        .type           _Z10add_kernelILx385EEvPfS0_S0_i,@function
        .size           _Z10add_kernelILx385EEvPfS0_S0_i,(.L_x_1616 - _Z10add_kernelILx385EEvPfS0_S0_i)
        .other          _Z10add_kernelILx385EEvPfS0_S0_i,@"STO_CUDA_ENTRY STV_DEFAULT"
_Z10add_kernelILx385EEvPfS0_S0_i:
.text._Z10add_kernelILx385EEvPfS0_S0_i:
        /* <DEDUP_REMOVED lines=20> */
.L_x_615:
        /* <DEDUP_REMOVED lines=12> */
.L_x_1616:


//--------------------- .text._Z10add_kernelILx384EEvPfS0_S0_i --------------------------
	.section	.text._Z10add_kernelILx384EEvPfS0_S0_i,"ax",@progbits
	.align	128
        .global         _Z10add_kernelILx384EEvPfS0_S0_i
        .type           _Z10add_kernelILx384EEvPfS0_S0_i,@function
        .size           _Z10add_kernelILx384EEvPfS0_S0_i,(.L_x_1617 - _Z10add_kernelILx384EEvPfS0_S0_i)
        .other          _Z10add_kernelILx384EEvPfS0_S0_i,@"STO_CUDA_ENTRY STV_DEFAULT"
_Z10add_kernelILx384EEvPfS0_S0_i:
.text._Z10add_kernelILx384EEvPfS0_S0_i:
        /* <DEDUP_REMOVED lines=20> */
.L_x_616:
        /* <DEDUP_REMOVED lines=12> */
.L_x_1617:


//--------------------- .text._Z10add_kernelILx383EEvPfS0_S0_i --------------------------
	.section	.text._Z10add_kernelILx383EEvPfS0_S0_i,"ax",@progbits
	.align	128
        .global         _Z10add_kernelILx383EEvPfS0_S0_i
        .type           _Z10add_kernelILx383EEvPfS0_S0_i,@function
        .size           _Z10add_kernelILx383EEvPfS0_S0_i,(.L_x_1618 - _Z10add_kernelILx383EEvPfS0_S0_i)
        .other          _Z10add_kernelILx383EEvPfS0_S0_i,@"STO_CUDA_ENTRY STV_DEFAULT"
_Z10add_kernelILx383EEvPfS0_S0_i:
.text._Z10add_kernelILx383EEvPfS0_S0_i:
        /* <DEDUP_REMOVED lines=20> */
.L_x_617:
        /* <DEDUP_REMOVED lines=12> */
.L_x_1618:


//--------------------- .text._Z10add_kernelILx382EEvPfS0_S0_i --------------------------
	.section	.text._Z10add_kernelILx382EEvPfS0_S0_i,"ax",@progbits
	.align	128
        .global         _Z10add_kernelILx382EEvPfS0_S0_i
        .type           _Z10add_kernelILx382EEvPfS0_S0_i,@function
        .size           _Z10add_kernelILx382EEvPfS0_S0_i,(.L_x_1619 - _Z10add_kernelILx382EEvPfS0_S0_i)
        .other          _Z10add_kernelILx382EEvPfS0_S0_i,@"STO_CUDA_ENTRY STV_DEFAULT"
_Z10add_kernelILx382EEvPfS0_S0_i:
.text._Z10add_kernelILx382EEvPfS0_S0_i:
        /* <DEDUP_REMOVED lines=20> */
.L_x_618:
        /* <DEDUP_REMOVED lines=12> */
.L_x_1619:


//--------------------- .text._Z10add_kernelILx381EEvPfS0_S0_i --------------------------
	.section	.text._Z10add_kernelILx381EEvPfS0_S0_i,"ax",@progbits
	.align	128
        .global         _Z10add_kernelILx381EEvPfS0_S0_i
        .type           _Z10add_kernelILx381EEvPfS0_S0_i,@function
        .size           _Z10add_kernelILx381EEvPfS0_S0_i,(.L_x_1620 - _Z10add_kernelILx381EEvPfS0_S0_i)
        .other          _Z10add_kernelILx381EEvPfS0_S0_i,@"STO_CUDA_ENTRY STV_DEFAULT"
_Z10add_kernelILx381EEvPfS0_S0_i:
.text._Z10add_kernelILx381EEvPfS0_S0_i:
        /* <DEDUP_REMOVED lines=20> */
.L_x_619:
        /* <DEDUP_REMOVED lines=12> */
.L_x_1620:


//--------------------- .text._Z10add_kernelILx380EEvPfS0_S0_i --------------------------
	.section	.text._Z10add_kernelILx380EEvPfS0_S0_i,"ax",@progbits
	.align	128
        .global         _Z10add_kernelILx380EEvPfS0_S0_i
        .type           _Z10add_kernelILx380EEvPfS0_S0_i,@function
        .size           _Z10add_kernelILx380EEvPfS0_S0_i,(.L_x_1621 - _Z10add_kernelILx380EEvPfS0_S0_i)
        .other          _Z10add_kernelILx380EEvPfS0_S0_i,@"STO_CUDA_ENTRY STV_DEFAULT"
_Z10add_kernelILx380EEvPfS0_S0_i:
.text._Z10add_kernelILx380EEvPfS0_S0_i:
        /* <DEDUP_REMOVED lines=20> */
.L_x_620:
        /* <DEDUP_REMOVED lines=12> */
.L_x_1621:


//--------------------- .text._Z10add_kernelILx379EEvPfS0_S0_i --------------------------
	.section	.text._Z10add_kernelILx379EEvPfS0_S0_i,"ax",@progbits
	.align	128
        .global         _Z10add_kernelILx379EEvPfS0_S0_i
        .type           _Z10add_kernelILx379EEvPfS0_S0_i,@function
        .size           _Z10add_kernelILx379EEvPfS0_S0_i,(.L_x_1622 - _Z10add_kernelILx379EEvPfS0_S0_i)
        .other          _Z10add_kernelILx379EEvPfS0_S0_i,@"STO_CUDA_ENTRY STV_DEFAULT"
_Z10add_kernelILx379EEvPfS0_S0_i:
.text._Z10add_kernelILx379EEvPfS0_S0_i:
        /* <DEDUP_REMOVED lines=20> */
.L_x_621:
        /* <DEDUP_REMOVED lines=12> */
.L_x_1622:


//--------------------- .text._Z10add_kernelILx378EEvPfS0_S0_i --------------------------
	.section	.text._Z10add_kernelILx378EEvPfS0_S0_i,"ax",@progbits
	.align	128
        .global         _Z10add_kernelILx378EEvPfS0_S0_i
        .type           _Z10add_kernelILx378EEvPfS0_S0_i,@function
        .size           _Z10add_kernelILx378EEvPfS0_S0_i,(.L_x_1623 - _Z10add_kernelILx378EEvPfS0_S0_i)
        .other          _Z10add_kernelILx378EEvPfS0_S0_i,@"STO_CUDA_ENTRY STV_DEFAULT"
_Z10add_kernelILx378EEvPfS0_S0_i:
.text._Z10add_kernelILx378EEvPfS0_S0_i:
        /* <DEDUP_REMOVED lines=20> */
.L_x_622:
        /* <DEDUP_REMOVED lines=12> */
.L_x_1623:


//--------------------- .text._Z10add_kernelILx377EEvPfS0_S0_i --------------------------
	.section	.text._Z10add_kernelILx377EEvPfS0_S0_i,"ax",@progbits
	.align	128
        .global         _Z10add_kernelILx377EEvPfS0_S0_i
        .type           _Z10add_kernelILx377EEvPfS0_S0_i,@function
        .size           _Z10add_kernelILx377EEvPfS0_S0_i,(.L_x_1624 - _Z10add_kernelILx377EEvPfS0_S0_i)
        .other          _Z10add_kernelILx377EEvPfS0_S0_i,@"STO_CUDA_ENTRY STV_DEFAULT"
_Z10add_kernelILx377EEvPfS0_S0_i:
.text._Z10add_kernelILx377EEvPfS0_S0_i:
        /* <DEDUP_REMOVED lines=20> */
.L_x_623:
        /* <DEDUP_REMOVED lines=12> */
.L_x_1624:


//--------------------- .text._Z10add_kernelILx376EEvPfS0_S0_i --------------------------
	.section	.text._Z10add_kernelILx376EEvPfS0_S0_i,"ax",@progbits
	.align	128
        .global         _Z10add_kernelILx376EEvPfS0_S0_i
        .type           _Z10add_kernelILx376EEvPfS0_S0_i,@function
        .size           _Z10add_kernelILx376EEvPfS0_S0_i,(.L_x_1625 - _Z10add_kernelILx376EEvPfS0_S0_i)
        .other          _Z10add_kernelILx376EEvPfS0_S0_i,@"STO_CUDA_ENTRY STV_DEFAULT"
_Z10add_kernelILx376EEvPfS0_S0_i:
.text._Z10add_kernelILx376EEvPfS0_S0_i:
        /* <DEDUP_REMOVED lines=20> */
.L_x_624:
        /* <DEDUP_REMOVED lines=12> */
.L_x_1625:


//--------------------- .text._Z10add_kernelILx375EEvPfS0_S0_i --------------------------
	.section	.text._Z10add_kernelILx375EEvPfS0_S0_i,"ax",@progbits
	.align	128
        .global         _Z10add_kernelILx375EEvPfS0_S0_i
        .type           _Z10add_kernelILx375EEvPfS0_S0_i,@function
        .size           _Z10add_kernelILx375EEvPfS0_S0_i,(.L_x_1626 - _Z10add_kernelILx375EEvPfS0_S0_i)
        .other          _Z10add_kernelILx375EEvPfS0_S0_i,@"STO_CUDA_ENTRY STV_DEFAULT"
_Z10add_kernelILx375EEvPfS0_S0_i:
.text._Z10add_kernelILx375EEvPfS0_S0_i:
        /* <DEDUP_REMOVED lines=20> */
.L_x_625:
        /* <DEDUP_REMOVED lines=12> */
.L_x_1626:


//--------------------- .text._Z10add_kernelILx374EEvPfS0_S0_i --------------------------
	.section	.text._Z10add_kernelILx374EEvPfS0_S0_i,"ax",@progbits
	.align	128
        .global         _Z10add_kernelILx374EEvPfS0_S0_i
        .type           _Z10add_kernelILx374EEvPfS0_S0_i,@function
        .size           _Z10add_kernelILx374EEvPfS0_S0_i,(.L_x_1627 - _Z10add_kernelILx374EEvPfS0_S0_i)
        .other          _Z10add_kernelILx374EEvPfS0_S0_i,@"STO_CUDA_ENTRY STV_DEFAULT"
_Z10add_kernelILx374EEvPfS0_S0_i:
.text._Z10add_kernelILx374EEvPfS0_S0_i:
        /* <DEDUP_REMOVED lines=20> */
.L_x_626:
        /* <DEDUP_REMOVED lines=12> */
.L_x_1627:


//--------------------- .text._Z10add_kernelILx373EEvPfS0_S0_i --------------------------
	.section	.text._Z10add_kernelILx373EEvPfS0_S0_i,"ax",@progbits
	.align	128
        .global         _Z10add_kernelILx373EEvPfS0_S0_i
        .type           _Z10add_kernelILx373EEvPfS0_S0_i,@function
        .size           _Z10add_kernelILx373EEvPfS0_S0_i,(.L_x_1628 - _Z10add_kernelILx373EEvPfS0_S0_i)
        .other          _Z10add_kernelILx373EEvPfS0_S0_i,@"STO_CUDA_ENTRY STV_DEFAULT"
_Z10add_kernelILx373EEvPfS0_S0_i:
.text._Z10add_kernelILx373EEvPfS0_S0_i:
        /* <DEDUP_REMOVED lines=20> */
.L_x_627:
        /* <DEDUP_REMOVED lines=12> */
.L_x_1628:


//--------------------- .text._Z10add_kernelILx372EEvPfS0_S0_i --------------------------
	.section	.text._Z10add_kernelILx372EEvPfS0_S0_i,"ax",@progbits
	.align	128
        .global         _Z10add_kernelILx372EEvPfS0_S0_i
        .type           _Z10add_kernelILx372EEvPfS0_S0_i,@function
        .size           _Z10add_kernelILx372EEvPfS0_S0_i,(.L_x_1629 - _Z10add_kernelILx372EEvPfS0_S0_i)
        .other          _Z10add_kernelILx372EEvPfS0_S0_i,@"STO_CUDA_ENTRY STV_DEFAULT"
_Z10add_kernelILx372EEvPfS0_S0_i:
.text._Z10add_kernelILx372EEvPfS0_S0_i:
        /* <DEDUP_REMOVED lines=20> */
.L_x_628:
        /* <DEDUP_REMOVED lines=12> */
.L_x_1629:


//--------------------- .text._Z10add_kernelILx371EEvPfS0_S0_i --------------------------
	.section	.text._Z10add_kernelILx371EEvPfS0_S0_i,"ax",@progbits
	.align	128
        .global         _Z10add_kernelILx371EEvPfS0_S0_i
        .type           _Z10add_kernelILx371EEvPfS0_S0_i,@function
        .size           _Z10add_kernelILx371EEvPfS0_S0_i,(.L_x_1630 - _Z10add_kernelILx371EEvPfS0_S0_i)
        .other          _Z10add_kernelILx371EEvPfS0_S0_i,@"STO_CUDA_ENTRY STV_DEFAULT"
_Z10add_kernelILx371EEvPfS0_S0_i:
.text._Z10add_kernelILx371EEvPfS0_S0_i:
        /* <DEDUP_REMOVED lines=20> */
.L_x_629:
        /* <DEDUP_REMOVED lines=12> */
.L_x_1630:


//--------------------- .text._Z10add_kernelILx370EEvPfS0_S0_i --------------------------
	.section	.text._Z10add_kernelILx370EEvPfS0_S0_i,"ax",@progbits
	.align	128
        .global         _Z10add_kernelILx370EEvPfS0_S0_i
        .type           _Z10add_kernelILx370EEvPfS0_S0_i,@function
        .size           _Z10add_kernelILx370EEvPfS0_S0_i,(.L_x_1631 - _Z10add_kernelILx370EEvPfS0_S0_i)
        .other          _Z10add_kernelILx370EEvPfS0_S0_i,@"STO_CUDA_ENTRY STV_DEFAULT"
_Z10add_kernelILx370EEvPfS0_S0_i:
.text._Z10add_kernelILx370EEvPfS0_S0_i:
        /* <DEDUP_REMOVED lines=20> */
.L_x_630:
        /* <DEDUP_REMOVED lines=12> */
.L_x_1631:


//--------------------- .text._Z10add_kernelILx369EEvPfS0_S0_i --------------------------
	.section	.text._Z10add_kernelILx369EEvPfS0_S0_i,"ax",@progbits
	.align	128
        .global         _Z10add_kernelILx369EEvPfS0_S0_i
        .type           _Z10add_kernelILx369EEvPfS0_S0_i,@function
        .size           _Z10add_kernelILx369EEvPfS0_S0_i,(.L_x_1632 - _Z10add_kernelILx369EEvPfS0_S0_i)
        .other          _Z10add_kernelILx369EEvPfS0_S0_i,@"STO_CUDA_ENTRY STV_DEFAULT"
_Z10add_kernelILx369EEvPfS0_S0_i:
.text._Z10add_kernelILx369EEvPfS0_S0_i:
        /* <DEDUP_REMOVED lines=20> */
.L_x_631:
        /* <DEDUP_REMOVED lines=12> */
.L_x_1632:


//--------------------- .text._Z10add_kernelILx368EEvPfS0_S0_i --------------------------
	.section	.text._Z10add_kernelILx368EEvPfS0_S0_i,"ax",@progbits
	.align	128
        .global         _Z10add_kernelILx368EEvPfS0_S0_i
        .type           _Z10add_kernelILx368EEvPfS0_S0_i,@function
        .size           _Z10add_kernelILx368EEvPfS0_S0_i,(.L_x_1633 - _Z10add_kernelILx368EEvPfS0_S0_i)
        .other          _Z10add_kernelILx368EEvPfS0_S0_i,@"STO_CUDA_ENTRY STV_DEFAULT"
_Z10add_kernelILx368EEvPfS0_S0_i:
.text._Z10add_kernelILx368EEvPfS0_S0_i:
        /* <DEDUP_REMOVED lines=20> */
.L_x_632:
        /* <DEDUP_REMOVED lines=12> */
.L_x_1633:


//--------------------- .text._Z10add_kernelILx367EEvPfS0_S0_i --------------------------
	.section	.text._Z10add_kernelILx367EEvPfS0_S0_i,"ax",@progbits
	.align	128
        .global         _Z10add_kernelILx367EEvPfS0_S0_i
        .type           _Z10add_kernelILx367EEvPfS0_S0_i,@function
        .size           _Z10add_kernelILx367EEvPfS0_S0_i,(.L_x_1634 - _Z10add_kernelILx367EEvPfS0_S0_i)
        .other          _Z10add_kernelILx367EEvPfS0_S0_i,@"STO_CUDA_ENTRY STV_DEFAULT"
_Z10add_kernelILx367EEvPfS0_S0_i:
.text._Z10add_kernelILx367EEvPfS0_S0_i:
        /* <DEDUP_REMOVED lines=20> */
.L_x_633:
        /* <DEDUP_REMOVED lines=12> */
.L_x_1634:


//--------------------- .text._Z10add_kernelILx366EEvPfS0_S0_i --------------------------
	.section	.text._Z10add_kernelILx366EEvPfS0_S0_i,"ax",@progbits
	.align	128
        .global         _Z10add_kernelILx366EEvPfS0_S0_i
        .type           _Z10add_kernelILx366EEvPfS0_S0_i,@function
        .size           _Z10add_kernelILx366EEvPfS0_S0_i,(.L_x_1635 - _Z10add_kernelILx366EEvPfS0_S0_i)
        .other          _Z10add_kernelILx366EEvPfS0_S0_i,@"STO_CUDA_ENTRY STV_DEFAULT"
_Z10add_kernelILx366EEvPfS0_S0_i:
.text._Z10add_kernelILx366EEvPfS0_S0_i:
        /* <DEDUP_REMOVED lines=20> */
.L_x_634:
        /* <DEDUP_REMOVED lines=12> */
.L_x_1635:


//--------------------- .text._Z10add_kernelILx365EEvPfS0_S0_i --------------------------
	.section	.text._Z10add_kernelILx365EEvPfS0_S0_i,"ax",@progbits
	.align	128
        .global         _Z10add_kernelILx365EEvPfS0_S0_i
        .type           _Z10add_kernelILx365EEvPfS0_S0_i,@function
        .size           _Z10add_kernelILx365EEvPfS0_S0_i,(.L_x_1636 - _Z10add_kernelILx365EEvPfS0_S0_i)
        .other          _Z10add_kernelILx365EEvPfS0_S0_i,@"STO_CUDA_ENTRY STV_DEFAULT"
_Z10add_kernelILx365EEvPfS0_S0_i:
.text._Z10add_kernelILx365EEvPfS0_S0_i:
        /* <DEDUP_REMOVED lines=20> */
.L_x_635:
        /* <DEDUP_REMOVED lines=12> */
.L_x_1636:


//--------------------- .text._Z10add_kernelILx364EEvPfS0_S0_i --------------------------
	.section	.text._Z10add_kernelILx364EEvPfS0_S0_i,"ax",@progbits
	.align	128
        .global         _Z10add_kernelILx364EEvPfS0_S0_i
        .type           _Z10add_kernelILx364EEvPfS0_S0_i,@function
        .size           _Z10add_kernelILx364EEvPfS0_S0_i,(.L_x_1637 - _Z10add_kernelILx364EEvPfS0_S0_i)
        .other          _Z10add_kernelILx364EEvPfS0_S0_i,@"STO_CUDA_ENTRY STV_DEFAULT"
_Z10add_kernelILx364EEvPfS0_S0_i:
.text._Z10add_kernelILx364EEvPfS0_S0_i:
        /* <DEDUP_REMOVED lines=20> */
.L_x_636:
        /* <DEDUP_REMOVED lines=12> */
.L_x_1637:


//--------------------- .text._Z10add_kernelILx363EEvPfS0_S0_i --------------------------
	.section	.text._Z10add_kernelILx363EEvPfS0_S0_i,"ax",@progbits
	.align	128
        .global         _Z10add_kernelILx363EEvPfS0_S0_i
        .type           _Z10add_kernelILx363EEvPfS0_S0_i,@function
        .size           _Z10add_kernelILx363EEvPfS0_S0_i,(.L_x_1638 - _Z10add_kernelILx363EEvPfS0_S0_i)
        .other          _Z10add_kernelILx363EEvPfS0_S0_i,@"STO_CUDA_ENTRY STV_DEFAULT"
_Z10add_kernelILx363EEvPfS0_S0_i:
.text._Z10add_kernelILx363EEvPfS0_S0_i:
        /* <DEDUP_REMOVED lines=20> */
.L_x_637:
        /* <DEDUP_REMOVED lines=12> */
.L_x_1638:


//--------------------- .text._Z10add_kernelILx362EEvPfS0_S0_i --------------------------
	.section	.text._Z10add_kernelILx362EEvPfS0_S0_i,"ax",@progbits
	.align	128
        .global         _Z10add_kernelILx362EEvPfS0_S0_i
        .type           _Z10add_kernelILx362EEvPfS0_S0_i,@function
        .size           _Z10add_kernelILx362EEvPfS0_S0_i,(.L_x_1639 - _Z10add_kernelILx362EEvPfS0_S0_i)
        .other          _Z10add_kernelILx362EEvPfS0_S0_i,@"STO_CUDA_ENTRY STV_DEFAULT"
_Z10add_kernelILx362EEvPfS0_S0_i:
.text._Z10add_kernelILx362EEvPfS0_S0_i:
        /* <DEDUP_REMOVED lines=20> */
.L_x_638:
        /* <DEDUP_REMOVED lines=12> */
.L_x_1639:


//--------------------- .text._Z10add_kernelILx361EEvPfS0_S0_i --------------------------
	.section	.text._Z10add_kernelILx361EEvPfS0_S0_i,"ax",@progbits
	.align	128
        .global         _Z10add_kernelILx361EEvPfS0_S0_i
        .type           _Z10add_kernelILx361EEvPfS0_S0_i,@function
        .size           _Z10add_kernelILx361EEvPfS0_S0_i,(.L_x_1640 - _Z10add_kernelILx361EEvPfS0_S0_i)
        .other          _Z10add_kernelILx361EEvPfS0_S0_i,@"STO_CUDA_ENTRY STV_DEFAULT"
_Z10add_kernelILx361EEvPfS0_S0_i:
.text._Z10add_kernelILx361EEvPfS0_S0_i:
        /* <DEDUP_REMOVED lines=20> */
.L_x_639:
        /* <DEDUP_REMOVED lines=12> */
.L_x_1640:


//--------------------- .text._Z10add_kernelILx360EEvPfS0_S0_i --------------------------
	.section	.text._Z10add_kernelILx360EEvPfS0_S0_i,"ax",@progbits
	.align	128
        .global         _Z10add_kernelILx360EEvPfS0_S0_i
        .type           _Z10add_kernelILx360EEvPfS0_S0_i,@function
        .size           _Z10add_kernelILx360EEvPfS0_S0_i,(.L_x_1641 - _Z10add_kernelILx360EEvPfS0_S0_i)
        .other          _Z10add_kernelILx360EEvPfS0_S0_i,@"STO_CUDA_ENTRY STV_DEFAULT"
_Z10add_kernelILx360EEvPfS0_S0_i:
.text._Z10add_kernelILx360EEvPfS0_S0_i:
        /* <DEDUP_REMOVED lines=20> */
.L_x_640:
        /* <DEDUP_REMOVED lines=12> */
.L_x_1641:


//--------------------- .text._Z10add_kernelILx359EEvPfS0_S0_i --------------------------
	.section	.text._Z10add_kernelILx359EEvPfS0_S0_i,"ax",@progbits
	.align	128
        .global         _Z10add_kernelILx359EEvPfS0_S0_i
        .type           _Z10add_kernelILx359EEvPfS0_S0_i,@function
        .size           _Z10add_kernelILx359EEvPfS0_S0_i,(.L_x_1642 - _Z10add_kernelILx359EEvPfS0_S0_i)
        .other          _Z10add_kernelILx359EEvPfS0_S0_i,@"STO_CUDA_ENTRY STV_DEFAULT"
_Z10add_kernelILx359EEvPfS0_S0_i:
.text._Z10add_kernelILx359EEvPfS0_S0_i:
        /* <DEDUP_REMOVED lines=20> */
.L_x_641:
        /* <DEDUP_REMOVED lines=12> */
.L_x_1642:


//--------------------- .text._Z10add_kernelILx358EEvPfS0_S0_i --------------------------
	.section	.text._Z10add_kernelILx358EEvPfS0_S0_i,"ax",@progbits
	.align	128
        .global         _Z10add_kernelILx358EEvPfS0_S0_i
        .type           _Z10add_kernelILx358EEvPfS0_S0_i,@function
        .size           _Z10add_kernelILx358EEvPfS0_S0_i,(.L_x_1643 - _Z10add_kernelILx358EEvPfS0_S0_i)
        .other          _Z10add_kernelILx358EEvPfS0_S0_i,@"STO_CUDA_ENTRY STV_DEFAULT"
_Z10add_kernelILx358EEvPfS0_S0_i:
.text._Z10add_kernelILx358EEvPfS0_S0_i:
        /* <DEDUP_REMOVED lines=20> */
.L_x_642:
        /* <DEDUP_REMOVED lines=12> */
.L_x_1643:


//--------------------- .text._Z10add_kernelILx357EEvPfS0_S0_i --------------------------
	.section	.text._Z10add_kernelILx357EEvPfS0_S0_i,"ax",@progbits
	.align	128
        .global         _Z10add_kernelILx357EEvPfS0_S0_i
        .type           _Z10add_kernelILx357EEvPfS0_S0_i,@function
        .size           _Z10add_kernelILx357EEvPfS0_S0_i,(.L_x_1644 - _Z10add_kernelILx357EEvPfS0_S0_i)
        .other          _Z10add_kernelILx357EEvPfS0_S0_i,@"STO_CUDA_ENTRY STV_DEFAULT"
_Z10add_kernelILx357EEvPfS0_S0_i:
.text._Z10add_kernelILx357EEvPfS0_S0_i:
        /* <DEDUP_REMOVED lines=20> */
.L_x_643:
        /* <DEDUP_REMOVED lines=12> */
.L_x_1644:


//--------------------- .text._Z10add_kernelILx356EEvPfS0_S0_i --------------------------
	.section	.text._Z10add_kernelILx356EEvPfS0_S0_i,"ax",@progbits
	.align	128
        .global         _Z10add_kernelILx356EEvPfS0_S0_i
        .type           _Z10add_kernelILx356EEvPfS0_S0_i,@function
        .size           _Z10add_kernelILx356EEvPfS0_S0_i,(.L_x_1645 - _Z10add_kernelILx356EEvPfS0_S0_i)
        .other          _Z10add_kernelILx356EEvPfS0_S0_i,@"STO_CUDA_ENTRY STV_DEFAULT"
_Z10add_kernelILx356EEvPfS0_S0_i:
.text._Z10add_kernelILx356EEvPfS0_S0_i:
        /* <DEDUP_REMOVED lines=20> */
.L_x_644:
        /* <DEDUP_REMOVED lines=12> */
.L_x_1645:


//--------------------- .text._Z10add_kernelILx355EEvPfS0_S0_i --------------------------
	.section	.text._Z10add_kernelILx355EEvPfS0_S0_i,"ax",@progbits
	.align	128
        .global         _Z10add_kernelILx355EEvPfS0_S0_i
        .type           _Z10add_kernelILx355EEvPfS0_S0_i,@function
        .size           _Z10add_kernelILx355EEvPfS0_S0_i,(.L_x_1646 - _Z10add_kernelILx355EEvPfS0_S0_i)
        .other          _Z10add_kernelILx355EEvPfS0_S0_i,@"STO_CUDA_ENTRY STV_DEFAULT"
_Z10add_kernelILx355EEvPfS0_S0_i:
.text._Z10add_kernelILx355EEvPfS0_S0_i:
        /* <DEDUP_REMOVED lines=20> */
.L_x_645:
        /* <DEDUP_REMOVED lines=12> */
.L_x_1646:


//--------------------- .text._Z10add_kernelILx354EEvPfS0_S0_i --------------------------
	.section	.text._Z10add_kernelILx354EEvPfS0_S0_i,"ax",@progbits
	.align	128
        .global         _Z10add_kernelILx354EEvPfS0_S0_i
        .type           _Z10add_kernelILx354EEvPfS0_S0_i,@function
        .size           _Z10add_kernelILx354EEvPfS0_S0_i,(.L_x_1647 - _Z10add_kernelILx354EEvPfS0_S0_i)
        .other          _Z10add_kernelILx354EEvPfS0_S0_i,@"STO_CUDA_ENTRY STV_DEFAULT"
_Z10add_kernelILx354EEvPfS0_S0_i:
.text._Z10add_kernelILx354EEvPfS0_S0_i:
        /* <DEDUP_REMOVED lines=20> */
.L_x_646:
        /* <DEDUP_REMOVED lines=12> */
.L_x_1647:


//--------------------- .text._Z10add_kernelILx353EEvPfS0_S0_i --------------------------
	.section	.text._Z10add_kernelILx353EEvPfS0_S0_i,"ax",@progbits
	.align	128
        .global         _Z10add_kernelILx353EEvPfS0_S0_i
        .type           _Z10add_kernelILx353EEvPfS0_S0_i,@function
        .size           _Z10add_kernelILx353EEvPfS0_S0_i,(.L_x_1648 - _Z10add_kernelILx353EEvPfS0_S0_i)
        .other          _Z10add_kernelILx353EEvPfS0_S0_i,@"STO_CUDA_ENTRY STV_DEFAULT"
_Z10add_kernelILx353EEvPfS0_S0_i:
.text._Z10add_kernelILx353EEvPfS0_S0_i:
        /* <DEDUP_REMOVED lines=20> */
.L_x_647:
        /* <DEDUP_REMOVED lines=12> */
.L_x_1648:


//--------------------- .text._Z10add_kernelILx352EEvPfS0_S0_i --------------------------
	.section	.text._Z10add_kernelILx352EEvPfS0_S0_i,"ax",@progbits
	.align	128
        .global         _Z10add_kernelILx352EEvPfS0_S0_i
        .type           _Z10add_kernelILx352EEvPfS0_S0_i,@function
        .size           _Z10add_kernelILx352EEvPfS0_S0_i,(.L_x_1649 - _Z10add_kernelILx352EEvPfS0_S0_i)
        .other          _Z10add_kernelILx352EEvPfS0_S0_i,@"STO_CUDA_ENTRY STV_DEFAULT"
_Z10add_kernelILx352EEvPfS0_S0_i:
.text._Z10add_kernelILx352EEvPfS0_S0_i:
        /* <DEDUP_REMOVED lines=20> */
.L_x_648:
        /* <DEDUP_REMOVED lines=12> */
.L_x_1649:


//--------------------- .text._Z10add_kernelILx351EEvPfS0_S0_i --------------------------
	.section	.text._Z10add_kernelILx351EEvPfS0_S0_i,"ax",@progbits
	.align	128
        .global         _Z10add_kernelILx351EEvPfS0_S0_i
        .type           _Z10add_kernelILx351EEvPfS0_S0_i,@function
        .size           _Z10add_kernelILx351EEvPfS0_S0_i,(.L_x_1650 - _Z10add_kernelILx351EEvPfS0_S0_i)
        .other          _Z10add_kernelILx351EEvPfS0_S0_i,@"STO_CUDA_ENTRY STV_DEFAULT"
_Z10add_kernelILx351EEvPfS0_S0_i:
.text._Z10add_kernelILx351EEvPfS0_S0_i:
        /* <DEDUP_REMOVED lines=20> */
.L_x_649:
        /* <DEDUP_REMOVED lines=12> */
.L_x_1650:


//--------------------- .text._Z10add_kernelILx350EEvPfS0_S0_i --------------------------
	.section	.text._Z10add_kernelILx350EEvPfS0_S0_i,"ax",@progbits
	.align	128
        .global         _Z10add_kernelILx350EEvPfS0_S0_i
        .type           _Z10add_kernelILx350EEvPfS0_S0_i,@function
        .size           _Z10add_kernelILx350EEvPfS0_S0_i,(.L_x_1651 - _Z10add_kernelILx350EEvPfS0_S0_i)
        .other          _Z10add_kernelILx350EEvPfS0_S0_i,@"STO_CUDA_ENTRY STV_DEFAULT"
_Z10add_kernelILx350EEvPfS0_S0_i:
.text._Z10add_kernelILx350EEvPfS0_S0_i:
        /* <DEDUP_REMOVED lines=20> */
.L_x_650:
        /* <DEDUP_REMOVED lines=12> */
.L_x_1651:


//--------------------- .text._Z10add_kernelILx349EEvPfS0_S0_i --------------------------
	.section	.text._Z10add_kernelILx349EEvPfS0_S0_i,"ax",@progbits
	.align	128
        .global         _Z10add_kernelILx349EEvPfS0_S0_i
        .type           _Z10add_kernelILx349EEvPfS0_S0_i,@function
        .size           _Z10add_kernelILx349EEvPfS0_S0_i,(.L_x_1652 - _Z10add_kernelILx349EEvPfS0_S0_i)
        .other          _Z10add_kernelILx349EEvPfS0_S0_i,@"STO_CUDA_ENTRY STV_DEFAULT"
_Z10add_kernelILx349EEvPfS0_S0_i:
.text._Z10add_kernelILx349EEvPfS0_S0_i:
        /* <DEDUP_REMOVED lines=20> */
.L_x_651:
        /* <DEDUP_REMOVED lines=12> */
.L_x_1652:


//--------------------- .text._Z10add_kernelILx348EEvPfS0_S0_i --------------------------
	.section	.text._Z10add_kernelILx348EEvPfS0_S0_i,"ax",@progbits
	.align	128
        .global         _Z10add_kernelILx348EEvPfS0_S0_i
        .type           _Z10add_kernelILx348EEvPfS0_S0_i,@function
        .size           _Z10add_kernelILx348EEvPfS0_S0_i,(.L_x_1653 - _Z10add_kernelILx348EEvPfS0_S0_i)
        .other          _Z10add_kernelILx348EEvPfS0_S0_i,@"STO_CUDA_ENTRY STV_DEFAULT"
_Z10add_kernelILx348EEvPfS0_S0_i:
.text._Z10add_kernelILx348EEvPfS0_S0_i:
        /* <DEDUP_REMOVED lines=20> */
.L_x_652:
        /* <DEDUP_REMOVED lines=12> */
.L_x_1653:


//--------------------- .text._Z10add_kernelILx347EEvPfS0_S0_i --------------------------
	.section	.text._Z10add_kernelILx347EEvPfS0_S0_i,"ax",@progbits
	.align	128
        .global         _Z10add_kernelILx347EEvPfS0_S0_i
        .type           _Z10add_kernelILx347EEvPfS0_S0_i,@function
        .size           _Z10add_kernelILx347EEvPfS0_S0_i,(.L_x_1654 - _Z10add_kernelILx347EEvPfS0_S0_i)
        .other          _Z10add_kernelILx347EEvPfS0_S0_i,@"STO_CUDA_ENTRY STV_DEFAULT"
_Z10add_kernelILx347EEvPfS0_S0_i:
.text._Z10add_kernelILx347EEvPfS0_S0_i:
        /* <DEDUP_REMOVED lines=20> */
.L_x_653:
        /* <DEDUP_REMOVED lines=12> */
.L_x_1654:


//--------------------- .text._Z10add_kernelILx346EEvPfS0_S0_i --------------------------
	.section	.text._Z10add_kernelILx346EEvPfS0_S0_i,"ax",@progbits
	.align	128
        .global         _Z10add_kernelILx346EEvPfS0_S0_i
        .type           _Z10add_kernelILx346EEvPfS0_S0_i,@function
        .size           _Z10add_kernelILx346EEvPfS0_S0_i,(.L_x_1655 - _Z10add_kernelILx346EEvPfS0_S0_i)
        .other          _Z10add_kernelILx346EEvPfS0_S0_i,@"STO_CUDA_ENTRY STV_DEFAULT"
_Z10add_kernelILx346EEvPfS0_S0_i:
.text._Z10add_kernelILx346EEvPfS0_S0_i:
        /* <DEDUP_REMOVED lines=20> */
.L_x_654:
        /* <DEDUP_REMOVED lines=12> */
.L_x_1655:


//--------------------- .text._Z10add_kernelILx345EEvPfS0_S0_i --------------------------
	.section	.text._Z10add_kernelILx345EEvPfS0_S0_i,"ax",@progbits
	.align	128
        .global         _Z10add_kernelILx345EEvPfS0_S0_i
        .type           _Z10add_kernelILx345EEvPfS0_S0_i,@function
        .size           _Z10add_kernelILx345EEvPfS0_S0_i,(.L_x_1656 - _Z10add_kernelILx345EEvPfS0_S0_i)
        .other          _Z10add_kernelILx345EEvPfS0_S0_i,@"STO_CUDA_ENTRY STV_DEFAULT"
_Z10add_kernelILx345EEvPfS0_S0_i:
.text._Z10add_kernelILx345EEvPfS0_S0_i:
        /* <DEDUP_REMOVED lines=20> */
.L_x_655:
        /* <DEDUP_REMOVED lines=12> */
.L_x_1656:


//--------------------- .text._Z10add_kernelILx344EEvPfS0_S0_i --------------------------
	.section	.text._Z10add_kernelILx344EEvPfS0_S0_i,"ax",@progbits
	.align	128
        .global         _Z10add_kernelILx344EEvPfS0_S0_i
        .type           _Z10add_kernelILx344EEvPfS0_S0_i,@function
        .size           _Z10add_kernelILx344EEvPfS0_S0_i,(.L_x_1657 - _Z10add_kernelILx344EEvPfS0_S0_i)
        .other          _Z10add_kernelILx344EEvPfS0_S0_i,@"STO_CUDA_ENTRY STV_DEFAULT"
_Z10add_kernelILx344EEvPfS0_S0_i:
.text._Z10add_kernelILx344EEvPfS0_S0_i:
        /* <DEDUP_REMOVED lines=20> */
.L_x_656:
        /* <DEDUP_REMOVED lines=12> */
.L_x_1657:


//--------------------- .text._Z10add_kernelILx343EEvPfS0_S0_i --------------------------
	.section	.text._Z10add_kernelILx343EEvPfS0_S0_i,"ax",@progbits
	.align	128
        .global         _Z10add_kernelILx343EEvPfS0_S0_i
        .type           _Z10add_kernelILx343EEvPfS0_S0_i,@function
        .size           _Z10add_kernelILx343EEvPfS0_S0_i,(.L_x_1658 - _Z10add_kernelILx343EEvPfS0_S0_i)
        .other          _Z10add_kernelILx343EEvPfS0_S0_i,@"STO_CUDA_ENTRY STV_DEFAULT"
_Z10add_kernelILx343EEvPfS0_S0_i:
.text._Z10add_kernelILx343EEvPfS0_S0_i:
        /* <DEDUP_REMOVED lines=20> */
.L_x_657:
        /* <DEDUP_REMOVED lines=12> */
.L_x_1658:


//--------------------- .text._Z10add_kernelILx342EEvPfS0_S0_i --------------------------
	.section	.text._Z10add_kernelILx342EEvPfS0_S0_i,"ax",@progbits
	.align	128
        .global         _Z10add_kernelILx342EEvPfS0_S0_i
        .type           _Z10add_kernelILx342EEvPfS0_S0_i,@function
        .size           _Z10add_kernelILx342EEvPfS0_S0_i,(.L_x_1659 - _Z10add_kernelILx342EEvPfS0_S0_i)
        .other          _Z10add_kernelILx342EEvPfS0_S0_i,@"STO_CUDA_ENTRY STV_DEFAULT"
_Z10add_kernelILx342EEvPfS0_S0_i:
.text._Z10add_kernelILx342EEvPfS0_S0_i:
        /* <DEDUP_REMOVED lines=20> */
.L_x_658:
        /* <DEDUP_REMOVED lines=12> */
.L_x_1659:


//--------------------- .text._Z10add_kernelILx341EEvPfS0_S0_i --------------------------
	.section	.text._Z10add_kernelILx341EEvPfS0_S0_i,"ax",@progbits
	.align	128
        .global         _Z10add_kernelILx341EEvPfS0_S0_i
        .type           _Z10add_kernelILx341EEvPfS0_S0_i,@function
        .size           _Z10add_kernelILx341EEvPfS0_S0_i,(.L_x_1660 - _Z10add_kernelILx341EEvPfS0_S0_i)
        .other          _Z10add_kernelILx341EEvPfS0_S0_i,@"STO_CUDA_ENTRY STV_DEFAULT"
_Z10add_kernelILx341EEvPfS0_S0_i:
.text._Z10add_kernelILx341EEvPfS0_S0_i:
        /* <DEDUP_REMOVED lines=20> */
.L_x_659:
        /* <DEDUP_REMOVED lines=12> */
.L_x_1660:


//--------------------- .text._Z10add_kernelILx340EEvPfS0_S0_i --------------------------
	.section	.text._Z10add_kernelILx340EEvPfS0_S0_i,"ax",@progbits
	.align	128
        .global         _Z10add_kernelILx340EEvPfS0_S0_i
        .type           _Z10add_kernelILx340EEvPfS0_S0_i,@function
        .size           _Z10add_kernelILx340EEvPfS0_S0_i,(.L_x_1661 - _Z10add_kernelILx340EEvPfS0_S0_i)
        .other          _Z10add_kernelILx340EEvPfS0_S0_i,@"STO_CUDA_ENTRY STV_DEFAULT"
_Z10add_kernelILx340EEvPfS0_S0_i:
.text._Z10add_kernelILx340EEvPfS0_S0_i:
        /* <DEDUP_REMOVED lines=20> */
.L_x_660:
        /* <DEDUP_REMOVED lines=12> */
.L_x_1661:


//--------------------- .text._Z10add_kernelILx339EEvPfS0_S0_i --------------------------
	.section	.text._Z10add_kernelILx339EEvPfS0_S0_i,"ax",@progbits
	.align	128
        .global         _Z10add_kernelILx339EEvPfS0_S0_i
        .type           _Z10add_kernelILx339EEvPfS0_S0_i,@function
        .size           _Z10add_kernelILx339EEvPfS0_S0_i,(.L_x_1662 - _Z10add_kernelILx339EEvPfS0_S0_i)
        .other          _Z10add_kernelILx339EEvPfS0_S0_i,@"STO_CUDA_ENTRY STV_DEFAULT"
_Z10add_kernelILx339EEvPfS0_S0_i:
.text._Z10add_kernelILx339EEvPfS0_S0_i:
        /* <DEDUP_REMOVED lines=20> */
.L_x_661:
        /* <DEDUP_REMOVED lines=12> */
.L_x_1662:


//--------------------- .text._Z10add_kernelILx338EEvPfS0_S0_i --------------------------
	.section	.text._Z10add_kernelILx338EEvPfS0_S0_i,"ax",@progbits
	.align	128
        .global         _Z10add_kernelILx338EEvPfS0_S0_i
        .type           _Z10add_kernelILx338EEvPfS0_S0_i,@function
        .size           _Z10add_kernelILx338EEvPfS0_S0_i,(.L_x_1663 - _Z10add_kernelILx338EEvPfS0_S0_i)
        .other          _Z10add_kernelILx338EEvPfS0_S0_i,@"STO_CUDA_ENTRY STV_DEFAULT"
_Z10add_kernelILx338EEvPfS0_S0_i:
.text._Z10add_kernelILx338EEvPfS0_S0_i:
        /* <DEDUP_REMOVED lines=20> */
.L_x_662:
        /* <DEDUP_REMOVED lines=12> */
.L_x_1663:


//--------------------- .text._Z10add_kernelILx337EEvPfS0_S0_i --------------------------
	.section	.text._Z10add_kernelILx337EEvPfS0_S0_i,"ax",@progbits
	.align	128
        .global         _Z10add_kernelILx337EEvPfS0_S0_i
        .type           _Z10add_kernelILx337EEvPfS0_S0_i,@function
        .size           _Z10add_kernelILx337EEvPfS0_S0_i,(.L_x_1664 - _Z10add_kernelILx337EEvPfS0_S0_i)
        .other          _Z10add_kernelILx337EEvPfS0_S0_i,@"STO_CUDA_ENTRY STV_DEFAULT"
_Z10add_kernelILx337EEvPfS0_S0_i:
.text._Z10add_kernelILx337EEvPfS0_S0_i:
        /* <DEDUP_REMOVED lines=20> */
.L_x_663:
        /* <DEDUP_REMOVED lines=12> */
.L_x_1664:


//--------------------- .text._Z10add_kernelILx336EEvPfS0_S0_i --------------------------
	.section	.text._Z10add_kernelILx336EEvPfS0_S0_i,"ax",@progbits
	.align	128
        .global         _Z10add_kernelILx336EEvPfS0_S0_i
        .type           _Z10add_kernelILx336EEvPfS0_S0_i,@function
        .size           _Z10add_kernelILx336EEvPfS0_S0_i,(.L_x_1665 - _Z10add_kernelILx336EEvPfS0_S0_i)
        .other          _Z10add_kernelILx336EEvPfS0_S0_i,@"STO_CUDA_ENTRY STV_DEFAULT"
_Z10add_kernelILx336EEvPfS0_S0_i:
.text._Z10add_kernelILx336EEvPfS0_S0_i:
        /* <DEDUP_REMOVED lines=20> */
.L_x_664:
        /* <DEDUP_REMOVED lines=12> */
.L_x_1665:


//--------------------- .text._Z10add_kernelILx335EEvPfS0_S0_i --------------------------
	.section	.text._Z10add_kernelILx335EEvPfS0_S0_i,"ax",@progbits
	.align	128
        .global         _Z10add_kernelILx335EEvPfS0_S0_i
        .type           _Z10add_kernelILx335EEvPfS0_S0_i,@function
        .size           _Z10add_kernelILx335EEvPfS0_S0_i,(.L_x_1666 - _Z10add_kernelILx335EEvPfS0_S0_i)
        .other          _Z10add_kernelILx335EEvPfS0_S0_i,@"STO_CUDA_ENTRY STV_DEFAULT"
_Z10add_kernelILx335EEvPfS0_S0_i:
.text._Z10add_kernelILx335EEvPfS0_S0_i:
        /* <DEDUP_REMOVED lines=20> */
.L_x_665:
        /* <DEDUP_REMOVED lines=12> */
.L_x_1666:


//--------------------- .text._Z10add_kernelILx334EEvPfS0_S0_i --------------------------
	.section	.text._Z10add_kernelILx334EEvPfS0_S0_i,"ax",@progbits
	.align	128
        .global         _Z10add_kernelILx334EEvPfS0_S0_i
        .type           _Z10add_kernelILx334EEvPfS0_S0_i,@function
        .size           _Z10add_kernelILx334EEvPfS0_S0_i,(.L_x_1667 - _Z10add_kernelILx334EEvPfS0_S0_i)
        .other          _Z10add_kernelILx334EEvPfS0_S0_i,@"STO_CUDA_ENTRY STV_DEFAULT"
_Z10add_kernelILx334EEvPfS0_S0_i:
.text._Z10add_kernelILx334EEvPfS0_S0_i:
        /* <DEDUP_REMOVED lines=20> */
.L_x_666:
        /* <DEDUP_REMOVED lines=12> */
.L_x_1667:


//--------------------- .text._Z10add_kernelILx333EEvPfS0_S0_i --------------------------
	.section	.text._Z10add_kernelILx333EEvPfS0_S0_i,"ax",@progbits
	.align	128
        .global         _Z10add_kernelILx333EEvPfS0_S0_i
        .type           _Z10add_kernelILx333EEvPfS0_S0_i,@function
        .size           _Z10add_kernelILx333EEvPfS0_S0_i,(.L_x_1668 - _Z10add_kernelILx333EEvPfS0_S0_i)
        .other          _Z10add_kernelILx333EEvPfS0_S0_i,@"STO_CUDA_ENTRY STV_DEFAULT"
_Z10add_kernelILx333EEvPfS0_S0_i:
.text._Z10add_kernelILx333EEvPfS0_S0_i:
        /* <DEDUP_REMOVED lines=20> */
.L_x_667:
        /* <DEDUP_REMOVED lines=12> */
.L_x_1668:


//--------------------- .text._Z10add_kernelILx332EEvPfS0_S0_i --------------------------
	.section	.text._Z10add_kernelILx332EEvPfS0_S0_i,"ax",@progbits
	.align	128
        .global         _Z10add_kernelILx332EEvPfS0_S0_i
        .type           _Z10add_kernelILx332EEvPfS0_S0_i,@function
        .size           _Z10add_kernelILx332EEvPfS0_S0_i,(.L_x_1669 - _Z10add_kernelILx332EEvPfS0_S0_i)
        .other          _Z10add_kernelILx332EEvPfS0_S0_i,@"STO_CUDA_ENTRY STV_DEFAULT"
_Z10add_kernelILx332EEvPfS0_S0_i:
.text._Z10add_kernelILx332EEvPfS0_S0_i:
        /* <DEDUP_REMOVED lines=20> */
.L_x_668:
        /* <DEDUP_REMOVED lines=12> */
.L_x_1669:


//--------------------- .text._Z10add_kernelILx331EEvPfS0_S0_i --------------------------
	.section	.text._Z10add_kernelILx331EEvPfS0_S0_i,"ax",@progbits
	.align	128
        .global         _Z10add_kernelILx331EEvPfS0_S0_i
        .type           _Z10add_kernelILx331EEvPfS0_S0_i,@function
        .size           _Z10add_kernelILx331EEvPfS0_S0_i,(.L_x_1670 - _Z10add_kernelILx331EEvPfS0_S0_i)
        .other          _Z10add_kernelILx331EEvPfS0_S0_i,@"STO_CUDA_ENTRY STV_DEFAULT"
_Z10add_kernelILx331EEvPfS0_S0_i:
.text._Z10add_kernelILx331EEvPfS0_S0_i:
        /* <DEDUP_REMOVED lines=20> */
.L_x_669:
        /* <DEDUP_REMOVED lines=12> */
.L_x_1670:


//--------------------- .text._Z10add_kernelILx330EEvPfS0_S0_i --------------------------
	.section	.text._Z10add_kernelILx330EEvPfS0_S0_i,"ax",@progbits
	.align	128
        .global         _Z10add_kernelILx330EEvPfS0_S0_i
        .type           _Z10add_kernelILx330EEvPfS0_S0_i,@function
        .size           _Z10add_kernelILx330EEvPfS0_S0_i,(.L_x_1671 - _Z10add_kernelILx330EEvPfS0_S0_i)
        .other          _Z10add_kernelILx330EEvPfS0_S0_i,@"STO_CUDA_ENTRY STV_DEFAULT"
_Z10add_kernelILx330EEvPfS0_S0_i:
.text._Z10add_kernelILx330EEvPfS0_S0_i:
        /* <DEDUP_REMOVED lines=20> */
.L_x_670:
        /* <DEDUP_REMOVED lines=12> */
.L_x_1671:


//--------------------- .text._Z10add_kernelILx329EEvPfS0_S0_i --------------------------
	.section	.text._Z10add_kernelILx329EEvPfS0_S0_i,"ax",@progbits
	.align	128
        .global         _Z10add_kernelILx329EEvPfS0_S0_i
        .type           _Z10add_kernelILx329EEvPfS0_S0_i,@function
        .size           _Z10add_kernelILx329EEvPfS0_S0_i,(.L_x_1672 - _Z10add_kernelILx329EEvPfS0_S0_i)
        .other          _Z10add_kernelILx329EEvPfS0_S0_i,@"STO_CUDA_ENTRY STV_DEFAULT"
_Z10add_kernelILx329EEvPfS0_S0_i:
.text._Z10add_kernelILx329EEvPfS0_S0_i:
        /* <DEDUP_REMOVED lines=20> */
.L_x_671:
        /* <DEDUP_REMOVED lines=12> */
.L_x_1672:


//--------------------- .text._Z10add_kernelILx328EEvPfS0_S0_i --------------------------
	.section	.text._Z10add_kernelILx328EEvPfS0_S0_i,"ax",@progbits
	.align	128
        .global         _Z10add_kernelILx328EEvPfS0_S0_i
        .type           _Z10add_kernelILx328EEvPfS0_S0_i,@function
        .size           _Z10add_kernelILx328EEvPfS0_S0_i,(.L_x_1673 - _Z10add_kernelILx328EEvPfS0_S0_i)
        .other          _Z10add_kernelILx328EEvPfS0_S0_i,@"STO_CUDA_ENTRY STV_DEFAULT"
_Z10add_kernelILx328EEvPfS0_S0_i:
.text._Z10add_kernelILx328EEvPfS0_S0_i:
        /* <DEDUP_REMOVED lines=20> */
.L_x_672:
        /* <DEDUP_REMOVED lines=12> */
.L_x_1673:


//--------------------- .text._Z10add_kernelILx327EEvPfS0_S0_i --------------------------
	.section	.text._Z10add_kernelILx327EEvPfS0_S0_i,"ax",@progbits
	.align	128
        .global         _Z10add_kernelILx327EEvPfS0_S0_i
        .type           _Z10add_kernelILx327EEvPfS0_S0_i,@function
        .size           _Z10add_kernelILx327EEvPfS0_S0_i,(.L_x_1674 - _Z10add_kernelILx327EEvPfS0_S0_i)
        .other          _Z10add_kernelILx327EEvPfS0_S0_i,@"STO_CUDA_ENTRY STV_DEFAULT"
_Z10add_kernelILx327EEvPfS0_S0_i:
.text._Z10add_kernelILx327EEvPfS0_S0_i:
        /* <DEDUP_REMOVED lines=20> */
.L_x_673:
        /* <DEDUP_REMOVED lines=12> */
.L_x_1674:


//--------------------- .text._Z10add_kernelILx326EEvPfS0_S0_i --------------------------
	.section	.text._Z10add_kernelILx326EEvPfS0_S0_i,"ax",@progbits
	.align	128
        .global         _Z10add_kernelILx326EEvPfS0_S0_i
        .type           _Z10add_kernelILx326EEvPfS0_S0_i,@function
        .size           _Z10add_kernelILx326EEvPfS0_S0_i,(.L_x_1675 - _Z10add_kernelILx326EEvPfS0_S0_i)
        .other          _Z10add_kernelILx326EEvPfS0_S0_i,@"STO_CUDA_ENTRY STV_DEFAULT"
_Z10add_kernelILx326EEvPfS0_S0_i:
.text._Z10add_kernelILx326EEvPfS0_S0_i:
        /* <DEDUP_REMOVED lines=20> */
.L_x_674:
        /* <DEDUP_REMOVED lines=12> */
.L_x_1675:


//--------------------- .text._Z10add_kernelILx325EEvPfS0_S0_i --------------------------
	.section	.text._Z10add_kernelILx325EEvPfS0_S0_i,"ax",@progbits
	.align	128
        .global         _Z10add_kernelILx325EEvPfS0_S0_i
        .type           _Z10add_kernelILx325EEvPfS0_S0_i,@function
        .size           _Z10add_kernelILx325EEvPfS0_S0_i,(.L_x_1676 - _Z10add_kernelILx325EEvPfS0_S0_i)
        .other          _Z10add_kernelILx325EEvPfS0_S0_i,@"STO_CUDA_ENTRY STV_DEFAULT"
_Z10add_kernelILx325EEvPfS0_S0_i:
.text._Z10add_kernelILx325EEvPfS0_S0_i:
        /* <DEDUP_REMOVED lines=20> */
.L_x_675:
        /* <DEDUP_REMOVED lines=12> */
.L_x_1676:


//--------------------- .text._Z10add_kernelILx324EEvPfS0_S0_i --------------------------
	.section	.text._Z10add_kernelILx324EEvPfS0_S0_i,"ax",@progbits
	.align	128
        .global         _Z10add_kernelILx324EEvPfS0_S0_i
        .type           _Z10add_kernelILx324EEvPfS0_S0_i,@function
        .size           _Z10add_kernelILx324EEvPfS0_S0_i,(.L_x_1677 - _Z10add_kernelILx324EEvPfS0_S0_i)
        .other          _Z10add_kernelILx324EEvPfS0_S0_i,@"STO_CUDA_ENTRY STV_DEFAULT"
_Z10add_kernelILx324EEvPfS0_S0_i:
.text._Z10add_kernelILx324EEvPfS0_S0_i:
        /* <DEDUP_REMOVED lines=20> */
.L_x_676:
        /* <DEDUP_REMOVED lines=12> */
.L_x_1677:


//--------------------- .text._Z10add_kernelILx323EEvPfS0_S0_i --------------------------
	.section	.text._Z10add_kernelILx323EEvPfS0_S0_i,"ax",@progbits
	.align	128
        .global         _Z10add_kernelILx323EEvPfS0_S0_i
        .type           _Z10add_kernelILx323EEvPfS0_S0_i,@function
        .size           _Z10add_kernelILx323EEvPfS0_S0_i,(.L_x_1678 - _Z10add_kernelILx323EEvPfS0_S0_i)
        .other          _Z10add_kernelILx323EEvPfS0_S0_i,@"STO_CUDA_ENTRY STV_DEFAULT"
_Z10add_kernelILx323EEvPfS0_S0_i:
.text._Z10add_kernelILx323EEvPfS0_S0_i:
        /* <DEDUP_REMOVED lines=20> */
.L_x_677:
        /* <DEDUP_REMOVED lines=12> */
.L_x_1678:


//--------------------- .text._Z10add_kernelILx322EEvPfS0_S0_i --------------------------
	.section	.text._Z10add_kernelILx322EEvPfS0_S0_i,"ax",@progbits
	.align	128
        .global         _Z10add_kernelILx322EEvPfS0_S0_i
        .type           _Z10add_kernelILx322EEvPfS0_S0_i,@function
        .size           _Z10add_kernelILx322EEvPfS0_S0_i,(.L_x_1679 - _Z10add_kernelILx322EEvPfS0_S0_i)
        .other          _Z10add_kernelILx322EEvPfS0_S0_i,@"STO_CUDA_ENTRY STV_DEFAULT"
_Z10add_kernelILx322EEvPfS0_S0_i:
.text._Z10add_kernelILx322EEvPfS0_S0_i:
        /* <DEDUP_REMOVED lines=20> */
.L_x_678:
        /* <DEDUP_REMOVED lines=12> */
.L_x_1679:


//--------------------- .text._Z10add_kernelILx321EEvPfS0_S0_i --------------------------
	.section	.text._Z10add_kernelILx321EEvPfS0_S0_i,"ax",@progbits
	.align	128
        .global         _Z10add_kernelILx321EEvPfS0_S0_i
        .type           _Z10add_kernelILx321EEvPfS0_S0_i,@function
        .size           _Z10add_kernelILx321EEvPfS0_S0_i,(.L_x_1680 - _Z10add_kernelILx321EEvPfS0_S0_i)
        .other          _Z10add_kernelILx321EEvPfS0_S0_i,@"STO_CUDA_ENTRY STV_DEFAULT"
_Z10add_kernelILx321EEvPfS0_S0_i:
.text._Z10add_kernelILx321EEvPfS0_S0_i:
        /* <DEDUP_REMOVED lines=20> */
.L_x_679:
        /* <DEDUP_REMOVED lines=12> */
.L_x_1680:


//--------------------- .text._Z10add_kernelILx320EEvPfS0_S0_i --------------------------
	.section	.text._Z10add_kernelILx320EEvPfS0_S0_i,"ax",@progbits
	.align	128
        .global         _Z10add_kernelILx320EEvPfS0_S0_i
        .type           _Z10add_kernelILx320EEvPfS0_S0_i,@function
        .size           _Z10add_kernelILx320EEvPfS0_S0_i,(.L_x_1681 - _Z10add_kernelILx320EEvPfS0_S0_i)
        .other          _Z10add_kernelILx320EEvPfS0_S0_i,@"STO_CUDA_ENTRY STV_DEFAULT"
_Z10add_kernelILx320EEvPfS0_S0_i:
.text._Z10add_kernelILx320EEvPfS0_S0_i:
        /* <DEDUP_REMOVED lines=20> */
.L_x_680:
        /* <DEDUP_REMOVED lines=12> */
.L_x_1681:


//--------------------- .text._Z10add_kernelILx319EEvPfS0_S0_i --------------------------
	.section	.text._Z10add_kernelILx319EEvPfS0_S0_i,"ax",@progbits
	.align	128
        .global         _Z10add_kernelILx319EEvPfS0_S0_i
        .type           _Z10add_kernelILx319EEvPfS0_S0_i,@function
        .size           _Z10add_kernelILx319EEvPfS0_S0_i,(.L_x_1682 - _Z10add_kernelILx319EEvPfS0_S0_i)
        .other          _Z10add_kernelILx319EEvPfS0_S0_i,@"STO_CUDA_ENTRY STV_DEFAULT"
_Z10add_kernelILx319EEvPfS0_S0_i:
.text._Z10add_kernelILx319EEvPfS0_S0_i:
        /* <DEDUP_REMOVED lines=20> */
.L_x_681:
        /* <DEDUP_REMOVED lines=12> */
.L_x_1682:


//--------------------- .text._Z10add_kernelILx318EEvPfS0_S0_i --------------------------
	.section	.text._Z10add_kernelILx318EEvPfS0_S0_i,"ax",@progbits
	.align	128
        .global         _Z10add_kernelILx318EEvPfS0_S0_i
        .type           _Z10add_kernelILx318EEvPfS0_S0_i,@function
        .size           _Z10add_kernelILx318EEvPfS0_S0_i,(.L_x_1683 - _Z10add_kernelILx318EEvPfS0_S0_i)
        .other          _Z10add_kernelILx318EEvPfS0_S0_i,@"STO_CUDA_ENTRY STV_DEFAULT"
_Z10add_kernelILx318EEvPfS0_S0_i:
.text._Z10add_kernelILx318EEvPfS0_S0_i:
        /* <DEDUP_REMOVED lines=20> */
.L_x_682:
        /* <DEDUP_REMOVED lines=12> */
.L_x_1683:


//--------------------- .text._Z10add_kernelILx317EEvPfS0_S0_i --------------------------
	.section	.text._Z10add_kernelILx317EEvPfS0_S0_i,"ax",@progbits
	.align	128
        .global         _Z10add_kernelILx317EEvPfS0_S0_i
        .type           _Z10add_kernelILx317EEvPfS0_S0_i,@function
        .size           _Z10add_kernelILx317EEvPfS0_S0_i,(.L_x_1684 - _Z10add_kernelILx317EEvPfS0_S0_i)
        .other          _Z10add_kernelILx317EEvPfS0_S0_i,@"STO_CUDA_ENTRY STV_DEFAULT"
_Z10add_kernelILx317EEvPfS0_S0_i:
.text._Z10add_kernelILx317EEvPfS0_S0_i:
        /* <DEDUP_REMOVED lines=20> */
.L_x_683:
        /* <DEDUP_REMOVED lines=12> */
.L_x_1684:


//--------------------- .text._Z10add_kernelILx316EEvPfS0_S0_i --------------------------
	.section	.text._Z10add_kernelILx316EEvPfS0_S0_i,"ax",@progbits
	.align	128
        .global         _Z10add_kernelILx316EEvPfS0_S0_i
        .type           _Z10add_kernelILx316EEvPfS0_S0_i,@function
        .size           _Z10add_kernelILx316EEvPfS0_S0_i,(.L_x_1685 - _Z10add_kernelILx316EEvPfS0_S0_i)
        .other          _Z10add_kernelILx316EEvPfS0_S0_i,@"STO_CUDA_ENTRY STV_DEFAULT"
_Z10add_kernelILx316EEvPfS0_S0_i:
.text._Z10add_kernelILx316EEvPfS0_S0_i:
        /* <DEDUP_REMOVED lines=20> */
.L_x_684:
        /* <DEDUP_REMOVED lines=12> */
.L_x_1685:


//--------------------- .text._Z10add_kernelILx315EEvPfS0_S0_i --------------------------
	.section	.text._Z10add_kernelILx315EEvPfS0_S0_i,"ax",@progbits
	.align	128
        .global         _Z10add_kernelILx315EEvPfS0_S0_i
        .type           _Z10add_kernelILx315EEvPfS0_S0_i,@function
        .size           _Z10add_kernelILx315EEvPfS0_S0_i,(.L_x_1686 - _Z10add_kernelILx315EEvPfS0_S0_i)
        .other          _Z10add_kernelILx315EEvPfS0_S0_i,@"STO_CUDA_ENTRY STV_DEFAULT"
_Z10add_kernelILx315EEvPfS0_S0_i:
.text._Z10add_kernelILx315EEvPfS0_S0_i:
        /* <DEDUP_REMOVED lines=20> */
.L_x_685:
        /* <DEDUP_REMOVED lines=12> */
.L_x_1686:


//--------------------- .text._Z10add_kernelILx314EEvPfS0_S0_i --------------------------
	.section	.text._Z10add_kernelILx314EEvPfS0_S0_i,"ax",@progbits
	.align	128
        .global         _Z10add_kernelILx314EEvPfS0_S0_i
        .type           _Z10add_kernelILx314EEvPfS0_S0_i,@function
        .size           _Z10add_kernelILx314EEvPfS0_S0_i,(.L_x_1687 - _Z10add_kernelILx314EEvPfS0_S0_i)
        .other          _Z10add_kernelILx314EEvPfS0_S0_i,@"STO_CUDA_ENTRY STV_DEFAULT"
_Z10add_kernelILx314EEvPfS0_S0_i:
.text._Z10add_kernelILx314EEvPfS0_S0_i:
        /* <DEDUP_REMOVED lines=20> */
.L_x_686:
        /* <DEDUP_REMOVED lines=12> */
.L_x_1687:


//--------------------- .text._Z10add_kernelILx313EEvPfS0_S0_i --------------------------
	.section	.text._Z10add_kernelILx313EEvPfS0_S0_i,"ax",@progbits
	.align	128
        .global         _Z10add_kernelILx313EEvPfS0_S0_i
        .type           _Z10add_kernelILx313EEvPfS0_S0_i,@function
        .size           _Z10add_kernelILx313EEvPfS0_S0_i,(.L_x_1688 - _Z10add_kernelILx313EEvPfS0_S0_i)
        .other          _Z10add_kernelILx313EEvPfS0_S0_i,@"STO_CUDA_ENTRY STV_DEFAULT"
_Z10add_kernelILx313EEvPfS0_S0_i:
.text._Z10add_kernelILx313EEvPfS0_S0_i:
        /* <DEDUP_REMOVED lines=20> */
.L_x_687:
        /* <DEDUP_REMOVED lines=12> */
.L_x_1688:


//--------------------- .text._Z10add_kernelILx312EEvPfS0_S0_i --------------------------
	.section	.text._Z10add_kernelILx312EEvPfS0_S0_i,"ax",@progbits
	.align	128
        .global         _Z10add_kernelILx312EEvPfS0_S0_i
        .type           _Z10add_kernelILx312EEvPfS0_S0_i,@function
        .size           _Z10add_kernelILx312EEvPfS0_S0_i,(.L_x_1689 - _Z10add_kernelILx312EEvPfS0_S0_i)
        .other          _Z10add_kernelILx312EEvPfS0_S0_i,@"STO_CUDA_ENTRY STV_DEFAULT"
_Z10add_kernelILx312EEvPfS0_S0_i:
.text._Z10add_kernelILx312EEvPfS0_S0_i:
        /* <DEDUP_REMOVED lines=20> */
.L_x_688:
        /* <DEDUP_REMOVED lines=12> */
.L_x_1689:


//--------------------- .text._Z10add_kernelILx311EEvPfS0_S0_i --------------------------
	.section	.text._Z10add_kernelILx311EEvPfS0_S0_i,"ax",@progbits
	.align	128
        .global         _Z10add_kernelILx311EEvPfS0_S0_i
        .type           _Z10add_kernelILx311EEvPfS0_S0_i,@function
        .size           _Z10add_kernelILx311EEvPfS0_S0_i,(.L_x_1690 - _Z10add_kernelILx311EEvPfS0_S0_i)
        .other          _Z10add_kernelILx311EEvPfS0_S0_i,@"STO_CUDA_ENTRY STV_DEFAULT"
_Z10add_kernelILx311EEvPfS0_S0_i:
.text._Z10add_kernelILx311EEvPfS0_S0_i:
        /* <DEDUP_REMOVED lines=20> */
.L_x_689:
        /* <DEDUP_REMOVED lines=12> */
.L_x_1690:


//--------------------- .text._Z10add_kernelILx310EEvPfS0_S0_i --------------------------
	.section	.text._Z10add_kernelILx310EEvPfS0_S0_i,"ax",@progbits
	.align	128
        .global         _Z10add_kernelILx310EEvPfS0_S0_i
        .type           _Z10add_kernelILx310EEvPfS0_S0_i,@function
        .size           _Z10add_kernelILx310EEvPfS0_S0_i,(.L_x_1691 - _Z10add_kernelILx310EEvPfS0_S0_i)
        .other          _Z10add_kernelILx310EEvPfS0_S0_i,@"STO_CUDA_ENTRY STV_DEFAULT"
_Z10add_kernelILx310EEvPfS0_S0_i:
.text._Z10add_kernelILx310EEvPfS0_S0_i:
        /* <DEDUP_REMOVED lines=20> */
.L_x_690:
        /* <DEDUP_REMOVED lines=12> */
.L_x_1691:


//--------------------- .text._Z10add_kernelILx309EEvPfS0_S0_i --------------------------
	.section	.text._Z10add_kernelILx309EEvPfS0_S0_i,"ax",@progbits
	.align	128
        .global         _Z10add_kernelILx309EEvPfS0_S0_i
        .type           _Z10add_kernelILx309EEvPfS0_S0_i,@function
        .size           _Z10add_kernelILx309EEvPfS0_S0_i,(.L_x_1692 - _Z10add_kernelILx309EEvPfS0_S0_i)
        .other          _Z10add_kernelILx309EEvPfS0_S0_i,@"STO_CUDA_ENTRY STV_DEFAULT"
_Z10add_kernelILx309EEvPfS0_S0_i:
.text._Z10add_kernelILx309EEvPfS0_S0_i:
        /* <DEDUP_REMOVED lines=20> */
.L_x_691:
        /* <DEDUP_REMOVED lines=12> */
.L_x_1692:


//--------------------- .text._Z10add_kernelILx308EEvPfS0_S0_i --------------------------
	.section	.text._Z10add_kernelILx308EEvPfS0_S0_i,"ax",@progbits
	.align	128
        .global         _Z10add_kernelILx308EEvPfS0_S0_i
        .type           _Z10add_kernelILx308EEvPfS0_S0_i,@function
        .size           _Z10add_kernelILx308EEvPfS0_S0_i,(.L_x_1693 - _Z10add_kernelILx308EEvPfS0_S0_i)
        .other          _Z10add_kernelILx308EEvPfS0_S0_i,@"STO_CUDA_ENTRY STV_DEFAULT"
_Z10add_kernelILx308EEvPfS0_S0_i:
.text._Z10add_kernelILx308EEvPfS0_S0_i:
        /* <DEDUP_REMOVED lines=20> */
.L_x_692:
        /* <DEDUP_REMOVED lines=12> */
.L_x_1693:


//--------------------- .text._Z10add_kernelILx307EEvPfS0_S0_i --------------------------
	.section	.text._Z10add_kernelILx307EEvPfS0_S0_i,"ax",@progbits
	.align	128
        .global         _Z10add_kernelILx307EEvPfS0_S0_i
        .type           _Z10add_kernelILx307EEvPfS0_S0_i,@function
        .size           _Z10add_kernelILx307EEvPfS0_S0_i,(.L_x_1694 - _Z10add_kernelILx307EEvPfS0_S0_i)
        .other          _Z10add_kernelILx307EEvPfS0_S0_i,@"STO_CUDA_ENTRY STV_DEFAULT"
_Z10add_kernelILx307EEvPfS0_S0_i:
.text._Z10add_kernelILx307EEvPfS0_S0_i:
        /* <DEDUP_REMOVED lines=20> */
.L_x_693:
        /* <DEDUP_REMOVED lines=12> */
.L_x_1694:


//--------------------- .text._Z10add_kernelILx306EEvPfS0_S0_i --------------------------
	.section	.text._Z10add_kernelILx306EEvPfS0_S0_i,"ax",@progbits
	.align	128
        .global         _Z10add_kernelILx306EEvPfS0_S0_i
        .type           _Z10add_kernelILx306EEvPfS0_S0_i,@function
        .size           _Z10add_kernelILx306EEvPfS0_S0_i,(.L_x_1695 - _Z10add_kernelILx306EEvPfS0_S0_i)
        .other          _Z10add_kernelILx306EEvPfS0_S0_i,@"STO_CUDA_ENTRY STV_DEFAULT"
_Z10add_kernelILx306EEvPfS0_S0_i:
.text._Z10add_kernelILx306EEvPfS0_S0_i:
        /* <DEDUP_REMOVED lines=20> */
.L_x_694:
        /* <DEDUP_REMOVED lines=12> */
.L_x_1695:


//--------------------- .text._Z10add_kernelILx305EEvPfS0_S0_i --------------------------
	.section	.text._Z10add_kernelILx305EEvPfS0_S0_i,"ax",@progbits
	.align	128
        .global         _Z10add_kernelILx305EEvPfS0_S0_i
        .type           _Z10add_kernelILx305EEvPfS0_S0_i,@function
        .size           _Z10add_kernelILx305EEvPfS0_S0_i,(.L_x_1696 - _Z10add_kernelILx305EEvPfS0_S0_i)
        .other          _Z10add_kernelILx305EEvPfS0_S0_i,@"STO_CUDA_ENTRY STV_DEFAULT"
_Z10add_kernelILx305EEvPfS0_S0_i:
.text._Z10add_kernelILx305EEvPfS0_S0_i:
        /* <DEDUP_REMOVED lines=20> */
.L_x_695:
        /* <DEDUP_REMOVED lines=12> */
.L_x_1696:


//--------------------- .text._Z10add_kernelILx304EEvPfS0_S0_i --------------------------
	.section	.text._Z10add_kernelILx304EEvPfS0_S0_i,"ax",@progbits
	.align	128
        .global         _Z10add_kernelILx304EEvPfS0_S0_i
        .type           _Z10add_kernelILx304EEvPfS0_S0_i,@function
        .size           _Z10add_kernelILx304EEvPfS0_S0_i,(.L_x_1697 - _Z10add_kernelILx304EEvPfS0_S0_i)
        .other          _Z10add_kernelILx304EEvPfS0_S0_i,@"STO_CUDA_ENTRY STV_DEFAULT"
_Z10add_kernelILx304EEvPfS0_S0_i:
.text._Z10add_kernelILx304EEvPfS0_S0_i:
        /* <DEDUP_REMOVED lines=20> */
.L_x_696:
        /* <DEDUP_REMOVED lines=12> */
.L_x_1697:


//--------------------- .text._Z10add_kernelILx303EEvPfS0_S0_i --------------------------
	.section	.text._Z10add_kernelILx303EEvPfS0_S0_i,"ax",@progbits
	.align	128
        .global         _Z10add_kernelILx303EEvPfS0_S0_i
        .type           _Z10add_kernelILx303EEvPfS0_S0_i,@function
        .size           _Z10add_kernelILx303EEvPfS0_S0_i,(.L_x_1698 - _Z10add_kernelILx303EEvPfS0_S0_i)
        .other          _Z10add_kernelILx303EEvPfS0_S0_i,@"STO_CUDA_ENTRY STV_DEFAULT"
_Z10add_kernelILx303EEvPfS0_S0_i:
.text._Z10add_kernelILx303EEvPfS0_S0_i:
        /* <DEDUP_REMOVED lines=20> */
.L_x_697:
        /* <DEDUP_REMOVED lines=12> */
.L_x_1698:


//--------------------- .text._Z10add_kernelILx302EEvPfS0_S0_i --------------------------
	.section	.text._Z10add_kernelILx302EEvPfS0_S0_i,"ax",@progbits
	.align	128
        .global         _Z10add_kernelILx302EEvPfS0_S0_i
        .type           _Z10add_kernelILx302EEvPfS0_S0_i,@function
        .size           _Z10add_kernelILx302EEvPfS0_S0_i,(.L_x_1699 - _Z10add_kernelILx302EEvPfS0_S0_i)
        .other          _Z10add_kernelILx302EEvPfS0_S0_i,@"STO_CUDA_ENTRY STV_DEFAULT"
_Z10add_kernelILx302EEvPfS0_S0_i:
.text._Z10add_kernelILx302EEvPfS0_S0_i:
        /* <DEDUP_REMOVED lines=20> */
.L_x_698:
        /* <DEDUP_REMOVED lines=12> */
.L_x_1699:


//--------------------- .text._Z10add_kernelILx301EEvPfS0_S0_i --------------------------
	.section	.text._Z10add_kernelILx301EEvPfS0_S0_i,"ax",@progbits
	.align	128
        .global         _Z10add_kernelILx301EEvPfS0_S0_i
        .type           _Z10add_kernelILx301EEvPfS0_S0_i,@function
        .size           _Z10add_kernelILx301EEvPfS0_S0_i,(.L_x_1700 - _Z10add_kernelILx301EEvPfS0_S0_i)
        .other          _Z10add_kernelILx301EEvPfS0_S0_i,@"STO_CUDA_ENTRY STV_DEFAULT"
_Z10add_kernelILx301EEvPfS0_S0_i:
.text._Z10add_kernelILx301EEvPfS0_S0_i:
        /* <DEDUP_REMOVED lines=20> */
.L_x_699:
        /* <DEDUP_REMOVED lines=12> */
.L_x_1700:


//--------------------- .text._Z10add_kernelILx300EEvPfS0_S0_i --------------------------
	.section	.text._Z10add_kernelILx300EEvPfS0_S0_i,"ax",@progbits
	.align	128
        .global         _Z10add_kernelILx300EEvPfS0_S0_i
        .type           _Z10add_kernelILx300EEvPfS0_S0_i,@function
        .size           _Z10add_kernelILx300EEvPfS0_S0_i,(.L_x_1701 - _Z10add_kernelILx300EEvPfS0_S0_i)
        .other          _Z10add_kernelILx300EEvPfS0_S0_i,@"STO_CUDA_ENTRY STV_DEFAULT"
_Z10add_kernelILx300EEvPfS0_S0_i:
.text._Z10add_kernelILx300EEvPfS0_S0_i:
        /* <DEDUP_REMOVED lines=20> */
.L_x_700:
        /* <DEDUP_REMOVED lines=12> */
.L_x_1701:


//--------------------- .text._Z10add_kernelILx299EEvPfS0_S0_i --------------------------
	.section	.text._Z10add_kernelILx299EEvPfS0_S0_i,"ax",@progbits
	.align	128
        .global         _Z10add_kernelILx299EEvPfS0_S0_i
        .type           _Z10add_kernelILx299EEvPfS0_S0_i,@function
        .size           _Z10add_kernelILx299EEvPfS0_S0_i,(.L_x_1702 - _Z10add_kernelILx299EEvPfS0_S0_i)
        .other          _Z10add_kernelILx299EEvPfS0_S0_i,@"STO_CUDA_ENTRY STV_DEFAULT"
_Z10add_kernelILx299EEvPfS0_S0_i:
.text._Z10add_kernelILx299EEvPfS0_S0_i:
        /* <DEDUP_REMOVED lines=20> */
.L_x_701:
        /* <DEDUP_REMOVED lines=12> */
.L_x_1702:


//--------------------- .text._Z10add_kernelILx298EEvPfS0_S0_i --------------------------
	.section	.text._Z10add_kernelILx298EEvPfS0_S0_i,"ax",@progbits
	.align	128
        .global         _Z10add_kernelILx298EEvPfS0_S0_i
        .type           _Z10add_kernelILx298EEvPfS0_S0_i,@function
        .size           _Z10add_kernelILx298EEvPfS0_S0_i,(.L_x_1703 - _Z10add_kernelILx298EEvPfS0_S0_i)
        .other          _Z10add_kernelILx298EEvPfS0_S0_i,@"STO_CUDA_ENTRY STV_DEFAULT"
_Z10add_kernelILx298EEvPfS0_S0_i:
.text._Z10add_kernelILx298EEvPfS0_S0_i:
        /* <DEDUP_REMOVED lines=20> */
.L_x_702:
        /* <DEDUP_REMOVED lines=12> */
.L_x_1703:


//--------------------- .text._Z10add_kernelILx297EEvPfS0_S0_i --------------------------
	.section	.text._Z10add_kernelILx297EEvPfS0_S0_i,"ax",@progbits
	.align	128
        .global         _Z10add_kernelILx297EEvPfS0_S0_i
        .type           _Z10add_kernelILx297EEvPfS0_S0_i,@function
        .size           _Z10add_kernelILx297EEvPfS0_S0_i,(.L_x_1704 - _Z10add_kernelILx297EEvPfS0_S0_i)
        .other          _Z10add_kernelILx297EEvPfS0_S0_i,@"STO_CUDA_ENTRY STV_DEFAULT"
_Z10add_kernelILx297EEvPfS0_S0_i:
.text._Z10add_kernelILx297EEvPfS0_S0_i:
        /* <DEDUP_REMOVED lines=20> */
.L_x_703:
        /* <DEDUP_REMOVED lines=12> */
.L_x_1704:


//--------------------- .text._Z10add_kernelILx296EEvPfS0_S0_i --------------------------
	.section	.text._Z10add_kernelILx296EEvPfS0_S0_i,"ax",@progbits
	.align	128
        .global         _Z10add_kernelILx296EEvPfS0_S0_i
        .type           _Z10add_kernelILx296EEvPfS0_S0_i,@function
        .size           _Z10add_kernelILx296EEvPfS0_S0_i,(.L_x_1705 - _Z10add_kernelILx296EEvPfS0_S0_i)
        .other          _Z10add_kernelILx296EEvPfS0_S0_i,@"STO_CUDA_ENTRY STV_DEFAULT"
_Z10add_kernelILx296EEvPfS0_S0_i:
.text._Z10add_kernelILx296EEvPfS0_S0_i:
        /* <DEDUP_REMOVED lines=20> */
.L_x_704:
        /* <DEDUP_REMOVED lines=12> */
.L_x_1705:


//--------------------- .text._Z10add_kernelILx295EEvPfS0_S0_i --------------------------
	.section	.text._Z10add_kernelILx295EEvPfS0_S0_i,"ax",@progbits
	.align	128
        .global         _Z10add_kernelILx295EEvPfS0_S0_i
        .type           _Z10add_kernelILx295EEvPfS0_S0_i,@function
        .size           _Z10add_kernelILx295EEvPfS0_S0_i,(.L_x_1706 - _Z10add_kernelILx295EEvPfS0_S0_i)
        .other          _Z10add_kernelILx295EEvPfS0_S0_i,@"STO_CUDA_ENTRY STV_DEFAULT"
_Z10add_kernelILx295EEvPfS0_S0_i:
.text._Z10add_kernelILx295EEvPfS0_S0_i:
        /* <DEDUP_REMOVED lines=20> */
.L_x_705:
        /* <DEDUP_REMOVED lines=12> */
.L_x_1706:


//--------------------- .text._Z10add_kernelILx294EEvPfS0_S0_i --------------------------
	.section	.text._Z10add_kernelILx294EEvPfS0_S0_i,"ax",@progbits
	.align	128
        .global         _Z10add_kernelILx294EEvPfS0_S0_i
        .type           _Z10add_kernelILx294EEvPfS0_S0_i,@function
        .size           _Z10add_kernelILx294EEvPfS0_S0_i,(.L_x_1707 - _Z10add_kernelILx294EEvPfS0_S0_i)
        .other          _Z10add_kernelILx294EEvPfS0_S0_i,@"STO_CUDA_ENTRY STV_DEFAULT"
_Z10add_kernelILx294EEvPfS0_S0_i:
.text._Z10add_kernelILx294EEvPfS0_S0_i:
        /* <DEDUP_REMOVED lines=20> */
.L_x_706:
        /* <DEDUP_REMOVED lines=12> */
.L_x_1707:


//--------------------- .text._Z10add_kernelILx293EEvPfS0_S0_i --------------------------
	.section	.text._Z10add_kernelILx293EEvPfS0_S0_i,"ax",@progbits
	.align	128
        .global         _Z10add_kernelILx293EEvPfS0_S0_i
        .type           _Z10add_kernelILx293EEvPfS0_S0_i,@function
        .size           _Z10add_kernelILx293EEvPfS0_S0_i,(.L_x_1708 - _Z10add_kernelILx293EEvPfS0_S0_i)
        .other          _Z10add_kernelILx293EEvPfS0_S0_i,@"STO_CUDA_ENTRY STV_DEFAULT"
_Z10add_kernelILx293EEvPfS0_S0_i:
.text._Z10add_kernelILx293EEvPfS0_S0_i:
        /* <DEDUP_REMOVED lines=20> */
.L_x_707:
        /* <DEDUP_REMOVED lines=12> */
.L_x_1708:


//--------------------- .text._Z10add_kernelILx292EEvPfS0_S0_i --------------------------
	.section	.text._Z10add_kernelILx292EEvPfS0_S0_i,"ax",@progbits
	.align	128
        .global         _Z10add_kernelILx292EEvPfS0_S0_i
        .type           _Z10add_kernelILx292EEvPfS0_S0_i,@function
        .size           _Z10add_kernelILx292EEvPfS0_S0_i,(.L_x_1709 - _Z10add_kernelILx292EEvPfS0_S0_i)
        .other          _Z10add_kernelILx292EEvPfS0_S0_i,@"STO_CUDA_ENTRY STV_DEFAULT"
_Z10add_kernelILx292EEvPfS0_S0_i:
.text._Z10add_kernelILx292EEvPfS0_S0_i:
        /* <DEDUP_REMOVED lines=20> */
.L_x_708:
        /* <DEDUP_REMOVED lines=12> */
.L_x_1709:


//--------------------- .text._Z10add_kernelILx291EEvPfS0_S0_i --------------------------
	.section	.text._Z10add_kernelILx291EEvPfS0_S0_i,"ax",@progbits
	.align	128
        .global         _Z10add_kernelILx291EEvPfS0_S0_i
        .type           _Z10add_kernelILx291EEvPfS0_S0_i,@function
        .size           _Z10add_kernelILx291EEvPfS0_S0_i,(.L_x_1710 - _Z10add_kernelILx291EEvPfS0_S0_i)
        .other          _Z10add_kernelILx291EEvPfS0_S0_i,@"STO_CUDA_ENTRY STV_DEFAULT"
_Z10add_kernelILx291EEvPfS0_S0_i:
.text._Z10add_kernelILx291EEvPfS0_S0_i:
        /* <DEDUP_REMOVED lines=20> */
.L_x_709:
        /* <DEDUP_REMOVED lines=12> */
.L_x_1710:


//--------------------- .text._Z10add_kernelILx290EEvPfS0_S0_i --------------------------
	.section	.text._Z10add_kernelILx290EEvPfS0_S0_i,"ax",@progbits
	.align	128
        .global         _Z10add_kernelILx290EEvPfS0_S0_i
        .type           _Z10add_kernelILx290EEvPfS0_S0_i,@function
        .size           _Z10add_kernelILx290EEvPfS0_S0_i,(.L_x_1711 - _Z10add_kernelILx290EEvPfS0_S0_i)
        .other          _Z10add_kernelILx290EEvPfS0_S0_i,@"STO_CUDA_ENTRY STV_DEFAULT"
_Z10add_kernelILx290EEvPfS0_S0_i:
.text._Z10add_kernelILx290EEvPfS0_S0_i:
        /* <DEDUP_REMOVED lines=20> */
.L_x_710:
        /* <DEDUP_REMOVED lines=12> */
.L_x_1711:


//--------------------- .text._Z10add_kernelILx289EEvPfS0_S0_i --------------------------
	.section	.text._Z10add_kernelILx289EEvPfS0_S0_i,"ax",@progbits
	.align	128
        .global         _Z10add_kernelILx289EEvPfS0_S0_i
        .type           _Z10add_kernelILx289EEvPfS0_S0_i,@function
        .size           _Z10add_kernelILx289EEvPfS0_S0_i,(.L_x_1712 - _Z10add_kernelILx289EEvPfS0_S0_i)
        .other          _Z10add_kernelILx289EEvPfS0_S0_i,@"STO_CUDA_ENTRY STV_DEFAULT"
_Z10add_kernelILx289EEvPfS0_S0_i:
.text._Z10add_kernelILx289EEvPfS0_S0_i:
        /* <DEDUP_REMOVED lines=20> */
.L_x_711:
        /* <DEDUP_REMOVED lines=12> */
.L_x_1712:


//--------------------- .text._Z10add_kernelILx288EEvPfS0_S0_i --------------------------
	.section	.text._Z10add_kernelILx288EEvPfS0_S0_i,"ax",@progbits
	.align	128
        .global         _Z10add_kernelILx288EEvPfS0_S0_i
        .type           _Z10add_kernelILx288EEvPfS0_S0_i,@function
        .size           _Z10add_kernelILx288EEvPfS0_S0_i,(.L_x_1713 - _Z10add_kernelILx288EEvPfS0_S0_i)
        .other          _Z10add_kernelILx288EEvPfS0_S0_i,@"STO_CUDA_ENTRY STV_DEFAULT"
_Z10add_kernelILx288EEvPfS0_S0_i:
.text._Z10add_kernelILx288EEvPfS0_S0_i:
        /* <DEDUP_REMOVED lines=20> */
.L_x_712:
        /* <DEDUP_REMOVED lines=12> */
.L_x_1713:


//--------------------- .text._Z10add_kernelILx287EEvPfS0_S0_i --------------------------
	.section	.text._Z10add_kernelILx287EEvPfS0_S0_i,"ax",@progbits
	.align	128
        .global         _Z10add_kernelILx287EEvPfS0_S0_i
        .type           _Z10add_kernelILx287EEvPfS0_S0_i,@function
        .size           _Z10add_kernelILx287EEvPfS0_S0_i,(.L_x_1714 - _Z10add_kernelILx287EEvPfS0_S0_i)
        .other          _Z10add_kernelILx287EEvPfS0_S0_i,@"STO_CUDA_ENTRY STV_DEFAULT"
_Z10add_kernelILx287EEvPfS0_S0_i:
.text._Z10add_kernelILx287EEvPfS0_S0_i:
        /* <DEDUP_REMOVED lines=20> */
.L_x_713:
        /* <DEDUP_REMOVED lines=12> */
.L_x_1714:


//--------------------- .text._Z10add_kernelILx286EEvPfS0_S0_i --------------------------
	.section	.text._Z10add_kernelILx286EEvPfS0_S0_i,"ax",@progbits
	.align	128
        .global         _Z10add_kernelILx286EEvPfS0_S0_i
        .type           _Z10add_kernelILx286EEvPfS0_S0_i,@function
        .size           _Z10add_kernelILx286EEvPfS0_S0_i,(.L_x_1715 - _Z10add_kernelILx286EEvPfS0_S0_i)
        .other          _Z10add_kernelILx286EEvPfS0_S0_i,@"STO_CUDA_ENTRY STV_DEFAULT"
_Z10add_kernelILx286EEvPfS0_S0_i:
.text._Z10add_kernelILx286EEvPfS0_S0_i:
        /* <DEDUP_REMOVED lines=20> */
.L_x_714:
        /* <DEDUP_REMOVED lines=12> */
.L_x_1715:


//--------------------- .text._Z10add_kernelILx285EEvPfS0_S0_i --------------------------
	.section	.text._Z10add_kernelILx285EEvPfS0_S0_i,"ax",@progbits
	.align	128
        .global         _Z10add_kernelILx285EEvPfS0_S0_i
        .type           _Z10add_kernelILx285EEvPfS0_S0_i,@function
        .size           _Z10add_kernelILx285EEvPfS0_S0_i,(.L_x_1716 - _Z10add_kernelILx285EEvPfS0_S0_i)
        .other          _Z10add_kernelILx285EEvPfS0_S0_i,@"STO_CUDA_ENTRY STV_DEFAULT"
_Z10add_kernelILx285EEvPfS0_S0_i:
.text._Z10add_kernelILx285EEvPfS0_S0_i:
        /* <DEDUP_REMOVED lines=20> */
.L_x_715:
        /* <DEDUP_REMOVED lines=12> */
.L_x_1716:


//--------------------- .text._Z10add_kernelILx284EEvPfS0_S0_i --------------------------
	.section	.text._Z10add_kernelILx284EEvPfS0_S0_i,"ax",@progbits
	.align	128
        .global         _Z10add_kernelILx284EEvPfS0_S0_i
        .type           _Z10add_kernelILx284EEvPfS0_S0_i,@function
        .size           _Z10add_kernelILx284EEvPfS0_S0_i,(.L_x_1717 - _Z10add_kernelILx284EEvPfS0_S0_i)
        .other          _Z10add_kernelILx284EEvPfS0_S0_i,@"STO_CUDA_ENTRY STV_DEFAULT"
_Z10add_kernelILx284EEvPfS0_S0_i:
.text._Z10add_kernelILx284EEvPfS0_S0_i:
        /* <DEDUP_REMOVED lines=20> */
.L_x_716:
        /* <DEDUP_REMOVED lines=12> */
.L_x_1717:


//--------------------- .text._Z10add_kernelILx283EEvPfS0_S0_i --------------------------
	.section	.text._Z10add_kernelILx283EEvPfS0_S0_i,"ax",@progbits
	.align	128
        .global         _Z10add_kernelILx283EEvPfS0_S0_i
        .type           _Z10add_kernelILx283EEvPfS0_S0_i,@function
        .size           _Z10add_kernelILx283EEvPfS0_S0_i,(.L_x_1718 - _Z10add_kernelILx283EEvPfS0_S0_i)
        .other          _Z10add_kernelILx283EEvPfS0_S0_i,@"STO_CUDA_ENTRY STV_DEFAULT"
_Z10add_kernelILx283EEvPfS0_S0_i:
.text._Z10add_kernelILx283EEvPfS0_S0_i:
        /* <DEDUP_REMOVED lines=20> */
.L_x_717:
        /* <DEDUP_REMOVED lines=12> */
.L_x_1718:


//--------------------- .text._Z10add_kernelILx282EEvPfS0_S0_i --------------------------
	.section	.text._Z10add_kernelILx282EEvPfS0_S0_i,"ax",@progbits
	.align	128
        .global         _Z10add_kernelILx282EEvPfS0_S0_i
        .type           _Z10add_kernelILx282EEvPfS0_S0_i,@function
        .size           _Z10add_kernelILx282EEvPfS0_S0_i,(.L_x_1719 - _Z10add_kernelILx282EEvPfS0_S0_i)
        .other          _Z10add_kernelILx282EEvPfS0_S0_i,@"STO_CUDA_ENTRY STV_DEFAULT"
_Z10add_kernelILx282EEvPfS0_S0_i:
.text._Z10add_kernelILx282EEvPfS0_S0_i:
        /* <DEDUP_REMOVED lines=20> */
.L_x_718:
        /* <DEDUP_REMOVED lines=12> */
.L_x_1719:


//--------------------- .text._Z10add_kernelILx281EEvPfS0_S0_i --------------------------
	.section	.text._Z10add_kernelILx281EEvPfS0_S0_i,"ax",@progbits
	.align	128
        .global         _Z10add_kernelILx281EEvPfS0_S0_i
        .type           _Z10add_kernelILx281EEvPfS0_S0_i,@function
        .size           _Z10add_kernelILx281EEvPfS0_S0_i,(.L_x_1720 - _Z10add_kernelILx281EEvPfS0_S0_i)
        .other          _Z10add_kernelILx281EEvPfS0_S0_i,@"STO_CUDA_ENTRY STV_DEFAULT"
_Z10add_kernelILx281EEvPfS0_S0_i:
.text._Z10add_kernelILx281EEvPfS0_S0_i:
        /* <DEDUP_REMOVED lines=20> */
.L_x_719:
        /* <DEDUP_REMOVED lines=12> */
.L_x_1720:


//--------------------- .text._Z10add_kernelILx280EEvPfS0_S0_i --------------------------
	.section	.text._Z10add_kernelILx280EEvPfS0_S0_i,"ax",@progbits
	.align	128
        .global         _Z10add_kernelILx280EEvPfS0_S0_i
        .type           _Z10add_kernelILx280EEvPfS0_S0_i,@function
        .size           _Z10add_kernelILx280EEvPfS0_S0_i,(.L_x_1721 - _Z10add_kernelILx280EEvPfS0_S0_i)
        .other          _Z10add_kernelILx280EEvPfS0_S0_i,@"STO_CUDA_ENTRY STV_DEFAULT"
_Z10add_kernelILx280EEvPfS0_S0_i:
.text._Z10add_kernelILx280EEvPfS0_S0_i:
        /* <DEDUP_REMOVED lines=20> */
.L_x_720:
        /* <DEDUP_REMOVED lines=12> */
.L_x_1721:


//--------------------- .text._Z10add_kernelILx279EEvPfS0_S0_i --------------------------
	.section	.text._Z10add_kernelILx279EEvPfS0_S0_i,"ax",@progbits
	.align	128
        .global         _Z10add_kernelILx279EEvPfS0_S0_i
        .type           _Z10add_kernelILx279EEvPfS0_S0_i,@function
        .size           _Z10add_kernelILx279EEvPfS0_S0_i,(.L_x_1722 - _Z10add_kernelILx279EEvPfS0_S0_i)
        .other          _Z10add_kernelILx279EEvPfS0_S0_i,@"STO_CUDA_ENTRY STV_DEFAULT"
_Z10add_kernelILx279EEvPfS0_S0_i:
.text._Z10add_kernelILx279EEvPfS0_S0_i:
        /* <DEDUP_REMOVED lines=20> */
.L_x_721:
        /* <DEDUP_REMOVED lines=12> */
.L_x_1722:


//--------------------- .text._Z10add_kernelILx278EEvPfS0_S0_i --------------------------
	.section	.text._Z10add_kernelILx278EEvPfS0_S0_i,"ax",@progbits
	.align	128
        .global         _Z10add_kernelILx278EEvPfS0_S0_i
        .type           _Z10add_kernelILx278EEvPfS0_S0_i,@function
        .size           _Z10add_kernelILx278EEvPfS0_S0_i,(.L_x_1723 - _Z10add_kernelILx278EEvPfS0_S0_i)
        .other          _Z10add_kernelILx278EEvPfS0_S0_i,@"STO_CUDA_ENTRY STV_DEFAULT"
_Z10add_kernelILx278EEvPfS0_S0_i:
.text._Z10add_kernelILx278EEvPfS0_S0_i:
        /* <DEDUP_REMOVED lines=20> */
.L_x_722:
        /* <DEDUP_REMOVED lines=12> */
.L_x_1723:


//--------------------- .text._Z10add_kernelILx277EEvPfS0_S0_i --------------------------
	.section	.text._Z10add_kernelILx277EEvPfS0_S0_i,"ax",@progbits
	.align	128
        .global         _Z10add_kernelILx277EEvPfS0_S0_i
        .type           _Z10add_kernelILx277EEvPfS0_S0_i,@function
        .size           _Z10add_kernelILx277EEvPfS0_S0_i,(.L_x_1724 - _Z10add_kernelILx277EEvPfS0_S0_i)
        .other          _Z10add_kernelILx277EEvPfS0_S0_i,@"STO_CUDA_ENTRY STV_DEFAULT"
_Z10add_kernelILx277EEvPfS0_S0_i:
.text._Z10add_kernelILx277EEvPfS0_S0_i:
        /* <DEDUP_REMOVED lines=20> */
.L_x_723:
        /* <DEDUP_REMOVED lines=12> */
.L_x_1724:


//--------------------- .text._Z10add_kernelILx276EEvPfS0_S0_i --------------------------
	.section	.text._Z10add_kernelILx276EEvPfS0_S0_i,"ax",@progbits
	.align	128
        .global         _Z10add_kernelILx276EEvPfS0_S0_i
        .type           _Z10add_kernelILx276EEvPfS0_S0_i,@function
        .size           _Z10add_kernelILx276EEvPfS0_S0_i,(.L_x_1725 - _Z10add_kernelILx276EEvPfS0_S0_i)
        .other          _Z10add_kernelILx276EEvPfS0_S0_i,@"STO_CUDA_ENTRY STV_DEFAULT"
_Z10add_kernelILx276EEvPfS0_S0_i:
.text._Z10add_kernelILx276EEvPfS0_S0_i:
        /* <DEDUP_REMOVED lines=20> */
.L_x_724:
        /* <DEDUP_REMOVED lines=12> */
.L_x_1725:


//--------------------- .text._Z10add_kernelILx275EEvPfS0_S0_i --------------------------
	.section	.text._Z10add_kernelILx275EEvPfS0_S0_i,"ax",@progbits
	.align	128
        .global         _Z10add_kernelILx275EEvPfS0_S0_i
        .type           _Z10add_kernelILx275EEvPfS0_S0_i,@function
        .size           _Z10add_kernelILx275EEvPfS0_S0_i,(.L_x_1726 - _Z10add_kernelILx275EEvPfS0_S0_i)
        .other          _Z10add_kernelILx275EEvPfS0_S0_i,@"STO_CUDA_ENTRY STV_DEFAULT"
_Z10add_kernelILx275EEvPfS0_S0_i:
.text._Z10add_kernelILx275EEvPfS0_S0_i:
        /* <DEDUP_REMOVED lines=20> */
.L_x_725:
        /* <DEDUP_REMOVED lines=12> */
.L_x_1726:


//--------------------- .text._Z10add_kernelILx274EEvPfS0_S0_i --------------------------
	.section	.text._Z10add_kernelILx274EEvPfS0_S0_i,"ax",@progbits
	.align	128
        .global         _Z10add_kernelILx274EEvPfS0_S0_i
        .type           _Z10add_kernelILx274EEvPfS0_S0_i,@function
        .size           _Z10add_kernelILx274EEvPfS0_S0_i,(.L_x_1727 - _Z10add_kernelILx274EEvPfS0_S0_i)
        .other          _Z10add_kernelILx274EEvPfS0_S0_i,@"STO_CUDA_ENTRY STV_DEFAULT"
_Z10add_kernelILx274EEvPfS0_S0_i:
.text._Z10add_kernelILx274EEvPfS0_S0_i:
        /* <DEDUP_REMOVED lines=20> */
.L_x_726:
        /* <DEDUP_REMOVED lines=12> */
.L_x_1727:


//--------------------- .text._Z10add_kernelILx273EEvPfS0_S0_i --------------------------
	.section	.text._Z10add_kernelILx273EEvPfS0_S0_i,"ax",@progbits
	.align	128
        .global         _Z10add_kernelILx273EEvPfS0_S0_i
        .type           _Z10add_kernelILx273EEvPfS0_S0_i,@function
        .size           _Z10add_kernelILx273EEvPfS0_S0_i,(.L_x_1728 - _Z10add_kernelILx273EEvPfS0_S0_i)
        .other          _Z10add_kernelILx273EEvPfS0_S0_i,@"STO_CUDA_ENTRY STV_DEFAULT"
_Z10add_kernelILx273EEvPfS0_S0_i:
.text._Z10add_kernelILx273EEvPfS0_S0_i:
        /* <DEDUP_REMOVED lines=20> */
.L_x_727:
        /* <DEDUP_REMOVED lines=12> */
.L_x_1728:


//--------------------- .text._Z10add_kernelILx272EEvPfS0_S0_i --------------------------
	.section	.text._Z10add_kernelILx272EEvPfS0_S0_i,"ax",@progbits
	.align	128
        .global         _Z10add_kernelILx272EEvPfS0_S0_i
        .type           _Z10add_kernelILx272EEvPfS0_S0_i,@function
        .size           _Z10add_kernelILx272EEvPfS0_S0_i,(.L_x_1729 - _Z10add_kernelILx272EEvPfS0_S0_i)
        .other          _Z10add_kernelILx272EEvPfS0_S0_i,@"STO_CUDA_ENTRY STV_DEFAULT"
_Z10add_kernelILx272EEvPfS0_S0_i:
.text._Z10add_kernelILx272EEvPfS0_S0_i:
        /* <DEDUP_REMOVED lines=20> */
.L_x_728:
        /* <DEDUP_REMOVED lines=12> */
.L_x_1729:


//--------------------- .text._Z10add_kernelILx271EEvPfS0_S0_i --------------------------
	.section	.text._Z10add_kernelILx271EEvPfS0_S0_i,"ax",@progbits
	.align	128
        .global         _Z10add_kernelILx271EEvPfS0_S0_i
        .type           _Z10add_kernelILx271EEvPfS0_S0_i,@function
        .size           _Z10add_kernelILx271EEvPfS0_S0_i,(.L_x_1730 - _Z10add_kernelILx271EEvPfS0_S0_i)
        .other          _Z10add_kernelILx271EEvPfS0_S0_i,@"STO_CUDA_ENTRY STV_DEFAULT"
_Z10add_kernelILx271EEvPfS0_S0_i:
.text._Z10add_kernelILx271EEvPfS0_S0_i:
        /* <DEDUP_REMOVED lines=20> */
.L_x_729:
        /* <DEDUP_REMOVED lines=12> */
.L_x_1730:


//--------------------- .text._Z10add_kernelILx270EEvPfS0_S0_i --------------------------
	.section	.text._Z10add_kernelILx270EEvPfS0_S0_i,"ax",@progbits
	.align	128
        .global         _Z10add_kernelILx270EEvPfS0_S0_i
        .type           _Z10add_kernelILx270EEvPfS0_S0_i,@function
        .size           _Z10add_kernelILx270EEvPfS0_S0_i,(.L_x_1731 - _Z10add_kernelILx270EEvPfS0_S0_i)
        .other          _Z10add_kernelILx270EEvPfS0_S0_i,@"STO_CUDA_ENTRY STV_DEFAULT"
_Z10add_kernelILx270EEvPfS0_S0_i:
.text._Z10add_kernelILx270EEvPfS0_S0_i:
        /* <DEDUP_REMOVED lines=20> */
.L_x_730:
        /* <DEDUP_REMOVED lines=12> */
.L_x_1731:


//--------------------- .text._Z10add_kernelILx269EEvPfS0_S0_i --------------------------
	.section	.text._Z10add_kernelILx269EEvPfS0_S0_i,"ax",@progbits
	.align	128
        .global         _Z10add_kernelILx269EEvPfS0_S0_i
        .type           _Z10add_kernelILx269EEvPfS0_S0_i,@function
        .size           _Z10add_kernelILx269EEvPfS0_S0_i,(.L_x_1732 - _Z10add_kernelILx269EEvPfS0_S0_i)
        .other          _Z10add_kernelILx269EEvPfS0_S0_i,@"STO_CUDA_ENTRY STV_DEFAULT"
_Z10add_kernelILx269EEvPfS0_S0_i:
.text._Z10add_kernelILx269EEvPfS0_S0_i:
        /* <DEDUP_REMOVED lines=20> */
.L_x_731:
        /* <DEDUP_REMOVED lines=12> */
.L_x_1732:


//--------------------- .text._Z10add_kernelILx268EEvPfS0_S0_i --------------------------
	.section	.text._Z10add_kernelILx268EEvPfS0_S0_i,"ax",@progbits
	.align	128
        .global         _Z10add_kernelILx268EEvPfS0_S0_i
        .type           _Z10add_kernelILx268EEvPfS0_S0_i,@function
        .size           _Z10add_kernelILx268EEvPfS0_S0_i,(.L_x_1733 - _Z10add_kernelILx268EEvPfS0_S0_i)
        .other          _Z10add_kernelILx268EEvPfS0_S0_i,@"STO_CUDA_ENTRY STV_DEFAULT"
_Z10add_kernelILx268EEvPfS0_S0_i:
.text._Z10add_kernelILx268EEvPfS0_S0_i:
        /* <DEDUP_REMOVED lines=20> */
.L_x_732:
        /* <DEDUP_REMOVED lines=12> */
.L_x_1733:


//--------------------- .text._Z10add_kernelILx267EEvPfS0_S0_i --------------------------
	.section	.text._Z10add_kernelILx267EEvPfS0_S0_i,"ax",@progbits
	.align	128
        .global         _Z10add_kernelILx267EEvPfS0_S0_i
        .type           _Z10add_kernelILx267EEvPfS0_S0_i,@function
        .size           _Z10add_kernelILx267EEvPfS0_S0_i,(.L_x_1734 - _Z10add_kernelILx267EEvPfS0_S0_i)
        .other          _Z10add_kernelILx267EEvPfS0_S0_i,@"STO_CUDA_ENTRY STV_DEFAULT"
_Z10add_kernelILx267EEvPfS0_S0_i:
.text._Z10add_kernelILx267EEvPfS0_S0_i:
        /* <DEDUP_REMOVED lines=20> */
.L_x_733:
        /* <DEDUP_REMOVED lines=12> */
.L_x_1734:


//--------------------- .text._Z10add_kernelILx266EEvPfS0_S0_i --------------------------
	.section	.text._Z10add_kernelILx266EEvPfS0_S0_i,"ax",@progbits
	.align	128
        .global         _Z10add_kernelILx266EEvPfS0_S0_i
        .type           _Z10add_kernelILx266EEvPfS0_S0_i,@function
        .size           _Z10add_kernelILx266EEvPfS0_S0_i,(.L_x_1735 - _Z10add_kernelILx266EEvPfS0_S0_i)
        .other          _Z10add_kernelILx266EEvPfS0_S0_i,@"STO_CUDA_ENTRY STV_DEFAULT"
_Z10add_kernelILx266EEvPfS0_S0_i:
.text._Z10add_kernelILx266EEvPfS0_S0_i:
        /* <DEDUP_REMOVED lines=20> */
.L_x_734:
        /* <DEDUP_REMOVED lines=12> */
.L_x_1735:


//--------------------- .text._Z10add_kernelILx265EEvPfS0_S0_i --------------------------
	.section	.text._Z10add_kernelILx265EEvPfS0_S0_i,"ax",@progbits
	.align	128
        .global         _Z10add_kernelILx265EEvPfS0_S0_i
        .type           _Z10add_kernelILx265EEvPfS0_S0_i,@function
        .size           _Z10add_kernelILx265EEvPfS0_S0_i,(.L_x_1736 - _Z10add_kernelILx265EEvPfS0_S0_i)
        .other          _Z10add_kernelILx265EEvPfS0_S0_i,@"STO_CUDA_ENTRY STV_DEFAULT"
_Z10add_kernelILx265EEvPfS0_S0_i:
.text._Z10add_kernelILx265EEvPfS0_S0_i:
        /* <DEDUP_REMOVED lines=20> */
.L_x_735:
        /* <DEDUP_REMOVED lines=12> */
.L_x_1736:


//--------------------- .text._Z10add_kernelILx264EEvPfS0_S0_i --------------------------
	.section	.text._Z10add_kernelILx264EEvPfS0_S0_i,"ax",@progbits
	.align	128
        .global         _Z10add_kernelILx264EEvPfS0_S0_i
        .type           _Z10add_kernelILx264EEvPfS0_S0_i,@function
        .size           _Z10add_kernelILx264EEvPfS0_S0_i,(.L_x_1737 - _Z10add_kernelILx264EEvPfS0_S0_i)
        .other          _Z10add_kernelILx264EEvPfS0_S0_i,@"STO_CUDA_ENTRY STV_DEFAULT"
_Z10add_kernelILx264EEvPfS0_S0_i:
.text._Z10add_kernelILx264EEvPfS0_S0_i:
        /* <DEDUP_REMOVED lines=20> */
.L_x_736:
        /* <DEDUP_REMOVED lines=12> */
.L_x_1737:


//--------------------- .text._Z10add_kernelILx263EEvPfS0_S0_i --------------------------
	.section	.text._Z10add_kernelILx263EEvPfS0_S0_i,"ax",@progbits
	.align	128
        .global         _Z10add_kernelILx263EEvPfS0_S0_i
        .type           _Z10add_kernelILx263EEvPfS0_S0_i,@function
        .size           _Z10add_kernelILx263EEvPfS0_S0_i,(.L_x_1738 - _Z10add_kernelILx263EEvPfS0_S0_i)
        .other          _Z10add_kernelILx263EEvPfS0_S0_i,@"STO_CUDA_ENTRY STV_DEFAULT"
_Z10add_kernelILx263EEvPfS0_S0_i:
.text._Z10add_kernelILx263EEvPfS0_S0_i:
        /* <DEDUP_REMOVED lines=20> */
.L_x_737:
        /* <DEDUP_REMOVED lines=12> */
.L_x_1738:


//--------------------- .text._Z10add_kernelILx262EEvPfS0_S0_i --------------------------
	.section	.text._Z10add_kernelILx262EEvPfS0_S0_i,"ax",@progbits
	.align	128
        .global         _Z10add_kernelILx262EEvPfS0_S0_i
        .type           _Z10add_kernelILx262EEvPfS0_S0_i,@function
        .size           _Z10add_kernelILx262EEvPfS0_S0_i,(.L_x_1739 - _Z10add_kernelILx262EEvPfS0_S0_i)
        .other          _Z10add_kernelILx262EEvPfS0_S0_i,@"STO_CUDA_ENTRY STV_DEFAULT"
_Z10add_kernelILx262EEvPfS0_S0_i:
.text._Z10add_kernelILx262EEvPfS0_S0_i:
        /* <DEDUP_REMOVED lines=20> */
.L_x_738:
        /* <DEDUP_REMOVED lines=12> */
.L_x_1739:


//--------------------- .text._Z10add_kernelILx261EEvPfS0_S0_i --------------------------
	.section	.text._Z10add_kernelILx261EEvPfS0_S0_i,"ax",@progbits
	.align	128
        .global         _Z10add_kernelILx261EEvPfS0_S0_i
        .type           _Z10add_kernelILx261EEvPfS0_S0_i,@function
        .size           _Z10add_kernelILx261EEvPfS0_S0_i,(.L_x_1740 - _Z10add_kernelILx261EEvPfS0_S0_i)
        .other          _Z10add_kernelILx261EEvPfS0_S0_i,@"STO_CUDA_ENTRY STV_DEFAULT"
_Z10add_kernelILx261EEvPfS0_S0_i:
.text._Z10add_kernelILx261EEvPfS0_S0_i:
        /* <DEDUP_REMOVED lines=20> */
.L_x_739:
        /* <DEDUP_REMOVED lines=12> */
.L_x_1740:


//--------------------- .text._Z10add_kernelILx260EEvPfS0_S0_i --------------------------
	.section	.text._Z10add_kernelILx260EEvPfS0_S0_i,"ax",@progbits
	.align	128
        .global         _Z10add_kernelILx260EEvPfS0_S0_i
        .type           _Z10add_kernelILx260EEvPfS0_S0_i,@function
        .size           _Z10add_kernelILx260EEvPfS0_S0_i,(.L_x_1741 - _Z10add_kernelILx260EEvPfS0_S0_i)
        .other          _Z10add_kernelILx260EEvPfS0_S0_i,@"STO_CUDA_ENTRY STV_DEFAULT"
_Z10add_kernelILx260EEvPfS0_S0_i:
.text._Z10add_kernelILx260EEvPfS0_S0_i:
        /* <DEDUP_REMOVED lines=20> */
.L_x_740:
        /* <DEDUP_REMOVED lines=12> */
.L_x_1741:


//--------------------- .text._Z10add_kernelILx259EEvPfS0_S0_i --------------------------
	.section	.text._Z10add_kernelILx259EEvPfS0_S0_i,"ax",@progbits
	.align	128
        .global         _Z10add_kernelILx259EEvPfS0_S0_i
        .type           _Z10add_kernelILx259EEvPfS0_S0_i,@function
        .size           _Z10add_kernelILx259EEvPfS0_S0_i,(.L_x_1742 - _Z10add_kernelILx259EEvPfS0_S0_i)
        .other          _Z10add_kernelILx259EEvPfS0_S0_i,@"STO_CUDA_ENTRY STV_DEFAULT"
_Z10add_kernelILx259EEvPfS0_S0_i:
.text._Z10add_kernelILx259EEvPfS0_S0_i:
        /* <DEDUP_REMOVED lines=20> */
.L_x_741:
        /* <DEDUP_REMOVED lines=12> */
.L_x_1742:


//--------------------- .text._Z10add_kernelILx258EEvPfS0_S0_i --------------------------
	.section	.text._Z10add_kernelILx258EEvPfS0_S0_i,"ax",@progbits
	.align	128
        .global         _Z10add_kernelILx258EEvPfS0_S0_i
        .type           _Z10add_kernelILx258EEvPfS0_S0_i,@function
        .size           _Z10add_kernelILx258EEvPfS0_S0_i,(.L_x_1743 - _Z10add_kernelILx258EEvPfS0_S0_i)
        .other          _Z10add_kernelILx258EEvPfS0_S0_i,@"STO_CUDA_ENTRY STV_DEFAULT"
_Z10add_kernelILx258EEvPfS0_S0_i:
.text._Z10add_kernelILx258EEvPfS0_S0_i:
        /* <DEDUP_REMOVED lines=20> */
.L_x_742:
        /* <DEDUP_REMOVED lines=12> */
.L_x_1743:


//--------------------- .text._Z10add_kernelILx257EEvPfS0_S0_i --------------------------
	.section	.text._Z10add_kernelILx257EEvPfS0_S0_i,"ax",@progbits
	.align	128
        .global         _Z10add_kernelILx257EEvPfS0_S0_i
        .type           _Z10add_kernelILx257EEvPfS0_S0_i,@function
        .size           _Z10add_kernelILx257EEvPfS0_S0_i,(.L_x_1744 - _Z10add_kernelILx257EEvPfS0_S0_i)
        .other          _Z10add_kernelILx257EEvPfS0_S0_i,@"STO_CUDA_ENTRY STV_DEFAULT"
_Z10add_kernelILx257EEvPfS0_S0_i:
.text._Z10add_kernelILx257EEvPfS0_S0_i:
        /* <DEDUP_REMOVED lines=20> */
.L_x_743:
        /* <DEDUP_REMOVED lines=12> */
.L_x_1744:


//--------------------- .text._Z10add_kernelILx256EEvPfS0_S0_i --------------------------
	.section	.text._Z10add_kernelILx256EEvPfS0_S0_i,"ax",@progbits
	.align	128
        .global         _Z10add_kernelILx256EEvPfS0_S0_i
        .type           _Z10add_kernelILx256EEvPfS0_S0_i,@function
        .size           _Z10add_kernelILx256EEvPfS0_S0_i,(.L_x_1745 - _Z10add_kernelILx256EEvPfS0_S0_i)
        .other          _Z10add_kernelILx256EEvPfS0_S0_i,@"STO_CUDA_ENTRY STV_DEFAULT"
_Z10add_kernelILx256EEvPfS0_S0_i:
.text._Z10add_kernelILx256EEvPfS0_S0_i:
        /* <DEDUP_REMOVED lines=20> */
.L_x_744:
        /* <DEDUP_REMOVED lines=12> */
.L_x_1745:


//--------------------- .text._Z10add_kernelILx255EEvPfS0_S0_i --------------------------
	.section	.text._Z10add_kernelILx255EEvPfS0_S0_i,"ax",@progbits
	.align	128
        .global         _Z10add_kernelILx255EEvPfS0_S0_i
        .type           _Z10add_kernelILx255EEvPfS0_S0_i,@function
        .size           _Z10add_kernelILx255EEvPfS0_S0_i,(.L_x_1746 - _Z10add_kernelILx255EEvPfS0_S0_i)
        .other          _Z10add_kernelILx255EEvPfS0_S0_i,@"STO_CUDA_ENTRY STV_DEFAULT"
_Z10add_kernelILx255EEvPfS0_S0_i:
.text._Z10add_kernelILx255EEvPfS0_S0_i:
        /* <DEDUP_REMOVED lines=20> */
.L_x_745:
        /* <DEDUP_REMOVED lines=12> */
.L_x_1746:


//--------------------- .text._Z10add_kernelILx254EEvPfS0_S0_i --------------------------
	.section	.text._Z10add_kernelILx254EEvPfS0_S0_i,"ax",@progbits
	.align	128
        .global         _Z10add_kernelILx254EEvPfS0_S0_i
        .type           _Z10add_kernelILx254EEvPfS0_S0_i,@function
        .size           _Z10add_kernelILx254EEvPfS0_S0_i,(.L_x_1747 - _Z10add_kernelILx254EEvPfS0_S0_i)
        .other          _Z10add_kernelILx254EEvPfS0_S0_i,@"STO_CUDA_ENTRY STV_DEFAULT"
_Z10add_kernelILx254EEvPfS0_S0_i:
.text._Z10add_kernelILx254EEvPfS0_S0_i:
        /* <DEDUP_REMOVED lines=20> */
.L_x_746:
        /* <DEDUP_REMOVED lines=12> */
.L_x_1747:


//--------------------- .text._Z10add_kernelILx253EEvPfS0_S0_i --------------------------
	.section	.text._Z10add_kernelILx253EEvPfS0_S0_i,"ax",@progbits
	.align	128
        .global         _Z10add_kernelILx253EEvPfS0_S0_i
        .type           _Z10add_kernelILx253EEvPfS0_S0_i,@function
        .size           _Z10add_kernelILx253EEvPfS0_S0_i,(.L_x_1748 - _Z10add_kernelILx253EEvPfS0_S0_i)
        .other          _Z10add_kernelILx253EEvPfS0_S0_i,@"STO_CUDA_ENTRY STV_DEFAULT"
_Z10add_kernelILx253EEvPfS0_S0_i:
.text._Z10add_kernelILx253EEvPfS0_S0_i:
        /* <DEDUP_REMOVED lines=20> */
.L_x_747:
        /* <DEDUP_REMOVED lines=12> */
.L_x_1748:


//--------------------- .text._Z10add_kernelILx252EEvPfS0_S0_i --------------------------
	.section	.text._Z10add_kernelILx252EEvPfS0_S0_i,"ax",@progbits
	.align	128
        .global         _Z10add_kernelILx252EEvPfS0_S0_i
        .type           _Z10add_kernelILx252EEvPfS0_S0_i,@function
        .size           _Z10add_kernelILx252EEvPfS0_S0_i,(.L_x_1749 - _Z10add_kernelILx252EEvPfS0_S0_i)
        .other          _Z10add_kernelILx252EEvPfS0_S0_i,@"STO_CUDA_ENTRY STV_DEFAULT"
_Z10add_kernelILx252EEvPfS0_S0_i:
.text._Z10add_kernelILx252EEvPfS0_S0_i:
        /* <DEDUP_REMOVED lines=20> */
.L_x_748:
        /* <DEDUP_REMOVED lines=12> */
.L_x_1749:


//--------------------- .text._Z10add_kernelILx251EEvPfS0_S0_i --------------------------
	.section	.text._Z10add_kernelILx251EEvPfS0_S0_i,"ax",@progbits
	.align	128
        .global         _Z10add_kernelILx251EEvPfS0_S0_i
        .type           _Z10add_kernelILx251EEvPfS0_S0_i,@function
        .size           _Z10add_kernelILx251EEvPfS0_S0_i,(.L_x_1750 - _Z10add_kernelILx251EEvPfS0_S0_i)
        .other          _Z10add_kernelILx251EEvPfS0_S0_i,@"STO_CUDA_ENTRY STV_DEFAULT"
_Z10add_kernelILx251EEvPfS0_S0_i:
.text._Z10add_kernelILx251EEvPfS0_S0_i:
        /* <DEDUP_REMOVED lines=20> */
.L_x_749:
        /* <DEDUP_REMOVED lines=12> */
.L_x_1750:


//--------------------- .text._Z10add_kernelILx250EEvPfS0_S0_i --------------------------
	.section	.text._Z10add_kernelILx250EEvPfS0_S0_i,"ax",@progbits
	.align	128
        .global         _Z10add_kernelILx250EEvPfS0_S0_i
        .type           _Z10add_kernelILx250EEvPfS0_S0_i,@function
        .size           _Z10add_kernelILx250EEvPfS0_S0_i,(.L_x_1751 - _Z10add_kernelILx250EEvPfS0_S0_i)
        .other          _Z10add_kernelILx250EEvPfS0_S0_i,@"STO_CUDA_ENTRY STV_DEFAULT"
_Z10add_kernelILx250EEvPfS0_S0_i:
.text._Z10add_kernelILx250EEvPfS0_S0_i:
        /* <DEDUP_REMOVED lines=20> */
.L_x_750:
        /* <DEDUP_REMOVED lines=12> */
.L_x_1751:


//--------------------- .text._Z10add_kernelILx249EEvPfS0_S0_i --------------------------
	.section	.text._Z10add_kernelILx249EEvPfS0_S0_i,"ax",@progbits
	.align	128
        .global         _Z10add_kernelILx249EEvPfS0_S0_i
        .type           _Z10add_kernelILx249EEvPfS0_S0_i,@function
        .size           _Z10add_kernelILx249EEvPfS0_S0_i,(.L_x_1752 - _Z10add_kernelILx249EEvPfS0_S0_i)
        .other          _Z10add_kernelILx249EEvPfS0_S0_i,@"STO_CUDA_ENTRY STV_DEFAULT"
_Z10add_kernelILx249EEvPfS0_S0_i:
.text._Z10add_kernelILx249EEvPfS0_S0_i:
        /* <DEDUP_REMOVED lines=20> */
.L_x_751:
        /* <DEDUP_REMOVED lines=12> */
.L_x_1752:


//--------------------- .text._Z10add_kernelILx248EEvPfS0_S0_i --------------------------
	.section	.text._Z10add_kernelILx248EEvPfS0_S0_i,"ax",@progbits
	.align	128
        .global         _Z10add_kernelILx248EEvPfS0_S0_i
        .type           _Z10add_kernelILx248EEvPfS0_S0_i,@function
        .size           _Z10add_kernelILx248EEvPfS0_S0_i,(.L_x_1753 - _Z10add_kernelILx248EEvPfS0_S0_i)
        .other          _Z10add_kernelILx248EEvPfS0_S0_i,@"STO_CUDA_ENTRY STV_DEFAULT"
_Z10add_kernelILx248EEvPfS0_S0_i:
.text._Z10add_kernelILx248EEvPfS0_S0_i:
        /* <DEDUP_REMOVED lines=20> */
.L_x_752:
        /* <DEDUP_REMOVED lines=12> */
.L_x_1753:


//--------------------- .text._Z10add_kernelILx247EEvPfS0_S0_i --------------------------
	.section	.text._Z10add_kernelILx247EEvPfS0_S0_i,"ax",@progbits
	.align	128
        .global         _Z10add_kernelILx247EEvPfS0_S0_i
        .type           _Z10add_kernelILx247EEvPfS0_S0_i,@function
        .size           _Z10add_kernelILx247EEvPfS0_S0_i,(.L_x_1754 - _Z10add_kernelILx247EEvPfS0_S0_i)
        .other          _Z10add_kernelILx247EEvPfS0_S0_i,@"STO_CUDA_ENTRY STV_DEFAULT"
_Z10add_kernelILx247EEvPfS0_S0_i:
.text._Z10add_kernelILx247EEvPfS0_S0_i:
        /* <DEDUP_REMOVED lines=20> */
.L_x_753:
        /* <DEDUP_REMOVED lines=12> */
.L_x_1754:


//--------------------- .text._Z10add_kernelILx246EEvPfS0_S0_i --------------------------
	.section	.text._Z10add_kernelILx246EEvPfS0_S0_i,"ax",@progbits
	.align	128
        .global         _Z10add_kernelILx246EEvPfS0_S0_i
        .type           _Z10add_kernelILx246EEvPfS0_S0_i,@function
        .size           _Z10add_kernelILx246EEvPfS0_S0_i,(.L_x_1755 - _Z10add_kernelILx246EEvPfS0_S0_i)
        .other          _Z10add_kernelILx246EEvPfS0_S0_i,@"STO_CUDA_ENTRY STV_DEFAULT"
_Z10add_kernelILx246EEvPfS0_S0_i:
.text._Z10add_kernelILx246EEvPfS0_S0_i:
        /* <DEDUP_REMOVED lines=20> */
.L_x_754:
        /* <DEDUP_REMOVED lines=12> */
.L_x_1755:


//--------------------- .text._Z10add_kernelILx245EEvPfS0_S0_i --------------------------
	.section	.text._Z10add_kernelILx245EEvPfS0_S0_i,"ax",@progbits
	.align	128
        .global         _Z10add_kernelILx245EEvPfS0_S0_i
        .type           _Z10add_kernelILx245EEvPfS0_S0_i,@function
        .size           _Z10add_kernelILx245EEvPfS0_S0_i,(.L_x_1756 - _Z10add_kernelILx245EEvPfS0_S0_i)
        .other          _Z10add_kernelILx245EEvPfS0_S0_i,@"STO_CUDA_ENTRY STV_DEFAULT"
_Z10add_kernelILx245EEvPfS0_S0_i:
.text._Z10add_kernelILx245EEvPfS0_S0_i:
        /* <DEDUP_REMOVED lines=20> */
.L_x_755:
        /* <DEDUP_REMOVED lines=12> */
.L_x_1756:


//--------------------- .text._Z10add_kernelILx244EEvPfS0_S0_i --------------------------
	.section	.text._Z10add_kernelILx244EEvPfS0_S0_i,"ax",@progbits
	.align	128
        .global         _Z10add_kernelILx244EEvPfS0_S0_i
        .type           _Z10add_kernelILx244EEvPfS0_S0_i,@function
        .size           _Z10add_kernelILx244EEvPfS0_S0_i,(.L_x_1757 - _Z10add_kernelILx244EEvPfS0_S0_i)
        .other          _Z10add_kernelILx244EEvPfS0_S0_i,@"STO_CUDA_ENTRY STV_DEFAULT"
_Z10add_kernelILx244EEvPfS0_S0_i:
.text._Z10add_kernelILx244EEvPfS0_S0_i:
        /* <DEDUP_REMOVED lines=20> */
.L_x_756:
        /* <DEDUP_REMOVED lines=12> */
.L_x_1757:


//--------------------- .text._Z10add_kernelILx243EEvPfS0_S0_i --------------------------
	.section	.text._Z10add_kernelILx243EEvPfS0_S0_i,"ax",@progbits
	.align	128
        .global         _Z10add_kernelILx243EEvPfS0_S0_i
        .type           _Z10add_kernelILx243EEvPfS0_S0_i,@function
        .size           _Z10add_kernelILx243EEvPfS0_S0_i,(.L_x_1758 - _Z10add_kernelILx243EEvPfS0_S0_i)
        .other          _Z10add_kernelILx243EEvPfS0_S0_i,@"STO_CUDA_ENTRY STV_DEFAULT"
_Z10add_kernelILx243EEvPfS0_S0_i:
.text._Z10add_kernelILx243EEvPfS0_S0_i:
        /* <DEDUP_REMOVED lines=20> */
.L_x_757:
        /* <DEDUP_REMOVED lines=12> */
.L_x_1758:


//--------------------- .text._Z10add_kernelILx242EEvPfS0_S0_i --------------------------
	.section	.text._Z10add_kernelILx242EEvPfS0_S0_i,"ax",@progbits
	.align	128
        .global         _Z10add_kernelILx242EEvPfS0_S0_i
        .type           _Z10add_kernelILx242EEvPfS0_S0_i,@function
        .size           _Z10add_kernelILx242EEvPfS0_S0_i,(.L_x_1759 - _Z10add_kernelILx242EEvPfS0_S0_i)
        .other          _Z10add_kernelILx242EEvPfS0_S0_i,@"STO_CUDA_ENTRY STV_DEFAULT"
_Z10add_kernelILx242EEvPfS0_S0_i:
.text._Z10add_kernelILx242EEvPfS0_S0_i:
        /* <DEDUP_REMOVED lines=20> */
.L_x_758:
        /* <DEDUP_REMOVED lines=12> */
.L_x_1759:


//--------------------- .text._Z10add_kernelILx241EEvPfS0_S0_i --------------------------
	.section	.text._Z10add_kernelILx241EEvPfS0_S0_i,"ax",@progbits
	.align	128
        .global         _Z10add_kernelILx241EEvPfS0_S0_i
        .type           _Z10add_kernelILx241EEvPfS0_S0_i,@function
        .size           _Z10add_kernelILx241EEvPfS0_S0_i,(.L_x_1760 - _Z10add_kernelILx241EEvPfS0_S0_i)
        .other          _Z10add_kernelILx241EEvPfS0_S0_i,@"STO_CUDA_ENTRY STV_DEFAULT"
_Z10add_kernelILx241EEvPfS0_S0_i:
.text._Z10add_kernelILx241EEvPfS0_S0_i:
        /* <DEDUP_REMOVED lines=20> */
.L_x_759:
        /* <DEDUP_REMOVED lines=12> */
.L_x_1760:


//--------------------- .text._Z10add_kernelILx240EEvPfS0_S0_i --------------------------
	.section	.text._Z10add_kernelILx240EEvPfS0_S0_i,"ax",@progbits
	.align	128
        .global         _Z10add_kernelILx240EEvPfS0_S0_i
        .type           _Z10add_kernelILx240EEvPfS0_S0_i,@function
        .size           _Z10add_kernelILx240EEvPfS0_S0_i,(.L_x_1761 - _Z10add_kernelILx240EEvPfS0_S0_i)
        .other          _Z10add_kernelILx240EEvPfS0_S0_i,@"STO_CUDA_ENTRY STV_DEFAULT"
_Z10add_kernelILx240EEvPfS0_S0_i:
.text._Z10add_kernelILx240EEvPfS0_S0_i:
        /* <DEDUP_REMOVED lines=20> */
.L_x_760:
        /* <DEDUP_REMOVED lines=12> */
.L_x_1761:


//--------------------- .text._Z10add_kernelILx239EEvPfS0_S0_i --------------------------
	.section	.text._Z10add_kernelILx239EEvPfS0_S0_i,"ax",@progbits
	.align	128
        .global         _Z10add_kernelILx239EEvPfS0_S0_i
        .type           _Z10add_kernelILx239EEvPfS0_S0_i,@function
        .size           _Z10add_kernelILx239EEvPfS0_S0_i,(.L_x_1762 - _Z10add_kernelILx239EEvPfS0_S0_i)
        .other          _Z10add_kernelILx239EEvPfS0_S0_i,@"STO_CUDA_ENTRY STV_DEFAULT"
_Z10add_kernelILx239EEvPfS0_S0_i:
.text._Z10add_kernelILx239EEvPfS0_S0_i:
        /* <DEDUP_REMOVED lines=20> */
.L_x_761:
        /* <DEDUP_REMOVED lines=12> */
.L_x_1762:


//--------------------- .text._Z10add_kernelILx238EEvPfS0_S0_i --------------------------
	.section	.text._Z10add_kernelILx238EEvPfS0_S0_i,"ax",@progbits
	.align	128
        .global         _Z10add_kernelILx238EEvPfS0_S0_i
        .type           _Z10add_kernelILx238EEvPfS0_S0_i,@function
        .size           _Z10add_kernelILx238EEvPfS0_S0_i,(.L_x_1763 - _Z10add_kernelILx238EEvPfS0_S0_i)
        .other          _Z10add_kernelILx238EEvPfS0_S0_i,@"STO_CUDA_ENTRY STV_DEFAULT"
_Z10add_kernelILx238EEvPfS0_S0_i:
.text._Z10add_kernelILx238EEvPfS0_S0_i:
        /* <DEDUP_REMOVED lines=20> */
.L_x_762:
        /* <DEDUP_REMOVED lines=12> */
.L_x_1763:


//--------------------- .text._Z10add_kernelILx237EEvPfS0_S0_i --------------------------
	.section	.text._Z10add_kernelILx237EEvPfS0_S0_i,"ax",@progbits
	.align	128
        .global         _Z10add_kernelILx237EEvPfS0_S0_i
        .type           _Z10add_kernelILx237EEvPfS0_S0_i,@function
        .size           _Z10add_kernelILx237EEvPfS0_S0_i,(.L_x_1764 - _Z10add_kernelILx237EEvPfS0_S0_i)
        .other          _Z10add_kernelILx237EEvPfS0_S0_i,@"STO_CUDA_ENTRY STV_DEFAULT"
_Z10add_kernelILx237EEvPfS0_S0_i:
.text._Z10add_kernelILx237EEvPfS0_S0_i:
        /* <DEDUP_REMOVED lines=20> */
.L_x_763:
        /* <DEDUP_REMOVED lines=12> */
.L_x_1764:


//--------------------- .text._Z10add_kernelILx236EEvPfS0_S0_i --------------------------
	.section	.text._Z10add_kernelILx236EEvPfS0_S0_i,"ax",@progbits
	.align	128
        .global         _Z10add_kernelILx236EEvPfS0_S0_i
        .type           _Z10add_kernelILx236EEvPfS0_S0_i,@function
        .size           _Z10add_kernelILx236EEvPfS0_S0_i,(.L_x_1765 - _Z10add_kernelILx236EEvPfS0_S0_i)
        .other          _Z10add_kernelILx236EEvPfS0_S0_i,@"STO_CUDA_ENTRY STV_DEFAULT"
_Z10add_kernelILx236EEvPfS0_S0_i:
.text._Z10add_kernelILx236EEvPfS0_S0_i:
        /* <DEDUP_REMOVED lines=20> */
.L_x_764:
        /* <DEDUP_REMOVED lines=12> */
.L_x_1765:


//--------------------- .text._Z10add_kernelILx235EEvPfS0_S0_i --------------------------
	.section	.text._Z10add_kernelILx235EEvPfS0_S0_i,"ax",@progbits
	.align	128
        .global         _Z10add_kernelILx235EEvPfS0_S0_i
        .type           _Z10add_kernelILx235EEvPfS0_S0_i,@function
        .size           _Z10add_kernelILx235EEvPfS0_S0_i,(.L_x_1766 - _Z10add_kernelILx235EEvPfS0_S0_i)
        .other          _Z10add_kernelILx235EEvPfS0_S0_i,@"STO_CUDA_ENTRY STV_DEFAULT"
_Z10add_kernelILx235EEvPfS0_S0_i:
.text._Z10add_kernelILx235EEvPfS0_S0_i:
        /* <DEDUP_REMOVED lines=20> */
.L_x_765:
        /* <DEDUP_REMOVED lines=12> */
.L_x_1766:


//--------------------- .text._Z10add_kernelILx234EEvPfS0_S0_i --------------------------
	.section	.text._Z10add_kernelILx234EEvPfS0_S0_i,"ax",@progbits
	.align	128
        .global         _Z10add_kernelILx234EEvPfS0_S0_i
        .type           _Z10add_kernelILx234EEvPfS0_S0_i,@function
        .size           _Z10add_kernelILx234EEvPfS0_S0_i,(.L_x_1767 - _Z10add_kernelILx234EEvPfS0_S0_i)
        .other          _Z10add_kernelILx234EEvPfS0_S0_i,@"STO_CUDA_ENTRY STV_DEFAULT"
_Z10add_kernelILx234EEvPfS0_S0_i:
.text._Z10add_kernelILx234EEvPfS0_S0_i:
        /* <DEDUP_REMOVED lines=20> */
.L_x_766:
        /* <DEDUP_REMOVED lines=12> */
.L_x_1767:


//--------------------- .text._Z10add_kernelILx233EEvPfS0_S0_i --------------------------
	.section	.text._Z10add_kernelILx233EEvPfS0_S0_i,"ax",@progbits
	.align	128
        .global         _Z10add_kernelILx233EEvPfS0_S0_i
        .type           _Z10add_kernelILx233EEvPfS0_S0_i,@function
        .size           _Z10add_kernelILx233EEvPfS0_S0_i,(.L_x_1768 - _Z10add_kernelILx233EEvPfS0_S0_i)
        .other          _Z10add_kernelILx233EEvPfS0_S0_i,@"STO_CUDA_ENTRY STV_DEFAULT"
_Z10add_kernelILx233EEvPfS0_S0_i:
.text._Z10add_kernelILx233EEvPfS0_S0_i:
        /* <DEDUP_REMOVED lines=20> */
.L_x_767:
        /* <DEDUP_REMOVED lines=12> */
.L_x_1768:


//--------------------- .text._Z10add_kernelILx232EEvPfS0_S0_i --------------------------
	.section	.text._Z10add_kernelILx232EEvPfS0_S0_i,"ax",@progbits
	.align	128
        .global         _Z10add_kernelILx232EEvPfS0_S0_i
        .type           _Z10add_kernelILx232EEvPfS0_S0_i,@function
        .size           _Z10add_kernelILx232EEvPfS0_S0_i,(.L_x_1769 - _Z10add_kernelILx232EEvPfS0_S0_i)
        .other          _Z10add_kernelILx232EEvPfS0_S0_i,@"STO_CUDA_ENTRY STV_DEFAULT"
_Z10add_kernelILx232EEvPfS0_S0_i:
.text._Z10add_kernelILx232EEvPfS0_S0_i:
        /* <DEDUP_REMOVED lines=20> */
.L_x_768:
        /* <DEDUP_REMOVED lines=12> */
.L_x_1769:


//--------------------- .text._Z10add_kernelILx231EEvPfS0_S0_i --------------------------
	.section	.text._Z10add_kernelILx231EEvPfS0_S0_i,"ax",@progbits
	.align	128
        .global         _Z10add_kernelILx231EEvPfS0_S0_i
        .type           _Z10add_kernelILx231EEvPfS0_S0_i,@function
        .size           _Z10add_kernelILx231EEvPfS0_S0_i,(.L_x_1770 - _Z10add_kernelILx231EEvPfS0_S0_i)
        .other          _Z10add_kernelILx231EEvPfS0_S0_i,@"STO_CUDA_ENTRY STV_DEFAULT"
_Z10add_kernelILx231EEvPfS0_S0_i:
.text._Z10add_kernelILx231EEvPfS0_S0_i:
        /* <DEDUP_REMOVED lines=20> */
.L_x_769:
        /* <DEDUP_REMOVED lines=12> */
.L_x_1770:


//--------------------- .text._Z10add_kernelILx230EEvPfS0_S0_i --------------------------
	.section	.text._Z10add_kernelILx230EEvPfS0_S0_i,"ax",@progbits
	.align	128
        .global         _Z10add_kernelILx230EEvPfS0_S0_i
        .type           _Z10add_kernelILx230EEvPfS0_S0_i,@function
        .size           _Z10add_kernelILx230EEvPfS0_S0_i,(.L_x_1771 - _Z10add_kernelILx230EEvPfS0_S0_i)
        .other          _Z10add_kernelILx230EEvPfS0_S0_i,@"STO_CUDA_ENTRY STV_DEFAULT"
_Z10add_kernelILx230EEvPfS0_S0_i:
.text._Z10add_kernelILx230EEvPfS0_S0_i:
        /* <DEDUP_REMOVED lines=20> */
.L_x_770:
        /* <DEDUP_REMOVED lines=12> */
.L_x_1771:


//--------------------- .text._Z10add_kernelILx229EEvPfS0_S0_i --------------------------
	.section	.text._Z10add_kernelILx229EEvPfS0_S0_i,"ax",@progbits
	.align	128
        .global         _Z10add_kernelILx229EEvPfS0_S0_i
        .type           _Z10add_kernelILx229EEvPfS0_S0_i,@function
        .size           _Z10add_kernelILx229EEvPfS0_S0_i,(.L_x_1772 - _Z10add_kernelILx229EEvPfS0_S0_i)
        .other          _Z10add_kernelILx229EEvPfS0_S0_i,@"STO_CUDA_ENTRY STV_DEFAULT"
_Z10add_kernelILx229EEvPfS0_S0_i:
.text._Z10add_kernelILx229EEvPfS0_S0_i:
        /* <DEDUP_REMOVED lines=20> */
.L_x_771:
        /* <DEDUP_REMOVED lines=12> */
.L_x_1772:


//--------------------- .text._Z10add_kernelILx228EEvPfS0_S0_i --------------------------
	.section	.text._Z10add_kernelILx228EEvPfS0_S0_i,"ax",@progbits
	.align	128
        .global         _Z10add_kernelILx228EEvPfS0_S0_i
        .type           _Z10add_kernelILx228EEvPfS0_S0_i,@function
        .size           _Z10add_kernelILx228EEvPfS0_S0_i,(.L_x_1773 - _Z10add_kernelILx228EEvPfS0_S0_i)
        .other          _Z10add_kernelILx228EEvPfS0_S0_i,@"STO_CUDA_ENTRY STV_DEFAULT"
_Z10add_kernelILx228EEvPfS0_S0_i:
.text._Z10add_kernelILx228EEvPfS0_S0_i:
        /* <DEDUP_REMOVED lines=20> */
.L_x_772:
        /* <DEDUP_REMOVED lines=12> */
.L_x_1773:


//--------------------- .text._Z10add_kernelILx227EEvPfS0_S0_i --------------------------
	.section	.text._Z10add_kernelILx227EEvPfS0_S0_i,"ax",@progbits
	.align	128
        .global         _Z10add_kernelILx227EEvPfS0_S0_i
        .type           _Z10add_kernelILx227EEvPfS0_S0_i,@function
        .size           _Z10add_kernelILx227EEvPfS0_S0_i,(.L_x_1774 - _Z10add_kernelILx227EEvPfS0_S0_i)
        .other          _Z10add_kernelILx227EEvPfS0_S0_i,@"STO_CUDA_ENTRY STV_DEFAULT"
_Z10add_kernelILx227EEvPfS0_S0_i:
.text._Z10add_kernelILx227EEvPfS0_S0_i:
        /* <DEDUP_REMOVED lines=20> */
.L_x_773:
        /* <DEDUP_REMOVED lines=12> */
.L_x_1774:


//--------------------- .text._Z10add_kernelILx226EEvPfS0_S0_i --------------------------
	.section	.text._Z10add_kernelILx226EEvPfS0_S0_i,"ax",@progbits
	.align	128
        .global         _Z10add_kernelILx226EEvPfS0_S0_i
        .type           _Z10add_kernelILx226EEvPfS0_S0_i,@function
        .size           _Z10add_kernelILx226EEvPfS0_S0_i,(.L_x_1775 - _Z10add_kernelILx226EEvPfS0_S0_i)
        .other          _Z10add_kernelILx226EEvPfS0_S0_i,@"STO_CUDA_ENTRY STV_DEFAULT"
_Z10add_kernelILx226EEvPfS0_S0_i:
.text._Z10add_kernelILx226EEvPfS0_S0_i:
        /* <DEDUP_REMOVED lines=20> */
.L_x_774:
        /* <DEDUP_REMOVED lines=12> */
.L_x_1775:


//--------------------- .text._Z10add_kernelILx225EEvPfS0_S0_i --------------------------
	.section	.text._Z10add_kernelILx225EEvPfS0_S0_i,"ax",@progbits
	.align	128
        .global         _Z10add_kernelILx225EEvPfS0_S0_i
        .type           _Z10add_kernelILx225EEvPfS0_S0_i,@function
        .size           _Z10add_kernelILx225EEvPfS0_S0_i,(.L_x_1776 - _Z10add_kernelILx225EEvPfS0_S0_i)
        .other          _Z10add_kernelILx225EEvPfS0_S0_i,@"STO_CUDA_ENTRY STV_DEFAULT"
_Z10add_kernelILx225EEvPfS0_S0_i:
.text._Z10add_kernelILx225EEvPfS0_S0_i:
        /* <DEDUP_REMOVED lines=20> */
.L_x_775:
        /* <DEDUP_REMOVED lines=12> */
.L_x_1776:


//--------------------- .text._Z10add_kernelILx224EEvPfS0_S0_i --------------------------
	.section	.text._Z10add_kernelILx224EEvPfS0_S0_i,"ax",@progbits
	.align	128
        .global         _Z10add_kernelILx224EEvPfS0_S0_i
        .type           _Z10add_kernelILx224EEvPfS0_S0_i,@function
        .size           _Z10add_kernelILx224EEvPfS0_S0_i,(.L_x_1777 - _Z10add_kernelILx224EEvPfS0_S0_i)
        .other          _Z10add_kernelILx224EEvPfS0_S0_i,@"STO_CUDA_ENTRY STV_DEFAULT"
_Z10add_kernelILx224EEvPfS0_S0_i:
.text._Z10add_kernelILx224EEvPfS0_S0_i:
        /* <DEDUP_REMOVED lines=20> */
.L_x_776:
        /* <DEDUP_REMOVED lines=12> */
.L_x_1777:


//--------------------- .text._Z10add_kernelILx223EEvPfS0_S0_i --------------------------
	.section	.text._Z10add_kernelILx223EEvPfS0_S0_i,"ax",@progbits
	.align	128
        .global         _Z10add_kernelILx223EEvPfS0_S0_i
        .type           _Z10add_kernelILx223EEvPfS0_S0_i,@function
        .size           _Z10add_kernelILx223EEvPfS0_S0_i,(.L_x_1778 - _Z10add_kernelILx223EEvPfS0_S0_i)
        .other          _Z10add_kernelILx223EEvPfS0_S0_i,@"STO_CUDA_ENTRY STV_DEFAULT"
_Z10add_kernelILx223EEvPfS0_S0_i:
.text._Z10add_kernelILx223EEvPfS0_S0_i:
        /* <DEDUP_REMOVED lines=20> */
.L_x_777:
        /* <DEDUP_REMOVED lines=12> */
.L_x_1778:


//--------------------- .text._Z10add_kernelILx222EEvPfS0_S0_i --------------------------
	.section	.text._Z10add_kernelILx222EEvPfS0_S0_i,"ax",@progbits
	.align	128
        .global         _Z10add_kernelILx222EEvPfS0_S0_i
        .type           _Z10add_kernelILx222EEvPfS0_S0_i,@function
        .size           _Z10add_kernelILx222EEvPfS0_S0_i,(.L_x_1779 - _Z10add_kernelILx222EEvPfS0_S0_i)
        .other          _Z10add_kernelILx222EEvPfS0_S0_i,@"STO_CUDA_ENTRY STV_DEFAULT"
_Z10add_kernelILx222EEvPfS0_S0_i:
.text._Z10add_kernelILx222EEvPfS0_S0_i:
        /* <DEDUP_REMOVED lines=20> */
.L_x_778:
        /* <DEDUP_REMOVED lines=12> */
.L_x_1779:


//--------------------- .text._Z10add_kernelILx221EEvPfS0_S0_i --------------------------
	.section	.text._Z10add_kernelILx221EEvPfS0_S0_i,"ax",@progbits
	.align	128
        .global         _Z10add_kernelILx221EEvPfS0_S0_i
        .type           _Z10add_kernelILx221EEvPfS0_S0_i,@function
        .size           _Z10add_kernelILx221EEvPfS0_S0_i,(.L_x_1780 - _Z10add_kernelILx221EEvPfS0_S0_i)
        .other          _Z10add_kernelILx221EEvPfS0_S0_i,@"STO_CUDA_ENTRY STV_DEFAULT"
_Z10add_kernelILx221EEvPfS0_S0_i:
.text._Z10add_kernelILx221EEvPfS0_S0_i:
        /* <DEDUP_REMOVED lines=20> */
.L_x_779:
        /* <DEDUP_REMOVED lines=12> */
.L_x_1780:


//--------------------- .text._Z10add_kernelILx220EEvPfS0_S0_i --------------------------
	.section	.text._Z10add_kernelILx220EEvPfS0_S0_i,"ax",@progbits
	.align	128
        .global         _Z10add_kernelILx220EEvPfS0_S0_i
        .type           _Z10add_kernelILx220EEvPfS0_S0_i,@function
        .size           _Z10add_kernelILx220EEvPfS0_S0_i,(.L_x_1781 - _Z10add_kernelILx220EEvPfS0_S0_i)
        .other          _Z10add_kernelILx220EEvPfS0_S0_i,@"STO_CUDA_ENTRY STV_DEFAULT"
_Z10add_kernelILx220EEvPfS0_S0_i:
.text._Z10add_kernelILx220EEvPfS0_S0_i:
        /* <DEDUP_REMOVED lines=20> */
.L_x_780:
        /* <DEDUP_REMOVED lines=12> */
.L_x_1781:


//--------------------- .text._Z10add_kernelILx219EEvPfS0_S0_i --------------------------
	.section	.text._Z10add_kernelILx219EEvPfS0_S0_i,"ax",@progbits
	.align	128
        .global         _Z10add_kernelILx219EEvPfS0_S0_i
        .type           _Z10add_kernelILx219EEvPfS0_S0_i,@function
        .size           _Z10add_kernelILx219EEvPfS0_S0_i,(.L_x_1782 - _Z10add_kernelILx219EEvPfS0_S0_i)
        .other          _Z10add_kernelILx219EEvPfS0_S0_i,@"STO_CUDA_ENTRY STV_DEFAULT"
_Z10add_kernelILx219EEvPfS0_S0_i:
.text._Z10add_kernelILx219EEvPfS0_S0_i:
        /* <DEDUP_REMOVED lines=20> */
.L_x_781:
        /* <DEDUP_REMOVED lines=12> */
.L_x_1782:


//--------------------- .text._Z10add_kernelILx218EEvPfS0_S0_i --------------------------
	.section	.text._Z10add_kernelILx218EEvPfS0_S0_i,"ax",@progbits
	.align	128
        .global         _Z10add_kernelILx218EEvPfS0_S0_i
        .type           _Z10add_kernelILx218EEvPfS0_S0_i,@function
        .size           _Z10add_kernelILx218EEvPfS0_S0_i,(.L_x_1783 - _Z10add_kernelILx218EEvPfS0_S0_i)
        .other          _Z10add_kernelILx218EEvPfS0_S0_i,@"STO_CUDA_ENTRY STV_DEFAULT"
_Z10add_kernelILx218EEvPfS0_S0_i:
.text._Z10add_kernelILx218EEvPfS0_S0_i:
        /* <DEDUP_REMOVED lines=20> */
.L_x_782:
        /* <DEDUP_REMOVED lines=12> */
.L_x_1783:


//--------------------- .text._Z10add_kernelILx217EEvPfS0_S0_i --------------------------
	.section	.text._Z10add_kernelILx217EEvPfS0_S0_i,"ax",@progbits
	.align	128
        .global         _Z10add_kernelILx217EEvPfS0_S0_i
        .type           _Z10add_kernelILx217EEvPfS0_S0_i,@function
        .size           _Z10add_kernelILx217EEvPfS0_S0_i,(.L_x_1784 - _Z10add_kernelILx217EEvPfS0_S0_i)
        .other          _Z10add_kernelILx217EEvPfS0_S0_i,@"STO_CUDA_ENTRY STV_DEFAULT"
_Z10add_kernelILx217EEvPfS0_S0_i:
.text._Z10add_kernelILx217EEvPfS0_S0_i:
        /* <DEDUP_REMOVED lines=20> */
.L_x_783:
        /* <DEDUP_REMOVED lines=12> */
.L_x_1784:


//--------------------- .text._Z10add_kernelILx216EEvPfS0_S0_i --------------------------
	.section	.text._Z10add_kernelILx216EEvPfS0_S0_i,"ax",@progbits
	.align	128
        .global         _Z10add_kernelILx216EEvPfS0_S0_i
        .type           _Z10add_kernelILx216EEvPfS0_S0_i,@function
        .size           _Z10add_kernelILx216EEvPfS0_S0_i,(.L_x_1785 - _Z10add_kernelILx216EEvPfS0_S0_i)
        .other          _Z10add_kernelILx216EEvPfS0_S0_i,@"STO_CUDA_ENTRY STV_DEFAULT"
_Z10add_kernelILx216EEvPfS0_S0_i:
.text._Z10add_kernelILx216EEvPfS0_S0_i:
        /* <DEDUP_REMOVED lines=20> */
.L_x_784:
        /* <DEDUP_REMOVED lines=12> */
.L_x_1785:


//--------------------- .text._Z10add_kernelILx215EEvPfS0_S0_i --------------------------
	.section	.text._Z10add_kernelILx215EEvPfS0_S0_i,"ax",@progbits
	.align	128
        .global         _Z10add_kernelILx215EEvPfS0_S0_i
        .type           _Z10add_kernelILx215EEvPfS0_S0_i,@function
        .size           _Z10add_kernelILx215EEvPfS0_S0_i,(.L_x_1786 - _Z10add_kernelILx215EEvPfS0_S0_i)
        .other          _Z10add_kernelILx215EEvPfS0_S0_i,@"STO_CUDA_ENTRY STV_DEFAULT"
_Z10add_kernelILx215EEvPfS0_S0_i:
.text._Z10add_kernelILx215EEvPfS0_S0_i:
        /* <DEDUP_REMOVED lines=20> */
.L_x_785:
        /* <DEDUP_REMOVED lines=12> */
.L_x_1786:


//--------------------- .text._Z10add_kernelILx214EEvPfS0_S0_i --------------------------
	.section	.text._Z10add_kernelILx214EEvPfS0_S0_i,"ax",@progbits
	.align	128
        .global         _Z10add_kernelILx214EEvPfS0_S0_i
        .type           _Z10add_kernelILx214EEvPfS0_S0_i,@function
        .size           _Z10add_kernelILx214EEvPfS0_S0_i,(.L_x_1787 - _Z10add_kernelILx214EEvPfS0_S0_i)
        .other          _Z10add_kernelILx214EEvPfS0_S0_i,@"STO_CUDA_ENTRY STV_DEFAULT"
_Z10add_kernelILx214EEvPfS0_S0_i:
.text._Z10add_kernelILx214EEvPfS0_S0_i:
        /* <DEDUP_REMOVED lines=20> */
.L_x_786:
        /* <DEDUP_REMOVED lines=12> */
.L_x_1787:


//--------------------- .text._Z10add_kernelILx213EEvPfS0_S0_i --------------------------
	.section	.text._Z10add_kernelILx213EEvPfS0_S0_i,"ax",@progbits
	.align	128
        .global         _Z10add_kernelILx213EEvPfS0_S0_i
        .type           _Z10add_kernelILx213EEvPfS0_S0_i,@function
        .size           _Z10add_kernelILx213EEvPfS0_S0_i,(.L_x_1788 - _Z10add_kernelILx213EEvPfS0_S0_i)
        .other          _Z10add_kernelILx213EEvPfS0_S0_i,@"STO_CUDA_ENTRY STV_DEFAULT"
_Z10add_kernelILx213EEvPfS0_S0_i:
.text._Z10add_kernelILx213EEvPfS0_S0_i:
        /* <DEDUP_REMOVED lines=20> */
.L_x_787:
        /* <DEDUP_REMOVED lines=12> */
.L_x_1788:


//--------------------- .text._Z10add_kernelILx212EEvPfS0_S0_i --------------------------
	.section	.text._Z10add_kernelILx212EEvPfS0_S0_i,"ax",@progbits
	.align	128
        .global         _Z10add_kernelILx212EEvPfS0_S0_i
        .type           _Z10add_kernelILx212EEvPfS0_S0_i,@function
        .size           _Z10add_kernelILx212EEvPfS0_S0_i,(.L_x_1789 - _Z10add_kernelILx212EEvPfS0_S0_i)
        .other          _Z10add_kernelILx212EEvPfS0_S0_i,@"STO_CUDA_ENTRY STV_DEFAULT"
_Z10add_kernelILx212EEvPfS0_S0_i:
.text._Z10add_kernelILx212EEvPfS0_S0_i:
        /* <DEDUP_REMOVED lines=20> */
.L_x_788:
        /* <DEDUP_REMOVED lines=12> */
.L_x_1789:


//--------------------- .text._Z10add_kernelILx211EEvPfS0_S0_i --------------------------
	.section	.text._Z10add_kernelILx211EEvPfS0_S0_i,"ax",@progbits
	.align	128
        .global         _Z10add_kernelILx211EEvPfS0_S0_i
        .type           _Z10add_kernelILx211EEvPfS0_S0_i,@function
        .size           _Z10add_kernelILx211EEvPfS0_S0_i,(.L_x_1790 - _Z10add_kernelILx211EEvPfS0_S0_i)
        .other          _Z10add_kernelILx211EEvPfS0_S0_i,@"STO_CUDA_ENTRY STV_DEFAULT"
_Z10add_kernelILx211EEvPfS0_S0_i:
.text._Z10add_kernelILx211EEvPfS0_S0_i:
        /* <DEDUP_REMOVED lines=20> */
.L_x_789:
        /* <DEDUP_REMOVED lines=12> */
.L_x_1790:


//--------------------- .text._Z10add_kernelILx210EEvPfS0_S0_i --------------------------
	.section	.text._Z10add_kernelILx210EEvPfS0_S0_i,"ax",@progbits
	.align	128
        .global         _Z10add_kernelILx210EEvPfS0_S0_i
        .type           _Z10add_kernelILx210EEvPfS0_S0_i,@function
        .size           _Z10add_kernelILx210EEvPfS0_S0_i,(.L_x_1791 - _Z10add_kernelILx210EEvPfS0_S0_i)
        .other          _Z10add_kernelILx210EEvPfS0_S0_i,@"STO_CUDA_ENTRY STV_DEFAULT"
_Z10add_kernelILx210EEvPfS0_S0_i:
.text._Z10add_kernelILx210EEvPfS0_S0_i:
        /* <DEDUP_REMOVED lines=20> */
.L_x_790:
        /* <DEDUP_REMOVED lines=12> */
.L_x_1791:


//--------------------- .text._Z10add_kernelILx209EEvPfS0_S0_i --------------------------
	.section	.text._Z10add_kernelILx209EEvPfS0_S0_i,"ax",@progbits
	.align	128
        .global         _Z10add_kernelILx209EEvPfS0_S0_i
        .type           _Z10add_kernelILx209EEvPfS0_S0_i,@function
        .size           _Z10add_kernelILx209EEvPfS0_S0_i,(.L_x_1792 - _Z10add_kernelILx209EEvPfS0_S0_i)
        .other          _Z10add_kernelILx209EEvPfS0_S0_i,@"STO_CUDA_ENTRY STV_DEFAULT"
_Z10add_kernelILx209EEvPfS0_S0_i:
.text._Z10add_kernelILx209EEvPfS0_S0_i:
        /* <DEDUP_REMOVED lines=20> */
.L_x_791:
        /* <DEDUP_REMOVED lines=12> */
.L_x_1792:


//--------------------- .text._Z10add_kernelILx208EEvPfS0_S0_i --------------------------
	.section	.text._Z10add_kernelILx208EEvPfS0_S0_i,"ax",@progbits
	.align	128
        .global         _Z10add_kernelILx208EEvPfS0_S0_i
        .type           _Z10add_kernelILx208EEvPfS0_S0_i,@function
        .size           _Z10add_kernelILx208EEvPfS0_S0_i,(.L_x_1793 - _Z10add_kernelILx208EEvPfS0_S0_i)
        .other          _Z10add_kernelILx208EEvPfS0_S0_i,@"STO_CUDA_ENTRY STV_DEFAULT"
_Z10add_kernelILx208EEvPfS0_S0_i:
.text._Z10add_kernelILx208EEvPfS0_S0_i:
        /* <DEDUP_REMOVED lines=20> */
.L_x_792:
        /* <DEDUP_REMOVED lines=12> */
.L_x_1793:


//--------------------- .text._Z10add_kernelILx207EEvPfS0_S0_i --------------------------
	.section	.text._Z10add_kernelILx207EEvPfS0_S0_i,"ax",@progbits
	.align	128
        .global         _Z10add_kernelILx207EEvPfS0_S0_i
        .type           _Z10add_kernelILx207EEvPfS0_S0_i,@function
        .size           _Z10add_kernelILx207EEvPfS0_S0_i,(.L_x_1794 - _Z10add_kernelILx207EEvPfS0_S0_i)
        .other          _Z10add_kernelILx207EEvPfS0_S0_i,@"STO_CUDA_ENTRY STV_DEFAULT"
_Z10add_kernelILx207EEvPfS0_S0_i:
.text._Z10add_kernelILx207EEvPfS0_S0_i:
        /* <DEDUP_REMOVED lines=20> */
.L_x_793:
        /* <DEDUP_REMOVED lines=12> */
.L_x_1794:


//--------------------- .text._Z10add_kernelILx206EEvPfS0_S0_i --------------------------
	.section	.text._Z10add_kernelILx206EEvPfS0_S0_i,"ax",@progbits
	.align	128
        .global         _Z10add_kernelILx206EEvPfS0_S0_i
        .type           _Z10add_kernelILx206EEvPfS0_S0_i,@function
        .size           _Z10add_kernelILx206EEvPfS0_S0_i,(.L_x_1795 - _Z10add_kernelILx206EEvPfS0_S0_i)
        .other          _Z10add_kernelILx206EEvPfS0_S0_i,@"STO_CUDA_ENTRY STV_DEFAULT"
_Z10add_kernelILx206EEvPfS0_S0_i:
.text._Z10add_kernelILx206EEvPfS0_S0_i:
        /* <DEDUP_REMOVED lines=20> */
.L_x_794:
        /* <DEDUP_REMOVED lines=12> */
.L_x_1795:


//--------------------- .text._Z10add_kernelILx205EEvPfS0_S0_i --------------------------
	.section	.text._Z10add_kernelILx205EEvPfS0_S0_i,"ax",@progbits
	.align	128
        .global         _Z10add_kernelILx205EEvPfS0_S0_i
        .type           _Z10add_kernelILx205EEvPfS0_S0_i,@function
        .size           _Z10add_kernelILx205EEvPfS0_S0_i,(.L_x_1796 - _Z10add_kernelILx205EEvPfS0_S0_i)
        .other          _Z10add_kernelILx205EEvPfS0_S0_i,@"STO_CUDA_ENTRY STV_DEFAULT"
_Z10add_kernelILx205EEvPfS0_S0_i:
.text._Z10add_kernelILx205EEvPfS0_S0_i:
        /* <DEDUP_REMOVED lines=20> */
.L_x_795:
        /* <DEDUP_REMOVED lines=12> */
.L_x_1796:


//--------------------- .text._Z10add_kernelILx204EEvPfS0_S0_i --------------------------
	.section	.text._Z10add_kernelILx204EEvPfS0_S0_i,"ax",@progbits
	.align	128
        .global         _Z10add_kernelILx204EEvPfS0_S0_i
        .type           _Z10add_kernelILx204EEvPfS0_S0_i,@function
        .size           _Z10add_kernelILx204EEvPfS0_S0_i,(.L_x_1797 - _Z10add_kernelILx204EEvPfS0_S0_i)
        .other          _Z10add_kernelILx204EEvPfS0_S0_i,@"STO_CUDA_ENTRY STV_DEFAULT"
_Z10add_kernelILx204EEvPfS0_S0_i:
.text._Z10add_kernelILx204EEvPfS0_S0_i:
        /* <DEDUP_REMOVED lines=20> */
.L_x_796:
        /* <DEDUP_REMOVED lines=12> */
.L_x_1797:


//--------------------- .text._Z10add_kernelILx203EEvPfS0_S0_i --------------------------
	.section	.text._Z10add_kernelILx203EEvPfS0_S0_i,"ax",@progbits
	.align	128
        .global         _Z10add_kernelILx203EEvPfS0_S0_i
        .type           _Z10add_kernelILx203EEvPfS0_S0_i,@function
        .size           _Z10add_kernelILx203EEvPfS0_S0_i,(.L_x_1798 - _Z10add_kernelILx203EEvPfS0_S0_i)
        .other          _Z10add_kernelILx203EEvPfS0_S0_i,@"STO_CUDA_ENTRY STV_DEFAULT"
_Z10add_kernelILx203EEvPfS0_S0_i:
.text._Z10add_kernelILx203EEvPfS0_S0_i:
        /* <DEDUP_REMOVED lines=20> */
.L_x_797:
        /* <DEDUP_REMOVED lines=12> */
.L_x_1798:


//--------------------- .text._Z10add_kernelILx202EEvPfS0_S0_i --------------------------
	.section	.text._Z10add_kernelILx202EEvPfS0_S0_i,"ax",@progbits
	.align	128
        .global         _Z10add_kernelILx202EEvPfS0_S0_i
        .type           _Z10add_kernelILx202EEvPfS0_S0_i,@function
        .size           _Z10add_kernelILx202EEvPfS0_S0_i,(.L_x_1799 - _Z10add_kernelILx202EEvPfS0_S0_i)
        .other          _Z10add_kernelILx202EEvPfS0_S0_i,@"STO_CUDA_ENTRY STV_DEFAULT"
_Z10add_kernelILx202EEvPfS0_S0_i:
.text._Z10add_kernelILx202EEvPfS0_S0_i:
        /* <DEDUP_REMOVED lines=20> */
.L_x_798:
        /* <DEDUP_REMOVED lines=12> */
.L_x_1799:


//--------------------- .text._Z10add_kernelILx201EEvPfS0_S0_i --------------------------
	.section	.text._Z10add_kernelILx201EEvPfS0_S0_i,"ax",@progbits
	.align	128
        .global         _Z10add_kernelILx201EEvPfS0_S0_i
        .type           _Z10add_kernelILx201EEvPfS0_S0_i,@function
        .size           _Z10add_kernelILx201EEvPfS0_S0_i,(.L_x_1800 - _Z10add_kernelILx201EEvPfS0_S0_i)
        .other          _Z10add_kernelILx201EEvPfS0_S0_i,@"STO_CUDA_ENTRY STV_DEFAULT"
_Z10add_kernelILx201EEvPfS0_S0_i:
.text._Z10add_kernelILx201EEvPfS0_S0_i:
        /* <DEDUP_REMOVED lines=20> */
.L_x_799:
        /* <DEDUP_REMOVED lines=12> */
.L_x_1800:


//--------------------- .text._Z10add_kernelILx200EEvPfS0_S0_i --------------------------
	.section	.text._Z10add_kernelILx200EEvPfS0_S0_i,"ax",@progbits
	.align	128
        .global         _Z10add_kernelILx200EEvPfS0_S0_i
        .type           _Z10add_kernelILx200EEvPfS0_S0_i,@function
        .size           _Z10add_kernelILx200EEvPfS0_S0_i,(.L_x_1801 - _Z10add_kernelILx200EEvPfS0_S0_i)
        .other          _Z10add_kernelILx200EEvPfS0_S0_i,@"STO_CUDA_ENTRY STV_DEFAULT"
_Z10add_kernelILx200EEvPfS0_S0_i:
.text._Z10add_kernelILx200EEvPfS0_S0_i:
        /* <DEDUP_REMOVED lines=20> */
.L_x_800:
        /* <DEDUP_REMOVED lines=12> */
.L_x_1801:


//--------------------- .text._Z10add_kernelILx199EEvPfS0_S0_i --------------------------
	.section	.text._Z10add_kernelILx199EEvPfS0_S0_i,"ax",@progbits
	.align	128
        .global         _Z10add_kernelILx199EEvPfS0_S0_i
        .type           _Z10add_kernelILx199EEvPfS0_S0_i,@function
        .size           _Z10add_kernelILx199EEvPfS0_S0_i,(.L_x_1802 - _Z10add_kernelILx199EEvPfS0_S0_i)
        .other          _Z10add_kernelILx199EEvPfS0_S0_i,@"STO_CUDA_ENTRY STV_DEFAULT"
_Z10add_kernelILx199EEvPfS0_S0_i:
.text._Z10add_kernelILx199EEvPfS0_S0_i:
        /* <DEDUP_REMOVED lines=20> */
.L_x_801:
        /* <DEDUP_REMOVED lines=12> */
.L_x_1802:


//--------------------- .text._Z10add_kernelILx198EEvPfS0_S0_i --------------------------
	.section	.text._Z10add_kernelILx198EEvPfS0_S0_i,"ax",@progbits
	.align	128
        .global         _Z10add_kernelILx198EEvPfS0_S0_i
        .type           _Z10add_kernelILx198EEvPfS0_S0_i,@function
        .size           _Z10add_kernelILx198EEvPfS0_S0_i,(.L_x_1803 - _Z10add_kernelILx198EEvPfS0_S0_i)
        .other          _Z10add_kernelILx198EEvPfS0_S0_i,@"STO_CUDA_ENTRY STV_DEFAULT"
_Z10add_kernelILx198EEvPfS0_S0_i:
.text._Z10add_kernelILx198EEvPfS0_S0_i:
        /* <DEDUP_REMOVED lines=20> */
.L_x_802:
        /* <DEDUP_REMOVED lines=12> */
.L_x_1803:


//--------------------- .text._Z10add_kernelILx197EEvPfS0_S0_i --------------------------
	.section	.text._Z10add_kernelILx197EEvPfS0_S0_i,"ax",@progbits
	.align	128
        .global         _Z10add_kernelILx197EEvPfS0_S0_i
        .type           _Z10add_kernelILx197EEvPfS0_S0_i,@function
        .size           _Z10add_kernelILx197EEvPfS0_S0_i,(.L_x_1804 - _Z10add_kernelILx197EEvPfS0_S0_i)
        .other          _Z10add_kernelILx197EEvPfS0_S0_i,@"STO_CUDA_ENTRY STV_DEFAULT"
_Z10add_kernelILx197EEvPfS0_S0_i:
.text._Z10add_kernelILx197EEvPfS0_S0_i:
        /* <DEDUP_REMOVED lines=20> */
.L_x_803:
        /* <DEDUP_REMOVED lines=12> */
.L_x_1804:


//--------------------- .text._Z10add_kernelILx196EEvPfS0_S0_i --------------------------
	.section	.text._Z10add_kernelILx196EEvPfS0_S0_i,"ax",@progbits
	.align	128
        .global         _Z10add_kernelILx196EEvPfS0_S0_i
        .type           _Z10add_kernelILx196EEvPfS0_S0_i,@function
        .size           _Z10add_kernelILx196EEvPfS0_S0_i,(.L_x_1805 - _Z10add_kernelILx196EEvPfS0_S0_i)
        .other          _Z10add_kernelILx196EEvPfS0_S0_i,@"STO_CUDA_ENTRY STV_DEFAULT"
_Z10add_kernelILx196EEvPfS0_S0_i:
.text._Z10add_kernelILx196EEvPfS0_S0_i:
        /* <DEDUP_REMOVED lines=20> */
.L_x_804:
        /* <DEDUP_REMOVED lines=12> */
.L_x_1805:


//--------------------- .text._Z10add_kernelILx195EEvPfS0_S0_i --------------------------
	.section	.text._Z10add_kernelILx195EEvPfS0_S0_i,"ax",@progbits
	.align	128
        .global         _Z10add_kernelILx195EEvPfS0_S0_i
        .type           _Z10add_kernelILx195EEvPfS0_S0_i,@function
        .size           _Z10add_kernelILx195EEvPfS0_S0_i,(.L_x_1806 - _Z10add_kernelILx195EEvPfS0_S0_i)
        .other          _Z10add_kernelILx195EEvPfS0_S0_i,@"STO_CUDA_ENTRY STV_DEFAULT"
_Z10add_kernelILx195EEvPfS0_S0_i:
.text._Z10add_kernelILx195EEvPfS0_S0_i:
        /* <DEDUP_REMOVED lines=20> */
.L_x_805:
        /* <DEDUP_REMOVED lines=12> */
.L_x_1806:


//--------------------- .text._Z10add_kernelILx194EEvPfS0_S0_i --------------------------
	.section	.text._Z10add_kernelILx194EEvPfS0_S0_i,"ax",@progbits
	.align	128
        .global         _Z10add_kernelILx194EEvPfS0_S0_i
        .type           _Z10add_kernelILx194EEvPfS0_S0_i,@function
        .size           _Z10add_kernelILx194EEvPfS0_S0_i,(.L_x_1807 - _Z10add_kernelILx194EEvPfS0_S0_i)
        .other          _Z10add_kernelILx194EEvPfS0_S0_i,@"STO_CUDA_ENTRY STV_DEFAULT"
_Z10add_kernelILx194EEvPfS0_S0_i:
.text._Z10add_kernelILx194EEvPfS0_S0_i:
        /* <DEDUP_REMOVED lines=20> */
.L_x_806:
        /* <DEDUP_REMOVED lines=12> */
.L_x_1807:


//--------------------- .text._Z10add_kernelILx193EEvPfS0_S0_i --------------------------
	.section	.text._Z10add_kernelILx193EEvPfS0_S0_i,"ax",@progbits
	.align	128
        .global         _Z10add_kernelILx193EEvPfS0_S0_i
        .type           _Z10add_kernelILx193EEvPfS0_S0_i,@function
        .size           _Z10add_kernelILx193EEvPfS0_S0_i,(.L_x_1808 - _Z10add_kernelILx193EEvPfS0_S0_i)
        .other          _Z10add_kernelILx193EEvPfS0_S0_i,@"STO_CUDA_ENTRY STV_DEFAULT"
_Z10add_kernelILx193EEvPfS0_S0_i:
.text._Z10add_kernelILx193EEvPfS0_S0_i:
        /* <DEDUP_REMOVED lines=20> */
.L_x_807:
        /* <DEDUP_REMOVED lines=12> */
.L_x_1808:


//--------------------- .text._Z10add_kernelILx192EEvPfS0_S0_i --------------------------
	.section	.text._Z10add_kernelILx192EEvPfS0_S0_i,"ax",@progbits
	.align	128
        .global         _Z10add_kernelILx192EEvPfS0_S0_i
        .type           _Z10add_kernelILx192EEvPfS0_S0_i,@function
        .size           _Z10add_kernelILx192EEvPfS0_S0_i,(.L_x_1809 - _Z10add_kernelILx192EEvPfS0_S0_i)
        .other          _Z10add_kernelILx192EEvPfS0_S0_i,@"STO_CUDA_ENTRY STV_DEFAULT"
_Z10add_kernelILx192EEvPfS0_S0_i:
.text._Z10add_kernelILx192EEvPfS0_S0_i:
        /* <DEDUP_REMOVED lines=20> */
.L_x_808:
        /* <DEDUP_REMOVED lines=12> */
.L_x_1809:


//--------------------- .text._Z10add_kernelILx191EEvPfS0_S0_i --------------------------
	.section	.text._Z10add_kernelILx191EEvPfS0_S0_i,"ax",@progbits
	.align	128
        .global         _Z10add_kernelILx191EEvPfS0_S0_i
        .type           _Z10add_kernelILx191EEvPfS0_S0_i,@function
        .size           _Z10add_kernelILx191EEvPfS0_S0_i,(.L_x_1810 - _Z10add_kernelILx191EEvPfS0_S0_i)
        .other          _Z10add_kernelILx191EEvPfS0_S0_i,@"STO_CUDA_ENTRY STV_DEFAULT"
_Z10add_kernelILx191EEvPfS0_S0_i:
.text._Z10add_kernelILx191EEvPfS0_S0_i:
        /* <DEDUP_REMOVED lines=20> */
.L_x_809:
        /* <DEDUP_REMOVED lines=12> */
.L_x_1810:


//--------------------- .text._Z10add_kernelILx190EEvPfS0_S0_i --------------------------
	.section	.text._Z10add_kernelILx190EEvPfS0_S0_i,"ax",@progbits
	.align	128
        .global         _Z10add_kernelILx190EEvPfS0_S0_i
        .type           _Z10add_kernelILx190EEvPfS0_S0_i,@function
        .size           _Z10add_kernelILx190EEvPfS0_S0_i,(.L_x_1811 - _Z10add_kernelILx190EEvPfS0_S0_i)
        .other          _Z10add_kernelILx190EEvPfS0_S0_i,@"STO_CUDA_ENTRY STV_DEFAULT"
_Z10add_kernelILx190EEvPfS0_S0_i:
.text._Z10add_kernelILx190EEvPfS0_S0_i:
        /* <DEDUP_REMOVED lines=20> */
.L_x_810:
        /* <DEDUP_REMOVED lines=12> */
.L_x_1811:


//--------------------- .text._Z10add_kernelILx189EEvPfS0_S0_i --------------------------
	.section	.text._Z10add_kernelILx189EEvPfS0_S0_i,"ax",@progbits
	.align	128
        .global         _Z10add_kernelILx189EEvPfS0_S0_i
        .type           _Z10add_kernelILx189EEvPfS0_S0_i,@function
        .size           _Z10add_kernelILx189EEvPfS0_S0_i,(.L_x_1812 - _Z10add_kernelILx189EEvPfS0_S0_i)
        .other          _Z10add_kernelILx189EEvPfS0_S0_i,@"STO_CUDA_ENTRY STV_DEFAULT"
_Z10add_kernelILx189EEvPfS0_S0_i:
.text._Z10add_kernelILx189EEvPfS0_S0_i:
        /* <DEDUP_REMOVED lines=20> */
.L_x_811:
        /* <DEDUP_REMOVED lines=12> */
.L_x_1812:


//--------------------- .text._Z10add_kernelILx188EEvPfS0_S0_i --------------------------
	.section	.text._Z10add_kernelILx188EEvPfS0_S0_i,"ax",@progbits
	.align	128
        .global         _Z10add_kernelILx188EEvPfS0_S0_i
        .type           _Z10add_kernelILx188EEvPfS0_S0_i,@function
        .size           _Z10add_kernelILx188EEvPfS0_S0_i,(.L_x_1813 - _Z10add_kernelILx188EEvPfS0_S0_i)
        .other          _Z10add_kernelILx188EEvPfS0_S0_i,@"STO_CUDA_ENTRY STV_DEFAULT"
_Z10add_kernelILx188EEvPfS0_S0_i:
.text._Z10add_kernelILx188EEvPfS0_S0_i:
        /* <DEDUP_REMOVED lines=20> */
.L_x_812:
        /* <DEDUP_REMOVED lines=12> */
.L_x_1813:


//--------------------- .text._Z10add_kernelILx187EEvPfS0_S0_i --------------------------
	.section	.text._Z10add_kernelILx187EEvPfS0_S0_i,"ax",@progbits
	.align	128
        .global         _Z10add_kernelILx187EEvPfS0_S0_i
        .type           _Z10add_kernelILx187EEvPfS0_S0_i,@function
        .size           _Z10add_kernelILx187EEvPfS0_S0_i,(.L_x_1814 - _Z10add_kernelILx187EEvPfS0_S0_i)
        .other          _Z10add_kernelILx187EEvPfS0_S0_i,@"STO_CUDA_ENTRY STV_DEFAULT"
_Z10add_kernelILx187EEvPfS0_S0_i:
.text._Z10add_kernelILx187EEvPfS0_S0_i:
        /* <DEDUP_REMOVED lines=20> */
.L_x_813:
        /* <DEDUP_REMOVED lines=12> */
.L_x_1814:


//--------------------- .text._Z10add_kernelILx186EEvPfS0_S0_i --------------------------
	.section	.text._Z10add_kernelILx186EEvPfS0_S0_i,"ax",@progbits
	.align	128
        .global         _Z10add_kernelILx186EEvPfS0_S0_i
        .type           _Z10add_kernelILx186EEvPfS0_S0_i,@function
        .size           _Z10add_kernelILx186EEvPfS0_S0_i,(.L_x_1815 - _Z10add_kernelILx186EEvPfS0_S0_i)
        .other          _Z10add_kernelILx186EEvPfS0_S0_i,@"STO_CUDA_ENTRY STV_DEFAULT"
_Z10add_kernelILx186EEvPfS0_S0_i:
.text._Z10add_kernelILx186EEvPfS0_S0_i:
        /* <DEDUP_REMOVED lines=20> */
.L_x_814:
        /* <DEDUP_REMOVED lines=12> */
.L_x_1815:


//--------------------- .text._Z10add_kernelILx185EEvPfS0_S0_i --------------------------
	.section	.text._Z10add_kernelILx185EEvPfS0_S0_i,"ax",@progbits
	.align	128
        .global         _Z10add_kernelILx185EEvPfS0_S0_i
        .type           _Z10add_kernelILx185EEvPfS0_S0_i,@function
        .size           _Z10add_kernelILx185EEvPfS0_S0_i,(.L_x_1816 - _Z10add_kernelILx185EEvPfS0_S0_i)
        .other          _Z10add_kernelILx185EEvPfS0_S0_i,@"STO_CUDA_ENTRY STV_DEFAULT"
_Z10add_kernelILx185EEvPfS0_S0_i:
.text._Z10add_kernelILx185EEvPfS0_S0_i:
        /* <DEDUP_REMOVED lines=20> */
.L_x_815:
        /* <DEDUP_REMOVED lines=12> */
.L_x_1816:


//--------------------- .text._Z10add_kernelILx184EEvPfS0_S0_i --------------------------
	.section	.text._Z10add_kernelILx184EEvPfS0_S0_i,"ax",@progbits
	.align	128
        .global         _Z10add_kernelILx184EEvPfS0_S0_i
        .type           _Z10add_kernelILx184EEvPfS0_S0_i,@function
        .size           _Z10add_kernelILx184EEvPfS0_S0_i,(.L_x_1817 - _Z10add_kernelILx184EEvPfS0_S0_i)
        .other          _Z10add_kernelILx184EEvPfS0_S0_i,@"STO_CUDA_ENTRY STV_DEFAULT"
_Z10add_kernelILx184EEvPfS0_S0_i:
.text._Z10add_kernelILx184EEvPfS0_S0_i:
        /* <DEDUP_REMOVED lines=20> */
.L_x_816:
        /* <DEDUP_REMOVED lines=12> */
.L_x_1817:


//--------------------- .text._Z10add_kernelILx183EEvPfS0_S0_i --------------------------
	.section	.text._Z10add_kernelILx183EEvPfS0_S0_i,"ax",@progbits
	.align	128
        .global         _Z10add_kernelILx183EEvPfS0_S0_i
        .type           _Z10add_kernelILx183EEvPfS0_S0_i,@function
        .size           _Z10add_kernelILx183EEvPfS0_S0_i,(.L_x_1818 - _Z10add_kernelILx183EEvPfS0_S0_i)
        .other          _Z10add_kernelILx183EEvPfS0_S0_i,@"STO_CUDA_ENTRY STV_DEFAULT"
_Z10add_kernelILx183EEvPfS0_S0_i:
.text._Z10add_kernelILx183EEvPfS0_S0_i:
        /* <DEDUP_REMOVED lines=20> */
.L_x_817:
        /* <DEDUP_REMOVED lines=12> */
.L_x_1818:


//--------------------- .text._Z10add_kernelILx182EEvPfS0_S0_i --------------------------
	.section	.text._Z10add_kernelILx182EEvPfS0_S0_i,"ax",@progbits
	.align	128
        .global         _Z10add_kernelILx182EEvPfS0_S0_i
        .type           _Z10add_kernelILx182EEvPfS0_S0_i,@function
        .size           _Z10add_kernelILx182EEvPfS0_S0_i,(.L_x_1819 - _Z10add_kernelILx182EEvPfS0_S0_i)
        .other          _Z10add_kernelILx182EEvPfS0_S0_i,@"STO_CUDA_ENTRY STV_DEFAULT"
_Z10add_kernelILx182EEvPfS0_S0_i:
.text._Z10add_kernelILx182EEvPfS0_S0_i:
        /* <DEDUP_REMOVED lines=20> */
.L_x_818:
        /* <DEDUP_REMOVED lines=12> */
.L_x_1819:


//--------------------- .text._Z10add_kernelILx181EEvPfS0_S0_i --------------------------
	.section	.text._Z10add_kernelILx181EEvPfS0_S0_i,"ax",@progbits
	.align	128
        .global         _Z10add_kernelILx181EEvPfS0_S0_i
        .type           _Z10add_kernelILx181EEvPfS0_S0_i,@function
        .size           _Z10add_kernelILx181EEvPfS0_S0_i,(.L_x_1820 - _Z10add_kernelILx181EEvPfS0_S0_i)
        .other          _Z10add_kernelILx181EEvPfS0_S0_i,@"STO_CUDA_ENTRY STV_DEFAULT"
_Z10add_kernelILx181EEvPfS0_S0_i:
.text._Z10add_kernelILx181EEvPfS0_S0_i:
        /* <DEDUP_REMOVED lines=20> */
.L_x_819:
        /* <DEDUP_REMOVED lines=12> */
.L_x_1820:


//--------------------- .text._Z10add_kernelILx180EEvPfS0_S0_i --------------------------
	.section	.text._Z10add_kernelILx180EEvPfS0_S0_i,"ax",@progbits
	.align	128
        .global         _Z10add_kernelILx180EEvPfS0_S0_i
        .type           _Z10add_kernelILx180EEvPfS0_S0_i,@function
        .size           _Z10add_kernelILx180EEvPfS0_S0_i,(.L_x_1821 - _Z10add_kernelILx180EEvPfS0_S0_i)
        .other          _Z10add_kernelILx180EEvPfS0_S0_i,@"STO_CUDA_ENTRY STV_DEFAULT"
_Z10add_kernelILx180EEvPfS0_S0_i:
.text._Z10add_kernelILx180EEvPfS0_S0_i:
        /* <DEDUP_REMOVED lines=20> */
.L_x_820:
        /* <DEDUP_REMOVED lines=12> */
.L_x_1821:


//--------------------- .text._Z10add_kernelILx179EEvPfS0_S0_i --------------------------
	.section	.text._Z10add_kernelILx179EEvPfS0_S0_i,"ax",@progbits
	.align	128
        .global         _Z10add_kernelILx179EEvPfS0_S0_i
        .type           _Z10add_kernelILx179EEvPfS0_S0_i,@function
        .size           _Z10add_kernelILx179EEvPfS0_S0_i,(.L_x_1822 - _Z10add_kernelILx179EEvPfS0_S0_i)
        .other          _Z10add_kernelILx179EEvPfS0_S0_i,@"STO_CUDA_ENTRY STV_DEFAULT"
_Z10add_kernelILx179EEvPfS0_S0_i:
.text._Z10add_kernelILx179EEvPfS0_S0_i:
        /* <DEDUP_REMOVED lines=20> */
.L_x_821:
        /* <DEDUP_REMOVED lines=12> */
.L_x_1822:


//--------------------- .text._Z10add_kernelILx178EEvPfS0_S0_i --------------------------
	.section	.text._Z10add_kernelILx178EEvPfS0_S0_i,"ax",@progbits
	.align	128
        .global         _Z10add_kernelILx178EEvPfS0_S0_i
        .type           _Z10add_kernelILx178EEvPfS0_S0_i,@function
        .size           _Z10add_kernelILx178EEvPfS0_S0_i,(.L_x_1823 - _Z10add_kernelILx178EEvPfS0_S0_i)
        .other          _Z10add_kernelILx178EEvPfS0_S0_i,@"STO_CUDA_ENTRY STV_DEFAULT"
_Z10add_kernelILx178EEvPfS0_S0_i:
.text._Z10add_kernelILx178EEvPfS0_S0_i:
        /* <DEDUP_REMOVED lines=20> */
.L_x_822:
        /* <DEDUP_REMOVED lines=12> */
.L_x_1823:


//--------------------- .text._Z10add_kernelILx177EEvPfS0_S0_i --------------------------
	.section	.text._Z10add_kernelILx177EEvPfS0_S0_i,"ax",@progbits
	.align	128
        .global         _Z10add_kernelILx177EEvPfS0_S0_i
        .type           _Z10add_kernelILx177EEvPfS0_S0_i,@function
        .size           _Z10add_kernelILx177EEvPfS0_S0_i,(.L_x_1824 - _Z10add_kernelILx177EEvPfS0_S0_i)
        .other          _Z10add_kernelILx177EEvPfS0_S0_i,@"STO_CUDA_ENTRY STV_DEFAULT"
_Z10add_kernelILx177EEvPfS0_S0_i:
.text._Z10add_kernelILx177EEvPfS0_S0_i:
        /* <DEDUP_REMOVED lines=20> */
.L_x_823:
        /* <DEDUP_REMOVED lines=12> */
.L_x_1824:


//--------------------- .text._Z10add_kernelILx176EEvPfS0_S0_i --------------------------
	.section	.text._Z10add_kernelILx176EEvPfS0_S0_i,"ax",@progbits
	.align	128
        .global         _Z10add_kernelILx176EEvPfS0_S0_i
        .type           _Z10add_kernelILx176EEvPfS0_S0_i,@function
        .size           _Z10add_kernelILx176EEvPfS0_S0_i,(.L_x_1825 - _Z10add_kernelILx176EEvPfS0_S0_i)
        .other          _Z10add_kernelILx176EEvPfS0_S0_i,@"STO_CUDA_ENTRY STV_DEFAULT"
_Z10add_kernelILx176EEvPfS0_S0_i:
.text._Z10add_kernelILx176EEvPfS0_S0_i:
        /* <DEDUP_REMOVED lines=20> */
.L_x_824:
        /* <DEDUP_REMOVED lines=12> */
.L_x_1825:


//--------------------- .text._Z10add_kernelILx175EEvPfS0_S0_i --------------------------
	.section	.text._Z10add_kernelILx175EEvPfS0_S0_i,"ax",@progbits
	.align	128
        .global         _Z10add_kernelILx175EEvPfS0_S0_i
        .type           _Z10add_kernelILx175EEvPfS0_S0_i,@function
        .size           _Z10add_kernelILx175EEvPfS0_S0_i,(.L_x_1826 - _Z10add_kernelILx175EEvPfS0_S0_i)
        .other          _Z10add_kernelILx175EEvPfS0_S0_i,@"STO_CUDA_ENTRY STV_DEFAULT"
_Z10add_kernelILx175EEvPfS0_S0_i:
.text._Z10add_kernelILx175EEvPfS0_S0_i:
        /* <DEDUP_REMOVED lines=20> */
.L_x_825:
        /* <DEDUP_REMOVED lines=12> */
.L_x_1826:


//--------------------- .text._Z10add_kernelILx174EEvPfS0_S0_i --------------------------
	.section	.text._Z10add_kernelILx174EEvPfS0_S0_i,"ax",@progbits
	.align	128
        .global         _Z10add_kernelILx174EEvPfS0_S0_i
        .type           _Z10add_kernelILx174EEvPfS0_S0_i,@function
        .size           _Z10add_kernelILx174EEvPfS0_S0_i,(.L_x_1827 - _Z10add_kernelILx174EEvPfS0_S0_i)
        .other          _Z10add_kernelILx174EEvPfS0_S0_i,@"STO_CUDA_ENTRY STV_DEFAULT"
_Z10add_kernelILx174EEvPfS0_S0_i:
.text._Z10add_kernelILx174EEvPfS0_S0_i:
        /* <DEDUP_REMOVED lines=20> */
.L_x_826:
        /* <DEDUP_REMOVED lines=12> */
.L_x_1827:


//--------------------- .text._Z10add_kernelILx173EEvPfS0_S0_i --------------------------
	.section	.text._Z10add_kernelILx173EEvPfS0_S0_i,"ax",@progbits
	.align	128
        .global         _Z10add_kernelILx173EEvPfS0_S0_i
        .type           _Z10add_kernelILx173EEvPfS0_S0_i,@function
        .size           _Z10add_kernelILx173EEvPfS0_S0_i,(.L_x_1828 - _Z10add_kernelILx173EEvPfS0_S0_i)
        .other          _Z10add_kernelILx173EEvPfS0_S0_i,@"STO_CUDA_ENTRY STV_DEFAULT"
_Z10add_kernelILx173EEvPfS0_S0_i:
.text._Z10add_kernelILx173EEvPfS0_S0_i:
        /* <DEDUP_REMOVED lines=20> */
.L_x_827:
        /* <DEDUP_REMOVED lines=12> */
.L_x_1828:


//--------------------- .text._Z10add_kernelILx172EEvPfS0_S0_i --------------------------
	.section	.text._Z10add_kernelILx172EEvPfS0_S0_i,"ax",@progbits
	.align	128
        .global         _Z10add_kernelILx172EEvPfS0_S0_i
        .type           _Z10add_kernelILx172EEvPfS0_S0_i,@function
        .size           _Z10add_kernelILx172EEvPfS0_S0_i,(.L_x_1829 - _Z10add_kernelILx172EEvPfS0_S0_i)
        .other          _Z10add_kernelILx172EEvPfS0_S0_i,@"STO_CUDA_ENTRY STV_DEFAULT"
_Z10add_kernelILx172EEvPfS0_S0_i:
.text._Z10add_kernelILx172EEvPfS0_S0_i:
        /* <DEDUP_REMOVED lines=20> */
.L_x_828:
        /* <DEDUP_REMOVED lines=12> */
.L_x_1829:


//--------------------- .text._Z10add_kernelILx171EEvPfS0_S0_i --------------------------
	.section	.text._Z10add_kernelILx171EEvPfS0_S0_i,"ax",@progbits
	.align	128
        .global         _Z10add_kernelILx171EEvPfS0_S0_i
        .type           _Z10add_kernelILx171EEvPfS0_S0_i,@function
        .size           _Z10add_kernelILx171EEvPfS0_S0_i,(.L_x_1830 - _Z10add_kernelILx171EEvPfS0_S0_i)
        .other          _Z10add_kernelILx171EEvPfS0_S0_i,@"STO_CUDA_ENTRY STV_DEFAULT"
_Z10add_kernelILx171EEvPfS0_S0_i:
.text._Z10add_kernelILx171EEvPfS0_S0_i:
        /* <DEDUP_REMOVED lines=20> */
.L_x_829:
        /* <DEDUP_REMOVED lines=12> */
.L_x_1830:


//--------------------- .text._Z10add_kernelILx170EEvPfS0_S0_i --------------------------
	.section	.text._Z10add_kernelILx170EEvPfS0_S0_i,"ax",@progbits
	.align	128
        .global         _Z10add_kernelILx170EEvPfS0_S0_i
        .type           _Z10add_kernelILx170EEvPfS0_S0_i,@function
        .size           _Z10add_kernelILx170EEvPfS0_S0_i,(.L_x_1831 - _Z10add_kernelILx170EEvPfS0_S0_i)
        .other          _Z10add_kernelILx170EEvPfS0_S0_i,@"STO_CUDA_ENTRY STV_DEFAULT"
_Z10add_kernelILx170EEvPfS0_S0_i:
.text._Z10add_kernelILx170EEvPfS0_S0_i:
        /* <DEDUP_REMOVED lines=20> */
.L_x_830:
        /* <DEDUP_REMOVED lines=12> */
.L_x_1831:


//--------------------- .text._Z10add_kernelILx169EEvPfS0_S0_i --------------------------
	.section	.text._Z10add_kernelILx169EEvPfS0_S0_i,"ax",@progbits
	.align	128
        .global         _Z10add_kernelILx169EEvPfS0_S0_i
        .type           _Z10add_kernelILx169EEvPfS0_S0_i,@function
        .size           _Z10add_kernelILx169EEvPfS0_S0_i,(.L_x_1832 - _Z10add_kernelILx169EEvPfS0_S0_i)
        .other          _Z10add_kernelILx169EEvPfS0_S0_i,@"STO_CUDA_ENTRY STV_DEFAULT"
_Z10add_kernelILx169EEvPfS0_S0_i:
.text._Z10add_kernelILx169EEvPfS0_S0_i:
        /* <DEDUP_REMOVED lines=20> */
.L_x_831:
        /* <DEDUP_REMOVED lines=12> */
.L_x_1832:


//--------------------- .text._Z10add_kernelILx168EEvPfS0_S0_i --------------------------
	.section	.text._Z10add_kernelILx168EEvPfS0_S0_i,"ax",@progbits
	.align	128
        .global         _Z10add_kernelILx168EEvPfS0_S0_i
        .type           _Z10add_kernelILx168EEvPfS0_S0_i,@function
        .size           _Z10add_kernelILx168EEvPfS0_S0_i,(.L_x_1833 - _Z10add_kernelILx168EEvPfS0_S0_i)
        .other          _Z10add_kernelILx168EEvPfS0_S0_i,@"STO_CUDA_ENTRY STV_DEFAULT"
_Z10add_kernelILx168EEvPfS0_S0_i:
.text._Z10add_kernelILx168EEvPfS0_S0_i:
        /* <DEDUP_REMOVED lines=20> */
.L_x_832:
        /* <DEDUP_REMOVED lines=12> */
.L_x_1833:


//--------------------- .text._Z10add_kernelILx167EEvPfS0_S0_i --------------------------
	.section	.text._Z10add_kernelILx167EEvPfS0_S0_i,"ax",@progbits
	.align	128
        .global         _Z10add_kernelILx167EEvPfS0_S0_i
        .type           _Z10add_kernelILx167EEvPfS0_S0_i,@function
        .size           _Z10add_kernelILx167EEvPfS0_S0_i,(.L_x_1834 - _Z10add_kernelILx167EEvPfS0_S0_i)
        .other          _Z10add_kernelILx167EEvPfS0_S0_i,@"STO_CUDA_ENTRY STV_DEFAULT"
_Z10add_kernelILx167EEvPfS0_S0_i:
.text._Z10add_kernelILx167EEvPfS0_S0_i:
        /* <DEDUP_REMOVED lines=20> */
.L_x_833:
        /* <DEDUP_REMOVED lines=12> */
.L_x_1834:


//--------------------- .text._Z10add_kernelILx166EEvPfS0_S0_i --------------------------
	.section	.text._Z10add_kernelILx166EEvPfS0_S0_i,"ax",@progbits
	.align	128
        .global         _Z10add_kernelILx166EEvPfS0_S0_i
        .type           _Z10add_kernelILx166EEvPfS0_S0_i,@function
        .size           _Z10add_kernelILx166EEvPfS0_S0_i,(.L_x_1835 - _Z10add_kernelILx166EEvPfS0_S0_i)
        .other          _Z10add_kernelILx166EEvPfS0_S0_i,@"STO_CUDA_ENTRY STV_DEFAULT"
_Z10add_kernelILx166EEvPfS0_S0_i:
.text._Z10add_kernelILx166EEvPfS0_S0_i:
        /* <DEDUP_REMOVED lines=20> */
.L_x_834:
        /* <DEDUP_REMOVED lines=12> */
.L_x_1835:


//--------------------- .text._Z10add_kernelILx165EEvPfS0_S0_i --------------------------
	.section	.text._Z10add_kernelILx165EEvPfS0_S0_i,"ax",@progbits
	.align	128
        .global         _Z10add_kernelILx165EEvPfS0_S0_i
        .type           _Z10add_kernelILx165EEvPfS0_S0_i,@function
        .size           _Z10add_kernelILx165EEvPfS0_S0_i,(.L_x_1836 - _Z10add_kernelILx165EEvPfS0_S0_i)
        .other          _Z10add_kernelILx165EEvPfS0_S0_i,@"STO_CUDA_ENTRY STV_DEFAULT"
_Z10add_kernelILx165EEvPfS0_S0_i:
.text._Z10add_kernelILx165EEvPfS0_S0_i:
        /* <DEDUP_REMOVED lines=20> */
.L_x_835:
        /* <DEDUP_REMOVED lines=12> */
.L_x_1836:


//--------------------- .text._Z10add_kernelILx164EEvPfS0_S0_i --------------------------
	.section	.text._Z10add_kernelILx164EEvPfS0_S0_i,"ax",@progbits
	.align	128
        .global         _Z10add_kernelILx164EEvPfS0_S0_i
        .type           _Z10add_kernelILx164EEvPfS0_S0_i,@function
        .size           _Z10add_kernelILx164EEvPfS0_S0_i,(.L_x_1837 - _Z10add_kernelILx164EEvPfS0_S0_i)
        .other          _Z10add_kernelILx164EEvPfS0_S0_i,@"STO_CUDA_ENTRY STV_DEFAULT"
_Z10add_kernelILx164EEvPfS0_S0_i:
.text._Z10add_kernelILx164EEvPfS0_S0_i:
        /* <DEDUP_REMOVED lines=20> */
.L_x_836:
        /* <DEDUP_REMOVED lines=12> */
.L_x_1837:


//--------------------- .text._Z10add_kernelILx163EEvPfS0_S0_i --------------------------
	.section	.text._Z10add_kernelILx163EEvPfS0_S0_i,"ax",@progbits
	.align	128
        .global         _Z10add_kernelILx163EEvPfS0_S0_i
        .type           _Z10add_kernelILx163EEvPfS0_S0_i,@function
        .size           _Z10add_kernelILx163EEvPfS0_S0_i,(.L_x_1838 - _Z10add_kernelILx163EEvPfS0_S0_i)
        .other          _Z10add_kernelILx163EEvPfS0_S0_i,@"STO_CUDA_ENTRY STV_DEFAULT"
_Z10add_kernelILx163EEvPfS0_S0_i:
.text._Z10add_kernelILx163EEvPfS0_S0_i:
        /* <DEDUP_REMOVED lines=20> */
.L_x_837:
        /* <DEDUP_REMOVED lines=12> */
.L_x_1838:


//--------------------- .text._Z10add_kernelILx162EEvPfS0_S0_i --------------------------
	.section	.text._Z10add_kernelILx162EEvPfS0_S0_i,"ax",@progbits
	.align	128
        .global         _Z10add_kernelILx162EEvPfS0_S0_i
        .type           _Z10add_kernelILx162EEvPfS0_S0_i,@function
        .size           _Z10add_kernelILx162EEvPfS0_S0_i,(.L_x_1839 - _Z10add_kernelILx162EEvPfS0_S0_i)
        .other          _Z10add_kernelILx162EEvPfS0_S0_i,@"STO_CUDA_ENTRY STV_DEFAULT"
_Z10add_kernelILx162EEvPfS0_S0_i:
.text._Z10add_kernelILx162EEvPfS0_S0_i:
        /* <DEDUP_REMOVED lines=20> */
.L_x_838:
        /* <DEDUP_REMOVED lines=12> */
.L_x_1839:


//--------------------- .text._Z10add_kernelILx161EEvPfS0_S0_i --------------------------
	.section	.text._Z10add_kernelILx161EEvPfS0_S0_i,"ax",@progbits
	.align	128
        .global         _Z10add_kernelILx161EEvPfS0_S0_i
        .type           _Z10add_kernelILx161EEvPfS0_S0_i,@function
        .size           _Z10add_kernelILx161EEvPfS0_S0_i,(.L_x_1840 - _Z10add_kernelILx161EEvPfS0_S0_i)
        .other          _Z10add_kernelILx161EEvPfS0_S0_i,@"STO_CUDA_ENTRY STV_DEFAULT"
_Z10add_kernelILx161EEvPfS0_S0_i:
.text._Z10add_kernelILx161EEvPfS0_S0_i:
        /* <DEDUP_REMOVED lines=20> */
.L_x_839:
        /* <DEDUP_REMOVED lines=12> */
.L_x_1840:


//--------------------- .text._Z10add_kernelILx160EEvPfS0_S0_i --------------------------
	.section	.text._Z10add_kernelILx160EEvPfS0_S0_i,"ax",@progbits
	.align	128
        .global         _Z10add_kernelILx160EEvPfS0_S0_i
        .type           _Z10add_kernelILx160EEvPfS0_S0_i,@function
        .size           _Z10add_kernelILx160EEvPfS0_S0_i,(.L_x_1841 - _Z10add_kernelILx160EEvPfS0_S0_i)
        .other          _Z10add_kernelILx160EEvPfS0_S0_i,@"STO_CUDA_ENTRY STV_DEFAULT"
_Z10add_kernelILx160EEvPfS0_S0_i:
.text._Z10add_kernelILx160EEvPfS0_S0_i:
        /* <DEDUP_REMOVED lines=20> */
.L_x_840:
        /* <DEDUP_REMOVED lines=12> */
.L_x_1841:


//--------------------- .text._Z10add_kernelILx159EEvPfS0_S0_i --------------------------
	.section	.text._Z10add_kernelILx159EEvPfS0_S0_i,"ax",@progbits
	.align	128
        .global         _Z10add_kernelILx159EEvPfS0_S0_i
        .type           _Z10add_kernelILx159EEvPfS0_S0_i,@function
        .size           _Z10add_kernelILx159EEvPfS0_S0_i,(.L_x_1842 - _Z10add_kernelILx159EEvPfS0_S0_i)
        .other          _Z10add_kernelILx159EEvPfS0_S0_i,@"STO_CUDA_ENTRY STV_DEFAULT"
_Z10add_kernelILx159EEvPfS0_S0_i:
.text._Z10add_kernelILx159EEvPfS0_S0_i:
        /* <DEDUP_REMOVED lines=20> */
.L_x_841:
        /* <DEDUP_REMOVED lines=12> */
.L_x_1842:


//--------------------- .text._Z10add_kernelILx158EEvPfS0_S0_i --------------------------
	.section	.text._Z10add_kernelILx158EEvPfS0_S0_i,"ax",@progbits
	.align	128
        .global         _Z10add_kernelILx158EEvPfS0_S0_i
        .type           _Z10add_kernelILx158EEvPfS0_S0_i,@function
        .size           _Z10add_kernelILx158EEvPfS0_S0_i,(.L_x_1843 - _Z10add_kernelILx158EEvPfS0_S0_i)
        .other          _Z10add_kernelILx158EEvPfS0_S0_i,@"STO_CUDA_ENTRY STV_DEFAULT"
_Z10add_kernelILx158EEvPfS0_S0_i:
.text._Z10add_kernelILx158EEvPfS0_S0_i:
        /* <DEDUP_REMOVED lines=20> */
.L_x_842:
        /* <DEDUP_REMOVED lines=12> */
.L_x_1843:


//--------------------- .text._Z10add_kernelILx157EEvPfS0_S0_i --------------------------
	.section	.text._Z10add_kernelILx157EEvPfS0_S0_i,"ax",@progbits
	.align	128
        .global         _Z10add_kernelILx157EEvPfS0_S0_i
        .type           _Z10add_kernelILx157EEvPfS0_S0_i,@function
        .size           _Z10add_kernelILx157EEvPfS0_S0_i,(.L_x_1844 - _Z10add_kernelILx157EEvPfS0_S0_i)
        .other          _Z10add_kernelILx157EEvPfS0_S0_i,@"STO_CUDA_ENTRY STV_DEFAULT"
_Z10add_kernelILx157EEvPfS0_S0_i:
.text._Z10add_kernelILx157EEvPfS0_S0_i:
        /* <DEDUP_REMOVED lines=20> */
.L_x_843:
        /* <DEDUP_REMOVED lines=12> */
.L_x_1844:


//--------------------- .text._Z10add_kernelILx156EEvPfS0_S0_i --------------------------
	.section	.text._Z10add_kernelILx156EEvPfS0_S0_i,"ax",@progbits
	.align	128
        .global         _Z10add_kernelILx156EEvPfS0_S0_i
        .type           _Z10add_kernelILx156EEvPfS0_S0_i,@function
        .size           _Z10add_kernelILx156EEvPfS0_S0_i,(.L_x_1845 - _Z10add_kernelILx156EEvPfS0_S0_i)
        .other          _Z10add_kernelILx156EEvPfS0_S0_i,@"STO_CUDA_ENTRY STV_DEFAULT"
_Z10add_kernelILx156EEvPfS0_S0_i:
.text._Z10add_kernelILx156EEvPfS0_S0_i:
        /* <DEDUP_REMOVED lines=20> */
.L_x_844:
        /* <DEDUP_REMOVED lines=12> */
.L_x_1845:


//--------------------- .text._Z10add_kernelILx155EEvPfS0_S0_i --------------------------
	.section	.text._Z10add_kernelILx155EEvPfS0_S0_i,"ax",@progbits
	.align	128
        .global         _Z10add_kernelILx155EEvPfS0_S0_i
        .type           _Z10add_kernelILx155EEvPfS0_S0_i,@function
        .size           _Z10add_kernelILx155EEvPfS0_S0_i,(.L_x_1846 - _Z10add_kernelILx155EEvPfS0_S0_i)
        .other          _Z10add_kernelILx155EEvPfS0_S0_i,@"STO_CUDA_ENTRY STV_DEFAULT"
_Z10add_kernelILx155EEvPfS0_S0_i:
.text._Z10add_kernelILx155EEvPfS0_S0_i:
        /* <DEDUP_REMOVED lines=20> */
.L_x_845:
        /* <DEDUP_REMOVED lines=12> */
.L_x_1846:


//--------------------- .text._Z10add_kernelILx154EEvPfS0_S0_i --------------------------
	.section	.text._Z10add_kernelILx154EEvPfS0_S0_i,"ax",@progbits
	.align	128
        .global         _Z10add_kernelILx154EEvPfS0_S0_i
        .type           _Z10add_kernelILx154EEvPfS0_S0_i,@function
        .size           _Z10add_kernelILx154EEvPfS0_S0_i,(.L_x_1847 - _Z10add_kernelILx154EEvPfS0_S0_i)
        .other          _Z10add_kernelILx154EEvPfS0_S0_i,@"STO_CUDA_ENTRY STV_DEFAULT"
_Z10add_kernelILx154EEvPfS0_S0_i:
.text._Z10add_kernelILx154EEvPfS0_S0_i:
        /* <DEDUP_REMOVED lines=20> */
.L_x_846:
        /* <DEDUP_REMOVED lines=12> */
.L_x_1847:


//--------------------- .text._Z10add_kernelILx153EEvPfS0_S0_i --------------------------
	.section	.text._Z10add_kernelILx153EEvPfS0_S0_i,"ax",@progbits
	.align	128
        .global         _Z10add_kernelILx153EEvPfS0_S0_i
        .type           _Z10add_kernelILx153EEvPfS0_S0_i,@function
        .size           _Z10add_kernelILx153EEvPfS0_S0_i,(.L_x_1848 - _Z10add_kernelILx153EEvPfS0_S0_i)
        .other          _Z10add_kernelILx153EEvPfS0_S0_i,@"STO_CUDA_ENTRY STV_DEFAULT"
_Z10add_kernelILx153EEvPfS0_S0_i:
.text._Z10add_kernelILx153EEvPfS0_S0_i:
        /* <DEDUP_REMOVED lines=20> */
.L_x_847:
        /* <DEDUP_REMOVED lines=12> */
.L_x_1848:


//--------------------- .text._Z10add_kernelILx152EEvPfS0_S0_i --------------------------
	.section	.text._Z10add_kernelILx152EEvPfS0_S0_i,"ax",@progbits
	.align	128
        .global         _Z10add_kernelILx152EEvPfS0_S0_i
        .type           _Z10add_kernelILx152EEvPfS0_S0_i,@function
        .size           _Z10add_kernelILx152EEvPfS0_S0_i,(.L_x_1849 - _Z10add_kernelILx152EEvPfS0_S0_i)
        .other          _Z10add_kernelILx152EEvPfS0_S0_i,@"STO_CUDA_ENTRY STV_DEFAULT"
_Z10add_kernelILx152EEvPfS0_S0_i:
.text._Z10add_kernelILx152EEvPfS0_S0_i:
        /* <DEDUP_REMOVED lines=20> */
.L_x_848:
        /* <DEDUP_REMOVED lines=12> */
.L_x_1849:


//--------------------- .text._Z10add_kernelILx151EEvPfS0_S0_i --------------------------
	.section	.text._Z10add_kernelILx151EEvPfS0_S0_i,"ax",@progbits
	.align	128
        .global         _Z10add_kernelILx151EEvPfS0_S0_i
        .type           _Z10add_kernelILx151EEvPfS0_S0_i,@function
        .size           _Z10add_kernelILx151EEvPfS0_S0_i,(.L_x_1850 - _Z10add_kernelILx151EEvPfS0_S0_i)
        .other          _Z10add_kernelILx151EEvPfS0_S0_i,@"STO_CUDA_ENTRY STV_DEFAULT"
_Z10add_kernelILx151EEvPfS0_S0_i:
.text._Z10add_kernelILx151EEvPfS0_S0_i:
        /* <DEDUP_REMOVED lines=20> */
.L_x_849:
        /* <DEDUP_REMOVED lines=12> */
.L_x_1850:


//--------------------- .text._Z10add_kernelILx150EEvPfS0_S0_i --------------------------
	.section	.text._Z10add_kernelILx150EEvPfS0_S0_i,"ax",@progbits
	.align	128
        .global         _Z10add_kernelILx150EEvPfS0_S0_i
        .type           _Z10add_kernelILx150EEvPfS0_S0_i,@function
        .size           _Z10add_kernelILx150EEvPfS0_S0_i,(.L_x_1851 - _Z10add_kernelILx150EEvPfS0_S0_i)
        .other          _Z10add_kernelILx150EEvPfS0_S0_i,@"STO_CUDA_ENTRY STV_DEFAULT"
_Z10add_kernelILx150EEvPfS0_S0_i:
.text._Z10add_kernelILx150EEvPfS0_S0_i:
        /* <DEDUP_REMOVED lines=20> */
.L_x_850:
        /* <DEDUP_REMOVED lines=12> */
.L_x_1851:


//--------------------- .text._Z10add_kernelILx149EEvPfS0_S0_i --------------------------
	.section	.text._Z10add_kernelILx149EEvPfS0_S0_i,"ax",@progbits
	.align	128
        .global         _Z10add_kernelILx149EEvPfS0_S0_i
        .type           _Z10add_kernelILx149EEvPfS0_S0_i,@function
        .size           _Z10add_kernelILx149EEvPfS0_S0_i,(.L_x_1852 - _Z10add_kernelILx149EEvPfS0_S0_i)
        .other          _Z10add_kernelILx149EEvPfS0_S0_i,@"STO_CUDA_ENTRY STV_DEFAULT"
_Z10add_kernelILx149EEvPfS0_S0_i:
.text._Z10add_kernelILx149EEvPfS0_S0_i:
        /* <DEDUP_REMOVED lines=20> */
.L_x_851:
        /* <DEDUP_REMOVED lines=12> */
.L_x_1852:


//--------------------- .text._Z10add_kernelILx148EEvPfS0_S0_i --------------------------
	.section	.text._Z10add_kernelILx148EEvPfS0_S0_i,"ax",@progbits
	.align	128
        .global         _Z10add_kernelILx148EEvPfS0_S0_i
        .type           _Z10add_kernelILx148EEvPfS0_S0_i,@function
        .size           _Z10add_kernelILx148EEvPfS0_S0_i,(.L_x_1853 - _Z10add_kernelILx148EEvPfS0_S0_i)
        .other          _Z10add_kernelILx148EEvPfS0_S0_i,@"STO_CUDA_ENTRY STV_DEFAULT"
_Z10add_kernelILx148EEvPfS0_S0_i:
.text._Z10add_kernelILx148EEvPfS0_S0_i:
        /* <DEDUP_REMOVED lines=20> */
.L_x_852:
        /* <DEDUP_REMOVED lines=12> */
.L_x_1853:


//--------------------- .text._Z10add_kernelILx147EEvPfS0_S0_i --------------------------
	.section	.text._Z10add_kernelILx147EEvPfS0_S0_i,"ax",@progbits
	.align	128
        .global         _Z10add_kernelILx147EEvPfS0_S0_i
        .type           _Z10add_kernelILx147EEvPfS0_S0_i,@function
        .size           _Z10add_kernelILx147EEvPfS0_S0_i,(.L_x_1854 - _Z10add_kernelILx147EEvPfS0_S0_i)
        .other          _Z10add_kernelILx147EEvPfS0_S0_i,@"STO_CUDA_ENTRY STV_DEFAULT"
_Z10add_kernelILx147EEvPfS0_S0_i:
.text._Z10add_kernelILx147EEvPfS0_S0_i:
        /* <DEDUP_REMOVED lines=20> */
.L_x_853:
        /* <DEDUP_REMOVED lines=12> */
.L_x_1854:


//--------------------- .text._Z10add_kernelILx146EEvPfS0_S0_i --------------------------
	.section	.text._Z10add_kernelILx146EEvPfS0_S0_i,"ax",@progbits
	.align	128
        .global         _Z10add_kernelILx146EEvPfS0_S0_i
        .type           _Z10add_kernelILx146EEvPfS0_S0_i,@function
        .size           _Z10add_kernelILx146EEvPfS0_S0_i,(.L_x_1855 - _Z10add_kernelILx146EEvPfS0_S0_i)
        .other          _Z10add_kernelILx146EEvPfS0_S0_i,@"STO_CUDA_ENTRY STV_DEFAULT"
_Z10add_kernelILx146EEvPfS0_S0_i:
.text._Z10add_kernelILx146EEvPfS0_S0_i:
        /* <DEDUP_REMOVED lines=20> */
.L_x_854:
        /* <DEDUP_REMOVED lines=12> */
.L_x_1855:


//--------------------- .text._Z10add_kernelILx145EEvPfS0_S0_i --------------------------
	.section	.text._Z10add_kernelILx145EEvPfS0_S0_i,"ax",@progbits
	.align	128
        .global         _Z10add_kernelILx145EEvPfS0_S0_i
        .type           _Z10add_kernelILx145EEvPfS0_S0_i,@function
        .size           _Z10add_kernelILx145EEvPfS0_S0_i,(.L_x_1856 - _Z10add_kernelILx145EEvPfS0_S0_i)
        .other          _Z10add_kernelILx145EEvPfS0_S0_i,@"STO_CUDA_ENTRY STV_DEFAULT"
_Z10add_kernelILx145EEvPfS0_S0_i:
.text._Z10add_kernelILx145EEvPfS0_S0_i:
        /* <DEDUP_REMOVED lines=20> */
.L_x_855:
        /* <DEDUP_REMOVED lines=12> */
.L_x_1856:


//--------------------- .text._Z10add_kernelILx144EEvPfS0_S0_i --------------------------
	.section	.text._Z10add_kernelILx144EEvPfS0_S0_i,"ax",@progbits
	.align	128
        .global         _Z10add_kernelILx144EEvPfS0_S0_i
        .type           _Z10add_kernelILx144EEvPfS0_S0_i,@function
        .size           _Z10add_kernelILx144EEvPfS0_S0_i,(.L_x_1857 - _Z10add_kernelILx144EEvPfS0_S0_i)
        .other          _Z10add_kernelILx144EEvPfS0_S0_i,@"STO_CUDA_ENTRY STV_DEFAULT"
_Z10add_kernelILx144EEvPfS0_S0_i:
.text._Z10add_kernelILx144EEvPfS0_S0_i:
        /* <DEDUP_REMOVED lines=20> */
.L_x_856:
        /* <DEDUP_REMOVED lines=12> */
.L_x_1857:


//--------------------- .text._Z10add_kernelILx143EEvPfS0_S0_i --------------------------
	.section	.text._Z10add_kernelILx143EEvPfS0_S0_i,"ax",@progbits
	.align	128
        .global         _Z10add_kernelILx143EEvPfS0_S0_i
        .type           _Z10add_kernelILx143EEvPfS0_S0_i,@function
        .size           _Z10add_kernelILx143EEvPfS0_S0_i,(.L_x_1858 - _Z10add_kernelILx143EEvPfS0_S0_i)
        .other          _Z10add_kernelILx143EEvPfS0_S0_i,@"STO_CUDA_ENTRY STV_DEFAULT"
_Z10add_kernelILx143EEvPfS0_S0_i:
.text._Z10add_kernelILx143EEvPfS0_S0_i:
        /* <DEDUP_REMOVED lines=20> */
.L_x_857:
        /* <DEDUP_REMOVED lines=12> */
.L_x_1858:


//--------------------- .text._Z10add_kernelILx142EEvPfS0_S0_i --------------------------
	.section	.text._Z10add_kernelILx142EEvPfS0_S0_i,"ax",@progbits
	.align	128
        .global         _Z10add_kernelILx142EEvPfS0_S0_i
        .type           _Z10add_kernelILx142EEvPfS0_S0_i,@function
        .size           _Z10add_kernelILx142EEvPfS0_S0_i,(.L_x_1859 - _Z10add_kernelILx142EEvPfS0_S0_i)
        .other          _Z10add_kernelILx142EEvPfS0_S0_i,@"STO_CUDA_ENTRY STV_DEFAULT"
_Z10add_kernelILx142EEvPfS0_S0_i:
.text._Z10add_kernelILx142EEvPfS0_S0_i:
        /* <DEDUP_REMOVED lines=20> */
.L_x_858:
        /* <DEDUP_REMOVED lines=12> */
.L_x_1859:


//--------------------- .text._Z10add_kernelILx141EEvPfS0_S0_i --------------------------
	.section	.text._Z10add_kernelILx141EEvPfS0_S0_i,"ax",@progbits
	.align	128
        .global         _Z10add_kernelILx141EEvPfS0_S0_i
        .type           _Z10add_kernelILx141EEvPfS0_S0_i,@function
        .size           _Z10add_kernelILx141EEvPfS0_S0_i,(.L_x_1860 - _Z10add_kernelILx141EEvPfS0_S0_i)
        .other          _Z10add_kernelILx141EEvPfS0_S0_i,@"STO_CUDA_ENTRY STV_DEFAULT"
_Z10add_kernelILx141EEvPfS0_S0_i:
.text._Z10add_kernelILx141EEvPfS0_S0_i:
        /* <DEDUP_REMOVED lines=20> */
.L_x_859:
        /* <DEDUP_REMOVED lines=12> */
.L_x_1860:


//--------------------- .text._Z10add_kernelILx140EEvPfS0_S0_i --------------------------
	.section	.text._Z10add_kernelILx140EEvPfS0_S0_i,"ax",@progbits
	.align	128
        .global         _Z10add_kernelILx140EEvPfS0_S0_i
        .type           _Z10add_kernelILx140EEvPfS0_S0_i,@function
        .size           _Z10add_kernelILx140EEvPfS0_S0_i,(.L_x_1861 - _Z10add_kernelILx140EEvPfS0_S0_i)
        .other          _Z10add_kernelILx140EEvPfS0_S0_i,@"STO_CUDA_ENTRY STV_DEFAULT"
_Z10add_kernelILx140EEvPfS0_S0_i:
.text._Z10add_kernelILx140EEvPfS0_S0_i:
        /* <DEDUP_REMOVED lines=20> */
.L_x_860:
        /* <DEDUP_REMOVED lines=12> */
.L_x_1861:


//--------------------- .text._Z10add_kernelILx139EEvPfS0_S0_i --------------------------
	.section	.text._Z10add_kernelILx139EEvPfS0_S0_i,"ax",@progbits
	.align	128
        .global         _Z10add_kernelILx139EEvPfS0_S0_i
        .type           _Z10add_kernelILx139EEvPfS0_S0_i,@function
        .size           _Z10add_kernelILx139EEvPfS0_S0_i,(.L_x_1862 - _Z10add_kernelILx139EEvPfS0_S0_i)
        .other          _Z10add_kernelILx139EEvPfS0_S0_i,@"STO_CUDA_ENTRY STV_DEFAULT"
_Z10add_kernelILx139EEvPfS0_S0_i:
.text._Z10add_kernelILx139EEvPfS0_S0_i:
        /* <DEDUP_REMOVED lines=20> */
.L_x_861:
        /* <DEDUP_REMOVED lines=12> */
.L_x_1862:


//--------------------- .text._Z10add_kernelILx138EEvPfS0_S0_i --------------------------
	.section	.text._Z10add_kernelILx138EEvPfS0_S0_i,"ax",@progbits
	.align	128
        .global         _Z10add_kernelILx138EEvPfS0_S0_i
        .type           _Z10add_kernelILx138EEvPfS0_S0_i,@function
        .size           _Z10add_kernelILx138EEvPfS0_S0_i,(.L_x_1863 - _Z10add_kernelILx138EEvPfS0_S0_i)
        .other          _Z10add_kernelILx138EEvPfS0_S0_i,@"STO_CUDA_ENTRY STV_DEFAULT"
_Z10add_kernelILx138EEvPfS0_S0_i:
.text._Z10add_kernelILx138EEvPfS0_S0_i:
        /* <DEDUP_REMOVED lines=20> */
.L_x_862:
        /* <DEDUP_REMOVED lines=12> */
.L_x_1863:


//--------------------- .text._Z10add_kernelILx137EEvPfS0_S0_i --------------------------
	.section	.text._Z10add_kernelILx137EEvPfS0_S0_i,"ax",@progbits
	.align	128
        .global         _Z10add_kernelILx137EEvPfS0_S0_i
        .type           _Z10add_kernelILx137EEvPfS0_S0_i,@function
        .size           _Z10add_kernelILx137EEvPfS0_S0_i,(.L_x_1864 - _Z10add_kernelILx137EEvPfS0_S0_i)
        .other          _Z10add_kernelILx137EEvPfS0_S0_i,@"STO_CUDA_ENTRY STV_DEFAULT"
_Z10add_kernelILx137EEvPfS0_S0_i:
.text._Z10add_kernelILx137EEvPfS0_S0_i:
        /* <DEDUP_REMOVED lines=20> */
.L_x_863:
        /* <DEDUP_REMOVED lines=12> */
.L_x_1864:


//--------------------- .text._Z10add_kernelILx136EEvPfS0_S0_i --------------------------
	.section	.text._Z10add_kernelILx136EEvPfS0_S0_i,"ax",@progbits
	.align	128
        .global         _Z10add_kernelILx136EEvPfS0_S0_i
        .type           _Z10add_kernelILx136EEvPfS0_S0_i,@function
        .size           _Z10add_kernelILx136EEvPfS0_S0_i,(.L_x_1865 - _Z10add_kernelILx136EEvPfS0_S0_i)
        .other          _Z10add_kernelILx136EEvPfS0_S0_i,@"STO_CUDA_ENTRY STV_DEFAULT"
_Z10add_kernelILx136EEvPfS0_S0_i:
.text._Z10add_kernelILx136EEvPfS0_S0_i:
        /* <DEDUP_REMOVED lines=20> */
.L_x_864:
        /* <DEDUP_REMOVED lines=12> */
.L_x_1865:


//--------------------- .text._Z10add_kernelILx135EEvPfS0_S0_i --------------------------
	.section	.text._Z10add_kernelILx135EEvPfS0_S0_i,"ax",@progbits
	.align	128
        .global         _Z10add_kernelILx135EEvPfS0_S0_i
        .type           _Z10add_kernelILx135EEvPfS0_S0_i,@function
        .size           _Z10add_kernelILx135EEvPfS0_S0_i,(.L_x_1866 - _Z10add_kernelILx135EEvPfS0_S0_i)
        .other          _Z10add_kernelILx135EEvPfS0_S0_i,@"STO_CUDA_ENTRY STV_DEFAULT"
_Z10add_kernelILx135EEvPfS0_S0_i:
.text._Z10add_kernelILx135EEvPfS0_S0_i:
        /* <DEDUP_REMOVED lines=20> */
.L_x_865:
        /* <DEDUP_REMOVED lines=12> */
.L_x_1866:


//--------------------- .text._Z10add_kernelILx134EEvPfS0_S0_i --------------------------
	.section	.text._Z10add_kernelILx134EEvPfS0_S0_i,"ax",@progbits
	.align	128
        .global         _Z10add_kernelILx134EEvPfS0_S0_i
        .type           _Z10add_kernelILx134EEvPfS0_S0_i,@function
        .size           _Z10add_kernelILx134EEvPfS0_S0_i,(.L_x_1867 - _Z10add_kernelILx134EEvPfS0_S0_i)
        .other          _Z10add_kernelILx134EEvPfS0_S0_i,@"STO_CUDA_ENTRY STV_DEFAULT"
_Z10add_kernelILx134EEvPfS0_S0_i:
.text._Z10add_kernelILx134EEvPfS0_S0_i:
        /* <DEDUP_REMOVED lines=20> */
.L_x_866:
        /* <DEDUP_REMOVED lines=12> */
.L_x_1867:


//--------------------- .text._Z10add_kernelILx133EEvPfS0_S0_i --------------------------
	.section	.text._Z10add_kernelILx133EEvPfS0_S0_i,"ax",@progbits
	.align	128
        .global         _Z10add_kernelILx133EEvPfS0_S0_i
        .type           _Z10add_kernelILx133EEvPfS0_S0_i,@function
        .size           _Z10add_kernelILx133EEvPfS0_S0_i,(.L_x_1868 - _Z10add_kernelILx133EEvPfS0_S0_i)
        .other          _Z10add_kernelILx133EEvPfS0_S0_i,@"STO_CUDA_ENTRY STV_DEFAULT"
_Z10add_kernelILx133EEvPfS0_S0_i:
.text._Z10add_kernelILx133EEvPfS0_S0_i:
        /* <DEDUP_REMOVED lines=20> */
.L_x_867:
        /* <DEDUP_REMOVED lines=12> */
.L_x_1868:


//--------------------- .text._Z10add_kernelILx132EEvPfS0_S0_i --------------------------
	.section	.text._Z10add_kernelILx132EEvPfS0_S0_i,"ax",@progbits
	.align	128
        .global         _Z10add_kernelILx132EEvPfS0_S0_i
        .type           _Z10add_kernelILx132EEvPfS0_S0_i,@function
        .size           _Z10add_kernelILx132EEvPfS0_S0_i,(.L_x_1869 - _Z10add_kernelILx132EEvPfS0_S0_i)
        .other          _Z10add_kernelILx132EEvPfS0_S0_i,@"STO_CUDA_ENTRY STV_DEFAULT"
_Z10add_kernelILx132EEvPfS0_S0_i:
.text._Z10add_kernelILx132EEvPfS0_S0_i:
        /* <DEDUP_REMOVED lines=20> */
.L_x_868:
        /* <DEDUP_REMOVED lines=12> */
.L_x_1869:


//--------------------- .text._Z10add_kernelILx131EEvPfS0_S0_i --------------------------
	.section	.text._Z10add_kernelILx131EEvPfS0_S0_i,"ax",@progbits
	.align	128
        .global         _Z10add_kernelILx131EEvPfS0_S0_i
        .type           _Z10add_kernelILx131EEvPfS0_S0_i,@function
        .size           _Z10add_kernelILx131EEvPfS0_S0_i,(.L_x_1870 - _Z10add_kernelILx131EEvPfS0_S0_i)
        .other          _Z10add_kernelILx131EEvPfS0_S0_i,@"STO_CUDA_ENTRY STV_DEFAULT"
_Z10add_kernelILx131EEvPfS0_S0_i:
.text._Z10add_kernelILx131EEvPfS0_S0_i:
        /* <DEDUP_REMOVED lines=20> */
.L_x_869:
        /* <DEDUP_REMOVED lines=12> */
.L_x_1870:


//--------------------- .text._Z10add_kernelILx130EEvPfS0_S0_i --------------------------
	.section	.text._Z10add_kernelILx130EEvPfS0_S0_i,"ax",@progbits
	.align	128
        .global         _Z10add_kernelILx130EEvPfS0_S0_i
        .type           _Z10add_kernelILx130EEvPfS0_S0_i,@function
        .size           _Z10add_kernelILx130EEvPfS0_S0_i,(.L_x_1871 - _Z10add_kernelILx130EEvPfS0_S0_i)
        .other          _Z10add_kernelILx130EEvPfS0_S0_i,@"STO_CUDA_ENTRY STV_DEFAULT"
_Z10add_kernelILx130EEvPfS0_S0_i:
.text._Z10add_kernelILx130EEvPfS0_S0_i:
        /* <DEDUP_REMOVED lines=20> */
.L_x_870:
        /* <DEDUP_REMOVED lines=12> */
.L_x_1871:


//--------------------- .text._Z10add_kernelILx129EEvPfS0_S0_i --------------------------
	.section	.text._Z10add_kernelILx129EEvPfS0_S0_i,"ax",@progbits
	.align	128
        .global         _Z10add_kernelILx129EEvPfS0_S0_i
        .type           _Z10add_kernelILx129EEvPfS0_S0_i,@function
        .size           _Z10add_kernelILx129EEvPfS0_S0_i,(.L_x_1872 - _Z10add_kernelILx129EEvPfS0_S0_i)
        .other          _Z10add_kernelILx129EEvPfS0_S0_i,@"STO_CUDA_ENTRY STV_DEFAULT"
_Z10add_kernelILx129EEvPfS0_S0_i:
.text._Z10add_kernelILx129EEvPfS0_S0_i:
        /* <DEDUP_REMOVED lines=20> */
.L_x_871:
        /* <DEDUP_REMOVED lines=12> */
.L_x_1872:


//--------------------- .text._Z10add_kernelILx128EEvPfS0_S0_i --------------------------
	.section	.text._Z10add_kernelILx128EEvPfS0_S0_i,"ax",@progbits
	.align	128
        .global         _Z10add_kernelILx128EEvPfS0_S0_i
        .type           _Z10add_kernelILx128EEvPfS0_S0_i,@function
        .size           _Z10add_kernelILx128EEvPfS0_S0_i,(.L_x_1873 - _Z10add_kernelILx128EEvPfS0_S0_i)
        .other          _Z10add_kernelILx128EEvPfS0_S0_i,@"STO_CUDA_ENTRY STV_DEFAULT"
_Z10add_kernelILx128EEvPfS0_S0_i:
.text._Z10add_kernelILx128EEvPfS0_S0_i:
        /* <DEDUP_REMOVED lines=20> */
.L_x_872:
        /* <DEDUP_REMOVED lines=12> */
.L_x_1873:


//--------------------- .text._Z10add_kernelILx127EEvPfS0_S0_i --------------------------
	.section	.text._Z10add_kernelILx127EEvPfS0_S0_i,"ax",@progbits
	.align	128
        .global         _Z10add_kernelILx127EEvPfS0_S0_i
        .type           _Z10add_kernelILx127EEvPfS0_S0_i,@function
        .size           _Z10add_kernelILx127EEvPfS0_S0_i,(.L_x_1874 - _Z10add_kernelILx127EEvPfS0_S0_i)
        .other          _Z10add_kernelILx127EEvPfS0_S0_i,@"STO_CUDA_ENTRY STV_DEFAULT"
_Z10add_kernelILx127EEvPfS0_S0_i:
.text._Z10add_kernelILx127EEvPfS0_S0_i:
        /* <DEDUP_REMOVED lines=20> */
.L_x_873:
        /* <DEDUP_REMOVED lines=12> */
.L_x_1874:


//--------------------- .text._Z10add_kernelILx126EEvPfS0_S0_i --------------------------
	.section	.text._Z10add_kernelILx126EEvPfS0_S0_i,"ax",@progbits
	.align	128
        .global         _Z10add_kernelILx126EEvPfS0_S0_i
        .type           _Z10add_kernelILx126EEvPfS0_S0_i,@function
        .size           _Z10add_kernelILx126EEvPfS0_S0_i,(.L_x_1875 - _Z10add_kernelILx126EEvPfS0_S0_i)
        .other          _Z10add_kernelILx126EEvPfS0_S0_i,@"STO_CUDA_ENTRY STV_DEFAULT"
_Z10add_kernelILx126EEvPfS0_S0_i:
.text._Z10add_kernelILx126EEvPfS0_S0_i:
        /* <DEDUP_REMOVED lines=20> */
.L_x_874:
        /* <DEDUP_REMOVED lines=12> */
.L_x_1875:


//--------------------- .text._Z10add_kernelILx125EEvPfS0_S0_i --------------------------
	.section	.text._Z10add_kernelILx125EEvPfS0_S0_i,"ax",@progbits
	.align	128
        .global         _Z10add_kernelILx125EEvPfS0_S0_i
        .type           _Z10add_kernelILx125EEvPfS0_S0_i,@function
        .size           _Z10add_kernelILx125EEvPfS0_S0_i,(.L_x_1876 - _Z10add_kernelILx125EEvPfS0_S0_i)
        .other          _Z10add_kernelILx125EEvPfS0_S0_i,@"STO_CUDA_ENTRY STV_DEFAULT"
_Z10add_kernelILx125EEvPfS0_S0_i:
.text._Z10add_kernelILx125EEvPfS0_S0_i:
        /* <DEDUP_REMOVED lines=20> */
.L_x_875:
        /* <DEDUP_REMOVED lines=12> */
.L_x_1876:


//--------------------- .text._Z10add_kernelILx124EEvPfS0_S0_i --------------------------
	.section	.text._Z10add_kernelILx124EEvPfS0_S0_i,"ax",@progbits
	.align	128
        .global         _Z10add_kernelILx124EEvPfS0_S0_i
        .type           _Z10add_kernelILx124EEvPfS0_S0_i,@function
        .size           _Z10add_kernelILx124EEvPfS0_S0_i,(.L_x_1877 - _Z10add_kernelILx124EEvPfS0_S0_i)
        .other          _Z10add_kernelILx124EEvPfS0_S0_i,@"STO_CUDA_ENTRY STV_DEFAULT"
_Z10add_kernelILx124EEvPfS0_S0_i:
.text._Z10add_kernelILx124EEvPfS0_S0_i:
        /* <DEDUP_REMOVED lines=20> */
.L_x_876:
        /* <DEDUP_REMOVED lines=12> */
.L_x_1877:


//--------------------- .text._Z10add_kernelILx123EEvPfS0_S0_i --------------------------
	.section	.text._Z10add_kernelILx123EEvPfS0_S0_i,"ax",@progbits
	.align	128
        .global         _Z10add_kernelILx123EEvPfS0_S0_i
        .type           _Z10add_kernelILx123EEvPfS0_S0_i,@function
        .size           _Z10add_kernelILx123EEvPfS0_S0_i,(.L_x_1878 - _Z10add_kernelILx123EEvPfS0_S0_i)
        .other          _Z10add_kernelILx123EEvPfS0_S0_i,@"STO_CUDA_ENTRY STV_DEFAULT"
_Z10add_kernelILx123EEvPfS0_S0_i:
.text._Z10add_kernelILx123EEvPfS0_S0_i:
        /* <DEDUP_REMOVED lines=20> */
.L_x_877:
        /* <DEDUP_REMOVED lines=12> */
.L_x_1878:


//--------------------- .text._Z10add_kernelILx122EEvPfS0_S0_i --------------------------
	.section	.text._Z10add_kernelILx122EEvPfS0_S0_i,"ax",@progbits
	.align	128
        .global         _Z10add_kernelILx122EEvPfS0_S0_i
        .type           _Z10add_kernelILx122EEvPfS0_S0_i,@function
        .size           _Z10add_kernelILx122EEvPfS0_S0_i,(.L_x_1879 - _Z10add_kernelILx122EEvPfS0_S0_i)
        .other          _Z10add_kernelILx122EEvPfS0_S0_i,@"STO_CUDA_ENTRY STV_DEFAULT"
_Z10add_kernelILx122EEvPfS0_S0_i:
.text._Z10add_kernelILx122EEvPfS0_S0_i:
        /* <DEDUP_REMOVED lines=20> */
.L_x_878:
        /* <DEDUP_REMOVED lines=12> */
.L_x_1879:


//--------------------- .text._Z10add_kernelILx121EEvPfS0_S0_i --------------------------
	.section	.text._Z10add_kernelILx121EEvPfS0_S0_i,"ax",@progbits
	.align	128
        .global         _Z10add_kernelILx121EEvPfS0_S0_i
        .type           _Z10add_kernelILx121EEvPfS0_S0_i,@function
        .size           _Z10add_kernelILx121EEvPfS0_S0_i,(.L_x_1880 - _Z10add_kernelILx121EEvPfS0_S0_i)
        .other          _Z10add_kernelILx121EEvPfS0_S0_i,@"STO_CUDA_ENTRY STV_DEFAULT"
_Z10add_kernelILx121EEvPfS0_S0_i:
.text._Z10add_kernelILx121EEvPfS0_S0_i:
        /* <DEDUP_REMOVED lines=20> */
.L_x_879:
        /* <DEDUP_REMOVED lines=12> */
.L_x_1880:


//--------------------- .text._Z10add_kernelILx120EEvPfS0_S0_i --------------------------
	.section	.text._Z10add_kernelILx120EEvPfS0_S0_i,"ax",@progbits
	.align	128
        .global         _Z10add_kernelILx120EEvPfS0_S0_i
        .type           _Z10add_kernelILx120EEvPfS0_S0_i,@function
        .size           _Z10add_kernelILx120EEvPfS0_S0_i,(.L_x_1881 - _Z10add_kernelILx120EEvPfS0_S0_i)
        .other          _Z10add_kernelILx120EEvPfS0_S0_i,@"STO_CUDA_ENTRY STV_DEFAULT"
_Z10add_kernelILx120EEvPfS0_S0_i:
.text._Z10add_kernelILx120EEvPfS0_S0_i:
        /* <DEDUP_REMOVED lines=20> */
.L_x_880:
        /* <DEDUP_REMOVED lines=12> */
.L_x_1881:


//--------------------- .text._Z10add_kernelILx119EEvPfS0_S0_i --------------------------
	.section	.text._Z10add_kernelILx119EEvPfS0_S0_i,"ax",@progbits
	.align	128
        .global         _Z10add_kernelILx119EEvPfS0_S0_i
        .type           _Z10add_kernelILx119EEvPfS0_S0_i,@function
        .size           _Z10add_kernelILx119EEvPfS0_S0_i,(.L_x_1882 - _Z10add_kernelILx119EEvPfS0_S0_i)
        .other          _Z10add_kernelILx119EEvPfS0_S0_i,@"STO_CUDA_ENTRY STV_DEFAULT"
_Z10add_kernelILx119EEvPfS0_S0_i:
.text._Z10add_kernelILx119EEvPfS0_S0_i:
        /* <DEDUP_REMOVED lines=20> */
.L_x_881:
        /* <DEDUP_REMOVED lines=12> */
.L_x_1882:


//--------------------- .text._Z10add_kernelILx118EEvPfS0_S0_i --------------------------
	.section	.text._Z10add_kernelILx118EEvPfS0_S0_i,"ax",@progbits
	.align	128
        .global         _Z10add_kernelILx118EEvPfS0_S0_i
        .type           _Z10add_kernelILx118EEvPfS0_S0_i,@function
        .size           _Z10add_kernelILx118EEvPfS0_S0_i,(.L_x_1883 - _Z10add_kernelILx118EEvPfS0_S0_i)
        .other          _Z10add_kernelILx118EEvPfS0_S0_i,@"STO_CUDA_ENTRY STV_DEFAULT"
_Z10add_kernelILx118EEvPfS0_S0_i:
.text._Z10add_kernelILx118EEvPfS0_S0_i:
        /* <DEDUP_REMOVED lines=20> */
.L_x_882:
        /* <DEDUP_REMOVED lines=12> */
.L_x_1883:


//--------------------- .text._Z10add_kernelILx117EEvPfS0_S0_i --------------------------
	.section	.text._Z10add_kernelILx117EEvPfS0_S0_i,"ax",@progbits
	.align	128
        .global         _Z10add_kernelILx117EEvPfS0_S0_i
        .type           _Z10add_kernelILx117EEvPfS0_S0_i,@function
        .size           _Z10add_kernelILx117EEvPfS0_S0_i,(.L_x_1884 - _Z10add_kernelILx117EEvPfS0_S0_i)
        .other          _Z10add_kernelILx117EEvPfS0_S0_i,@"STO_CUDA_ENTRY STV_DEFAULT"
_Z10add_kernelILx117EEvPfS0_S0_i:
.text._Z10add_kernelILx117EEvPfS0_S0_i:
        /* <DEDUP_REMOVED lines=20> */
.L_x_883:
        /* <DEDUP_REMOVED lines=12> */
.L_x_1884:


//--------------------- .text._Z10add_kernelILx116EEvPfS0_S0_i --------------------------
	.section	.text._Z10add_kernelILx116EEvPfS0_S0_i,"ax",@progbits
	.align	128
        .global         _Z10add_kernelILx116EEvPfS0_S0_i
        .type           _Z10add_kernelILx116EEvPfS0_S0_i,@function
        .size           _Z10add_kernelILx116EEvPfS0_S0_i,(.L_x_1885 - _Z10add_kernelILx116EEvPfS0_S0_i)
        .other          _Z10add_kernelILx116EEvPfS0_S0_i,@"STO_CUDA_ENTRY STV_DEFAULT"
_Z10add_kernelILx116EEvPfS0_S0_i:
.text._Z10add_kernelILx116EEvPfS0_S0_i:
        /* <DEDUP_REMOVED lines=20> */
.L_x_884:
        /* <DEDUP_REMOVED lines=12> */
.L_x_1885:


//--------------------- .text._Z10add_kernelILx115EEvPfS0_S0_i --------------------------
	.section	.text._Z10add_kernelILx115EEvPfS0_S0_i,"ax",@progbits
	.align	128
        .global         _Z10add_kernelILx115EEvPfS0_S0_i
        .type           _Z10add_kernelILx115EEvPfS0_S0_i,@function
        .size           _Z10add_kernelILx115EEvPfS0_S0_i,(.L_x_1886 - _Z10add_kernelILx115EEvPfS0_S0_i)
        .other          _Z10add_kernelILx115EEvPfS0_S0_i,@"STO_CUDA_ENTRY STV_DEFAULT"
_Z10add_kernelILx115EEvPfS0_S0_i:
.text._Z10add_kernelILx115EEvPfS0_S0_i:
        /* <DEDUP_REMOVED lines=20> */
.L_x_885:
        /* <DEDUP_REMOVED lines=12> */
.L_x_1886:


//--------------------- .text._Z10add_kernelILx114EEvPfS0_S0_i --------------------------
	.section	.text._Z10add_kernelILx114EEvPfS0_S0_i,"ax",@progbits
	.align	128
        .global         _Z10add_kernelILx114EEvPfS0_S0_i
        .type           _Z10add_kernelILx114EEvPfS0_S0_i,@function
        .size           _Z10add_kernelILx114EEvPfS0_S0_i,(.L_x_1887 - _Z10add_kernelILx114EEvPfS0_S0_i)
        .other          _Z10add_kernelILx114EEvPfS0_S0_i,@"STO_CUDA_ENTRY STV_DEFAULT"
_Z10add_kernelILx114EEvPfS0_S0_i:
.text._Z10add_kernelILx114EEvPfS0_S0_i:
        /* <DEDUP_REMOVED lines=20> */
.L_x_886:
        /* <DEDUP_REMOVED lines=12> */
.L_x_1887:


//--------------------- .text._Z10add_kernelILx113EEvPfS0_S0_i --------------------------
	.section	.text._Z10add_kernelILx113EEvPfS0_S0_i,"ax",@progbits
	.align	128
        .global         _Z10add_kernelILx113EEvPfS0_S0_i
        .type           _Z10add_kernelILx113EEvPfS0_S0_i,@function
        .size           _Z10add_kernelILx113EEvPfS0_S0_i,(.L_x_1888 - _Z10add_kernelILx113EEvPfS0_S0_i)
        .other          _Z10add_kernelILx113EEvPfS0_S0_i,@"STO_CUDA_ENTRY STV_DEFAULT"
_Z10add_kernelILx113EEvPfS0_S0_i:
.text._Z10add_kernelILx113EEvPfS0_S0_i:
        /* <DEDUP_REMOVED lines=20> */
.L_x_887:
        /* <DEDUP_REMOVED lines=12> */
.L_x_1888:


//--------------------- .text._Z10add_kernelILx112EEvPfS0_S0_i --------------------------
	.section	.text._Z10add_kernelILx112EEvPfS0_S0_i,"ax",@progbits
	.align	128
        .global         _Z10add_kernelILx112EEvPfS0_S0_i
        .type           _Z10add_kernelILx112EEvPfS0_S0_i,@function
        .size           _Z10add_kernelILx112EEvPfS0_S0_i,(.L_x_1889 - _Z10add_kernelILx112EEvPfS0_S0_i)
        .other          _Z10add_kernelILx112EEvPfS0_S0_i,@"STO_CUDA_ENTRY STV_DEFAULT"
_Z10add_kernelILx112EEvPfS0_S0_i:
.text._Z10add_kernelILx112EEvPfS0_S0_i:
        /* <DEDUP_REMOVED lines=20> */
.L_x_888:
        /* <DEDUP_REMOVED lines=12> */
.L_x_1889:


//--------------------- .text._Z10add_kernelILx111EEvPfS0_S0_i --------------------------
	.section	.text._Z10add_kernelILx111EEvPfS0_S0_i,"ax",@progbits
	.align	128
        .global         _Z10add_kernelILx111EEvPfS0_S0_i
        .type           _Z10add_kernelILx111EEvPfS0_S0_i,@function
        .size           _Z10add_kernelILx111EEvPfS0_S0_i,(.L_x_1890 - _Z10add_kernelILx111EEvPfS0_S0_i)
        .other          _Z10add_kernelILx111EEvPfS0_S0_i,@"STO_CUDA_ENTRY STV_DEFAULT"
_Z10add_kernelILx111EEvPfS0_S0_i:
.text._Z10add_kernelILx111EEvPfS0_S0_i:
        /* <DEDUP_REMOVED lines=20> */
.L_x_889:
        /* <DEDUP_REMOVED lines=12> */
.L_x_1890:


//--------------------- .text._Z10add_kernelILx110EEvPfS0_S0_i --------------------------
	.section	.text._Z10add_kernelILx110EEvPfS0_S0_i,"ax",@progbits
	.align	128
        .global         _Z10add_kernelILx110EEvPfS0_S0_i
        .type           _Z10add_kernelILx110EEvPfS0_S0_i,@function
        .size           _Z10add_kernelILx110EEvPfS0_S0_i,(.L_x_1891 - _Z10add_kernelILx110EEvPfS0_S0_i)
        .other          _Z10add_kernelILx110EEvPfS0_S0_i,@"STO_CUDA_ENTRY STV_DEFAULT"
_Z10add_kernelILx110EEvPfS0_S0_i:
.text._Z10add_kernelILx110EEvPfS0_S0_i:
        /* <DEDUP_REMOVED lines=20> */
.L_x_890:
        /* <DEDUP_REMOVED lines=12> */
.L_x_1891:


//--------------------- .text._Z10add_kernelILx109EEvPfS0_S0_i --------------------------
	.section	.text._Z10add_kernelILx109EEvPfS0_S0_i,"ax",@progbits
	.align	128
        .global         _Z10add_kernelILx109EEvPfS0_S0_i
        .type           _Z10add_kernelILx109EEvPfS0_S0_i,@function
        .size           _Z10add_kernelILx109EEvPfS0_S0_i,(.L_x_1892 - _Z10add_kernelILx109EEvPfS0_S0_i)
        .other          _Z10add_kernelILx109EEvPfS0_S0_i,@"STO_CUDA_ENTRY STV_DEFAULT"
_Z10add_kernelILx109EEvPfS0_S0_i:
.text._Z10add_kernelILx109EEvPfS0_S0_i:
        /* <DEDUP_REMOVED lines=20> */
.L_x_891:
        /* <DEDUP_REMOVED lines=12> */
.L_x_1892:


//--------------------- .text._Z10add_kernelILx108EEvPfS0_S0_i --------------------------
	.section	.text._Z10add_kernelILx108EEvPfS0_S0_i,"ax",@progbits
	.align	128
        .global         _Z10add_kernelILx108EEvPfS0_S0_i
        .type           _Z10add_kernelILx108EEvPfS0_S0_i,@function
        .size           _Z10add_kernelILx108EEvPfS0_S0_i,(.L_x_1893 - _Z10add_kernelILx108EEvPfS0_S0_i)
        .other          _Z10add_kernelILx108EEvPfS0_S0_i,@"STO_CUDA_ENTRY STV_DEFAULT"
_Z10add_kernelILx108EEvPfS0_S0_i:
.text._Z10add_kernelILx108EEvPfS0_S0_i:
        /* <DEDUP_REMOVED lines=20> */
.L_x_892:
        /* <DEDUP_REMOVED lines=12> */
.L_x_1893:


//--------------------- .text._Z10add_kernelILx107EEvPfS0_S0_i --------------------------
	.section	.text._Z10add_kernelILx107EEvPfS0_S0_i,"ax",@progbits
	.align	128
        .global         _Z10add_kernelILx107EEvPfS0_S0_i
        .type           _Z10add_kernelILx107EEvPfS0_S0_i,@function
        .size           _Z10add_kernelILx107EEvPfS0_S0_i,(.L_x_1894 - _Z10add_kernelILx107EEvPfS0_S0_i)
        .other          _Z10add_kernelILx107EEvPfS0_S0_i,@"STO_CUDA_ENTRY STV_DEFAULT"
_Z10add_kernelILx107EEvPfS0_S0_i:
.text._Z10add_kernelILx107EEvPfS0_S0_i:
        /* <DEDUP_REMOVED lines=20> */
.L_x_893:
        /* <DEDUP_REMOVED lines=12> */
.L_x_1894:


//--------------------- .text._Z10add_kernelILx106EEvPfS0_S0_i --------------------------
	.section	.text._Z10add_kernelILx106EEvPfS0_S0_i,"ax",@progbits
	.align	128
        .global         _Z10add_kernelILx106EEvPfS0_S0_i
        .type           _Z10add_kernelILx106EEvPfS0_S0_i,@function
        .size           _Z10add_kernelILx106EEvPfS0_S0_i,(.L_x_1895 - _Z10add_kernelILx106EEvPfS0_S0_i)
        .other          _Z10add_kernelILx106EEvPfS0_S0_i,@"STO_CUDA_ENTRY STV_DEFAULT"
_Z10add_kernelILx106EEvPfS0_S0_i:
.text._Z10add_kernelILx106EEvPfS0_S0_i:
        /* <DEDUP_REMOVED lines=20> */
.L_x_894:
        /* <DEDUP_REMOVED lines=12> */
.L_x_1895:


//--------------------- .text._Z10add_kernelILx105EEvPfS0_S0_i --------------------------
	.section	.text._Z10add_kernelILx105EEvPfS0_S0_i,"ax",@progbits
	.align	128
        .global         _Z10add_kernelILx105EEvPfS0_S0_i
        .type           _Z10add_kernelILx105EEvPfS0_S0_i,@function
        .size           _Z10add_kernelILx105EEvPfS0_S0_i,(.L_x_1896 - _Z10add_kernelILx105EEvPfS0_S0_i)
        .other          _Z10add_kernelILx105EEvPfS0_S0_i,@"STO_CUDA_ENTRY STV_DEFAULT"
_Z10add_kernelILx105EEvPfS0_S0_i:
.text._Z10add_kernelILx105EEvPfS0_S0_i:
        /* <DEDUP_REMOVED lines=20> */
.L_x_895:
        /* <DEDUP_REMOVED lines=12> */
.L_x_1896:


//--------------------- .text._Z10add_kernelILx104EEvPfS0_S0_i --------------------------
	.section	.text._Z10add_kernelILx104EEvPfS0_S0_i,"ax",@progbits
	.align	128
        .global         _Z10add_kernelILx104EEvPfS0_S0_i
        .type           _Z10add_kernelILx104EEvPfS0_S0_i,@function
        .size           _Z10add_kernelILx104EEvPfS0_S0_i,(.L_x_1897 - _Z10add_kernelILx104EEvPfS0_S0_i)
        .other          _Z10add_kernelILx104EEvPfS0_S0_i,@"STO_CUDA_ENTRY STV_DEFAULT"
_Z10add_kernelILx104EEvPfS0_S0_i:
.text._Z10add_kernelILx104EEvPfS0_S0_i:
        /* <DEDUP_REMOVED lines=20> */
.L_x_896:
        /* <DEDUP_REMOVED lines=12> */
.L_x_1897:


//--------------------- .text._Z10add_kernelILx103EEvPfS0_S0_i --------------------------
	.section	.text._Z10add_kernelILx103EEvPfS0_S0_i,"ax",@progbits
	.align	128
        .global         _Z10add_kernelILx103EEvPfS0_S0_i
        .type           _Z10add_kernelILx103EEvPfS0_S0_i,@function
        .size           _Z10add_kernelILx103EEvPfS0_S0_i,(.L_x_1898 - _Z10add_kernelILx103EEvPfS0_S0_i)
        .other          _Z10add_kernelILx103EEvPfS0_S0_i,@"STO_CUDA_ENTRY STV_DEFAULT"
_Z10add_kernelILx103EEvPfS0_S0_i:
.text._Z10add_kernelILx103EEvPfS0_S0_i:
        /* <DEDUP_REMOVED lines=20> */
.L_x_897:
        /* <DEDUP_REMOVED lines=12> */
.L_x_1898:


//--------------------- .text._Z10add_kernelILx102EEvPfS0_S0_i --------------------------
	.section	.text._Z10add_kernelILx102EEvPfS0_S0_i,"ax",@progbits
	.align	128
        .global         _Z10add_kernelILx102EEvPfS0_S0_i
        .type           _Z10add_kernelILx102EEvPfS0_S0_i,@function
        .size           _Z10add_kernelILx102EEvPfS0_S0_i,(.L_x_1899 - _Z10add_kernelILx102EEvPfS0_S0_i)
        .other          _Z10add_kernelILx102EEvPfS0_S0_i,@"STO_CUDA_ENTRY STV_DEFAULT"
_Z10add_kernelILx102EEvPfS0_S0_i:
.text._Z10add_kernelILx102EEvPfS0_S0_i:
        /* <DEDUP_REMOVED lines=20> */
.L_x_898:
        /* <DEDUP_REMOVED lines=12> */
.L_x_1899:


//--------------------- .text._Z10add_kernelILx101EEvPfS0_S0_i --------------------------
	.section	.text._Z10add_kernelILx101EEvPfS0_S0_i,"ax",@progbits
	.align	128
        .global         _Z10add_kernelILx101EEvPfS0_S0_i
        .type           _Z10add_kernelILx101EEvPfS0_S0_i,@function
        .size           _Z10add_kernelILx101EEvPfS0_S0_i,(.L_x_1900 - _Z10add_kernelILx101EEvPfS0_S0_i)
        .other          _Z10add_kernelILx101EEvPfS0_S0_i,@"STO_CUDA_ENTRY STV_DEFAULT"
_Z10add_kernelILx101EEvPfS0_S0_i:
.text._Z10add_kernelILx101EEvPfS0_S0_i:
        /* <DEDUP_REMOVED lines=20> */
.L_x_899:
        /* <DEDUP_REMOVED lines=12> */
.L_x_1900:


//--------------------- .text._Z10add_kernelILx100EEvPfS0_S0_i --------------------------
	.section	.text._Z10add_kernelILx100EEvPfS0_S0_i,"ax",@progbits
	.align	128
        .global         _Z10add_kernelILx100EEvPfS0_S0_i
        .type           _Z10add_kernelILx100EEvPfS0_S0_i,@function
        .size           _Z10add_kernelILx100EEvPfS0_S0_i,(.L_x_1901 - _Z10add_kernelILx100EEvPfS0_S0_i)
        .other          _Z10add_kernelILx100EEvPfS0_S0_i,@"STO_CUDA_ENTRY STV_DEFAULT"
_Z10add_kernelILx100EEvPfS0_S0_i:
.text._Z10add_kernelILx100EEvPfS0_S0_i:
        /* <DEDUP_REMOVED lines=20> */
.L_x_900:
        /* <DEDUP_REMOVED lines=12> */
.L_x_1901:


//--------------------- .text._Z10add_kernelILx99EEvPfS0_S0_i --------------------------
	.section	.text._Z10add_kernelILx99EEvPfS0_S0_i,"ax",@progbits
	.align	128
        .global         _Z10add_kernelILx99EEvPfS0_S0_i
        .type           _Z10add_kernelILx99EEvPfS0_S0_i,@function
        .size           _Z10add_kernelILx99EEvPfS0_S0_i,(.L_x_1902 - _Z10add_kernelILx99EEvPfS0_S0_i)
        .other          _Z10add_kernelILx99EEvPfS0_S0_i,@"STO_CUDA_ENTRY STV_DEFAULT"
_Z10add_kernelILx99EEvPfS0_S0_i:
.text._Z10add_kernelILx99EEvPfS0_S0_i:
        /* <DEDUP_REMOVED lines=20> */
.L_x_901:
        /* <DEDUP_REMOVED lines=12> */
.L_x_1902:


//--------------------- .text._Z10add_kernelILx98EEvPfS0_S0_i --------------------------
	.section	.text._Z10add_kernelILx98EEvPfS0_S0_i,"ax",@progbits
	.align	128
        .global         _Z10add_kernelILx98EEvPfS0_S0_i
        .type           _Z10add_kernelILx98EEvPfS0_S0_i,@function
        .size           _Z10add_kernelILx98EEvPfS0_S0_i,(.L_x_1903 - _Z10add_kernelILx98EEvPfS0_S0_i)
        .other          _Z10add_kernelILx98EEvPfS0_S0_i,@"STO_CUDA_ENTRY STV_DEFAULT"
_Z10add_kernelILx98EEvPfS0_S0_i:
.text._Z10add_kernelILx98EEvPfS0_S0_i:
        /* <DEDUP_REMOVED lines=20> */
.L_x_902:
        /* <DEDUP_REMOVED lines=12> */
.L_x_1903:


//--------------------- .text._Z10add_kernelILx97EEvPfS0_S0_i --------------------------
	.section	.text._Z10add_kernelILx97EEvPfS0_S0_i,"ax",@progbits
	.align	128
        .global         _Z10add_kernelILx97EEvPfS0_S0_i
        .type           _Z10add_kernelILx97EEvPfS0_S0_i,@function
        .size           _Z10add_kernelILx97EEvPfS0_S0_i,(.L_x_1904 - _Z10add_kernelILx97EEvPfS0_S0_i)
        .other          _Z10add_kernelILx97EEvPfS0_S0_i,@"STO_CUDA_ENTRY STV_DEFAULT"
_Z10add_kernelILx97EEvPfS0_S0_i:
.text._Z10add_kernelILx97EEvPfS0_S0_i:
        /* <DEDUP_REMOVED lines=20> */
.L_x_903:
        /* <DEDUP_REMOVED lines=12> */
.L_x_1904:


//--------------------- .text._Z10add_kernelILx96EEvPfS0_S0_i --------------------------
	.section	.text._Z10add_kernelILx96EEvPfS0_S0_i,"ax",@progbits
	.align	128
        .global         _Z10add_kernelILx96EEvPfS0_S0_i
        .type           _Z10add_kernelILx96EEvPfS0_S0_i,@function
        .size           _Z10add_kernelILx96EEvPfS0_S0_i,(.L_x_1905 - _Z10add_kernelILx96EEvPfS0_S0_i)
        .other          _Z10add_kernelILx96EEvPfS0_S0_i,@"STO_CUDA_ENTRY STV_DEFAULT"
_Z10add_kernelILx96EEvPfS0_S0_i:
.text._Z10add_kernelILx96EEvPfS0_S0_i:
        /* <DEDUP_REMOVED lines=20> */
.L_x_904:
        /* <DEDUP_REMOVED lines=12> */
.L_x_1905:


//--------------------- .text._Z10add_kernelILx95EEvPfS0_S0_i --------------------------
	.section	.text._Z10add_kernelILx95EEvPfS0_S0_i,"ax",@progbits
	.align	128
        .global         _Z10add_kernelILx95EEvPfS0_S0_i
        .type           _Z10add_kernelILx95EEvPfS0_S0_i,@function
        .size           _Z10add_kernelILx95EEvPfS0_S0_i,(.L_x_1906 - _Z10add_kernelILx95EEvPfS0_S0_i)
        .other          _Z10add_kernelILx95EEvPfS0_S0_i,@"STO_CUDA_ENTRY STV_DEFAULT"
_Z10add_kernelILx95EEvPfS0_S0_i:
.text._Z10add_kernelILx95EEvPfS0_S0_i:
        /* <DEDUP_REMOVED lines=20> */
.L_x_905:
        /* <DEDUP_REMOVED lines=12> */
.L_x_1906:


//--------------------- .text._Z10add_kernelILx94EEvPfS0_S0_i --------------------------
	.section	.text._Z10add_kernelILx94EEvPfS0_S0_i,"ax",@progbits
	.align	128
        .global         _Z10add_kernelILx94EEvPfS0_S0_i
        .type           _Z10add_kernelILx94EEvPfS0_S0_i,@function
        .size           _Z10add_kernelILx94EEvPfS0_S0_i,(.L_x_1907 - _Z10add_kernelILx94EEvPfS0_S0_i)
        .other          _Z10add_kernelILx94EEvPfS0_S0_i,@"STO_CUDA_ENTRY STV_DEFAULT"
_Z10add_kernelILx94EEvPfS0_S0_i:
.text._Z10add_kernelILx94EEvPfS0_S0_i:
        /* <DEDUP_REMOVED lines=20> */
.L_x_906:
        /* <DEDUP_REMOVED lines=12> */
.L_x_1907:


//--------------------- .text._Z10add_kernelILx93EEvPfS0_S0_i --------------------------
	.section	.text._Z10add_kernelILx93EEvPfS0_S0_i,"ax",@progbits
	.align	128
        .global         _Z10add_kernelILx93EEvPfS0_S0_i
        .type           _Z10add_kernelILx93EEvPfS0_S0_i,@function
        .size           _Z10add_kernelILx93EEvPfS0_S0_i,(.L_x_1908 - _Z10add_kernelILx93EEvPfS0_S0_i)
        .other          _Z10add_kernelILx93EEvPfS0_S0_i,@"STO_CUDA_ENTRY STV_DEFAULT"
_Z10add_kernelILx93EEvPfS0_S0_i:
.text._Z10add_kernelILx93EEvPfS0_S0_i:
        /* <DEDUP_REMOVED lines=20> */
.L_x_907:
        /* <DEDUP_REMOVED lines=12> */
.L_x_1908:


//--------------------- .text._Z10add_kernelILx92EEvPfS0_S0_i --------------------------
	.section	.text._Z10add_kernelILx92EEvPfS0_S0_i,"ax",@progbits
	.align	128
        .global         _Z10add_kernelILx92EEvPfS0_S0_i
        .type           _Z10add_kernelILx92EEvPfS0_S0_i,@function
        .size           _Z10add_kernelILx92EEvPfS0_S0_i,(.L_x_1909 - _Z10add_kernelILx92EEvPfS0_S0_i)
        .other          _Z10add_kernelILx92EEvPfS0_S0_i,@"STO_CUDA_ENTRY STV_DEFAULT"
_Z10add_kernelILx92EEvPfS0_S0_i:
.text._Z10add_kernelILx92EEvPfS0_S0_i:
        /* <DEDUP_REMOVED lines=20> */
.L_x_908:
        /* <DEDUP_REMOVED lines=12> */
.L_x_1909:


//--------------------- .text._Z10add_kernelILx91EEvPfS0_S0_i --------------------------
	.section	.text._Z10add_kernelILx91EEvPfS0_S0_i,"ax",@progbits
	.align	128
        .global         _Z10add_kernelILx91EEvPfS0_S0_i
        .type           _Z10add_kernelILx91EEvPfS0_S0_i,@function
        .size           _Z10add_kernelILx91EEvPfS0_S0_i,(.L_x_1910 - _Z10add_kernelILx91EEvPfS0_S0_i)
        .other          _Z10add_kernelILx91EEvPfS0_S0_i,@"STO_CUDA_ENTRY STV_DEFAULT"
_Z10add_kernelILx91EEvPfS0_S0_i:
.text._Z10add_kernelILx91EEvPfS0_S0_i:
        /* <DEDUP_REMOVED lines=20> */
.L_x_909:
        /* <DEDUP_REMOVED lines=12> */
.L_x_1910:


//--------------------- .text._Z10add_kernelILx90EEvPfS0_S0_i --------------------------
	.section	.text._Z10add_kernelILx90EEvPfS0_S0_i,"ax",@progbits
	.align	128
        .global         _Z10add_kernelILx90EEvPfS0_S0_i
        .type           _Z10add_kernelILx90EEvPfS0_S0_i,@function
        .size           _Z10add_kernelILx90EEvPfS0_S0_i,(.L_x_1911 - _Z10add_kernelILx90EEvPfS0_S0_i)
        .other          _Z10add_kernelILx90EEvPfS0_S0_i,@"STO_CUDA_ENTRY STV_DEFAULT"
_Z10add_kernelILx90EEvPfS0_S0_i:
.text._Z10add_kernelILx90EEvPfS0_S0_i:
        /* <DEDUP_REMOVED lines=20> */
.L_x_910:
        /* <DEDUP_REMOVED lines=12> */
.L_x_1911:


//--------------------- .text._Z10add_kernelILx89EEvPfS0_S0_i --------------------------
	.section	.text._Z10add_kernelILx89EEvPfS0_S0_i,"ax",@progbits
	.align	128
        .global         _Z10add_kernelILx89EEvPfS0_S0_i
        .type           _Z10add_kernelILx89EEvPfS0_S0_i,@function
        .size           _Z10add_kernelILx89EEvPfS0_S0_i,(.L_x_1912 - _Z10add_kernelILx89EEvPfS0_S0_i)
        .other          _Z10add_kernelILx89EEvPfS0_S0_i,@"STO_CUDA_ENTRY STV_DEFAULT"
_Z10add_kernelILx89EEvPfS0_S0_i:
.text._Z10add_kernelILx89EEvPfS0_S0_i:
        /* <DEDUP_REMOVED lines=20> */
.L_x_911:
        /* <DEDUP_REMOVED lines=12> */
.L_x_1912:


//--------------------- .text._Z10add_kernelILx88EEvPfS0_S0_i --------------------------
	.section	.text._Z10add_kernelILx88EEvPfS0_S0_i,"ax",@progbits
	.align	128
        .global         _Z10add_kernelILx88EEvPfS0_S0_i
        .type           _Z10add_kernelILx88EEvPfS0_S0_i,@function
        .size           _Z10add_kernelILx88EEvPfS0_S0_i,(.L_x_1913 - _Z10add_kernelILx88EEvPfS0_S0_i)
        .other          _Z10add_kernelILx88EEvPfS0_S0_i,@"STO_CUDA_ENTRY STV_DEFAULT"
_Z10add_kernelILx88EEvPfS0_S0_i:
.text._Z10add_kernelILx88EEvPfS0_S0_i:
        /* <DEDUP_REMOVED lines=20> */
.L_x_912:
        /* <DEDUP_REMOVED lines=12> */
.L_x_1913:


//--------------------- .text._Z10add_kernelILx87EEvPfS0_S0_i --------------------------
	.section	.text._Z10add_kernelILx87EEvPfS0_S0_i,"ax",@progbits
	.align	128
        .global         _Z10add_kernelILx87EEvPfS0_S0_i
        .type           _Z10add_kernelILx87EEvPfS0_S0_i,@function
        .size           _Z10add_kernelILx87EEvPfS0_S0_i,(.L_x_1914 - _Z10add_kernelILx87EEvPfS0_S0_i)
        .other          _Z10add_kernelILx87EEvPfS0_S0_i,@"STO_CUDA_ENTRY STV_DEFAULT"
_Z10add_kernelILx87EEvPfS0_S0_i:
.text._Z10add_kernelILx87EEvPfS0_S0_i:
        /* <DEDUP_REMOVED lines=20> */
.L_x_913:
        /* <DEDUP_REMOVED lines=12> */
.L_x_1914:


//--------------------- .text._Z10add_kernelILx86EEvPfS0_S0_i --------------------------
	.section	.text._Z10add_kernelILx86EEvPfS0_S0_i,"ax",@progbits
	.align	128
        .global         _Z10add_kernelILx86EEvPfS0_S0_i
        .type           _Z10add_kernelILx86EEvPfS0_S0_i,@function
        .size           _Z10add_kernelILx86EEvPfS0_S0_i,(.L_x_1915 - _Z10add_kernelILx86EEvPfS0_S0_i)
        .other          _Z10add_kernelILx86EEvPfS0_S0_i,@"STO_CUDA_ENTRY STV_DEFAULT"
_Z10add_kernelILx86EEvPfS0_S0_i:
.text._Z10add_kernelILx86EEvPfS0_S0_i:
        /* <DEDUP_REMOVED lines=20> */
.L_x_914:
        /* <DEDUP_REMOVED lines=12> */
.L_x_1915:


//--------------------- .text._Z10add_kernelILx85EEvPfS0_S0_i --------------------------
	.section	.text._Z10add_kernelILx85EEvPfS0_S0_i,"ax",@progbits
	.align	128
        .global         _Z10add_kernelILx85EEvPfS0_S0_i
        .type           _Z10add_kernelILx85EEvPfS0_S0_i,@function
        .size           _Z10add_kernelILx85EEvPfS0_S0_i,(.L_x_1916 - _Z10add_kernelILx85EEvPfS0_S0_i)
        .other          _Z10add_kernelILx85EEvPfS0_S0_i,@"STO_CUDA_ENTRY STV_DEFAULT"
_Z10add_kernelILx85EEvPfS0_S0_i:
.text._Z10add_kernelILx85EEvPfS0_S0_i:
        /* <DEDUP_REMOVED lines=20> */
.L_x_915:
        /* <DEDUP_REMOVED lines=12> */
.L_x_1916:


//--------------------- .text._Z10add_kernelILx84EEvPfS0_S0_i --------------------------
	.section	.text._Z10add_kernelILx84EEvPfS0_S0_i,"ax",@progbits
	.align	128
        .global         _Z10add_kernelILx84EEvPfS0_S0_i
        .type           _Z10add_kernelILx84EEvPfS0_S0_i,@function
        .size           _Z10add_kernelILx84EEvPfS0_S0_i,(.L_x_1917 - _Z10add_kernelILx84EEvPfS0_S0_i)
        .other          _Z10add_kernelILx84EEvPfS0_S0_i,@"STO_CUDA_ENTRY STV_DEFAULT"
_Z10add_kernelILx84EEvPfS0_S0_i:
.text._Z10add_kernelILx84EEvPfS0_S0_i:
        /* <DEDUP_REMOVED lines=20> */
.L_x_916:
        /* <DEDUP_REMOVED lines=12> */
.L_x_1917:


//--------------------- .text._Z10add_kernelILx83EEvPfS0_S0_i --------------------------
	.section	.text._Z10add_kernelILx83EEvPfS0_S0_i,"ax",@progbits
	.align	128
        .global         _Z10add_kernelILx83EEvPfS0_S0_i
        .type           _Z10add_kernelILx83EEvPfS0_S0_i,@function
        .size           _Z10add_kernelILx83EEvPfS0_S0_i,(.L_x_1918 - _Z10add_kernelILx83EEvPfS0_S0_i)
        .other          _Z10add_kernelILx83EEvPfS0_S0_i,@"STO_CUDA_ENTRY STV_DEFAULT"
_Z10add_kernelILx83EEvPfS0_S0_i:
.text._Z10add_kernelILx83EEvPfS0_S0_i:
        /* <DEDUP_REMOVED lines=20> */
.L_x_917:
        /* <DEDUP_REMOVED lines=12> */
.L_x_1918:


//--------------------- .text._Z10add_kernelILx82EEvPfS0_S0_i --------------------------
	.section	.text._Z10add_kernelILx82EEvPfS0_S0_i,"ax",@progbits
	.align	128
        .global         _Z10add_kernelILx82EEvPfS0_S0_i
        .type           _Z10add_kernelILx82EEvPfS0_S0_i,@function
        .size           _Z10add_kernelILx82EEvPfS0_S0_i,(.L_x_1919 - _Z10add_kernelILx82EEvPfS0_S0_i)
        .other          _Z10add_kernelILx82EEvPfS0_S0_i,@"STO_CUDA_ENTRY STV_DEFAULT"
_Z10add_kernelILx82EEvPfS0_S0_i:
.text._Z10add_kernelILx82EEvPfS0_S0_i:
        /* <DEDUP_REMOVED lines=20> */
.L_x_918:
        /* <DEDUP_REMOVED lines=12> */
.L_x_1919:


//--------------------- .text._Z10add_kernelILx81EEvPfS0_S0_i --------------------------
	.section	.text._Z10add_kernelILx81EEvPfS0_S0_i,"ax",@progbits
	.align	128
        .global         _Z10add_kernelILx81EEvPfS0_S0_i
        .type           _Z10add_kernelILx81EEvPfS0_S0_i,@function
        .size           _Z10add_kernelILx81EEvPfS0_S0_i,(.L_x_1920 - _Z10add_kernelILx81EEvPfS0_S0_i)
        .other          _Z10add_kernelILx81EEvPfS0_S0_i,@"STO_CUDA_ENTRY STV_DEFAULT"
_Z10add_kernelILx81EEvPfS0_S0_i:
.text._Z10add_kernelILx81EEvPfS0_S0_i:
        /* <DEDUP_REMOVED lines=20> */
.L_x_919:
        /* <DEDUP_REMOVED lines=12> */
.L_x_1920:


//--------------------- .text._Z10add_kernelILx80EEvPfS0_S0_i --------------------------
	.section	.text._Z10add_kernelILx80EEvPfS0_S0_i,"ax",@progbits
	.align	128
        .global         _Z10add_kernelILx80EEvPfS0_S0_i
        .type           _Z10add_kernelILx80EEvPfS0_S0_i,@function
        .size           _Z10add_kernelILx80EEvPfS0_S0_i,(.L_x_1921 - _Z10add_kernelILx80EEvPfS0_S0_i)
        .other          _Z10add_kernelILx80EEvPfS0_S0_i,@"STO_CUDA_ENTRY STV_DEFAULT"
_Z10add_kernelILx80EEvPfS0_S0_i:
.text._Z10add_kernelILx80EEvPfS0_S0_i:
        /* <DEDUP_REMOVED lines=20> */
.L_x_920:
        /* <DEDUP_REMOVED lines=12> */
.L_x_1921:


//--------------------- .text._Z10add_kernelILx79EEvPfS0_S0_i --------------------------
	.section	.text._Z10add_kernelILx79EEvPfS0_S0_i,"ax",@progbits
	.align	128
        .global         _Z10add_kernelILx79EEvPfS0_S0_i
        .type           _Z10add_kernelILx79EEvPfS0_S0_i,@function
        .size           _Z10add_kernelILx79EEvPfS0_S0_i,(.L_x_1922 - _Z10add_kernelILx79EEvPfS0_S0_i)
        .other          _Z10add_kernelILx79EEvPfS0_S0_i,@"STO_CUDA_ENTRY STV_DEFAULT"
_Z10add_kernelILx79EEvPfS0_S0_i:
.text._Z10add_kernelILx79EEvPfS0_S0_i:
        /* <DEDUP_REMOVED lines=20> */
.L_x_921:
        /* <DEDUP_REMOVED lines=12> */
.L_x_1922:


//--------------------- .text._Z10add_kernelILx78EEvPfS0_S0_i --------------------------
	.section	.text._Z10add_kernelILx78EEvPfS0_S0_i,"ax",@progbits
	.align	128
        .global         _Z10add_kernelILx78EEvPfS0_S0_i
        .type           _Z10add_kernelILx78EEvPfS0_S0_i,@function
        .size           _Z10add_kernelILx78EEvPfS0_S0_i,(.L_x_1923 - _Z10add_kernelILx78EEvPfS0_S0_i)
        .other          _Z10add_kernelILx78EEvPfS0_S0_i,@"STO_CUDA_ENTRY STV_DEFAULT"
_Z10add_kernelILx78EEvPfS0_S0_i:
.text._Z10add_kernelILx78EEvPfS0_S0_i:
        /* <DEDUP_REMOVED lines=20> */
.L_x_922:
        /* <DEDUP_REMOVED lines=12> */
.L_x_1923:


//--------------------- .text._Z10add_kernelILx77EEvPfS0_S0_i --------------------------
	.section	.text._Z10add_kernelILx77EEvPfS0_S0_i,"ax",@progbits
	.align	128
        .global         _Z10add_kernelILx77EEvPfS0_S0_i
        .type           _Z10add_kernelILx77EEvPfS0_S0_i,@function
        .size           _Z10add_kernelILx77EEvPfS0_S0_i,(.L_x_1924 - _Z10add_kernelILx77EEvPfS0_S0_i)
        .other          _Z10add_kernelILx77EEvPfS0_S0_i,@"STO_CUDA_ENTRY STV_DEFAULT"
_Z10add_kernelILx77EEvPfS0_S0_i:
.text._Z10add_kernelILx77EEvPfS0_S0_i:
        /* <DEDUP_REMOVED lines=20> */
.L_x_923:
        /* <DEDUP_REMOVED lines=12> */
.L_x_1924:


//--------------------- .text._Z10add_kernelILx76EEvPfS0_S0_i --------------------------
	.section	.text._Z10add_kernelILx76EEvPfS0_S0_i,"ax",@progbits
	.align	128
        .global         _Z10add_kernelILx76EEvPfS0_S0_i
        .type           _Z10add_kernelILx76EEvPfS0_S0_i,@function
        .size           _Z10add_kernelILx76EEvPfS0_S0_i,(.L_x_1925 - _Z10add_kernelILx76EEvPfS0_S0_i)
        .other          _Z10add_kernelILx76EEvPfS0_S0_i,@"STO_CUDA_ENTRY STV_DEFAULT"
_Z10add_kernelILx76EEvPfS0_S0_i:
.text._Z10add_kernelILx76EEvPfS0_S0_i:
        /* <DEDUP_REMOVED lines=20> */
.L_x_924:
        /* <DEDUP_REMOVED lines=12> */
.L_x_1925:


//--------------------- .text._Z10add_kernelILx75EEvPfS0_S0_i --------------------------
	.section	.text._Z10add_kernelILx75EEvPfS0_S0_i,"ax",@progbits
	.align	128
        .global         _Z10add_kernelILx75EEvPfS0_S0_i
        .type           _Z10add_kernelILx75EEvPfS0_S0_i,@function
        .size           _Z10add_kernelILx75EEvPfS0_S0_i,(.L_x_1926 - _Z10add_kernelILx75EEvPfS0_S0_i)
        .other          _Z10add_kernelILx75EEvPfS0_S0_i,@"STO_CUDA_ENTRY STV_DEFAULT"
_Z10add_kernelILx75EEvPfS0_S0_i:
.text._Z10add_kernelILx75EEvPfS0_S0_i:
        /* <DEDUP_REMOVED lines=20> */
.L_x_925:
        /* <DEDUP_REMOVED lines=12> */
.L_x_1926:


//--------------------- .text._Z10add_kernelILx74EEvPfS0_S0_i --------------------------
	.section	.text._Z10add_kernelILx74EEvPfS0_S0_i,"ax",@progbits
	.align	128
        .global         _Z10add_kernelILx74EEvPfS0_S0_i
        .type           _Z10add_kernelILx74EEvPfS0_S0_i,@function
        .size           _Z10add_kernelILx74EEvPfS0_S0_i,(.L_x_1927 - _Z10add_kernelILx74EEvPfS0_S0_i)
        .other          _Z10add_kernelILx74EEvPfS0_S0_i,@"STO_CUDA_ENTRY STV_DEFAULT"
_Z10add_kernelILx74EEvPfS0_S0_i:
.text._Z10add_kernelILx74EEvPfS0_S0_i:
        /* <DEDUP_REMOVED lines=20> */
.L_x_926:
        /* <DEDUP_REMOVED lines=12> */
.L_x_1927:


//--------------------- .text._Z10add_kernelILx73EEvPfS0_S0_i --------------------------
	.section	.text._Z10add_kernelILx73EEvPfS0_S0_i,"ax",@progbits
	.align	128
        .global         _Z10add_kernelILx73EEvPfS0_S0_i
        .type           _Z10add_kernelILx73EEvPfS0_S0_i,@function
        .size           _Z10add_kernelILx73EEvPfS0_S0_i,(.L_x_1928 - _Z10add_kernelILx73EEvPfS0_S0_i)
        .other          _Z10add_kernelILx73EEvPfS0_S0_i,@"STO_CUDA_ENTRY STV_DEFAULT"
_Z10add_kernelILx73EEvPfS0_S0_i:
.text._Z10add_kernelILx73EEvPfS0_S0_i:
        /* <DEDUP_REMOVED lines=20> */
.L_x_927:
        /* <DEDUP_REMOVED lines=12> */
.L_x_1928:


//--------------------- .text._Z10add_kernelILx72EEvPfS0_S0_i --------------------------
	.section	.text._Z10add_kernelILx72EEvPfS0_S0_i,"ax",@progbits
	.align	128
        .global         _Z10add_kernelILx72EEvPfS0_S0_i
        .type           _Z10add_kernelILx72EEvPfS0_S0_i,@function
        .size           _Z10add_kernelILx72EEvPfS0_S0_i,(.L_x_1929 - _Z10add_kernelILx72EEvPfS0_S0_i)
        .other          _Z10add_kernelILx72EEvPfS0_S0_i,@"STO_CUDA_ENTRY STV_DEFAULT"
_Z10add_kernelILx72EEvPfS0_S0_i:
.text._Z10add_kernelILx72EEvPfS0_S0_i:
        /* <DEDUP_REMOVED lines=20> */
.L_x_928:
        /* <DEDUP_REMOVED lines=12> */
.L_x_1929:


//--------------------- .text._Z10add_kernelILx71EEvPfS0_S0_i --------------------------
	.section	.text._Z10add_kernelILx71EEvPfS0_S0_i,"ax",@progbits
	.align	128
        .global         _Z10add_kernelILx71EEvPfS0_S0_i
        .type           _Z10add_kernelILx71EEvPfS0_S0_i,@function
        .size           _Z10add_kernelILx71EEvPfS0_S0_i,(.L_x_1930 - _Z10add_kernelILx71EEvPfS0_S0_i)
        .other          _Z10add_kernelILx71EEvPfS0_S0_i,@"STO_CUDA_ENTRY STV_DEFAULT"
_Z10add_kernelILx71EEvPfS0_S0_i:
.text._Z10add_kernelILx71EEvPfS0_S0_i:
        /* <DEDUP_REMOVED lines=20> */
.L_x_929:
        /* <DEDUP_REMOVED lines=12> */
.L_x_1930:


//--------------------- .text._Z10add_kernelILx70EEvPfS0_S0_i --------------------------
	.section	.text._Z10add_kernelILx70EEvPfS0_S0_i,"ax",@progbits
	.align	128
        .global         _Z10add_kernelILx70EEvPfS0_S0_i
        .type           _Z10add_kernelILx70EEvPfS0_S0_i,@function
        .size           _Z10add_kernelILx70EEvPfS0_S0_i,(.L_x_1931 - _Z10add_kernelILx70EEvPfS0_S0_i)
        .other          _Z10add_kernelILx70EEvPfS0_S0_i,@"STO_CUDA_ENTRY STV_DEFAULT"
_Z10add_kernelILx70EEvPfS0_S0_i:
.text._Z10add_kernelILx70EEvPfS0_S0_i:
        /* <DEDUP_REMOVED lines=20> */
.L_x_930:
        /* <DEDUP_REMOVED lines=12> */
.L_x_1931:


//--------------------- .text._Z10add_kernelILx69EEvPfS0_S0_i --------------------------
	.section	.text._Z10add_kernelILx69EEvPfS0_S0_i,"ax",@progbits
	.align	128
        .global         _Z10add_kernelILx69EEvPfS0_S0_i
        .type           _Z10add_kernelILx69EEvPfS0_S0_i,@function
        .size           _Z10add_kernelILx69EEvPfS0_S0_i,(.L_x_1932 - _Z10add_kernelILx69EEvPfS0_S0_i)
        .other          _Z10add_kernelILx69EEvPfS0_S0_i,@"STO_CUDA_ENTRY STV_DEFAULT"
_Z10add_kernelILx69EEvPfS0_S0_i:
.text._Z10add_kernelILx69EEvPfS0_S0_i:
        /* <DEDUP_REMOVED lines=20> */
.L_x_931:
        /* <DEDUP_REMOVED lines=12> */
.L_x_1932:


//--------------------- .text._Z10add_kernelILx68EEvPfS0_S0_i --------------------------
	.section	.text._Z10add_kernelILx68EEvPfS0_S0_i,"ax",@progbits
	.align	128
        .global         _Z10add_kernelILx68EEvPfS0_S0_i
        .type           _Z10add_kernelILx68EEvPfS0_S0_i,@function
        .size           _Z10add_kernelILx68EEvPfS0_S0_i,(.L_x_1933 - _Z10add_kernelILx68EEvPfS0_S0_i)
        .other          _Z10add_kernelILx68EEvPfS0_S0_i,@"STO_CUDA_ENTRY STV_DEFAULT"
_Z10add_kernelILx68EEvPfS0_S0_i:
.text._Z10add_kernelILx68EEvPfS0_S0_i:
        /* <DEDUP_REMOVED lines=20> */
.L_x_932:
        /* <DEDUP_REMOVED lines=12> */
.L_x_1933:


//--------------------- .text._Z10add_kernelILx67EEvPfS0_S0_i --------------------------
	.section	.text._Z10add_kernelILx67EEvPfS0_S0_i,"ax",@progbits
	.align	128
        .global         _Z10add_kernelILx67EEvPfS0_S0_i
        .type           _Z10add_kernelILx67EEvPfS0_S0_i,@function
        .size           _Z10add_kernelILx67EEvPfS0_S0_i,(.L_x_1934 - _Z10add_kernelILx67EEvPfS0_S0_i)
        .other          _Z10add_kernelILx67EEvPfS0_S0_i,@"STO_CUDA_ENTRY STV_DEFAULT"
_Z10add_kernelILx67EEvPfS0_S0_i:
.text._Z10add_kernelILx67EEvPfS0_S0_i:
        /* <DEDUP_REMOVED lines=20> */
.L_x_933:
        /* <DEDUP_REMOVED lines=12> */
.L_x_1934:


//--------------------- .text._Z10add_kernelILx66EEvPfS0_S0_i --------------------------
	.section	.text._Z10add_kernelILx66EEvPfS0_S0_i,"ax",@progbits
	.align	128
        .global         _Z10add_kernelILx66EEvPfS0_S0_i
        .type           _Z10add_kernelILx66EEvPfS0_S0_i,@function
        .size           _Z10add_kernelILx66EEvPfS0_S0_i,(.L_x_1935 - _Z10add_kernelILx66EEvPfS0_S0_i)
        .other          _Z10add_kernelILx66EEvPfS0_S0_i,@"STO_CUDA_ENTRY STV_DEFAULT"
_Z10add_kernelILx66EEvPfS0_S0_i:
.text._Z10add_kernelILx66EEvPfS0_S0_i:
        /* <DEDUP_REMOVED lines=20> */
.L_x_934:
        /* <DEDUP_REMOVED lines=12> */
.L_x_1935:


//--------------------- .text._Z10add_kernelILx65EEvPfS0_S0_i --------------------------
	.section	.text._Z10add_kernelILx65EEvPfS0_S0_i,"ax",@progbits
	.align	128
        .global         _Z10add_kernelILx65EEvPfS0_S0_i
        .type           _Z10add_kernelILx65EEvPfS0_S0_i,@function
        .size           _Z10add_kernelILx65EEvPfS0_S0_i,(.L_x_1936 - _Z10add_kernelILx65EEvPfS0_S0_i)
        .other          _Z10add_kernelILx65EEvPfS0_S0_i,@"STO_CUDA_ENTRY STV_DEFAULT"
_Z10add_kernelILx65EEvPfS0_S0_i:
.text._Z10add_kernelILx65EEvPfS0_S0_i:
        /* <DEDUP_REMOVED lines=20> */
.L_x_935:
        /* <DEDUP_REMOVED lines=12> */
.L_x_1936:


//--------------------- .text._Z10add_kernelILx64EEvPfS0_S0_i --------------------------
	.section	.text._Z10add_kernelILx64EEvPfS0_S0_i,"ax",@progbits
	.align	128
        .global         _Z10add_kernelILx64EEvPfS0_S0_i
        .type           _Z10add_kernelILx64EEvPfS0_S0_i,@function
        .size           _Z10add_kernelILx64EEvPfS0_S0_i,(.L_x_1937 - _Z10add_kernelILx64EEvPfS0_S0_i)
        .other          _Z10add_kernelILx64EEvPfS0_S0_i,@"STO_CUDA_ENTRY STV_DEFAULT"
_Z10add_kernelILx64EEvPfS0_S0_i:
.text._Z10add_kernelILx64EEvPfS0_S0_i:
        /* <DEDUP_REMOVED lines=20> */
.L_x_936:
        /* <DEDUP_REMOVED lines=12> */
.L_x_1937:


//--------------------- .text._Z10add_kernelILx63EEvPfS0_S0_i --------------------------
	.section	.text._Z10add_kernelILx63EEvPfS0_S0_i,"ax",@progbits
	.align	128
        .global         _Z10add_kernelILx63EEvPfS0_S0_i
        .type           _Z10add_kernelILx63EEvPfS0_S0_i,@function
        .size           _Z10add_kernelILx63EEvPfS0_S0_i,(.L_x_1938 - _Z10add_kernelILx63EEvPfS0_S0_i)
        .other          _Z10add_kernelILx63EEvPfS0_S0_i,@"STO_CUDA_ENTRY STV_DEFAULT"
_Z10add_kernelILx63EEvPfS0_S0_i:
.text._Z10add_kernelILx63EEvPfS0_S0_i:
        /* <DEDUP_REMOVED lines=20> */
.L_x_937:
        /* <DEDUP_REMOVED lines=12> */
.L_x_1938:


//--------------------- .text._Z10add_kernelILx62EEvPfS0_S0_i --------------------------
	.section	.text._Z10add_kernelILx62EEvPfS0_S0_i,"ax",@progbits
	.align	128
        .global         _Z10add_kernelILx62EEvPfS0_S0_i
        .type           _Z10add_kernelILx62EEvPfS0_S0_i,@function
        .size           _Z10add_kernelILx62EEvPfS0_S0_i,(.L_x_1939 - _Z10add_kernelILx62EEvPfS0_S0_i)
        .other          _Z10add_kernelILx62EEvPfS0_S0_i,@"STO_CUDA_ENTRY STV_DEFAULT"
_Z10add_kernelILx62EEvPfS0_S0_i:
.text._Z10add_kernelILx62EEvPfS0_S0_i:
        /* <DEDUP_REMOVED lines=20> */
.L_x_938:
        /* <DEDUP_REMOVED lines=12> */
.L_x_1939:


//--------------------- .text._Z10add_kernelILx61EEvPfS0_S0_i --------------------------
	.section	.text._Z10add_kernelILx61EEvPfS0_S0_i,"ax",@progbits
	.align	128
        .global         _Z10add_kernelILx61EEvPfS0_S0_i
        .type           _Z10add_kernelILx61EEvPfS0_S0_i,@function
        .size           _Z10add_kernelILx61EEvPfS0_S0_i,(.L_x_1940 - _Z10add_kernelILx61EEvPfS0_S0_i)
        .other          _Z10add_kernelILx61EEvPfS0_S0_i,@"STO_CUDA_ENTRY STV_DEFAULT"
_Z10add_kernelILx61EEvPfS0_S0_i:
.text._Z10add_kernelILx61EEvPfS0_S0_i:
        /* <DEDUP_REMOVED lines=20> */
.L_x_939:
        /* <DEDUP_REMOVED lines=12> */
.L_x_1940:


//--------------------- .text._Z10add_kernelILx60EEvPfS0_S0_i --------------------------
	.section	.text._Z10add_kernelILx60EEvPfS0_S0_i,"ax",@progbits
	.align	128
        .global         _Z10add_kernelILx60EEvPfS0_S0_i
        .type           _Z10add_kernelILx60EEvPfS0_S0_i,@function
        .size           _Z10add_kernelILx60EEvPfS0_S0_i,(.L_x_1941 - _Z10add_kernelILx60EEvPfS0_S0_i)
        .other          _Z10add_kernelILx60EEvPfS0_S0_i,@"STO_CUDA_ENTRY STV_DEFAULT"
_Z10add_kernelILx60EEvPfS0_S0_i:
.text._Z10add_kernelILx60EEvPfS0_S0_i:
        /* <DEDUP_REMOVED lines=20> */
.L_x_940:
        /* <DEDUP_REMOVED lines=12> */
.L_x_1941:


//--------------------- .text._Z10add_kernelILx59EEvPfS0_S0_i --------------------------
	.section	.text._Z10add_kernelILx59EEvPfS0_S0_i,"ax",@progbits
	.align	128
        .global         _Z10add_kernelILx59EEvPfS0_S0_i
        .type           _Z10add_kernelILx59EEvPfS0_S0_i,@function
        .size           _Z10add_kernelILx59EEvPfS0_S0_i,(.L_x_1942 - _Z10add_kernelILx59EEvPfS0_S0_i)
        .other          _Z10add_kernelILx59EEvPfS0_S0_i,@"STO_CUDA_ENTRY STV_DEFAULT"
_Z10add_kernelILx59EEvPfS0_S0_i:
.text._Z10add_kernelILx59EEvPfS0_S0_i:
        /* <DEDUP_REMOVED lines=20> */
.L_x_941:
        /* <DEDUP_REMOVED lines=12> */
.L_x_1942:


//--------------------- .text._Z10add_kernelILx58EEvPfS0_S0_i --------------------------
	.section	.text._Z10add_kernelILx58EEvPfS0_S0_i,"ax",@progbits
	.align	128
        .global         _Z10add_kernelILx58EEvPfS0_S0_i
        .type           _Z10add_kernelILx58EEvPfS0_S0_i,@function
        .size           _Z10add_kernelILx58EEvPfS0_S0_i,(.L_x_1943 - _Z10add_kernelILx58EEvPfS0_S0_i)
        .other          _Z10add_kernelILx58EEvPfS0_S0_i,@"STO_CUDA_ENTRY STV_DEFAULT"
_Z10add_kernelILx58EEvPfS0_S0_i:
.text._Z10add_kernelILx58EEvPfS0_S0_i:
        /* <DEDUP_REMOVED lines=20> */
.L_x_942:
        /* <DEDUP_REMOVED lines=12> */
.L_x_1943:


//--------------------- .text._Z10add_kernelILx57EEvPfS0_S0_i --------------------------
	.section	.text._Z10add_kernelILx57EEvPfS0_S0_i,"ax",@progbits
	.align	128
        .global         _Z10add_kernelILx57EEvPfS0_S0_i
        .type           _Z10add_kernelILx57EEvPfS0_S0_i,@function
        .size           _Z10add_kernelILx57EEvPfS0_S0_i,(.L_x_1944 - _Z10add_kernelILx57EEvPfS0_S0_i)
        .other          _Z10add_kernelILx57EEvPfS0_S0_i,@"STO_CUDA_ENTRY STV_DEFAULT"
_Z10add_kernelILx57EEvPfS0_S0_i:
.text._Z10add_kernelILx57EEvPfS0_S0_i:
        /* <DEDUP_REMOVED lines=20> */
.L_x_943:
        /* <DEDUP_REMOVED lines=12> */
.L_x_1944:


//--------------------- .text._Z10add_kernelILx56EEvPfS0_S0_i --------------------------
	.section	.text._Z10add_kernelILx56EEvPfS0_S0_i,"ax",@progbits
	.align	128
        .global         _Z10add_kernelILx56EEvPfS0_S0_i
        .type           _Z10add_kernelILx56EEvPfS0_S0_i,@function
        .size           _Z10add_kernelILx56EEvPfS0_S0_i,(.L_x_1945 - _Z10add_kernelILx56EEvPfS0_S0_i)
        .other          _Z10add_kernelILx56EEvPfS0_S0_i,@"STO_CUDA_ENTRY STV_DEFAULT"
_Z10add_kernelILx56EEvPfS0_S0_i:
.text._Z10add_kernelILx56EEvPfS0_S0_i:
        /* <DEDUP_REMOVED lines=20> */
.L_x_944:
        /* <DEDUP_REMOVED lines=12> */
.L_x_1945:


//--------------------- .text._Z10add_kernelILx55EEvPfS0_S0_i --------------------------
	.section	.text._Z10add_kernelILx55EEvPfS0_S0_i,"ax",@progbits
	.align	128
        .global         _Z10add_kernelILx55EEvPfS0_S0_i
        .type           _Z10add_kernelILx55EEvPfS0_S0_i,@function
        .size           _Z10add_kernelILx55EEvPfS0_S0_i,(.L_x_1946 - _Z10add_kernelILx55EEvPfS0_S0_i)
        .other          _Z10add_kernelILx55EEvPfS0_S0_i,@"STO_CUDA_ENTRY STV_DEFAULT"
_Z10add_kernelILx55EEvPfS0_S0_i:
.text._Z10add_kernelILx55EEvPfS0_S0_i:
        /* <DEDUP_REMOVED lines=20> */
.L_x_945:
        /* <DEDUP_REMOVED lines=12> */
.L_x_1946:


//--------------------- .text._Z10add_kernelILx54EEvPfS0_S0_i --------------------------
	.section	.text._Z10add_kernelILx54EEvPfS0_S0_i,"ax",@progbits
	.align	128
        .global         _Z10add_kernelILx54EEvPfS0_S0_i
        .type           _Z10add_kernelILx54EEvPfS0_S0_i,@function
        .size           _Z10add_kernelILx54EEvPfS0_S0_i,(.L_x_1947 - _Z10add_kernelILx54EEvPfS0_S0_i)
        .other          _Z10add_kernelILx54EEvPfS0_S0_i,@"STO_CUDA_ENTRY STV_DEFAULT"
_Z10add_kernelILx54EEvPfS0_S0_i:
.text._Z10add_kernelILx54EEvPfS0_S0_i:
        /* <DEDUP_REMOVED lines=20> */
.L_x_946:
        /* <DEDUP_REMOVED lines=12> */
.L_x_1947:


//--------------------- .text._Z10add_kernelILx53EEvPfS0_S0_i --------------------------
	.section	.text._Z10add_kernelILx53EEvPfS0_S0_i,"ax",@progbits
	.align	128
        .global         _Z10add_kernelILx53EEvPfS0_S0_i
        .type           _Z10add_kernelILx53EEvPfS0_S0_i,@function
        .size           _Z10add_kernelILx53EEvPfS0_S0_i,(.L_x_1948 - _Z10add_kernelILx53EEvPfS0_S0_i)
        .other          _Z10add_kernelILx53EEvPfS0_S0_i,@"STO_CUDA_ENTRY STV_DEFAULT"
_Z10add_kernelILx53EEvPfS0_S0_i:
.text._Z10add_kernelILx53EEvPfS0_S0_i:
        /* <DEDUP_REMOVED lines=20> */
.L_x_947:
        /* <DEDUP_REMOVED lines=12> */
.L_x_1948:


//--------------------- .text._Z10add_kernelILx52EEvPfS0_S0_i --------------------------
	.section	.text._Z10add_kernelILx52EEvPfS0_S0_i,"ax",@progbits
	.align	128
        .global         _Z10add_kernelILx52EEvPfS0_S0_i
        .type           _Z10add_kernelILx52EEvPfS0_S0_i,@function
        .size           _Z10add_kernelILx52EEvPfS0_S0_i,(.L_x_1949 - _Z10add_kernelILx52EEvPfS0_S0_i)
        .other          _Z10add_kernelILx52EEvPfS0_S0_i,@"STO_CUDA_ENTRY STV_DEFAULT"
_Z10add_kernelILx52EEvPfS0_S0_i:
.text._Z10add_kernelILx52EEvPfS0_S0_i:
        /* <DEDUP_REMOVED lines=20> */
.L_x_948:
        /* <DEDUP_REMOVED lines=12> */
.L_x_1949:


//--------------------- .text._Z10add_kernelILx51EEvPfS0_S0_i --------------------------
	.section	.text._Z10add_kernelILx51EEvPfS0_S0_i,"ax",@progbits
	.align	128
        .global         _Z10add_kernelILx51EEvPfS0_S0_i
        .type           _Z10add_kernelILx51EEvPfS0_S0_i,@function
        .size           _Z10add_kernelILx51EEvPfS0_S0_i,(.L_x_1950 - _Z10add_kernelILx51EEvPfS0_S0_i)
        .other          _Z10add_kernelILx51EEvPfS0_S0_i,@"STO_CUDA_ENTRY STV_DEFAULT"
_Z10add_kernelILx51EEvPfS0_S0_i:
.text._Z10add_kernelILx51EEvPfS0_S0_i:
        /* <DEDUP_REMOVED lines=20> */
.L_x_949:
        /* <DEDUP_REMOVED lines=12> */
.L_x_1950:


//--------------------- .text._Z10add_kernelILx50EEvPfS0_S0_i --------------------------
	.section	.text._Z10add_kernelILx50EEvPfS0_S0_i,"ax",@progbits
	.align	128
        .global         _Z10add_kernelILx50EEvPfS0_S0_i
        .type           _Z10add_kernelILx50EEvPfS0_S0_i,@function
        .size           _Z10add_kernelILx50EEvPfS0_S0_i,(.L_x_1951 - _Z10add_kernelILx50EEvPfS0_S0_i)
        .other          _Z10add_kernelILx50EEvPfS0_S0_i,@"STO_CUDA_ENTRY STV_DEFAULT"
_Z10add_kernelILx50EEvPfS0_S0_i:
.text._Z10add_kernelILx50EEvPfS0_S0_i:
        /* <DEDUP_REMOVED lines=20> */
.L_x_950:
        /* <DEDUP_REMOVED lines=12> */
.L_x_1951:


//--------------------- .text._Z10add_kernelILx49EEvPfS0_S0_i --------------------------
	.section	.text._Z10add_kernelILx49EEvPfS0_S0_i,"ax",@progbits
	.align	128
        .global         _Z10add_kernelILx49EEvPfS0_S0_i
        .type           _Z10add_kernelILx49EEvPfS0_S0_i,@function
        .size           _Z10add_kernelILx49EEvPfS0_S0_i,(.L_x_1952 - _Z10add_kernelILx49EEvPfS0_S0_i)
        .other          _Z10add_kernelILx49EEvPfS0_S0_i,@"STO_CUDA_ENTRY STV_DEFAULT"
_Z10add_kernelILx49EEvPfS0_S0_i:
.text._Z10add_kernelILx49EEvPfS0_S0_i:
        /* <DEDUP_REMOVED lines=20> */
.L_x_951:
        /* <DEDUP_REMOVED lines=12> */
.L_x_1952:


//--------------------- .text._Z10add_kernelILx48EEvPfS0_S0_i --------------------------
	.section	.text._Z10add_kernelILx48EEvPfS0_S0_i,"ax",@progbits
	.align	128
        .global         _Z10add_kernelILx48EEvPfS0_S0_i
        .type           _Z10add_kernelILx48EEvPfS0_S0_i,@function
        .size           _Z10add_kernelILx48EEvPfS0_S0_i,(.L_x_1953 - _Z10add_kernelILx48EEvPfS0_S0_i)
        .other          _Z10add_kernelILx48EEvPfS0_S0_i,@"STO_CUDA_ENTRY STV_DEFAULT"
_Z10add_kernelILx48EEvPfS0_S0_i:
.text._Z10add_kernelILx48EEvPfS0_S0_i:
        /* <DEDUP_REMOVED lines=20> */
.L_x_952:
        /* <DEDUP_REMOVED lines=12> */
.L_x_1953:


//--------------------- .text._Z10add_kernelILx47EEvPfS0_S0_i --------------------------
	.section	.text._Z10add_kernelILx47EEvPfS0_S0_i,"ax",@progbits
	.align	128
        .global         _Z10add_kernelILx47EEvPfS0_S0_i
        .type           _Z10add_kernelILx47EEvPfS0_S0_i,@function
        .size           _Z10add_kernelILx47EEvPfS0_S0_i,(.L_x_1954 - _Z10add_kernelILx47EEvPfS0_S0_i)
        .other          _Z10add_kernelILx47EEvPfS0_S0_i,@"STO_CUDA_ENTRY STV_DEFAULT"
_Z10add_kernelILx47EEvPfS0_S0_i:
.text._Z10add_kernelILx47EEvPfS0_S0_i:
        /* <DEDUP_REMOVED lines=20> */
.L_x_953:
        /* <DEDUP_REMOVED lines=12> */
.L_x_1954:


//--------------------- .text._Z10add_kernelILx46EEvPfS0_S0_i --------------------------
	.section	.text._Z10add_kernelILx46EEvPfS0_S0_i,"ax",@progbits
	.align	128
        .global         _Z10add_kernelILx46EEvPfS0_S0_i
        .type           _Z10add_kernelILx46EEvPfS0_S0_i,@function
        .size           _Z10add_kernelILx46EEvPfS0_S0_i,(.L_x_1955 - _Z10add_kernelILx46EEvPfS0_S0_i)
        .other          _Z10add_kernelILx46EEvPfS0_S0_i,@"STO_CUDA_ENTRY STV_DEFAULT"
_Z10add_kernelILx46EEvPfS0_S0_i:
.text._Z10add_kernelILx46EEvPfS0_S0_i:
        /* <DEDUP_REMOVED lines=20> */
.L_x_954:
        /* <DEDUP_REMOVED lines=12> */
.L_x_1955:


//--------------------- .text._Z10add_kernelILx45EEvPfS0_S0_i --------------------------
	.section	.text._Z10add_kernelILx45EEvPfS0_S0_i,"ax",@progbits
	.align	128
        .global         _Z10add_kernelILx45EEvPfS0_S0_i
        .type           _Z10add_kernelILx45EEvPfS0_S0_i,@function
        .size           _Z10add_kernelILx45EEvPfS0_S0_i,(.L_x_1956 - _Z10add_kernelILx45EEvPfS0_S0_i)
        .other          _Z10add_kernelILx45EEvPfS0_S0_i,@"STO_CUDA_ENTRY STV_DEFAULT"
_Z10add_kernelILx45EEvPfS0_S0_i:
.text._Z10add_kernelILx45EEvPfS0_S0_i:
        /* <DEDUP_REMOVED lines=20> */
.L_x_955:
        /* <DEDUP_REMOVED lines=12> */
.L_x_1956:


//--------------------- .text._Z10add_kernelILx44EEvPfS0_S0_i --------------------------
	.section	.text._Z10add_kernelILx44EEvPfS0_S0_i,"ax",@progbits
	.align	128
        .global         _Z10add_kernelILx44EEvPfS0_S0_i
        .type           _Z10add_kernelILx44EEvPfS0_S0_i,@function
        .size           _Z10add_kernelILx44EEvPfS0_S0_i,(.L_x_1957 - _Z10add_kernelILx44EEvPfS0_S0_i)
        .other          _Z10add_kernelILx44EEvPfS0_S0_i,@"STO_CUDA_ENTRY STV_DEFAULT"
_Z10add_kernelILx44EEvPfS0_S0_i:
.text._Z10add_kernelILx44EEvPfS0_S0_i:
        /* <DEDUP_REMOVED lines=20> */
.L_x_956:
        /* <DEDUP_REMOVED lines=12> */
.L_x_1957:


//--------------------- .text._Z10add_kernelILx43EEvPfS0_S0_i --------------------------
	.section	.text._Z10add_kernelILx43EEvPfS0_S0_i,"ax",@progbits
	.align	128
        .global         _Z10add_kernelILx43EEvPfS0_S0_i
        .type           _Z10add_kernelILx43EEvPfS0_S0_i,@function
        .size           _Z10add_kernelILx43EEvPfS0_S0_i,(.L_x_1958 - _Z10add_kernelILx43EEvPfS0_S0_i)
        .other          _Z10add_kernelILx43EEvPfS0_S0_i,@"STO_CUDA_ENTRY STV_DEFAULT"
_Z10add_kernelILx43EEvPfS0_S0_i:
.text._Z10add_kernelILx43EEvPfS0_S0_i:
        /* <DEDUP_REMOVED lines=20> */
.L_x_957:
        /* <DEDUP_REMOVED lines=12> */
.L_x_1958:


//--------------------- .text._Z10add_kernelILx42EEvPfS0_S0_i --------------------------
	.section	.text._Z10add_kernelILx42EEvPfS0_S0_i,"ax",@progbits
	.align	128
        .global         _Z10add_kernelILx42EEvPfS0_S0_i
        .type           _Z10add_kernelILx42EEvPfS0_S0_i,@function
        .size           _Z10add_kernelILx42EEvPfS0_S0_i,(.L_x_1959 - _Z10add_kernelILx42EEvPfS0_S0_i)
        .other          _Z10add_kernelILx42EEvPfS0_S0_i,@"STO_CUDA_ENTRY STV_DEFAULT"
_Z10add_kernelILx42EEvPfS0_S0_i:
.text._Z10add_kernelILx42EEvPfS0_S0_i:
        /* <DEDUP_REMOVED lines=20> */
.L_x_958:
        /* <DEDUP_REMOVED lines=12> */
.L_x_1959:


//--------------------- .text._Z10add_kernelILx41EEvPfS0_S0_i --------------------------
	.section	.text._Z10add_kernelILx41EEvPfS0_S0_i,"ax",@progbits
	.align	128
        .global         _Z10add_kernelILx41EEvPfS0_S0_i
        .type           _Z10add_kernelILx41EEvPfS0_S0_i,@function
        .size           _Z10add_kernelILx41EEvPfS0_S0_i,(.L_x_1960 - _Z10add_kernelILx41EEvPfS0_S0_i)
        .other          _Z10add_kernelILx41EEvPfS0_S0_i,@"STO_CUDA_ENTRY STV_DEFAULT"
_Z10add_kernelILx41EEvPfS0_S0_i:
.text._Z10add_kernelILx41EEvPfS0_S0_i:
        /* <DEDUP_REMOVED lines=20> */
.L_x_959:
        /* <DEDUP_REMOVED lines=12> */
.L_x_1960:


//--------------------- .text._Z10add_kernelILx40EEvPfS0_S0_i --------------------------
	.section	.text._Z10add_kernelILx40EEvPfS0_S0_i,"ax",@progbits
	.align	128
        .global         _Z10add_kernelILx40EEvPfS0_S0_i
        .type           _Z10add_kernelILx40EEvPfS0_S0_i,@function
        .size           _Z10add_kernelILx40EEvPfS0_S0_i,(.L_x_1961 - _Z10add_kernelILx40EEvPfS0_S0_i)
        .other          _Z10add_kernelILx40EEvPfS0_S0_i,@"STO_CUDA_ENTRY STV_DEFAULT"
_Z10add_kernelILx40EEvPfS0_S0_i:
.text._Z10add_kernelILx40EEvPfS0_S0_i:
        /* <DEDUP_REMOVED lines=20> */
.L_x_960:
        /* <DEDUP_REMOVED lines=12> */
.L_x_1961:


//--------------------- .text._Z10add_kernelILx39EEvPfS0_S0_i --------------------------
	.section	.text._Z10add_kernelILx39EEvPfS0_S0_i,"ax",@progbits
	.align	128
        .global         _Z10add_kernelILx39EEvPfS0_S0_i
        .type           _Z10add_kernelILx39EEvPfS0_S0_i,@function
        .size           _Z10add_kernelILx39EEvPfS0_S0_i,(.L_x_1962 - _Z10add_kernelILx39EEvPfS0_S0_i)
        .other          _Z10add_kernelILx39EEvPfS0_S0_i,@"STO_CUDA_ENTRY STV_DEFAULT"
_Z10add_kernelILx39EEvPfS0_S0_i:
.text._Z10add_kernelILx39EEvPfS0_S0_i:
        /* <DEDUP_REMOVED lines=20> */
.L_x_961:
        /* <DEDUP_REMOVED lines=12> */
.L_x_1962:


//--------------------- .text._Z10add_kernelILx38EEvPfS0_S0_i --------------------------
	.section	.text._Z10add_kernelILx38EEvPfS0_S0_i,"ax",@progbits
	.align	128
        .global         _Z10add_kernelILx38EEvPfS0_S0_i
        .type           _Z10add_kernelILx38EEvPfS0_S0_i,@function
        .size           _Z10add_kernelILx38EEvPfS0_S0_i,(.L_x_1963 - _Z10add_kernelILx38EEvPfS0_S0_i)
        .other          _Z10add_kernelILx38EEvPfS0_S0_i,@"STO_CUDA_ENTRY STV_DEFAULT"
_Z10add_kernelILx38EEvPfS0_S0_i:
.text._Z10add_kernelILx38EEvPfS0_S0_i:
        /* <DEDUP_REMOVED lines=20> */
.L_x_962:
        /* <DEDUP_REMOVED lines=12> */
.L_x_1963:


//--------------------- .text._Z10add_kernelILx37EEvPfS0_S0_i --------------------------
	.section	.text._Z10add_kernelILx37EEvPfS0_S0_i,"ax",@progbits
	.align	128
        .global         _Z10add_kernelILx37EEvPfS0_S0_i
        .type           _Z10add_kernelILx37EEvPfS0_S0_i,@function
        .size           _Z10add_kernelILx37EEvPfS0_S0_i,(.L_x_1964 - _Z10add_kernelILx37EEvPfS0_S0_i)
        .other          _Z10add_kernelILx37EEvPfS0_S0_i,@"STO_CUDA_ENTRY STV_DEFAULT"
_Z10add_kernelILx37EEvPfS0_S0_i:
.text._Z10add_kernelILx37EEvPfS0_S0_i:
        /* <DEDUP_REMOVED lines=20> */
.L_x_963:
        /* <DEDUP_REMOVED lines=12> */
.L_x_1964:


//--------------------- .text._Z10add_kernelILx36EEvPfS0_S0_i --------------------------
	.section	.text._Z10add_kernelILx36EEvPfS0_S0_i,"ax",@progbits
	.align	128
        .global         _Z10add_kernelILx36EEvPfS0_S0_i
        .type           _Z10add_kernelILx36EEvPfS0_S0_i,@function
        .size           _Z10add_kernelILx36EEvPfS0_S0_i,(.L_x_1965 - _Z10add_kernelILx36EEvPfS0_S0_i)
        .other          _Z10add_kernelILx36EEvPfS0_S0_i,@"STO_CUDA_ENTRY STV_DEFAULT"
_Z10add_kernelILx36EEvPfS0_S0_i:
.text._Z10add_kernelILx36EEvPfS0_S0_i:
        /* <DEDUP_REMOVED lines=20> */
.L_x_964:
        /* <DEDUP_REMOVED lines=12> */
.L_x_1965:


//--------------------- .text._Z10add_kernelILx35EEvPfS0_S0_i --------------------------
	.section	.text._Z10add_kernelILx35EEvPfS0_S0_i,"ax",@progbits
	.align	128
        .global         _Z10add_kernelILx35EEvPfS0_S0_i
        .type           _Z10add_kernelILx35EEvPfS0_S0_i,@function
        .size           _Z10add_kernelILx35EEvPfS0_S0_i,(.L_x_1966 - _Z10add_kernelILx35EEvPfS0_S0_i)
        .other          _Z10add_kernelILx35EEvPfS0_S0_i,@"STO_CUDA_ENTRY STV_DEFAULT"
_Z10add_kernelILx35EEvPfS0_S0_i:
.text._Z10add_kernelILx35EEvPfS0_S0_i:
        /* <DEDUP_REMOVED lines=20> */
.L_x_965:
        /* <DEDUP_REMOVED lines=12> */
.L_x_1966:


//--------------------- .text._Z10add_kernelILx34EEvPfS0_S0_i --------------------------
	.section	.text._Z10add_kernelILx34EEvPfS0_S0_i,"ax",@progbits
	.align	128
        .global         _Z10add_kernelILx34EEvPfS0_S0_i
        .type           _Z10add_kernelILx34EEvPfS0_S0_i,@function
        .size           _Z10add_kernelILx34EEvPfS0_S0_i,(.L_x_1967 - _Z10add_kernelILx34EEvPfS0_S0_i)
        .other          _Z10add_kernelILx34EEvPfS0_S0_i,@"STO_CUDA_ENTRY STV_DEFAULT"
_Z10add_kernelILx34EEvPfS0_S0_i:
.text._Z10add_kernelILx34EEvPfS0_S0_i:
        /* <DEDUP_REMOVED lines=20> */
.L_x_966:
        /* <DEDUP_REMOVED lines=12> */
.L_x_1967:


//--------------------- .text._Z10add_kernelILx33EEvPfS0_S0_i --------------------------
	.section	.text._Z10add_kernelILx33EEvPfS0_S0_i,"ax",@progbits
	.align	128
        .global         _Z10add_kernelILx33EEvPfS0_S0_i
        .type           _Z10add_kernelILx33EEvPfS0_S0_i,@function
        .size           _Z10add_kernelILx33EEvPfS0_S0_i,(.L_x_1968 - _Z10add_kernelILx33EEvPfS0_S0_i)
        .other          _Z10add_kernelILx33EEvPfS0_S0_i,@"STO_CUDA_ENTRY STV_DEFAULT"
_Z10add_kernelILx33EEvPfS0_S0_i:
.text._Z10add_kernelILx33EEvPfS0_S0_i:
        /* <DEDUP_REMOVED lines=20> */
.L_x_967:
        /* <DEDUP_REMOVED lines=12> */
.L_x_1968:


//--------------------- .text._Z10add_kernelILx32EEvPfS0_S0_i --------------------------
	.section	.text._Z10add_kernelILx32EEvPfS0_S0_i,"ax",@progbits
	.align	128
        .global         _Z10add_kernelILx32EEvPfS0_S0_i
        .type           _Z10add_kernelILx32EEvPfS0_S0_i,@function
        .size           _Z10add_kernelILx32EEvPfS0_S0_i,(.L_x_1969 - _Z10add_kernelILx32EEvPfS0_S0_i)
        .other          _Z10add_kernelILx32EEvPfS0_S0_i,@"STO_CUDA_ENTRY STV_DEFAULT"
_Z10add_kernelILx32EEvPfS0_S0_i:
.text._Z10add_kernelILx32EEvPfS0_S0_i:
        /* <DEDUP_REMOVED lines=20> */
.L_x_968:
        /* <DEDUP_REMOVED lines=12> */
.L_x_1969:


//--------------------- .text._Z10add_kernelILx31EEvPfS0_S0_i --------------------------
	.section	.text._Z10add_kernelILx31EEvPfS0_S0_i,"ax",@progbits
	.align	128
        .global         _Z10add_kernelILx31EEvPfS0_S0_i
        .type           _Z10add_kernelILx31EEvPfS0_S0_i,@function
        .size           _Z10add_kernelILx31EEvPfS0_S0_i,(.L_x_1970 - _Z10add_kernelILx31EEvPfS0_S0_i)
        .other          _Z10add_kernelILx31EEvPfS0_S0_i,@"STO_CUDA_ENTRY STV_DEFAULT"
_Z10add_kernelILx31EEvPfS0_S0_i:
.text._Z10add_kernelILx31EEvPfS0_S0_i:
        /* <DEDUP_REMOVED lines=20> */
.L_x_969:
        /* <DEDUP_REMOVED lines=12> */
.L_x_1970:


//--------------------- .text._Z10add_kernelILx30EEvPfS0_S0_i --------------------------
	.section	.text._Z10add_kernelILx30EEvPfS0_S0_i,"ax",@progbits
	.align	128
        .global         _Z10add_kernelILx30EEvPfS0_S0_i
        .type           _Z10add_kernelILx30EEvPfS0_S0_i,@function
        .size           _Z10add_kernelILx30EEvPfS0_S0_i,(.L_x_1971 - _Z10add_kernelILx30EEvPfS0_S0_i)
        .other          _Z10add_kernelILx30EEvPfS0_S0_i,@"STO_CUDA_ENTRY STV_DEFAULT"
_Z10add_kernelILx30EEvPfS0_S0_i:
.text._Z10add_kernelILx30EEvPfS0_S0_i:
        /* <DEDUP_REMOVED lines=20> */
.L_x_970:
        /* <DEDUP_REMOVED lines=12> */
.L_x_1971:


//--------------------- .text._Z10add_kernelILx29EEvPfS0_S0_i --------------------------
	.section	.text._Z10add_kernelILx29EEvPfS0_S0_i,"ax",@progbits
	.align	128
        .global         _Z10add_kernelILx29EEvPfS0_S0_i
        .type           _Z10add_kernelILx29EEvPfS0_S0_i,@function
        .size           _Z10add_kernelILx29EEvPfS0_S0_i,(.L_x_1972 - _Z10add_kernelILx29EEvPfS0_S0_i)
        .other          _Z10add_kernelILx29EEvPfS0_S0_i,@"STO_CUDA_ENTRY STV_DEFAULT"
_Z10add_kernelILx29EEvPfS0_S0_i:
.text._Z10add_kernelILx29EEvPfS0_S0_i:
        /* <DEDUP_REMOVED lines=20> */
.L_x_971:
        /* <DEDUP_REMOVED lines=12> */
.L_x_1972:


//--------------------- .text._Z10add_kernelILx28EEvPfS0_S0_i --------------------------
	.section	.text._Z10add_kernelILx28EEvPfS0_S0_i,"ax",@progbits
	.align	128
        .global         _Z10add_kernelILx28EEvPfS0_S0_i
        .type           _Z10add_kernelILx28EEvPfS0_S0_i,@function
        .size           _Z10add_kernelILx28EEvPfS0_S0_i,(.L_x_1973 - _Z10add_kernelILx28EEvPfS0_S0_i)
        .other          _Z10add_kernelILx28EEvPfS0_S0_i,@"STO_CUDA_ENTRY STV_DEFAULT"
_Z10add_kernelILx28EEvPfS0_S0_i:
.text._Z10add_kernelILx28EEvPfS0_S0_i:
        /* <DEDUP_REMOVED lines=20> */
.L_x_972:
        /* <DEDUP_REMOVED lines=12> */
.L_x_1973:


//--------------------- .text._Z10add_kernelILx27EEvPfS0_S0_i --------------------------
	.section	.text._Z10add_kernelILx27EEvPfS0_S0_i,"ax",@progbits
	.align	128
        .global         _Z10add_kernelILx27EEvPfS0_S0_i
        .type           _Z10add_kernelILx27EEvPfS0_S0_i,@function
        .size           _Z10add_kernelILx27EEvPfS0_S0_i,(.L_x_1974 - _Z10add_kernelILx27EEvPfS0_S0_i)
        .other          _Z10add_kernelILx27EEvPfS0_S0_i,@"STO_CUDA_ENTRY STV_DEFAULT"
_Z10add_kernelILx27EEvPfS0_S0_i:
.text._Z10add_kernelILx27EEvPfS0_S0_i:
        /* <DEDUP_REMOVED lines=20> */
.L_x_973:
        /* <DEDUP_REMOVED lines=12> */
.L_x_1974:


//--------------------- .text._Z10add_kernelILx26EEvPfS0_S0_i --------------------------
	.section	.text._Z10add_kernelILx26EEvPfS0_S0_i,"ax",@progbits
	.align	128
        .global         _Z10add_kernelILx26EEvPfS0_S0_i
        .type           _Z10add_kernelILx26EEvPfS0_S0_i,@function
        .size           _Z10add_kernelILx26EEvPfS0_S0_i,(.L_x_1975 - _Z10add_kernelILx26EEvPfS0_S0_i)
        .other          _Z10add_kernelILx26EEvPfS0_S0_i,@"STO_CUDA_ENTRY STV_DEFAULT"
_Z10add_kernelILx26EEvPfS0_S0_i:
.text._Z10add_kernelILx26EEvPfS0_S0_i:
        /* <DEDUP_REMOVED lines=20> */
.L_x_974:
        /* <DEDUP_REMOVED lines=12> */
.L_x_1975:


//--------------------- .text._Z10add_kernelILx25EEvPfS0_S0_i --------------------------
	.section	.text._Z10add_kernelILx25EEvPfS0_S0_i,"ax",@progbits
	.align	128
        .global         _Z10add_kernelILx25EEvPfS0_S0_i
        .type           _Z10add_kernelILx25EEvPfS0_S0_i,@function
        .size           _Z10add_kernelILx25EEvPfS0_S0_i,(.L_x_1976 - _Z10add_kernelILx25EEvPfS0_S0_i)
        .other          _Z10add_kernelILx25EEvPfS0_S0_i,@"STO_CUDA_ENTRY STV_DEFAULT"
_Z10add_kernelILx25EEvPfS0_S0_i:
.text._Z10add_kernelILx25EEvPfS0_S0_i:
        /* <DEDUP_REMOVED lines=20> */
.L_x_975:
        /* <DEDUP_REMOVED lines=12> */
.L_x_1976:


//--------------------- .text._Z10add_kernelILx24EEvPfS0_S0_i --------------------------
	.section	.text._Z10add_kernelILx24EEvPfS0_S0_i,"ax",@progbits
	.align	128
        .global         _Z10add_kernelILx24EEvPfS0_S0_i
        .type           _Z10add_kernelILx24EEvPfS0_S0_i,@function
        .size           _Z10add_kernelILx24EEvPfS0_S0_i,(.L_x_1977 - _Z10add_kernelILx24EEvPfS0_S0_i)
        .other          _Z10add_kernelILx24EEvPfS0_S0_i,@"STO_CUDA_ENTRY STV_DEFAULT"
_Z10add_kernelILx24EEvPfS0_S0_i:
.text._Z10add_kernelILx24EEvPfS0_S0_i:
        /* <DEDUP_REMOVED lines=20> */
.L_x_976:
        /* <DEDUP_REMOVED lines=12> */
.L_x_1977:


//--------------------- .text._Z10add_kernelILx23EEvPfS0_S0_i --------------------------
	.section	.text._Z10add_kernelILx23EEvPfS0_S0_i,"ax",@progbits
	.align	128
        .global         _Z10add_kernelILx23EEvPfS0_S0_i
        .type           _Z10add_kernelILx23EEvPfS0_S0_i,@function
        .size           _Z10add_kernelILx23EEvPfS0_S0_i,(.L_x_1978 - _Z10add_kernelILx23EEvPfS0_S0_i)
        .other          _Z10add_kernelILx23EEvPfS0_S0_i,@"STO_CUDA_ENTRY STV_DEFAULT"
_Z10add_kernelILx23EEvPfS0_S0_i:
.text._Z10add_kernelILx23EEvPfS0_S0_i:
        /* <DEDUP_REMOVED lines=20> */
.L_x_977:
        /* <DEDUP_REMOVED lines=12> */
.L_x_1978:


//--------------------- .text._Z10add_kernelILx22EEvPfS0_S0_i --------------------------
	.section	.text._Z10add_kernelILx22EEvPfS0_S0_i,"ax",@progbits
	.align	128
        .global         _Z10add_kernelILx22EEvPfS0_S0_i
        .type           _Z10add_kernelILx22EEvPfS0_S0_i,@function
        .size           _Z10add_kernelILx22EEvPfS0_S0_i,(.L_x_1979 - _Z10add_kernelILx22EEvPfS0_S0_i)
        .other          _Z10add_kernelILx22EEvPfS0_S0_i,@"STO_CUDA_ENTRY STV_DEFAULT"
_Z10add_kernelILx22EEvPfS0_S0_i:
.text._Z10add_kernelILx22EEvPfS0_S0_i:
        /* <DEDUP_REMOVED lines=20> */
.L_x_978:
        /* <DEDUP_REMOVED lines=12> */
.L_x_1979:


//--------------------- .text._Z10add_kernelILx21EEvPfS0_S0_i --------------------------
	.section	.text._Z10add_kernelILx21EEvPfS0_S0_i,"ax",@progbits
	.align	128
        .global         _Z10add_kernelILx21EEvPfS0_S0_i
        .type           _Z10add_kernelILx21EEvPfS0_S0_i,@function
        .size           _Z10add_kernelILx21EEvPfS0_S0_i,(.L_x_1980 - _Z10add_kernelILx21EEvPfS0_S0_i)
        .other          _Z10add_kernelILx21EEvPfS0_S0_i,@"STO_CUDA_ENTRY STV_DEFAULT"
_Z10add_kernelILx21EEvPfS0_S0_i:
.text._Z10add_kernelILx21EEvPfS0_S0_i:
        /* <DEDUP_REMOVED lines=20> */
.L_x_979:
        /* <DEDUP_REMOVED lines=12> */
.L_x_1980:


//--------------------- .text._Z10add_kernelILx20EEvPfS0_S0_i --------------------------
	.section	.text._Z10add_kernelILx20EEvPfS0_S0_i,"ax",@progbits
	.align	128
        .global         _Z10add_kernelILx20EEvPfS0_S0_i
        .type           _Z10add_kernelILx20EEvPfS0_S0_i,@function
        .size           _Z10add_kernelILx20EEvPfS0_S0_i,(.L_x_1981 - _Z10add_kernelILx20EEvPfS0_S0_i)
        .other          _Z10add_kernelILx20EEvPfS0_S0_i,@"STO_CUDA_ENTRY STV_DEFAULT"
_Z10add_kernelILx20EEvPfS0_S0_i:
.text._Z10add_kernelILx20EEvPfS0_S0_i:
        /* <DEDUP_REMOVED lines=20> */
.L_x_980:
        /* <DEDUP_REMOVED lines=12> */
.L_x_1981:


//--------------------- .text._Z10add_kernelILx19EEvPfS0_S0_i --------------------------
	.section	.text._Z10add_kernelILx19EEvPfS0_S0_i,"ax",@progbits
	.align	128
        .global         _Z10add_kernelILx19EEvPfS0_S0_i
        .type           _Z10add_kernelILx19EEvPfS0_S0_i,@function
        .size           _Z10add_kernelILx19EEvPfS0_S0_i,(.L_x_1982 - _Z10add_kernelILx19EEvPfS0_S0_i)
        .other          _Z10add_kernelILx19EEvPfS0_S0_i,@"STO_CUDA_ENTRY STV_DEFAULT"
_Z10add_kernelILx19EEvPfS0_S0_i:
.text._Z10add_kernelILx19EEvPfS0_S0_i:
        /* <DEDUP_REMOVED lines=20> */
.L_x_981:
        /* <DEDUP_REMOVED lines=12> */
.L_x_1982:


//--------------------- .text._Z10add_kernelILx18EEvPfS0_S0_i --------------------------
	.section	.text._Z10add_kernelILx18EEvPfS0_S0_i,"ax",@progbits
	.align	128
        .global         _Z10add_kernelILx18EEvPfS0_S0_i
        .type           _Z10add_kernelILx18EEvPfS0_S0_i,@function
        .size           _Z10add_kernelILx18EEvPfS0_S0_i,(.L_x_1983 - _Z10add_kernelILx18EEvPfS0_S0_i)
        .other          _Z10add_kernelILx18EEvPfS0_S0_i,@"STO_CUDA_ENTRY STV_DEFAULT"
_Z10add_kernelILx18EEvPfS0_S0_i:
.text._Z10add_kernelILx18EEvPfS0_S0_i:
        /* <DEDUP_REMOVED lines=20> */
.L_x_982:
        /* <DEDUP_REMOVED lines=12> */
.L_x_1983:


//--------------------- .text._Z10add_kernelILx17EEvPfS0_S0_i --------------------------
	.section	.text._Z10add_kernelILx17EEvPfS0_S0_i,"ax",@progbits
	.align	128
        .global         _Z10add_kernelILx17EEvPfS0_S0_i
        .type           _Z10add_kernelILx17EEvPfS0_S0_i,@function
        .size           _Z10add_kernelILx17EEvPfS0_S0_i,(.L_x_1984 - _Z10add_kernelILx17EEvPfS0_S0_i)
        .other          _Z10add_kernelILx17EEvPfS0_S0_i,@"STO_CUDA_ENTRY STV_DEFAULT"
_Z10add_kernelILx17EEvPfS0_S0_i:
.text._Z10add_kernelILx17EEvPfS0_S0_i:
        /* <DEDUP_REMOVED lines=20> */
.L_x_983:
        /* <DEDUP_REMOVED lines=12> */
.L_x_1984:


//--------------------- .text._Z10add_kernelILx16EEvPfS0_S0_i --------------------------
	.section	.text._Z10add_kernelILx16EEvPfS0_S0_i,"ax",@progbits
	.align	128
        .global         _Z10add_kernelILx16EEvPfS0_S0_i
        .type           _Z10add_kernelILx16EEvPfS0_S0_i,@function
        .size           _Z10add_kernelILx16EEvPfS0_S0_i,(.L_x_1985 - _Z10add_kernelILx16EEvPfS0_S0_i)
        .other          _Z10add_kernelILx16EEvPfS0_S0_i,@"STO_CUDA_ENTRY STV_DEFAULT"
_Z10add_kernelILx16EEvPfS0_S0_i:
.text._Z10add_kernelILx16EEvPfS0_S0_i:
        /* <DEDUP_REMOVED lines=20> */
.L_x_984:
        /* <DEDUP_REMOVED lines=12> */
.L_x_1985:


//--------------------- .text._Z10add_kernelILx15EEvPfS0_S0_i --------------------------
	.section	.text._Z10add_kernelILx15EEvPfS0_S0_i,"ax",@progbits
	.align	128
        .global         _Z10add_kernelILx15EEvPfS0_S0_i
        .type           _Z10add_kernelILx15EEvPfS0_S0_i,@function
        .size           _Z10add_kernelILx15EEvPfS0_S0_i,(.L_x_1986 - _Z10add_kernelILx15EEvPfS0_S0_i)
        .other          _Z10add_kernelILx15EEvPfS0_S0_i,@"STO_CUDA_ENTRY STV_DEFAULT"
_Z10add_kernelILx15EEvPfS0_S0_i:
.text._Z10add_kernelILx15EEvPfS0_S0_i:
        /* <DEDUP_REMOVED lines=20> */
.L_x_985:
        /* <DEDUP_REMOVED lines=12> */
.L_x_1986:


//--------------------- .text._Z10add_kernelILx14EEvPfS0_S0_i --------------------------
	.section	.text._Z10add_kernelILx14EEvPfS0_S0_i,"ax",@progbits
	.align	128
        .global         _Z10add_kernelILx14EEvPfS0_S0_i
        .type           _Z10add_kernelILx14EEvPfS0_S0_i,@function
        .size           _Z10add_kernelILx14EEvPfS0_S0_i,(.L_x_1987 - _Z10add_kernelILx14EEvPfS0_S0_i)
        .other          _Z10add_kernelILx14EEvPfS0_S0_i,@"STO_CUDA_ENTRY STV_DEFAULT"
_Z10add_kernelILx14EEvPfS0_S0_i:
.text._Z10add_kernelILx14EEvPfS0_S0_i:
        /* <DEDUP_REMOVED lines=20> */
.L_x_986:
        /* <DEDUP_REMOVED lines=12> */
.L_x_1987:


//--------------------- .text._Z10add_kernelILx13EEvPfS0_S0_i --------------------------
	.section	.text._Z10add_kernelILx13EEvPfS0_S0_i,"ax",@progbits
	.align	128
        .global         _Z10add_kernelILx13EEvPfS0_S0_i
        .type           _Z10add_kernelILx13EEvPfS0_S0_i,@function
        .size           _Z10add_kernelILx13EEvPfS0_S0_i,(.L_x_1988 - _Z10add_kernelILx13EEvPfS0_S0_i)
        .other          _Z10add_kernelILx13EEvPfS0_S0_i,@"STO_CUDA_ENTRY STV_DEFAULT"
_Z10add_kernelILx13EEvPfS0_S0_i:
.text._Z10add_kernelILx13EEvPfS0_S0_i:
        /* <DEDUP_REMOVED lines=20> */
.L_x_987:
        /* <DEDUP_REMOVED lines=12> */
.L_x_1988:


//--------------------- .text._Z10add_kernelILx12EEvPfS0_S0_i --------------------------
	.section	.text._Z10add_kernelILx12EEvPfS0_S0_i,"ax",@progbits
	.align	128
        .global         _Z10add_kernelILx12EEvPfS0_S0_i
        .type           _Z10add_kernelILx12EEvPfS0_S0_i,@function
        .size           _Z10add_kernelILx12EEvPfS0_S0_i,(.L_x_1989 - _Z10add_kernelILx12EEvPfS0_S0_i)
        .other          _Z10add_kernelILx12EEvPfS0_S0_i,@"STO_CUDA_ENTRY STV_DEFAULT"
_Z10add_kernelILx12EEvPfS0_S0_i:
.text._Z10add_kernelILx12EEvPfS0_S0_i:
        /* <DEDUP_REMOVED lines=20> */
.L_x_988:
        /* <DEDUP_REMOVED lines=12> */
.L_x_1989:


//--------------------- .text._Z10add_kernelILx11EEvPfS0_S0_i --------------------------
	.section	.text._Z10add_kernelILx11EEvPfS0_S0_i,"ax",@progbits
	.align	128
        .global         _Z10add_kernelILx11EEvPfS0_S0_i
        .type           _Z10add_kernelILx11EEvPfS0_S0_i,@function
        .size           _Z10add_kernelILx11EEvPfS0_S0_i,(.L_x_1990 - _Z10add_kernelILx11EEvPfS0_S0_i)
        .other          _Z10add_kernelILx11EEvPfS0_S0_i,@"STO_CUDA_ENTRY STV_DEFAULT"
_Z10add_kernelILx11EEvPfS0_S0_i:
.text._Z10add_kernelILx11EEvPfS0_S0_i:
        /* <DEDUP_REMOVED lines=20> */
.L_x_989:
        /* <DEDUP_REMOVED lines=12> */
.L_x_1990:


//--------------------- .text._Z10add_kernelILx10EEvPfS0_S0_i --------------------------
	.section	.text._Z10add_kernelILx10EEvPfS0_S0_i,"ax",@progbits
	.align	128
        .global         _Z10add_kernelILx10EEvPfS0_S0_i
        .type           _Z10add_kernelILx10EEvPfS0_S0_i,@function
        .size           _Z10add_kernelILx10EEvPfS0_S0_i,(.L_x_1991 - _Z10add_kernelILx10EEvPfS0_S0_i)
        .other          _Z10add_kernelILx10EEvPfS0_S0_i,@"STO_CUDA_ENTRY STV_DEFAULT"
_Z10add_kernelILx10EEvPfS0_S0_i:
.text._Z10add_kernelILx10EEvPfS0_S0_i:
        /* <DEDUP_REMOVED lines=20> */
.L_x_990:
        /* <DEDUP_REMOVED lines=12> */
.L_x_1991:


//--------------------- .text._Z10add_kernelILx9EEvPfS0_S0_i --------------------------
	.section	.text._Z10add_kernelILx9EEvPfS0_S0_i,"ax",@progbits
	.align	128
        .global         _Z10add_kernelILx9EEvPfS0_S0_i
        .type           _Z10add_kernelILx9EEvPfS0_S0_i,@function
        .size           _Z10add_kernelILx9EEvPfS0_S0_i,(.L_x_1992 - _Z10add_kernelILx9EEvPfS0_S0_i)
        .other          _Z10add_kernelILx9EEvPfS0_S0_i,@"STO_CUDA_ENTRY STV_DEFAULT"
_Z10add_kernelILx9EEvPfS0_S0_i:
.text._Z10add_kernelILx9EEvPfS0_S0_i:
        /* <DEDUP_REMOVED lines=20> */
.L_x_991:
        /* <DEDUP_REMOVED lines=12> */
.L_x_1992:


//--------------------- .text._Z10add_kernelILx8EEvPfS0_S0_i --------------------------
	.section	.text._Z10add_kernelILx8EEvPfS0_S0_i,"ax",@progbits
	.align	128
        .global         _Z10add_kernelILx8EEvPfS0_S0_i
        .type           _Z10add_kernelILx8EEvPfS0_S0_i,@function
        .size           _Z10add_kernelILx8EEvPfS0_S0_i,(.L_x_1993 - _Z10add_kernelILx8EEvPfS0_S0_i)
        .other          _Z10add_kernelILx8EEvPfS0_S0_i,@"STO_CUDA_ENTRY STV_DEFAULT"
_Z10add_kernelILx8EEvPfS0_S0_i:
.text._Z10add_kernelILx8EEvPfS0_S0_i:
        /* <DEDUP_REMOVED lines=20> */
.L_x_992:
        /* <DEDUP_REMOVED lines=12> */
.L_x_1993:


//--------------------- .text._Z10add_kernelILx7EEvPfS0_S0_i --------------------------
	.section	.text._Z10add_kernelILx7EEvPfS0_S0_i,"ax",@progbits
	.align	128
        .global         _Z10add_kernelILx7EEvPfS0_S0_i
        .type           _Z10add_kernelILx7EEvPfS0_S0_i,@function
        .size           _Z10add_kernelILx7EEvPfS0_S0_i,(.L_x_1994 - _Z10add_kernelILx7EEvPfS0_S0_i)
        .other          _Z10add_kernelILx7EEvPfS0_S0_i,@"STO_CUDA_ENTRY STV_DEFAULT"
_Z10add_kernelILx7EEvPfS0_S0_i:
.text._Z10add_kernelILx7EEvPfS0_S0_i:
        /* <DEDUP_REMOVED lines=20> */
.L_x_993:
        /* <DEDUP_REMOVED lines=12> */
.L_x_1994:


//--------------------- .text._Z10add_kernelILx6EEvPfS0_S0_i --------------------------
	.section	.text._Z10add_kernelILx6EEvPfS0_S0_i,"ax",@progbits
	.align	128
        .global         _Z10add_kernelILx6EEvPfS0_S0_i
        .type           _Z10add_kernelILx6EEvPfS0_S0_i,@function
        .size           _Z10add_kernelILx6EEvPfS0_S0_i,(.L_x_1995 - _Z10add_kernelILx6EEvPfS0_S0_i)
        .other          _Z10add_kernelILx6EEvPfS0_S0_i,@"STO_CUDA_ENTRY STV_DEFAULT"
_Z10add_kernelILx6EEvPfS0_S0_i:
.text._Z10add_kernelILx6EEvPfS0_S0_i:
        /* <DEDUP_REMOVED lines=20> */
.L_x_994:
        /* <DEDUP_REMOVED lines=12> */
.L_x_1995:


//--------------------- .text._Z10add_kernelILx5EEvPfS0_S0_i --------------------------
	.section	.text._Z10add_kernelILx5EEvPfS0_S0_i,"ax",@progbits
	.align	128
        .global         _Z10add_kernelILx5EEvPfS0_S0_i
        .type           _Z10add_kernelILx5EEvPfS0_S0_i,@function
        .size           _Z10add_kernelILx5EEvPfS0_S0_i,(.L_x_1996 - _Z10add_kernelILx5EEvPfS0_S0_i)
        .other          _Z10add_kernelILx5EEvPfS0_S0_i,@"STO_CUDA_ENTRY STV_DEFAULT"
_Z10add_kernelILx5EEvPfS0_S0_i:
.text._Z10add_kernelILx5EEvPfS0_S0_i:
        /* <DEDUP_REMOVED lines=20> */
.L_x_995:
        /* <DEDUP_REMOVED lines=12> */
.L_x_1996:


//--------------------- .text._Z10add_kernelILx4EEvPfS0_S0_i --------------------------
	.section	.text._Z10add_kernelILx4EEvPfS0_S0_i,"ax",@progbits
	.align	128
        .global         _Z10add_kernelILx4EEvPfS0_S0_i
        .type           _Z10add_kernelILx4EEvPfS0_S0_i,@function
        .size           _Z10add_kernelILx4EEvPfS0_S0_i,(.L_x_1997 - _Z10add_kernelILx4EEvPfS0_S0_i)
        .other          _Z10add_kernelILx4EEvPfS0_S0_i,@"STO_CUDA_ENTRY STV_DEFAULT"
_Z10add_kernelILx4EEvPfS0_S0_i:
.text._Z10add_kernelILx4EEvPfS0_S0_i:
        /* <DEDUP_REMOVED lines=20> */
.L_x_996:
        /* <DEDUP_REMOVED lines=12> */
.L_x_1997:


//--------------------- .text._Z10add_kernelILx3EEvPfS0_S0_i --------------------------
	.section	.text._Z10add_kernelILx3EEvPfS0_S0_i,"ax",@progbits
	.align	128
        .global         _Z10add_kernelILx3EEvPfS0_S0_i
        .type           _Z10add_kernelILx3EEvPfS0_S0_i,@function
        .size           _Z10add_kernelILx3EEvPfS0_S0_i,(.L_x_1998 - _Z10add_kernelILx3EEvPfS0_S0_i)
        .other          _Z10add_kernelILx3EEvPfS0_S0_i,@"STO_CUDA_ENTRY STV_DEFAULT"
_Z10add_kernelILx3EEvPfS0_S0_i:
.text._Z10add_kernelILx3EEvPfS0_S0_i:
        /* <DEDUP_REMOVED lines=20> */
.L_x_997:
        /* <DEDUP_REMOVED lines=12> */
.L_x_1998:


//--------------------- .text._Z10add_kernelILx2EEvPfS0_S0_i --------------------------
	.section	.text._Z10add_kernelILx2EEvPfS0_S0_i,"ax",@progbits
	.align	128
        .global         _Z10add_kernelILx2EEvPfS0_S0_i
        .type           _Z10add_kernelILx2EEvPfS0_S0_i,@function
        .size           _Z10add_kernelILx2EEvPfS0_S0_i,(.L_x_1999 - _Z10add_kernelILx2EEvPfS0_S0_i)
        .other          _Z10add_kernelILx2EEvPfS0_S0_i,@"STO_CUDA_ENTRY STV_DEFAULT"
_Z10add_kernelILx2EEvPfS0_S0_i:
.text._Z10add_kernelILx2EEvPfS0_S0_i:
        /* <DEDUP_REMOVED lines=20> */
.L_x_998:
        /* <DEDUP_REMOVED lines=12> */
.L_x_1999:


//--------------------- .text._Z10add_kernelILx1EEvPfS0_S0_i --------------------------
	.section	.text._Z10add_kernelILx1EEvPfS0_S0_i,"ax",@progbits
	.align	128
        .global         _Z10add_kernelILx1EEvPfS0_S0_i
        .type           _Z10add_kernelILx1EEvPfS0_S0_i,@function
        .size           _Z10add_kernelILx1EEvPfS0_S0_i,(.L_x_2000 - _Z10add_kernelILx1EEvPfS0_S0_i)
        .other          _Z10add_kernelILx1EEvPfS0_S0_i,@"STO_CUDA_ENTRY STV_DEFAULT"
_Z10add_kernelILx1EEvPfS0_S0_i:
.text._Z10add_kernelILx1EEvPfS0_S0_i:
        /* <DEDUP_REMOVED lines=20> */
.L_x_999:
        /* <DEDUP_REMOVED lines=12> */
.L_x_2000:


//--------------------- .text._Z10add_kernelILx0EEvPfS0_S0_i --------------------------
	.section	.text._Z10add_kernelILx0EEvPfS0_S0_i,"ax",@progbits
	.align	128
        .global         _Z10add_kernelILx0EEvPfS0_S0_i
        .type           _Z10add_kernelILx0EEvPfS0_S0_i,@function
        .size           _Z10add_kernelILx0EEvPfS0_S0_i,(.L_x_2001 - _Z10add_kernelILx0EEvPfS0_S0_i)
        .other          _Z10add_kernelILx0EEvPfS0_S0_i,@"STO_CUDA_ENTRY STV_DEFAULT"
_Z10add_kernelILx0EEvPfS0_S0_i:
.text._Z10add_kernelILx0EEvPfS0_S0_i:
        /* <DEDUP_REMOVED lines=20> */
.L_x_1000:
        /* <DEDUP_REMOVED lines=12> */
.L_x_2001:


//--------------------- .nv.shared.reserved.0     --------------------------
	.section	.nv.shared.reserved.0,"aw",@nobits
	.weak		__nv_reservedSMEM_offset_0_alias
	.size		__nv_reservedSMEM_offset_0_alias, 0, 64
	.other		__nv_reservedSMEM_offset_0_alias,@"STO_CUDA_RESERVED_SHARED STV_DEFAULT"
__nv_reservedSMEM_offset_0_alias:
	.zero		0
	.zero		64


//--------------------- .nv.constant0._Z10add_kernelILx1000EEvPfS0_S0_i --------------------------
	.section	.nv.constant0._Z10add_kernelILx1000EEvPfS0_S0_i,"a",@progbits
	.sectionflags	@""
	.align	4
.nv.constant0._Z10add_kernelILx1000EEvPfS0_S0_i:
	.zero		924


//--------------------- .nv.constant0._Z10add_kernelILx999EEvPfS0_S0_i --------------------------
	.section	.nv.constant0._Z10add_kernelILx999EEvPfS0_S0_i,"a",@progbits
	.sectionflags	@""
	.align	4
.nv.constant0._Z10add_kernelILx999EEvPfS0_S0_i:
	.zero		924


//--------------------- .nv.constant0._Z10add_kernelILx998EEvPfS0_S0_i --------------------------
	.section	.nv.constant0._Z10add_kernelILx998EEvPfS0_S0_i,"a",@progbits
	.sectionflags	@""
	.align	4
.nv.constant0._Z10add_kernelILx998EEvPfS0_S0_i:
	.zero		924


//--------------------- .nv.constant0._Z10add_kernelILx997EEvPfS0_S0_i --------------------------
	.section	.nv.constant0._Z10add_kernelILx997EEvPfS0_S0_i,"a",@progbits
	.sectionflags	@""
	.align	4
.nv.constant0._Z10add_kernelILx997EEvPfS0_S0_i:
	.zero		924


//--------------------- .nv.constant0._Z10add_kernelILx996EEvPfS0_S0_i --------------------------
	.section	.nv.constant0._Z10add_kernelILx996EEvPfS0_S0_i,"a",@progbits
	.sectionflags	@""
	.align	4
.nv.constant0._Z10add_kernelILx996EEvPfS0_S0_i:
	.zero		924


//--------------------- .nv.constant0._Z10add_kernelILx995EEvPfS0_S0_i --------------------------
	.section	.nv.constant0._Z10add_kernelILx995EEvPfS0_S0_i,"a",@progbits
	.sectionflags	@""
	.align	4
.nv.constant0._Z10add_kernelILx995EEvPfS0_S0_i:
	.zero		924


//--------------------- .nv.constant0._Z10add_kernelILx994EEvPfS0_S0_i --------------------------
	.section	.nv.constant0._Z10add_kernelILx994EEvPfS0_S0_i,"a",@progbits
	.sectionflags	@""
	.align	4
.nv.constant0._Z10add_kernelILx994EEvPfS0_S0_i:
	.zero		924


//--------------------- .nv.constant0._Z10add_kernelILx993EEvPfS0_S0_i --------------------------
	.section	.nv.constant0._Z10add_kernelILx993EEvPfS0_S0_i,"a",@progbits
	.sectionflags	@""
	.align	4
.nv.constant0._Z10add_kernelILx993EEvPfS0_S0_i:
	.zero		924


//--------------------- .nv.constant0._Z10add_kernelILx992EEvPfS0_S0_i --------------------------
	.section	.nv.constant0._Z10add_kernelILx992EEvPfS0_S0_i,"a",@progbits
	.sectionflags	@""
	.align	4
.nv.constant0._Z10add_kernelILx992EEvPfS0_S0_i:
	.zero		924


//--------------------- .nv.constant0._Z10add_kernelILx991EEvPfS0_S0_i --------------------------
	.section	.nv.constant0._Z10add_kernelILx991EEvPfS0_S0_i,"a",@progbits
	.sectionflags	@""
	.align	4
.nv.constant0._Z10add_kernelILx991EEvPfS0_S0_i:
	.zero		924


//--------------------- .nv.constant0._Z10add_kernelILx990EEvPfS0_S0_i --------------------------
	.section	.nv.constant0._Z10add_kernelILx990EEvPfS0_S0_i,"a",@progbits
	.sectionflags	@""
	.align	4
.nv.constant0._Z10add_kernelILx990EEvPfS0_S0_i:
	.zero		924


//--------------------- .nv.constant0._Z10add_kernelILx989EEvPfS0_S0_i --------------------------
	.section	.nv.constant0._Z10add_kernelILx989EEvPfS0_S0_i,"a",@progbits
	.sectionflags	@""
	.align	4
.nv.constant0._Z10add_kernelILx989EEvPfS0_S0_i:
	.zero		924


//--------------------- .nv.constant0._Z10add_kernelILx988EEvPfS0_S0_i --------------------------
	.section	.nv.constant0._Z10add_kernelILx988EEvPfS0_S0_i,"a",@progbits
	.sectionflags	@""
	.align	4
.nv.constant0._Z10add_kernelILx988EEvPfS0_S0_i:
	.zero		924


//--------------------- .nv.constant0._Z10add_kernelILx987EEvPfS0_S0_i --------------------------
	.section	.nv.constant0._Z10add_kernelILx987EEvPfS0_S0_i,"a",@progbits
	.sectionflags	@""
	.align	4
.nv.constant0._Z10add_kernelILx987EEvPfS0_S0_i:
	.zero		924


//--------------------- .nv.constant0._Z10add_kernelILx986EEvPfS0_S0_i --------------------------
	.section	.nv.constant0._Z10add_kernelILx986EEvPfS0_S0_i,"a",@progbits
	.sectionflags	@""
	.align	4
.nv.constant0._Z10add_kernelILx986EEvPfS0_S0_i:
	.zero		924


//--------------------- .nv.constant0._Z10add_kernelILx985EEvPfS0_S0_i --------------------------
	.section	.nv.constant0._Z10add_kernelILx985EEvPfS0_S0_i,"a",@progbits
	.sectionflags	@""
	.align	4
.nv.constant0._Z10add_kernelILx985EEvPfS0_S0_i:
	.zero		924


//--------------------- .nv.constant0._Z10add_kernelILx984EEvPfS0_S0_i --------------------------
	.section	.nv.constant0._Z10add_kernelILx984EEvPfS0_S0_i,"a",@progbits
	.sectionflags	@""
	.align	4
.nv.constant0._Z10add_kernelILx984EEvPfS0_S0_i:
	.zero		924


//--------------------- .nv.constant0._Z10add_kernelILx983EEvPfS0_S0_i --------------------------
	.section	.nv.constant0._Z10add_kernelILx983EEvPfS0_S0_i,"a",@progbits
	.sectionflags	@""
	.align	4
.nv.constant0._Z10add_kernelILx983EEvPfS0_S0_i:
	.zero		924


//--------------------- .nv.constant0._Z10add_kernelILx982EEvPfS0_S0_i --------------------------
	.section	.nv.constant0._Z10add_kernelILx982EEvPfS0_S0_i,"a",@progbits
	.sectionflags	@""
	.align	4
.nv.constant0._Z10add_kernelILx982EEvPfS0_S0_i:
	.zero		924


//--------------------- .nv.constant0._Z10add_kernelILx981EEvPfS0_S0_i --------------------------
	.section	.nv.constant0._Z10add_kernelILx981EEvPfS0_S0_i,"a",@progbits
	.sectionflags	@""
	.align	4
.nv.constant0._Z10add_kernelILx981EEvPfS0_S0_i:
	.zero		924


//--------------------- .nv.constant0._Z10add_kernelILx980EEvPfS0_S0_i --------------------------
	.section	.nv.constant0._Z10add_kernelILx980EEvPfS0_S0_i,"a",@progbits
	.sectionflags	@""
	.align	4
.nv.constant0._Z10add_kernelILx980EEvPfS0_S0_i:
	.zero		924


//--------------------- .nv.constant0._Z10add_kernelILx979EEvPfS0_S0_i --------------------------
	.section	.nv.constant0._Z10add_kernelILx979EEvPfS0_S0_i,"a",@progbits
	.sectionflags	@""
	.align	4
.nv.constant0._Z10add_kernelILx979EEvPfS0_S0_i:
	.zero		924


//--------------------- .nv.constant0._Z10add_kernelILx978EEvPfS0_S0_i --------------------------
	.section	.nv.constant0._Z10add_kernelILx978EEvPfS0_S0_i,"a",@progbits
	.sectionflags	@""
	.align	4
.nv.constant0._Z10add_kernelILx978EEvPfS0_S0_i:
	.zero		924


//--------------------- .nv.constant0._Z10add_kernelILx977EEvPfS0_S0_i --------------------------
	.section	.nv.constant0._Z10add_kernelILx977EEvPfS0_S0_i,"a",@progbits
	.sectionflags	@""
	.align	4
.nv.constant0._Z10add_kernelILx977EEvPfS0_S0_i:
	.zero		924


//--------------------- .nv.constant0._Z10add_kernelILx976EEvPfS0_S0_i --------------------------
	.section	.nv.constant0._Z10add_kernelILx976EEvPfS0_S0_i,"a",@progbits
	.sectionflags	@""
	.align	4
.nv.constant0._Z10add_kernelILx976EEvPfS0_S0_i:
	.zero		924


//--------------------- .nv.constant0._Z10add_kernelILx975EEvPfS0_S0_i --------------------------
	.section	.nv.constant0._Z10add_kernelILx975EEvPfS0_S0_i,"a",@progbits
	.sectionflags	@""
	.align	4
.nv.constant0._Z10add_kernelILx975EEvPfS0_S0_i:
	.zero		924


//--------------------- .nv.constant0._Z10add_kernelILx974EEvPfS0_S0_i --------------------------
	.section	.nv.constant0._Z10add_kernelILx974EEvPfS0_S0_i,"a",@progbits
	.sectionflags	@""
	.align	4
.nv.constant0._Z10add_kernelILx974EEvPfS0_S0_i:
	.zero		924


//--------------------- .nv.constant0._Z10add_kernelILx973EEvPfS0_S0_i --------------------------
	.section	.nv.constant0._Z10add_kernelILx973EEvPfS0_S0_i,"a",@progbits
	.sectionflags	@""
	.align	4
.nv.constant0._Z10add_kernelILx973EEvPfS0_S0_i:
	.zero		924


//--------------------- .nv.constant0._Z10add_kernelILx972EEvPfS0_S0_i --------------------------
	.section	.nv.constant0._Z10add_kernelILx972EEvPfS0_S0_i,"a",@progbits
	.sectionflags	@""
	.align	4
.nv.constant0._Z10add_kernelILx972EEvPfS0_S0_i:
	.zero		924


//--------------------- .nv.constant0._Z10add_kernelILx971EEvPfS0_S0_i --------------------------
	.section	.nv.constant0._Z10add_kernelILx971EEvPfS0_S0_i,"a",@progbits
	.sectionflags	@""
	.align	4
.nv.constant0._Z10add_kernelILx971EEvPfS0_S0_i:
	.zero		924


//--------------------- .nv.constant0._Z10add_kernelILx970EEvPfS0_S0_i --------------------------
	.section	.nv.constant0._Z10add_kernelILx970EEvPfS0_S0_i,"a",@progbits
	.sectionflags	@""
	.align	4
.nv.constant0._Z10add_kernelILx970EEvPfS0_S0_i:
	.zero		924


//--------------------- .nv.constant0._Z10add_kernelILx969EEvPfS0_S0_i --------------------------
	.section	.nv.constant0._Z10add_kernelILx969EEvPfS0_S0_i,"a",@progbits
	.sectionflags	@""
	.align	4
.nv.constant0._Z10add_kernelILx969EEvPfS0_S0_i:
	.zero		924


//--------------------- .nv.constant0._Z10add_kernelILx968EEvPfS0_S0_i --------------------------
	.section	.nv.constant0._Z10add_kernelILx968EEvPfS0_S0_i,"a",@progbits
	.sectionflags	@""
	.align	4
.nv.constant0._Z10add_kernelILx968EEvPfS0_S0_i:
	.zero		924


//--------------------- .nv.constant0._Z10add_kernelILx967EEvPfS0_S0_i --------------------------
	.section	.nv.constant0._Z10add_kernelILx967EEvPfS0_S0_i,"a",@progbits
	.sectionflags	@""
	.align	4
.nv.constant0._Z10add_kernelILx967EEvPfS0_S0_i:
	.zero		924


//--------------------- .nv.constant0._Z10add_kernelILx966EEvPfS0_S0_i --------------------------
	.section	.nv.constant0._Z10add_kernelILx966EEvPfS0_S0_i,"a",@progbits
	.sectionflags	@""
	.align	4
.nv.constant0._Z10add_kernelILx966EEvPfS0_S0_i:
	.zero		924


//--------------------- .nv.constant0._Z10add_kernelILx965EEvPfS0_S0_i --------------------------
	.section	.nv.constant0._Z10add_kernelILx965EEvPfS0_S0_i,"a",@progbits
	.sectionflags	@""
	.align	4
.nv.constant0._Z10add_kernelILx965EEvPfS0_S0_i:
	.zero		924


//--------------------- .nv.constant0._Z10add_kernelILx964EEvPfS0_S0_i --------------------------
	.section	.nv.constant0._Z10add_kernelILx964EEvPfS0_S0_i,"a",@progbits
	.sectionflags	@""
	.align	4
.nv.constant0._Z10add_kernelILx964EEvPfS0_S0_i:
	.zero		924


//--------------------- .nv.constant0._Z10add_kernelILx963EEvPfS0_S0_i --------------------------
	.section	.nv.constant0._Z10add_kernelILx963EEvPfS0_S0_i,"a",@progbits
	.sectionflags	@""
	.align	4
.nv.constant0._Z10add_kernelILx963EEvPfS0_S0_i:
	.zero		924


//--------------------- .nv.constant0._Z10add_kernelILx962EEvPfS0_S0_i --------------------------
	.section	.nv.constant0._Z10add_kernelILx962EEvPfS0_S0_i,"a",@progbits
	.sectionflags	@""
	.align	4
.nv.constant0._Z10add_kernelILx962EEvPfS0_S0_i:
	.zero		924


//--------------------- .nv.constant0._Z10add_kernelILx961EEvPfS0_S0_i --------------------------
	.section	.nv.constant0._Z10add_kernelILx961EEvPfS0_S0_i,"a",@progbits
	.sectionflags	@""
	.align	4
.nv.constant0._Z10add_kernelILx961EEvPfS0_S0_i:
	.zero		924


//--------------------- .nv.constant0._Z10add_kernelILx960EEvPfS0_S0_i --------------------------
	.section	.nv.constant0._Z10add_kernelILx960EEvPfS0_S0_i,"a",@progbits
	.sectionflags	@""
	.align	4
.nv.constant0._Z10add_kernelILx960EEvPfS0_S0_i:
	.zero		924


//--------------------- .nv.constant0._Z10add_kernelILx959EEvPfS0_S0_i --------------------------
	.section	.nv.constant0._Z10add_kernelILx959EEvPfS0_S0_i,"a",@progbits
	.sectionflags	@""
	.align	4
.nv.constant0._Z10add_kernelILx959EEvPfS0_S0_i:
	.zero		924


//--------------------- .nv.constant0._Z10add_kernelILx958EEvPfS0_S0_i --------------------------
	.section	.nv.constant0._Z10add_kernelILx958EEvPfS0_S0_i,"a",@progbits
	.sectionflags	@""
	.align	4
.nv.constant0._Z10add_kernelILx958EEvPfS0_S0_i:
	.zero		924


//--------------------- .nv.constant0._Z10add_kernelILx957EEvPfS0_S0_i --------------------------
	.section	.nv.constant0._Z10add_kernelILx957EEvPfS0_S0_i,"a",@progbits
	.sectionflags	@""
	.align	4
.nv.constant0._Z10add_kernelILx957EEvPfS0_S0_i:
	.zero		924


//--------------------- .nv.constant0._Z10add_kernelILx956EEvPfS0_S0_i --------------------------
	.section	.nv.constant0._Z10add_kernelILx956EEvPfS0_S0_i,"a",@progbits
	.sectionflags	@""
	.align	4
.nv.constant0._Z10add_kernelILx956EEvPfS0_S0_i:
	.zero		924


//--------------------- .nv.constant0._Z10add_kernelILx955EEvPfS0_S0_i --------------------------
	.section	.nv.constant0._Z10add_kernelILx955EEvPfS0_S0_i,"a",@progbits
	.sectionflags	@""
	.align	4
.nv.constant0._Z10add_kernelILx955EEvPfS0_S0_i:
	.zero		924


//--------------------- .nv.constant0._Z10add_kernelILx954EEvPfS0_S0_i --------------------------
	.section	.nv.constant0._Z10add_kernelILx954EEvPfS0_S0_i,"a",@progbits
	.sectionflags	@""
	.align	4
.nv.constant0._Z10add_kernelILx954EEvPfS0_S0_i:
	.zero		924


//--------------------- .nv.constant0._Z10add_kernelILx953EEvPfS0_S0_i --------------------------
	.section	.nv.constant0._Z10add_kernelILx953EEvPfS0_S0_i,"a",@progbits
	.sectionflags	@""
	.align	4
.nv.constant0._Z10add_kernelILx953EEvPfS0_S0_i:
	.zero		924


//--------------------- .nv.constant0._Z10add_kernelILx952EEvPfS0_S0_i --------------------------
	.section	.nv.constant0._Z10add_kernelILx952EEvPfS0_S0_i,"a",@progbits
	.sectionflags	@""
	.align	4
.nv.constant0._Z10add_kernelILx952EEvPfS0_S0_i:
	.zero		924


//--------------------- .nv.constant0._Z10add_kernelILx951EEvPfS0_S0_i --------------------------
	.section	.nv.constant0._Z10add_kernelILx951EEvPfS0_S0_i,"a",@progbits
	.sectionflags	@""
	.align	4
.nv.constant0._Z10add_kernelILx951EEvPfS0_S0_i:
	.zero		924


//--------------------- .nv.constant0._Z10add_kernelILx950EEvPfS0_S0_i --------------------------
	.section	.nv.constant0._Z10add_kernelILx950EEvPfS0_S0_i,"a",@progbits
	.sectionflags	@""
	.align	4
.nv.constant0._Z10add_kernelILx950EEvPfS0_S0_i:
	.zero		924


//--------------------- .nv.constant0._Z10add_kernelILx949EEvPfS0_S0_i --------------------------
	.section	.nv.constant0._Z10add_kernelILx949EEvPfS0_S0_i,"a",@progbits
	.sectionflags	@""
	.align	4
.nv.constant0._Z10add_kernelILx949EEvPfS0_S0_i:
	.zero		924


//--------------------- .nv.constant0._Z10add_kernelILx948EEvPfS0_S0_i --------------------------
	.section	.nv.constant0._Z10add_kernelILx948EEvPfS0_S0_i,"a",@progbits
	.sectionflags	@""
	.align	4
.nv.constant0._Z10add_kernelILx948EEvPfS0_S0_i:
	.zero		924


//--------------------- .nv.constant0._Z10add_kernelILx947EEvPfS0_S0_i --------------------------
	.section	.nv.constant0._Z10add_kernelILx947EEvPfS0_S0_i,"a",@progbits
	.sectionflags	@""
	.align	4
.nv.constant0._Z10add_kernelILx947EEvPfS0_S0_i:
	.zero		924


//--------------------- .nv.constant0._Z10add_kernelILx946EEvPfS0_S0_i --------------------------
	.section	.nv.constant0._Z10add_kernelILx946EEvPfS0_S0_i,"a",@progbits
	.sectionflags	@""
	.align	4
.nv.constant0._Z10add_kernelILx946EEvPfS0_S0_i:
	.zero		924


//--------------------- .nv.constant0._Z10add_kernelILx945EEvPfS0_S0_i --------------------------
	.section	.nv.constant0._Z10add_kernelILx945EEvPfS0_S0_i,"a",@progbits
	.sectionflags	@""
	.align	4
.nv.constant0._Z10add_kernelILx945EEvPfS0_S0_i:
	.zero		924


//--------------------- .nv.constant0._Z10add_kernelILx944EEvPfS0_S0_i --------------------------
	.section	.nv.constant0._Z10add_kernelILx944EEvPfS0_S0_i,"a",@progbits
	.sectionflags	@""
	.align	4
.nv.constant0._Z10add_kernelILx944EEvPfS0_S0_i:
	.zero		924


//--------------------- .nv.constant0._Z10add_kernelILx943EEvPfS0_S0_i --------------------------
	.section	.nv.constant0._Z10add_kernelILx943EEvPfS0_S0_i,"a",@progbits
	.sectionflags	@""
	.align	4
.nv.constant0._Z10add_kernelILx943EEvPfS0_S0_i:
	.zero		924


//--------------------- .nv.constant0._Z10add_kernelILx942EEvPfS0_S0_i --------------------------
	.section	.nv.constant0._Z10add_kernelILx942EEvPfS0_S0_i,"a",@progbits
	.sectionflags	@""
	.align	4
.nv.constant0._Z10add_kernelILx942EEvPfS0_S0_i:
	.zero		924


//--------------------- .nv.constant0._Z10add_kernelILx941EEvPfS0_S0_i --------------------------
	.section	.nv.constant0._Z10add_kernelILx941EEvPfS0_S0_i,"a",@progbits
	.sectionflags	@""
	.align	4
.nv.constant0._Z10add_kernelILx941EEvPfS0_S0_i:
	.zero		924


//--------------------- .nv.constant0._Z10add_kernelILx940EEvPfS0_S0_i --------------------------
	.section	.nv.constant0._Z10add_kernelILx940EEvPfS0_S0_i,"a",@progbits
	.sectionflags	@""
	.align	4
.nv.constant0._Z10add_kernelILx940EEvPfS0_S0_i:
	.zero		924


//--------------------- .nv.constant0._Z10add_kernelILx939EEvPfS0_S0_i --------------------------
	.section	.nv.constant0._Z10add_kernelILx939EEvPfS0_S0_i,"a",@progbits
	.sectionflags	@""
	.align	4
.nv.constant0._Z10add_kernelILx939EEvPfS0_S0_i:
	.zero		924


//--------------------- .nv.constant0._Z10add_kernelILx938EEvPfS0_S0_i --------------------------
	.section	.nv.constant0._Z10add_kernelILx938EEvPfS0_S0_i,"a",@progbits
	.sectionflags	@""
	.align	4
.nv.constant0._Z10add_kernelILx938EEvPfS0_S0_i:
	.zero		924


//--------------------- .nv.constant0._Z10add_kernelILx937EEvPfS0_S0_i --------------------------
	.section	.nv.constant0._Z10add_kernelILx937EEvPfS0_S0_i,"a",@progbits
	.sectionflags	@""
	.align	4
.nv.constant0._Z10add_kernelILx937EEvPfS0_S0_i:
	.zero		924


//--------------------- .nv.constant0._Z10add_kernelILx936EEvPfS0_S0_i --------------------------
	.section	.nv.constant0._Z10add_kernelILx936EEvPfS0_S0_i,"a",@progbits
	.sectionflags	@""
	.align	4
.nv.constant0._Z10add_kernelILx936EEvPfS0_S0_i:
	.zero		924


//--------------------- .nv.constant0._Z10add_kernelILx935EEvPfS0_S0_i --------------------------
	.section	.nv.constant0._Z10add_kernelILx935EEvPfS0_S0_i,"a",@progbits
	.sectionflags	@""
	.align	4
.nv.constant0._Z10add_kernelILx935EEvPfS0_S0_i:
	.zero		924


//--------------------- .nv.constant0._Z10add_kernelILx934EEvPfS0_S0_i --------------------------
	.section	.nv.constant0._Z10add_kernelILx934EEvPfS0_S0_i,"a",@progbits
	.sectionflags	@""
	.align	4
.nv.constant0._Z10add_kernelILx934EEvPfS0_S0_i:
	.zero		924


//--------------------- .nv.constant0._Z10add_kernelILx933EEvPfS0_S0_i --------------------------
	.section	.nv.constant0._Z10add_kernelILx933EEvPfS0_S0_i,"a",@progbits
	.sectionflags	@""
	.align	4
.nv.constant0._Z10add_kernelILx933EEvPfS0_S0_i:
	.zero		924


//--------------------- .nv.constant0._Z10add_kernelILx932EEvPfS0_S0_i --------------------------
	.section	.nv.constant0._Z10add_kernelILx932EEvPfS0_S0_i,"a",@progbits
	.sectionflags	@""
	.align	4
.nv.constant0._Z10add_kernelILx932EEvPfS0_S0_i:
	.zero		924


//--------------------- .nv.constant0._Z10add_kernelILx931EEvPfS0_S0_i --------------------------
	.section	.nv.constant0._Z10add_kernelILx931EEvPfS0_S0_i,"a",@progbits
	.sectionflags	@""
	.align	4
.nv.constant0._Z10add_kernelILx931EEvPfS0_S0_i:
	.zero		924


//--------------------- .nv.constant0._Z10add_kernelILx930EEvPfS0_S0_i --------------------------
	.section	.nv.constant0._Z10add_kernelILx930EEvPfS0_S0_i,"a",@progbits
	.sectionflags	@""
	.align	4
.nv.constant0._Z10add_kernelILx930EEvPfS0_S0_i:
	.zero		924


//--------------------- .nv.constant0._Z10add_kernelILx929EEvPfS0_S0_i --------------------------
	.section	.nv.constant0._Z10add_kernelILx929EEvPfS0_S0_i,"a",@progbits
	.sectionflags	@""
	.align	4
.nv.constant0._Z10add_kernelILx929EEvPfS0_S0_i:
	.zero		924


//--------------------- .nv.constant0._Z10add_kernelILx928EEvPfS0_S0_i --------------------------
	.section	.nv.constant0._Z10add_kernelILx928EEvPfS0_S0_i,"a",@progbits
	.sectionflags	@""
	.align	4
.nv.constant0._Z10add_kernelILx928EEvPfS0_S0_i:
	.zero		924


//--------------------- .nv.constant0._Z10add_kernelILx927EEvPfS0_S0_i --------------------------
	.section	.nv.constant0._Z10add_kernelILx927EEvPfS0_S0_i,"a",@progbits
	.sectionflags	@""
	.align	4
.nv.constant0._Z10add_kernelILx927EEvPfS0_S0_i:
	.zero		924


//--------------------- .nv.constant0._Z10add_kernelILx926EEvPfS0_S0_i --------------------------
	.section	.nv.constant0._Z10add_kernelILx926EEvPfS0_S0_i,"a",@progbits
	.sectionflags	@""
	.align	4
.nv.constant0._Z10add_kernelILx926EEvPfS0_S0_i:
	.zero		924


//--------------------- .nv.constant0._Z10add_kernelILx925EEvPfS0_S0_i --------------------------
	.section	.nv.constant0._Z10add_kernelILx925EEvPfS0_S0_i,"a",@progbits
	.sectionflags	@""
	.align	4
.nv.constant0._Z10add_kernelILx925EEvPfS0_S0_i:
	.zero		924


//--------------------- .nv.constant0._Z10add_kernelILx924EEvPfS0_S0_i --------------------------
	.section	.nv.constant0._Z10add_kernelILx924EEvPfS0_S0_i,"a",@progbits
	.sectionflags	@""
	.align	4
.nv.constant0._Z10add_kernelILx924EEvPfS0_S0_i:
	.zero		924


//--------------------- .nv.constant0._Z10add_kernelILx923EEvPfS0_S0_i --------------------------
	.section	.nv.constant0._Z10add_kernelILx923EEvPfS0_S0_i,"a",@progbits
	.sectionflags	@""
	.align	4
.nv.constant0._Z10add_kernelILx923EEvPfS0_S0_i:
	.zero		924


//--------------------- .nv.constant0._Z10add_kernelILx922EEvPfS0_S0_i --------------------------
	.section	.nv.constant0._Z10add_kernelILx922EEvPfS0_S0_i,"a",@progbits
	.sectionflags	@""
	.align	4
.nv.constant0._Z10add_kernelILx922EEvPfS0_S0_i:
	.zero		924


//--------------------- .nv.constant0._Z10add_kernelILx921EEvPfS0_S0_i --------------------------
	.section	.nv.constant0._Z10add_kernelILx921EEvPfS0_S0_i,"a",@progbits
	.sectionflags	@""
	.align	4
.nv.constant0._Z10add_kernelILx921EEvPfS0_S0_i:
	.zero		924


//--------------------- .nv.constant0._Z10add_kernelILx920EEvPfS0_S0_i --------------------------
	.section	.nv.constant0._Z10add_kernelILx920EEvPfS0_S0_i,"a",@progbits
	.sectionflags	@""
	.align	4
.nv.constant0._Z10add_kernelILx920EEvPfS0_S0_i:
	.zero		924


//--------------------- .nv.constant0._Z10add_kernelILx919EEvPfS0_S0_i --------------------------
	.section	.nv.constant0._Z10add_kernelILx919EEvPfS0_S0_i,"a",@progbits
	.sectionflags	@""
	.align	4
.nv.constant0._Z10add_kernelILx919EEvPfS0_S0_i:
	.zero		924


//--------------------- .nv.constant0._Z10add_kernelILx918EEvPfS0_S0_i --------------------------
	.section	.nv.constant0._Z10add_kernelILx918EEvPfS0_S0_i,"a",@progbits
	.sectionflags	@""
	.align	4
.nv.constant0._Z10add_kernelILx918EEvPfS0_S0_i:
	.zero		924


//--------------------- .nv.constant0._Z10add_kernelILx917EEvPfS0_S0_i --------------------------
	.section	.nv.constant0._Z10add_kernelILx917EEvPfS0_S0_i,"a",@progbits
	.sectionflags	@""
	.align	4
.nv.constant0._Z10add_kernelILx917EEvPfS0_S0_i:
	.zero		924


//--------------------- .nv.constant0._Z10add_kernelILx916EEvPfS0_S0_i --------------------------
	.section	.nv.constant0._Z10add_kernelILx916EEvPfS0_S0_i,"a",@progbits
	.sectionflags	@""
	.align	4
.nv.constant0._Z10add_kernelILx916EEvPfS0_S0_i:
	.zero		924


//--------------------- .nv.constant0._Z10add_kernelILx915EEvPfS0_S0_i --------------------------
	.section	.nv.constant0._Z10add_kernelILx915EEvPfS0_S0_i,"a",@progbits
	.sectionflags	@""
	.align	4
.nv.constant0._Z10add_kernelILx915EEvPfS0_S0_i:
	.zero		924


//--------------------- .nv.constant0._Z10add_kernelILx914EEvPfS0_S0_i --------------------------
	.section	.nv.constant0._Z10add_kernelILx914EEvPfS0_S0_i,"a",@progbits
	.sectionflags	@""
	.align	4
.nv.constant0._Z10add_kernelILx914EEvPfS0_S0_i:
	.zero		924


//--------------------- .nv.constant0._Z10add_kernelILx913EEvPfS0_S0_i --------------------------
	.section	.nv.constant0._Z10add_kernelILx913EEvPfS0_S0_i,"a",@progbits
	.sectionflags	@""
	.align	4
.nv.constant0._Z10add_kernelILx913EEvPfS0_S0_i:
	.zero		924


//--------------------- .nv.constant0._Z10add_kernelILx912EEvPfS0_S0_i --------------------------
	.section	.nv.constant0._Z10add_kernelILx912EEvPfS0_S0_i,"a",@progbits
	.sectionflags	@""
	.align	4
.nv.constant0._Z10add_kernelILx912EEvPfS0_S0_i:
	.zero		924


//--------------------- .nv.constant0._Z10add_kernelILx911EEvPfS0_S0_i --------------------------
	.section	.nv.constant0._Z10add_kernelILx911EEvPfS0_S0_i,"a",@progbits
	.sectionflags	@""
	.align	4
.nv.constant0._Z10add_kernelILx911EEvPfS0_S0_i:
	.zero		924


//--------------------- .nv.constant0._Z10add_kernelILx910EEvPfS0_S0_i --------------------------
	.section	.nv.constant0._Z10add_kernelILx910EEvPfS0_S0_i,"a",@progbits
	.sectionflags	@""
	.align	4
.nv.constant0._Z10add_kernelILx910EEvPfS0_S0_i:
	.zero		924


//--------------------- .nv.constant0._Z10add_kernelILx909EEvPfS0_S0_i --------------------------
	.section	.nv.constant0._Z10add_kernelILx909EEvPfS0_S0_i,"a",@progbits
	.sectionflags	@""
	.align	4
.nv.constant0._Z10add_kernelILx909EEvPfS0_S0_i:
	.zero		924


//--------------------- .nv.constant0._Z10add_kernelILx908EEvPfS0_S0_i --------------------------
	.section	.nv.constant0._Z10add_kernelILx908EEvPfS0_S0_i,"a",@progbits
	.sectionflags	@""
	.align	4
.nv.constant0._Z10add_kernelILx908EEvPfS0_S0_i:
	.zero		924


//--------------------- .nv.constant0._Z10add_kernelILx907EEvPfS0_S0_i --------------------------
	.section	.nv.constant0._Z10add_kernelILx907EEvPfS0_S0_i,"a",@progbits
	.sectionflags	@""
	.align	4
.nv.constant0._Z10add_kernelILx907EEvPfS0_S0_i:
	.zero		924


//--------------------- .nv.constant0._Z10add_kernelILx906EEvPfS0_S0_i --------------------------
	.section	.nv.constant0._Z10add_kernelILx906EEvPfS0_S0_i,"a",@progbits
	.sectionflags	@""
	.align	4
.nv.constant0._Z10add_kernelILx906EEvPfS0_S0_i:
	.zero		924


//--------------------- .nv.constant0._Z10add_kernelILx905EEvPfS0_S0_i --------------------------
	.section	.nv.constant0._Z10add_kernelILx905EEvPfS0_S0_i,"a",@progbits
	.sectionflags	@""
	.align	4
.nv.constant0._Z10add_kernelILx905EEvPfS0_S0_i:
	.zero		924


//--------------------- .nv.constant0._Z10add_kernelILx904EEvPfS0_S0_i --------------------------
	.section	.nv.constant0._Z10add_kernelILx904EEvPfS0_S0_i,"a",@progbits
	.sectionflags	@""
	.align	4
.nv.constant0._Z10add_kernelILx904EEvPfS0_S0_i:
	.zero		924


//--------------------- .nv.constant0._Z10add_kernelILx903EEvPfS0_S0_i --------------------------
	.section	.nv.constant0._Z10add_kernelILx903EEvPfS0_S0_i,"a",@progbits
	.sectionflags	@""
	.align	4
.nv.constant0._Z10add_kernelILx903EEvPfS0_S0_i:
	.zero		924


//--------------------- .nv.constant0._Z10add_kernelILx902EEvPfS0_S0_i --------------------------
	.section	.nv.constant0._Z10add_kernelILx902EEvPfS0_S0_i,"a",@progbits
	.sectionflags	@""
	.align	4
.nv.constant0._Z10add_kernelILx902EEvPfS0_S0_i:
	.zero		924


//--------------------- .nv.constant0._Z10add_kernelILx901EEvPfS0_S0_i --------------------------
	.section	.nv.constant0._Z10add_kernelILx901EEvPfS0_S0_i,"a",@progbits
	.sectionflags	@""
	.align	4
.nv.constant0._Z10add_kernelILx901EEvPfS0_S0_i:
	.zero		924


//--------------------- .nv.constant0._Z10add_kernelILx900EEvPfS0_S0_i --------------------------
	.section	.nv.constant0._Z10add_kernelILx900EEvPfS0_S0_i,"a",@progbits
	.sectionflags	@""
	.align	4
.nv.constant0._Z10add_kernelILx900EEvPfS0_S0_i:
	.zero		924


//--------------------- .nv.constant0._Z10add_kernelILx899EEvPfS0_S0_i --------------------------
	.section	.nv.constant0._Z10add_kernelILx899EEvPfS0_S0_i,"a",@progbits
	.sectionflags	@""
	.align	4
.nv.constant0._Z10add_kernelILx899EEvPfS0_S0_i:
	.zero		924


//--------------------- .nv.constant0._Z10add_kernelILx898EEvPfS0_S0_i --------------------------
	.section	.nv.constant0._Z10add_kernelILx898EEvPfS0_S0_i,"a",@progbits
	.sectionflags	@""
	.align	4
.nv.constant0._Z10add_kernelILx898EEvPfS0_S0_i:
	.zero		924


//--------------------- .nv.constant0._Z10add_kernelILx897EEvPfS0_S0_i --------------------------
	.section	.nv.constant0._Z10add_kernelILx897EEvPfS0_S0_i,"a",@progbits
	.sectionflags	@""
	.align	4
.nv.constant0._Z10add_kernelILx897EEvPfS0_S0_i:
	.zero		924


//--------------------- .nv.constant0._Z10add_kernelILx896EEvPfS0_S0_i --------------------------
	.section	.nv.constant0._Z10add_kernelILx896EEvPfS0_S0_i,"a",@progbits
	.sectionflags	@""
	.align	4
.nv.constant0._Z10add_kernelILx896EEvPfS0_S0_i:
	.zero		924


//--------------------- .nv.constant0._Z10add_kernelILx895EEvPfS0_S0_i --------------------------
	.section	.nv.constant0._Z10add_kernelILx895EEvPfS0_S0_i,"a",@progbits
	.sectionflags	@""
	.align	4
.nv.constant0._Z10add_kernelILx895EEvPfS0_S0_i:
	.zero		924


//--------------------- .nv.constant0._Z10add_kernelILx894EEvPfS0_S0_i --------------------------
	.section	.nv.constant0._Z10add_kernelILx894EEvPfS0_S0_i,"a",@progbits
	.sectionflags	@""
	.align	4
.nv.constant0._Z10add_kernelILx894EEvPfS0_S0_i:
	.zero		924


//--------------------- .nv.constant0._Z10add_kernelILx893EEvPfS0_S0_i --------------------------
	.section	.nv.constant0._Z10add_kernelILx893EEvPfS0_S0_i,"a",@progbits
	.sectionflags	@""
	.align	4
.nv.constant0._Z10add_kernelILx893EEvPfS0_S0_i:
	.zero		924


//--------------------- .nv.constant0._Z10add_kernelILx892EEvPfS0_S0_i --------------------------
	.section	.nv.constant0._Z10add_kernelILx892EEvPfS0_S0_i,"a",@progbits
	.sectionflags	@""
	.align	4
.nv.constant0._Z10add_kernelILx892EEvPfS0_S0_i:
	.zero		924


//--------------------- .nv.constant0._Z10add_kernelILx891EEvPfS0_S0_i --------------------------
	.section	.nv.constant0._Z10add_kernelILx891EEvPfS0_S0_i,"a",@progbits
	.sectionflags	@""
	.align	4
.nv.constant0._Z10add_kernelILx891EEvPfS0_S0_i:
	.zero		924


//--------------------- .nv.constant0._Z10add_kernelILx890EEvPfS0_S0_i --------------------------
	.section	.nv.constant0._Z10add_kernelILx890EEvPfS0_S0_i,"a",@progbits
	.sectionflags	@""
	.align	4
.nv.constant0._Z10add_kernelILx890EEvPfS0_S0_i:
	.zero		924


//--------------------- .nv.constant0._Z10add_kernelILx889EEvPfS0_S0_i --------------------------
	.section	.nv.constant0._Z10add_kernelILx889EEvPfS0_S0_i,"a",@progbits
	.sectionflags	@""
	.align	4
.nv.constant0._Z10add_kernelILx889EEvPfS0_S0_i:
	.zero		924


//--------------------- .nv.constant0._Z10add_kernelILx888EEvPfS0_S0_i --------------------------
	.section	.nv.constant0._Z10add_kernelILx888EEvPfS0_S0_i,"a",@progbits
	.sectionflags	@""
	.align	4
.nv.constant0._Z10add_kernelILx888EEvPfS0_S0_i:
	.zero		924


//--------------------- .nv.constant0._Z10add_kernelILx887EEvPfS0_S0_i --------------------------
	.section	.nv.constant0._Z10add_kernelILx887EEvPfS0_S0_i,"a",@progbits
	.sectionflags	@""
	.align	4
.nv.constant0._Z10add_kernelILx887EEvPfS0_S0_i:
	.zero		924


//--------------------- .nv.constant0._Z10add_kernelILx886EEvPfS0_S0_i --------------------------
	.section	.nv.constant0._Z10add_kernelILx886EEvPfS0_S0_i,"a",@progbits
	.sectionflags	@""
	.align	4
.nv.constant0._Z10add_kernelILx886EEvPfS0_S0_i:
	.zero		924


//--------------------- .nv.constant0._Z10add_kernelILx885EEvPfS0_S0_i --------------------------
	.section	.nv.constant0._Z10add_kernelILx885EEvPfS0_S0_i,"a",@progbits
	.sectionflags	@""
	.align	4
.nv.constant0._Z10add_kernelILx885EEvPfS0_S0_i:
	.zero		924


//--------------------- .nv.constant0._Z10add_kernelILx884EEvPfS0_S0_i --------------------------
	.section	.nv.constant0._Z10add_kernelILx884EEvPfS0_S0_i,"a",@progbits
	.sectionflags	@""
	.align	4
.nv.constant0._Z10add_kernelILx884EEvPfS0_S0_i:
	.zero		924


//--------------------- .nv.constant0._Z10add_kernelILx883EEvPfS0_S0_i --------------------------
	.section	.nv.constant0._Z10add_kernelILx883EEvPfS0_S0_i,"a",@progbits
	.sectionflags	@""
	.align	4
.nv.constant0._Z10add_kernelILx883EEvPfS0_S0_i:
	.zero		924


//--------------------- .nv.constant0._Z10add_kernelILx882EEvPfS0_S0_i --------------------------
	.section	.nv.constant0._Z10add_kernelILx882EEvPfS0_S0_i,"a",@progbits
	.sectionflags	@""
	.align	4
.nv.constant0._Z10add_kernelILx882EEvPfS0_S0_i:
	.zero		924


//--------------------- .nv.constant0._Z10add_kernelILx881EEvPfS0_S0_i --------------------------
	.section	.nv.constant0._Z10add_kernelILx881EEvPfS0_S0_i,"a",@progbits
	.sectionflags	@""
	.align	4
.nv.constant0._Z10add_kernelILx881EEvPfS0_S0_i:
	.zero		924


//--------------------- .nv.constant0._Z10add_kernelILx880EEvPfS0_S0_i --------------------------
	.section	.nv.constant0._Z10add_kernelILx880EEvPfS0_S0_i,"a",@progbits
	.sectionflags	@""
	.align	4
.nv.constant0._Z10add_kernelILx880EEvPfS0_S0_i:
	.zero		924


//--------------------- .nv.constant0._Z10add_kernelILx879EEvPfS0_S0_i --------------------------
	.section	.nv.constant0._Z10add_kernelILx879EEvPfS0_S0_i,"a",@progbits
	.sectionflags	@""
	.align	4
.nv.constant0._Z10add_kernelILx879EEvPfS0_S0_i:
	.zero		924


//--------------------- .nv.constant0._Z10add_kernelILx878EEvPfS0_S0_i --------------------------
	.section	.nv.constant0._Z10add_kernelILx878EEvPfS0_S0_i,"a",@progbits
	.sectionflags	@""
	.align	4
.nv.constant0._Z10add_kernelILx878EEvPfS0_S0_i:
	.zero		924


//--------------------- .nv.constant0._Z10add_kernelILx877EEvPfS0_S0_i --------------------------
	.section	.nv.constant0._Z10add_kernelILx877EEvPfS0_S0_i,"a",@progbits
	.sectionflags	@""
	.align	4
.nv.constant0._Z10add_kernelILx877EEvPfS0_S0_i:
	.zero		924


//--------------------- .nv.constant0._Z10add_kernelILx876EEvPfS0_S0_i --------------------------
	.section	.nv.constant0._Z10add_kernelILx876EEvPfS0_S0_i,"a",@progbits
	.sectionflags	@""
	.align	4
.nv.constant0._Z10add_kernelILx876EEvPfS0_S0_i:
	.zero		924


//--------------------- .nv.constant0._Z10add_kernelILx875EEvPfS0_S0_i --------------------------
	.section	.nv.constant0._Z10add_kernelILx875EEvPfS0_S0_i,"a",@progbits
	.sectionflags	@""
	.align	4
.nv.constant0._Z10add_kernelILx875EEvPfS0_S0_i:
	.zero		924


//--------------------- .nv.constant0._Z10add_kernelILx874EEvPfS0_S0_i --------------------------
	.section	.nv.constant0._Z10add_kernelILx874EEvPfS0_S0_i,"a",@progbits
	.sectionflags	@""
	.align	4
.nv.constant0._Z10add_kernelILx874EEvPfS0_S0_i:
	.zero		924


//--------------------- .nv.constant0._Z10add_kernelILx873EEvPfS0_S0_i --------------------------
	.section	.nv.constant0._Z10add_kernelILx873EEvPfS0_S0_i,"a",@progbits
	.sectionflags	@""
	.align	4
.nv.constant0._Z10add_kernelILx873EEvPfS0_S0_i:
	.zero		924


//--------------------- .nv.constant0._Z10add_kernelILx872EEvPfS0_S0_i --------------------------
	.section	.nv.constant0._Z10add_kernelILx872EEvPfS0_S0_i,"a",@progbits
	.sectionflags	@""
	.align	4
.nv.constant0._Z10add_kernelILx872EEvPfS0_S0_i:
	.zero		924


//--------------------- .nv.constant0._Z10add_kernelILx871EEvPfS0_S0_i --------------------------
	.section	.nv.constant0._Z10add_kernelILx871EEvPfS0_S0_i,"a",@progbits
	.sectionflags	@""
	.align	4
.nv.constant0._Z10add_kernelILx871EEvPfS0_S0_i:
	.zero		924


//--------------------- .nv.constant0._Z10add_kernelILx870EEvPfS0_S0_i --------------------------
	.section	.nv.constant0._Z10add_kernelILx870EEvPfS0_S0_i,"a",@progbits
	.sectionflags	@""
	.align	4
.nv.constant0._Z10add_kernelILx870EEvPfS0_S0_i:
	.zero		924


//--------------------- .nv.constant0._Z10add_kernelILx869EEvPfS0_S0_i --------------------------
	.section	.nv.constant0._Z10add_kernelILx869EEvPfS0_S0_i,"a",@progbits
	.sectionflags	@""
	.align	4
.nv.constant0._Z10add_kernelILx869EEvPfS0_S0_i:
	.zero		924


//--------------------- .nv.constant0._Z10add_kernelILx868EEvPfS0_S0_i --------------------------
	.section	.nv.constant0._Z10add_kernelILx868EEvPfS0_S0_i,"a",@progbits
	.sectionflags	@""
	.align	4
.nv.constant0._Z10add_kernelILx868EEvPfS0_S0_i:
	.zero		924


//--------------------- .nv.constant0._Z10add_kernelILx867EEvPfS0_S0_i --------------------------
	.section	.nv.constant0._Z10add_kernelILx867EEvPfS0_S0_i,"a",@progbits
	.sectionflags	@""
	.align	4
.nv.constant0._Z10add_kernelILx867EEvPfS0_S0_i:
	.zero		924


//--------------------- .nv.constant0._Z10add_kernelILx866EEvPfS0_S0_i --------------------------
	.section	.nv.constant0._Z10add_kernelILx866EEvPfS0_S0_i,"a",@progbits
	.sectionflags	@""
	.align	4
.nv.constant0._Z10add_kernelILx866EEvPfS0_S0_i:
	.zero		924


//--------------------- .nv.constant0._Z10add_kernelILx865EEvPfS0_S0_i --------------------------
	.section	.nv.constant0._Z10add_kernelILx865EEvPfS0_S0_i,"a",@progbits
	.sectionflags	@""
	.align	4
.nv.constant0._Z10add_kernelILx865EEvPfS0_S0_i:
	.zero		924


//--------------------- .nv.constant0._Z10add_kernelILx864EEvPfS0_S0_i --------------------------
	.section	.nv.constant0._Z10add_kernelILx864EEvPfS0_S0_i,"a",@progbits
	.sectionflags	@""
	.align	4
.nv.constant0._Z10add_kernelILx864EEvPfS0_S0_i:
	.zero		924


//--------------------- .nv.constant0._Z10add_kernelILx863EEvPfS0_S0_i --------------------------
	.section	.nv.constant0._Z10add_kernelILx863EEvPfS0_S0_i,"a",@progbits
	.sectionflags	@""
	.align	4
.nv.constant0._Z10add_kernelILx863EEvPfS0_S0_i:
	.zero		924


//--------------------- .nv.constant0._Z10add_kernelILx862EEvPfS0_S0_i --------------------------
	.section	.nv.constant0._Z10add_kernelILx862EEvPfS0_S0_i,"a",@progbits
	.sectionflags	@""
	.align	4
.nv.constant0._Z10add_kernelILx862EEvPfS0_S0_i:
	.zero		924


//--------------------- .nv.constant0._Z10add_kernelILx861EEvPfS0_S0_i --------------------------
	.section	.nv.constant0._Z10add_kernelILx861EEvPfS0_S0_i,"a",@progbits
	.sectionflags	@""
	.align	4
.nv.constant0._Z10add_kernelILx861EEvPfS0_S0_i:
	.zero		924


//--------------------- .nv.constant0._Z10add_kernelILx860EEvPfS0_S0_i --------------------------
	.section	.nv.constant0._Z10add_kernelILx860EEvPfS0_S0_i,"a",@progbits
	.sectionflags	@""
	.align	4
.nv.constant0._Z10add_kernelILx860EEvPfS0_S0_i:
	.zero		924


//--------------------- .nv.constant0._Z10add_kernelILx859EEvPfS0_S0_i --------------------------
	.section	.nv.constant0._Z10add_kernelILx859EEvPfS0_S0_i,"a",@progbits
	.sectionflags	@""
	.align	4
.nv.constant0._Z10add_kernelILx859EEvPfS0_S0_i:
	.zero		924


//--------------------- .nv.constant0._Z10add_kernelILx858EEvPfS0_S0_i --------------------------
	.section	.nv.constant0._Z10add_kernelILx858EEvPfS0_S0_i,"a",@progbits
	.sectionflags	@""
	.align	4
.nv.constant0._Z10add_kernelILx858EEvPfS0_S0_i:
	.zero		924


//--------------------- .nv.constant0._Z10add_kernelILx857EEvPfS0_S0_i --------------------------
	.section	.nv.constant0._Z10add_kernelILx857EEvPfS0_S0_i,"a",@progbits
	.sectionflags	@""
	.align	4
.nv.constant0._Z10add_kernelILx857EEvPfS0_S0_i:
	.zero		924


//--------------------- .nv.constant0._Z10add_kernelILx856EEvPfS0_S0_i --------------------------
	.section	.nv.constant0._Z10add_kernelILx856EEvPfS0_S0_i,"a",@progbits
	.sectionflags	@""
	.align	4
.nv.constant0._Z10add_kernelILx856EEvPfS0_S0_i:
	.zero		924


//--------------------- .nv.constant0._Z10add_kernelILx855EEvPfS0_S0_i --------------------------
	.section	.nv.constant0._Z10add_kernelILx855EEvPfS0_S0_i,"a",@progbits
	.sectionflags	@""
	.align	4
.nv.constant0._Z10add_kernelILx855EEvPfS0_S0_i:
	.zero		924


//--------------------- .nv.constant0._Z10add_kernelILx854EEvPfS0_S0_i --------------------------
	.section	.nv.constant0._Z10add_kernelILx854EEvPfS0_S0_i,"a",@progbits
	.sectionflags	@""
	.align	4
.nv.constant0._Z10add_kernelILx854EEvPfS0_S0_i:
	.zero		924


//--------------------- .nv.constant0._Z10add_kernelILx853EEvPfS0_S0_i --------------------------
	.section	.nv.constant0._Z10add_kernelILx853EEvPfS0_S0_i,"a",@progbits
	.sectionflags	@""
	.align	4
.nv.constant0._Z10add_kernelILx853EEvPfS0_S0_i:
	.zero		924


//--------------------- .nv.constant0._Z10add_kernelILx852EEvPfS0_S0_i --------------------------
	.section	.nv.constant0._Z10add_kernelILx852EEvPfS0_S0_i,"a",@progbits
	.sectionflags	@""
	.align	4
.nv.constant0._Z10add_kernelILx852EEvPfS0_S0_i:
	.zero		924


//--------------------- .nv.constant0._Z10add_kernelILx851EEvPfS0_S0_i --------------------------
	.section	.nv.constant0._Z10add_kernelILx851EEvPfS0_S0_i,"a",@progbits
	.sectionflags	@""
	.align	4
.nv.constant0._Z10add_kernelILx851EEvPfS0_S0_i:
	.zero		924


//--------------------- .nv.constant0._Z10add_kernelILx850EEvPfS0_S0_i --------------------------
	.section	.nv.constant0._Z10add_kernelILx850EEvPfS0_S0_i,"a",@progbits
	.sectionflags	@""
	.align	4
.nv.constant0._Z10add_kernelILx850EEvPfS0_S0_i:
	.zero		924


//--------------------- .nv.constant0._Z10add_kernelILx849EEvPfS0_S0_i --------------------------
	.section	.nv.constant0._Z10add_kernelILx849EEvPfS0_S0_i,"a",@progbits
	.sectionflags	@""
	.align	4
.nv.constant0._Z10add_kernelILx849EEvPfS0_S0_i:
	.zero		924


//--------------------- .nv.constant0._Z10add_kernelILx848EEvPfS0_S0_i --------------------------
	.section	.nv.constant0._Z10add_kernelILx848EEvPfS0_S0_i,"a",@progbits
	.sectionflags	@""
	.align	4
.nv.constant0._Z10add_kernelILx848EEvPfS0_S0_i:
	.zero		924


//--------------------- .nv.constant0._Z10add_kernelILx847EEvPfS0_S0_i --------------------------
	.section	.nv.constant0._Z10add_kernelILx847EEvPfS0_S0_i,"a",@progbits
	.sectionflags	@""
	.align	4
.nv.constant0._Z10add_kernelILx847EEvPfS0_S0_i:
	.zero		924


//--------------------- .nv.constant0._Z10add_kernelILx846EEvPfS0_S0_i --------------------------
	.section	.nv.constant0._Z10add_kernelILx846EEvPfS0_S0_i,"a",@progbits
	.sectionflags	@""
	.align	4
.nv.constant0._Z10add_kernelILx846EEvPfS0_S0_i:
	.zero		924


//--------------------- .nv.constant0._Z10add_kernelILx845EEvPfS0_S0_i --------------------------
	.section	.nv.constant0._Z10add_kernelILx845EEvPfS0_S0_i,"a",@progbits
	.sectionflags	@""
	.align	4
.nv.constant0._Z10add_kernelILx845EEvPfS0_S0_i:
	.zero		924


//--------------------- .nv.constant0._Z10add_kernelILx844EEvPfS0_S0_i --------------------------
	.section	.nv.constant0._Z10add_kernelILx844EEvPfS0_S0_i,"a",@progbits
	.sectionflags	@""
	.align	4
.nv.constant0._Z10add_kernelILx844EEvPfS0_S0_i:
	.zero		924


//--------------------- .nv.constant0._Z10add_kernelILx843EEvPfS0_S0_i --------------------------
	.section	.nv.constant0._Z10add_kernelILx843EEvPfS0_S0_i,"a",@progbits
	.sectionflags	@""
	.align	4
.nv.constant0._Z10add_kernelILx843EEvPfS0_S0_i:
	.zero		924


//--------------------- .nv.constant0._Z10add_kernelILx842EEvPfS0_S0_i --------------------------
	.section	.nv.constant0._Z10add_kernelILx842EEvPfS0_S0_i,"a",@progbits
	.sectionflags	@""
	.align	4
.nv.constant0._Z10add_kernelILx842EEvPfS0_S0_i:
	.zero		924


//--------------------- .nv.constant0._Z10add_kernelILx841EEvPfS0_S0_i --------------------------
	.section	.nv.constant0._Z10add_kernelILx841EEvPfS0_S0_i,"a",@progbits
	.sectionflags	@""
	.align	4
.nv.constant0._Z10add_kernelILx841EEvPfS0_S0_i:
	.zero		924


//--------------------- .nv.constant0._Z10add_kernelILx840EEvPfS0_S0_i --------------------------
	.section	.nv.constant0._Z10add_kernelILx840EEvPfS0_S0_i,"a",@progbits
	.sectionflags	@""
	.align	4
.nv.constant0._Z10add_kernelILx840EEvPfS0_S0_i:
	.zero		924


//--------------------- .nv.constant0._Z10add_kernelILx839EEvPfS0_S0_i --------------------------
	.section	.nv.constant0._Z10add_kernelILx839EEvPfS0_S0_i,"a",@progbits
	.sectionflags	@""
	.align	4
.nv.constant0._Z10add_kernelILx839EEvPfS0_S0_i:
	.zero		924


//--------------------- .nv.constant0._Z10add_kernelILx838EEvPfS0_S0_i --------------------------
	.section	.nv.constant0._Z10add_kernelILx838EEvPfS0_S0_i,"a",@progbits
	.sectionflags	@""
	.align	4
.nv.constant0._Z10add_kernelILx838EEvPfS0_S0_i:
	.zero		924


//--------------------- .nv.constant0._Z10add_kernelILx837EEvPfS0_S0_i --------------------------
	.section	.nv.constant0._Z10add_kernelILx837EEvPfS0_S0_i,"a",@progbits
	.sectionflags	@""
	.align	4
.nv.constant0._Z10add_kernelILx837EEvPfS0_S0_i:
	.zero		924


//--------------------- .nv.constant0._Z10add_kernelILx836EEvPfS0_S0_i --------------------------
	.section	.nv.constant0._Z10add_kernelILx836EEvPfS0_S0_i,"a",@progbits
	.sectionflags	@""
	.align	4
.nv.constant0._Z10add_kernelILx836EEvPfS0_S0_i:
	.zero		924


//--------------------- .nv.constant0._Z10add_kernelILx835EEvPfS0_S0_i --------------------------
	.section	.nv.constant0._Z10add_kernelILx835EEvPfS0_S0_i,"a",@progbits
	.sectionflags	@""
	.align	4
.nv.constant0._Z10add_kernelILx835EEvPfS0_S0_i:
	.zero		924


//--------------------- .nv.constant0._Z10add_kernelILx834EEvPfS0_S0_i --------------------------
	.section	.nv.constant0._Z10add_kernelILx834EEvPfS0_S0_i,"a",@progbits
	.sectionflags	@""
	.align	4
.nv.constant0._Z10add_kernelILx834EEvPfS0_S0_i:
	.zero		924


//--------------------- .nv.constant0._Z10add_kernelILx833EEvPfS0_S0_i --------------------------
	.section	.nv.constant0._Z10add_kernelILx833EEvPfS0_S0_i,"a",@progbits
	.sectionflags	@""
	.align	4
.nv.constant0._Z10add_kernelILx833EEvPfS0_S0_i:
	.zero		924


//--------------------- .nv.constant0._Z10add_kernelILx832EEvPfS0_S0_i --------------------------
	.section	.nv.constant0._Z10add_kernelILx832EEvPfS0_S0_i,"a",@progbits
	.sectionflags	@""
	.align	4
.nv.constant0._Z10add_kernelILx832EEvPfS0_S0_i:
	.zero		924


//--------------------- .nv.constant0._Z10add_kernelILx831EEvPfS0_S0_i --------------------------
	.section	.nv.constant0._Z10add_kernelILx831EEvPfS0_S0_i,"a",@progbits
	.sectionflags	@""
	.align	4
.nv.constant0._Z10add_kernelILx831EEvPfS0_S0_i:
	.zero		924


//--------------------- .nv.constant0._Z10add_kernelILx830EEvPfS0_S0_i --------------------------
	.section	.nv.constant0._Z10add_kernelILx830EEvPfS0_S0_i,"a",@progbits
	.sectionflags	@""
	.align	4
.nv.constant0._Z10add_kernelILx830EEvPfS0_S0_i:
	.zero		924


//--------------------- .nv.constant0._Z10add_kernelILx829EEvPfS0_S0_i --------------------------
	.section	.nv.constant0._Z10add_kernelILx829EEvPfS0_S0_i,"a",@progbits
	.sectionflags	@""
	.align	4
.nv.constant0._Z10add_kernelILx829EEvPfS0_S0_i:
	.zero		924


//--------------------- .nv.constant0._Z10add_kernelILx828EEvPfS0_S0_i --------------------------
	.section	.nv.constant0._Z10add_kernelILx828EEvPfS0_S0_i,"a",@progbits
	.sectionflags	@""
	.align	4
.nv.constant0._Z10add_kernelILx828EEvPfS0_S0_i:
	.zero		924


//--------------------- .nv.constant0._Z10add_kernelILx827EEvPfS0_S0_i --------------------------
	.section	.nv.constant0._Z10add_kernelILx827EEvPfS0_S0_i,"a",@progbits
	.sectionflags	@""
	.align	4
.nv.constant0._Z10add_kernelILx827EEvPfS0_S0_i:
	.zero		924


//--------------------- .nv.constant0._Z10add_kernelILx826EEvPfS0_S0_i --------------------------
	.section	.nv.constant0._Z10add_kernelILx826EEvPfS0_S0_i,"a",@progbits
	.sectionflags	@""
	.align	4
.nv.constant0._Z10add_kernelILx826EEvPfS0_S0_i:
	.zero		924


//--------------------- .nv.constant0._Z10add_kernelILx825EEvPfS0_S0_i --------------------------
	.section	.nv.constant0._Z10add_kernelILx825EEvPfS0_S0_i,"a",@progbits
	.sectionflags	@""
	.align	4
.nv.constant0._Z10add_kernelILx825EEvPfS0_S0_i:
	.zero		924


//--------------------- .nv.constant0._Z10add_kernelILx824EEvPfS0_S0_i --------------------------
	.section	.nv.constant0._Z10add_kernelILx824EEvPfS0_S0_i,"a",@progbits
	.sectionflags	@""
	.align	4
.nv.constant0._Z10add_kernelILx824EEvPfS0_S0_i:
	.zero		924


//--------------------- .nv.constant0._Z10add_kernelILx823EEvPfS0_S0_i --------------------------
	.section	.nv.constant0._Z10add_kernelILx823EEvPfS0_S0_i,"a",@progbits
	.sectionflags	@""
	.align	4
.nv.constant0._Z10add_kernelILx823EEvPfS0_S0_i:
	.zero		924


//--------------------- .nv.constant0._Z10add_kernelILx822EEvPfS0_S0_i --------------------------
	.section	.nv.constant0._Z10add_kernelILx822EEvPfS0_S0_i,"a",@progbits
	.sectionflags	@""
	.align	4
.nv.constant0._Z10add_kernelILx822EEvPfS0_S0_i:
	.zero		924


//--------------------- .nv.constant0._Z10add_kernelILx821EEvPfS0_S0_i --------------------------
	.section	.nv.constant0._Z10add_kernelILx821EEvPfS0_S0_i,"a",@progbits
	.sectionflags	@""
	.align	4
.nv.constant0._Z10add_kernelILx821EEvPfS0_S0_i:
	.zero		924


//--------------------- .nv.constant0._Z10add_kernelILx820EEvPfS0_S0_i --------------------------
	.section	.nv.constant0._Z10add_kernelILx820EEvPfS0_S0_i,"a",@progbits
	.sectionflags	@""
	.align	4
.nv.constant0._Z10add_kernelILx820EEvPfS0_S0_i:
	.zero		924


//--------------------- .nv.constant0._Z10add_kernelILx819EEvPfS0_S0_i --------------------------
	.section	.nv.constant0._Z10add_kernelILx819EEvPfS0_S0_i,"a",@progbits
	.sectionflags	@""
	.align	4
.nv.constant0._Z10add_kernelILx819EEvPfS0_S0_i:
	.zero		924


//--------------------- .nv.constant0._Z10add_kernelILx818EEvPfS0_S0_i --------------------------
	.section	.nv.constant0._Z10add_kernelILx818EEvPfS0_S0_i,"a",@progbits
	.sectionflags	@""
	.align	4
.nv.constant0._Z10add_kernelILx818EEvPfS0_S0_i:
	.zero		924


//--------------------- .nv.constant0._Z10add_kernelILx817EEvPfS0_S0_i --------------------------
	.section	.nv.constant0._Z10add_kernelILx817EEvPfS0_S0_i,"a",@progbits
	.sectionflags	@""
	.align	4
.nv.constant0._Z10add_kernelILx817EEvPfS0_S0_i:
	.zero		924


//--------------------- .nv.constant0._Z10add_kernelILx816EEvPfS0_S0_i --------------------------
	.section	.nv.constant0._Z10add_kernelILx816EEvPfS0_S0_i,"a",@progbits
	.sectionflags	@""
	.align	4
.nv.constant0._Z10add_kernelILx816EEvPfS0_S0_i:
	.zero		924


//--------------------- .nv.constant0._Z10add_kernelILx815EEvPfS0_S0_i --------------------------
	.section	.nv.constant0._Z10add_kernelILx815EEvPfS0_S0_i,"a",@progbits
	.sectionflags	@""
	.align	4
.nv.constant0._Z10add_kernelILx815EEvPfS0_S0_i:
	.zero		924


//--------------------- .nv.constant0._Z10add_kernelILx814EEvPfS0_S0_i --------------------------
	.section	.nv.constant0._Z10add_kernelILx814EEvPfS0_S0_i,"a",@progbits
	.sectionflags	@""
	.align	4
.nv.constant0._Z10add_kernelILx814EEvPfS0_S0_i:
	.zero		924


//--------------------- .nv.constant0._Z10add_kernelILx813EEvPfS0_S0_i --------------------------
	.section	.nv.constant0._Z10add_kernelILx813EEvPfS0_S0_i,"a",@progbits
	.sectionflags	@""
	.align	4
.nv.constant0._Z10add_kernelILx813EEvPfS0_S0_i:
	.zero		924


//--------------------- .nv.constant0._Z10add_kernelILx812EEvPfS0_S0_i --------------------------
	.section	.nv.constant0._Z10add_kernelILx812EEvPfS0_S0_i,"a",@progbits
	.sectionflags	@""
	.align	4
.nv.constant0._Z10add_kernelILx812EEvPfS0_S0_i:
	.zero		924


//--------------------- .nv.constant0._Z10add_kernelILx811EEvPfS0_S0_i --------------------------
	.section	.nv.constant0._Z10add_kernelILx811EEvPfS0_S0_i,"a",@progbits
	.sectionflags	@""
	.align	4
.nv.constant0._Z10add_kernelILx811EEvPfS0_S0_i:
	.zero		924


//--------------------- .nv.constant0._Z10add_kernelILx810EEvPfS0_S0_i --------------------------
	.section	.nv.constant0._Z10add_kernelILx810EEvPfS0_S0_i,"a",@progbits
	.sectionflags	@""
	.align	4
.nv.constant0._Z10add_kernelILx810EEvPfS0_S0_i:
	.zero		924


//--------------------- .nv.constant0._Z10add_kernelILx809EEvPfS0_S0_i --------------------------
	.section	.nv.constant0._Z10add_kernelILx809EEvPfS0_S0_i,"a",@progbits
	.sectionflags	@""
	.align	4
.nv.constant0._Z10add_kernelILx809EEvPfS0_S0_i:
	.zero		924


//--------------------- .nv.constant0._Z10add_kernelILx808EEvPfS0_S0_i --------------------------
	.section	.nv.constant0._Z10add_kernelILx808EEvPfS0_S0_i,"a",@progbits
	.sectionflags	@""
	.align	4
.nv.constant0._Z10add_kernelILx808EEvPfS0_S0_i:
	.zero		924


//--------------------- .nv.constant0._Z10add_kernelILx807EEvPfS0_S0_i --------------------------
	.section	.nv.constant0._Z10add_kernelILx807EEvPfS0_S0_i,"a",@progbits
	.sectionflags	@""
	.align	4
.nv.constant0._Z10add_kernelILx807EEvPfS0_S0_i:
	.zero		924


//--------------------- .nv.constant0._Z10add_kernelILx806EEvPfS0_S0_i --------------------------
	.section	.nv.constant0._Z10add_kernelILx806EEvPfS0_S0_i,"a",@progbits
	.sectionflags	@""
	.align	4
.nv.constant0._Z10add_kernelILx806EEvPfS0_S0_i:
	.zero		924


//--------------------- .nv.constant0._Z10add_kernelILx805EEvPfS0_S0_i --------------------------
	.section	.nv.constant0._Z10add_kernelILx805EEvPfS0_S0_i,"a",@progbits
	.sectionflags	@""
	.align	4
.nv.constant0._Z10add_kernelILx805EEvPfS0_S0_i:
	.zero		924


//--------------------- .nv.constant0._Z10add_kernelILx804EEvPfS0_S0_i --------------------------
	.section	.nv.constant0._Z10add_kernelILx804EEvPfS0_S0_i,"a",@progbits
	.sectionflags	@""
	.align	4
.nv.constant0._Z10add_kernelILx804EEvPfS0_S0_i:
	.zero		924


//--------------------- .nv.constant0._Z10add_kernelILx803EEvPfS0_S0_i --------------------------
	.section	.nv.constant0._Z10add_kernelILx803EEvPfS0_S0_i,"a",@progbits
	.sectionflags	@""
	.align	4
.nv.constant0._Z10add_kernelILx803EEvPfS0_S0_i:
	.zero		924


//--------------------- .nv.constant0._Z10add_kernelILx802EEvPfS0_S0_i --------------------------
	.section	.nv.constant0._Z10add_kernelILx802EEvPfS0_S0_i,"a",@progbits
	.sectionflags	@""
	.align	4
.nv.constant0._Z10add_kernelILx802EEvPfS0_S0_i:
	.zero		924


//--------------------- .nv.constant0._Z10add_kernelILx801EEvPfS0_S0_i --------------------------
	.section	.nv.constant0._Z10add_kernelILx801EEvPfS0_S0_i,"a",@progbits
	.sectionflags	@""
	.align	4
.nv.constant0._Z10add_kernelILx801EEvPfS0_S0_i:
	.zero		924


//--------------------- .nv.constant0._Z10add_kernelILx800EEvPfS0_S0_i --------------------------
	.section	.nv.constant0._Z10add_kernelILx800EEvPfS0_S0_i,"a",@progbits
	.sectionflags	@""
	.align	4
.nv.constant0._Z10add_kernelILx800EEvPfS0_S0_i:
	.zero		924


//--------------------- .nv.constant0._Z10add_kernelILx799EEvPfS0_S0_i --------------------------
	.section	.nv.constant0._Z10add_kernelILx799EEvPfS0_S0_i,"a",@progbits
	.sectionflags	@""
	.align	4
.nv.constant0._Z10add_kernelILx799EEvPfS0_S0_i:
	.zero		924


//--------------------- .nv.constant0._Z10add_kernelILx798EEvPfS0_S0_i --------------------------
	.section	.nv.constant0._Z10add_kernelILx798EEvPfS0_S0_i,"a",@progbits
	.sectionflags	@""
	.align	4
.nv.constant0._Z10add_kernelILx798EEvPfS0_S0_i:
	.zero		924


//--------------------- .nv.constant0._Z10add_kernelILx797EEvPfS0_S0_i --------------------------
	.section	.nv.constant0._Z10add_kernelILx797EEvPfS0_S0_i,"a",@progbits
	.sectionflags	@""
	.align	4
.nv.constant0._Z10add_kernelILx797EEvPfS0_S0_i:
	.zero		924


//--------------------- .nv.constant0._Z10add_kernelILx796EEvPfS0_S0_i --------------------------
	.section	.nv.constant0._Z10add_kernelILx796EEvPfS0_S0_i,"a",@progbits
	.sectionflags	@""
	.align	4
.nv.constant0._Z10add_kernelILx796EEvPfS0_S0_i:
	.zero		924


//--------------------- .nv.constant0._Z10add_kernelILx795EEvPfS0_S0_i --------------------------
	.section	.nv.constant0._Z10add_kernelILx795EEvPfS0_S0_i,"a",@progbits
	.sectionflags	@""
	.align	4
.nv.constant0._Z10add_kernelILx795EEvPfS0_S0_i:
	.zero		924


//--------------------- .nv.constant0._Z10add_kernelILx794EEvPfS0_S0_i --------------------------
	.section	.nv.constant0._Z10add_kernelILx794EEvPfS0_S0_i,"a",@progbits
	.sectionflags	@""
	.align	4
.nv.constant0._Z10add_kernelILx794EEvPfS0_S0_i:
	.zero		924


//--------------------- .nv.constant0._Z10add_kernelILx793EEvPfS0_S0_i --------------------------
	.section	.nv.constant0._Z10add_kernelILx793EEvPfS0_S0_i,"a",@progbits
	.sectionflags	@""
	.align	4
.nv.constant0._Z10add_kernelILx793EEvPfS0_S0_i:
	.zero		924


//--------------------- .nv.constant0._Z10add_kernelILx792EEvPfS0_S0_i --------------------------
	.section	.nv.constant0._Z10add_kernelILx792EEvPfS0_S0_i,"a",@progbits
	.sectionflags	@""
	.align	4
.nv.constant0._Z10add_kernelILx792EEvPfS0_S0_i:
	.zero		924


//--------------------- .nv.constant0._Z10add_kernelILx791EEvPfS0_S0_i --------------------------
	.section	.nv.constant0._Z10add_kernelILx791EEvPfS0_S0_i,"a",@progbits
	.sectionflags	@""
	.align	4
.nv.constant0._Z10add_kernelILx791EEvPfS0_S0_i:
	.zero		924


//--------------------- .nv.constant0._Z10add_kernelILx790EEvPfS0_S0_i --------------------------
	.section	.nv.constant0._Z10add_kernelILx790EEvPfS0_S0_i,"a",@progbits
	.sectionflags	@""
	.align	4
.nv.constant0._Z10add_kernelILx790EEvPfS0_S0_i:
	.zero		924


//--------------------- .nv.constant0._Z10add_kernelILx789EEvPfS0_S0_i --------------------------
	.section	.nv.constant0._Z10add_kernelILx789EEvPfS0_S0_i,"a",@progbits
	.sectionflags	@""
	.align	4
.nv.constant0._Z10add_kernelILx789EEvPfS0_S0_i:
	.zero		924


//--------------------- .nv.constant0._Z10add_kernelILx788EEvPfS0_S0_i --------------------------
	.section	.nv.constant0._Z10add_kernelILx788EEvPfS0_S0_i,"a",@progbits
	.sectionflags	@""
	.align	4
.nv.constant0._Z10add_kernelILx788EEvPfS0_S0_i:
	.zero		924


//--------------------- .nv.constant0._Z10add_kernelILx787EEvPfS0_S0_i --------------------------
	.section	.nv.constant0._Z10add_kernelILx787EEvPfS0_S0_i,"a",@progbits
	.sectionflags	@""
	.align	4
.nv.constant0._Z10add_kernelILx787EEvPfS0_S0_i:
	.zero		924


//--------------------- .nv.constant0._Z10add_kernelILx786EEvPfS0_S0_i --------------------------
	.section	.nv.constant0._Z10add_kernelILx786EEvPfS0_S0_i,"a",@progbits
	.sectionflags	@""
	.align	4
.nv.constant0._Z10add_kernelILx786EEvPfS0_S0_i:
	.zero		924


//--------------------- .nv.constant0._Z10add_kernelILx785EEvPfS0_S0_i --------------------------
	.section	.nv.constant0._Z10add_kernelILx785EEvPfS0_S0_i,"a",@progbits
	.sectionflags	@""
	.align	4
.nv.constant0._Z10add_kernelILx785EEvPfS0_S0_i:
	.zero		924


//--------------------- .nv.constant0._Z10add_kernelILx784EEvPfS0_S0_i --------------------------
	.section	.nv.constant0._Z10add_kernelILx784EEvPfS0_S0_i,"a",@progbits
	.sectionflags	@""
	.align	4
.nv.constant0._Z10add_kernelILx784EEvPfS0_S0_i:
	.zero		924


//--------------------- .nv.constant0._Z10add_kernelILx783EEvPfS0_S0_i --------------------------
	.section	.nv.constant0._Z10add_kernelILx783EEvPfS0_S0_i,"a",@progbits
	.sectionflags	@""
	.align	4
.nv.constant0._Z10add_kernelILx783EEvPfS0_S0_i:
	.zero		924


//--------------------- .nv.constant0._Z10add_kernelILx782EEvPfS0_S0_i --------------------------
	.section	.nv.constant0._Z10add_kernelILx782EEvPfS0_S0_i,"a",@progbits
	.sectionflags	@""
	.align	4
.nv.constant0._Z10add_kernelILx782EEvPfS0_S0_i:
	.zero		924


//--------------------- .nv.constant0._Z10add_kernelILx781EEvPfS0_S0_i --------------------------
	.section	.nv.constant0._Z10add_kernelILx781EEvPfS0_S0_i,"a",@progbits
	.sectionflags	@""
	.align	4
.nv.constant0._Z10add_kernelILx781EEvPfS0_S0_i:
	.zero		924


//--------------------- .nv.constant0._Z10add_kernelILx780EEvPfS0_S0_i --------------------------
	.section	.nv.constant0._Z10add_kernelILx780EEvPfS0_S0_i,"a",@progbits
	.sectionflags	@""
	.align	4
.nv.constant0._Z10add_kernelILx780EEvPfS0_S0_i:
	.zero		924


//--------------------- .nv.constant0._Z10add_kernelILx779EEvPfS0_S0_i --------------------------
	.section	.nv.constant0._Z10add_kernelILx779EEvPfS0_S0_i,"a",@progbits
	.sectionflags	@""
	.align	4
.nv.constant0._Z10add_kernelILx779EEvPfS0_S0_i:
	.zero		924


//--------------------- .nv.constant0._Z10add_kernelILx778EEvPfS0_S0_i --------------------------
	.section	.nv.constant0._Z10add_kernelILx778EEvPfS0_S0_i,"a",@progbits
	.sectionflags	@""
	.align	4
.nv.constant0._Z10add_kernelILx778EEvPfS0_S0_i:
	.zero		924


//--------------------- .nv.constant0._Z10add_kernelILx777EEvPfS0_S0_i --------------------------
	.section	.nv.constant0._Z10add_kernelILx777EEvPfS0_S0_i,"a",@progbits
	.sectionflags	@""
	.align	4
.nv.constant0._Z10add_kernelILx777EEvPfS0_S0_i:
	.zero		924


//--------------------- .nv.constant0._Z10add_kernelILx776EEvPfS0_S0_i --------------------------
	.section	.nv.constant0._Z10add_kernelILx776EEvPfS0_S0_i,"a",@progbits
	.sectionflags	@""
	.align	4
.nv.constant0._Z10add_kernelILx776EEvPfS0_S0_i:
	.zero		924


//--------------------- .nv.constant0._Z10add_kernelILx775EEvPfS0_S0_i --------------------------
	.section	.nv.constant0._Z10add_kernelILx775EEvPfS0_S0_i,"a",@progbits
	.sectionflags	@""
	.align	4
.nv.constant0._Z10add_kernelILx775EEvPfS0_S0_i:
	.zero		924


//--------------------- .nv.constant0._Z10add_kernelILx774EEvPfS0_S0_i --------------------------
	.section	.nv.constant0._Z10add_kernelILx774EEvPfS0_S0_i,"a",@progbits
	.sectionflags	@""
	.align	4
.nv.constant0._Z10add_kernelILx774EEvPfS0_S0_i:
	.zero		924


//--------------------- .nv.constant0._Z10add_kernelILx773EEvPfS0_S0_i --------------------------
	.section	.nv.constant0._Z10add_kernelILx773EEvPfS0_S0_i,"a",@progbits
	.sectionflags	@""
	.align	4
.nv.constant0._Z10add_kernelILx773EEvPfS0_S0_i:
	.zero		924


//--------------------- .nv.constant0._Z10add_kernelILx772EEvPfS0_S0_i --------------------------
	.section	.nv.constant0._Z10add_kernelILx772EEvPfS0_S0_i,"a",@progbits
	.sectionflags	@""
	.align	4
.nv.constant0._Z10add_kernelILx772EEvPfS0_S0_i:
	.zero		924


//--------------------- .nv.constant0._Z10add_kernelILx771EEvPfS0_S0_i --------------------------
	.section	.nv.constant0._Z10add_kernelILx771EEvPfS0_S0_i,"a",@progbits
	.sectionflags	@""
	.align	4
.nv.constant0._Z10add_kernelILx771EEvPfS0_S0_i:
	.zero		924


//--------------------- .nv.constant0._Z10add_kernelILx770EEvPfS0_S0_i --------------------------
	.section	.nv.constant0._Z10add_kernelILx770EEvPfS0_S0_i,"a",@progbits
	.sectionflags	@""
	.align	4
.nv.constant0._Z10add_kernelILx770EEvPfS0_S0_i:
	.zero		924


//--------------------- .nv.constant0._Z10add_kernelILx769EEvPfS0_S0_i --------------------------
	.section	.nv.constant0._Z10add_kernelILx769EEvPfS0_S0_i,"a",@progbits
	.sectionflags	@""
	.align	4
.nv.constant0._Z10add_kernelILx769EEvPfS0_S0_i:
	.zero		924


//--------------------- .nv.constant0._Z10add_kernelILx768EEvPfS0_S0_i --------------------------
	.section	.nv.constant0._Z10add_kernelILx768EEvPfS0_S0_i,"a",@progbits
	.sectionflags	@""
	.align	4
.nv.constant0._Z10add_kernelILx768EEvPfS0_S0_i:
	.zero		924


//--------------------- .nv.constant0._Z10add_kernelILx767EEvPfS0_S0_i --------------------------
	.section	.nv.constant0._Z10add_kernelILx767EEvPfS0_S0_i,"a",@progbits
	.sectionflags	@""
	.align	4
.nv.constant0._Z10add_kernelILx767EEvPfS0_S0_i:
	.zero		924


//--------------------- .nv.constant0._Z10add_kernelILx766EEvPfS0_S0_i --------------------------
	.section	.nv.constant0._Z10add_kernelILx766EEvPfS0_S0_i,"a",@progbits
	.sectionflags	@""
	.align	4
.nv.constant0._Z10add_kernelILx766EEvPfS0_S0_i:
	.zero		924


//--------------------- .nv.constant0._Z10add_kernelILx765EEvPfS0_S0_i --------------------------
	.section	.nv.constant0._Z10add_kernelILx765EEvPfS0_S0_i,"a",@progbits
	.sectionflags	@""
	.align	4
.nv.constant0._Z10add_kernelILx765EEvPfS0_S0_i:
	.zero		924


//--------------------- .nv.constant0._Z10add_kernelILx764EEvPfS0_S0_i --------------------------
	.section	.nv.constant0._Z10add_kernelILx764EEvPfS0_S0_i,"a",@progbits
	.sectionflags	@""
	.align	4
.nv.constant0._Z10add_kernelILx764EEvPfS0_S0_i:
	.zero		924


//--------------------- .nv.constant0._Z10add_kernelILx763EEvPfS0_S0_i --------------------------
	.section	.nv.constant0._Z10add_kernelILx763EEvPfS0_S0_i,"a",@progbits
	.sectionflags	@""
	.align	4
.nv.constant0._Z10add_kernelILx763EEvPfS0_S0_i:
	.zero		924


//--------------------- .nv.constant0._Z10add_kernelILx762EEvPfS0_S0_i --------------------------
	.section	.nv.constant0._Z10add_kernelILx762EEvPfS0_S0_i,"a",@progbits
	.sectionflags	@""
	.align	4
.nv.constant0._Z10add_kernelILx762EEvPfS0_S0_i:
	.zero		924


//--------------------- .nv.constant0._Z10add_kernelILx761EEvPfS0_S0_i --------------------------
	.section	.nv.constant0._Z10add_kernelILx761EEvPfS0_S0_i,"a",@progbits
	.sectionflags	@""
	.align	4
.nv.constant0._Z10add_kernelILx761EEvPfS0_S0_i:
	.zero		924


//--------------------- .nv.constant0._Z10add_kernelILx760EEvPfS0_S0_i --------------------------
	.section	.nv.constant0._Z10add_kernelILx760EEvPfS0_S0_i,"a",@progbits
	.sectionflags	@""
	.align	4
.nv.constant0._Z10add_kernelILx760EEvPfS0_S0_i:
	.zero		924


//--------------------- .nv.constant0._Z10add_kernelILx759EEvPfS0_S0_i --------------------------
	.section	.nv.constant0._Z10add_kernelILx759EEvPfS0_S0_i,"a",@progbits
	.sectionflags	@""
	.align	4
.nv.constant0._Z10add_kernelILx759EEvPfS0_S0_i:
	.zero		924


//--------------------- .nv.constant0._Z10add_kernelILx758EEvPfS0_S0_i --------------------------
	.section	.nv.constant0._Z10add_kernelILx758EEvPfS0_S0_i,"a",@progbits
	.sectionflags	@""
	.align	4
.nv.constant0._Z10add_kernelILx758EEvPfS0_S0_i:
	.zero		924


//--------------------- .nv.constant0._Z10add_kernelILx757EEvPfS0_S0_i --------------------------
	.section	.nv.constant0._Z10add_kernelILx757EEvPfS0_S0_i,"a",@progbits
	.sectionflags	@""
	.align	4
.nv.constant0._Z10add_kernelILx757EEvPfS0_S0_i:
	.zero		924


//--------------------- .nv.constant0._Z10add_kernelILx756EEvPfS0_S0_i --------------------------
	.section	.nv.constant0._Z10add_kernelILx756EEvPfS0_S0_i,"a",@progbits
	.sectionflags	@""
	.align	4
.nv.constant0._Z10add_kernelILx756EEvPfS0_S0_i:
	.zero		924


//--------------------- .nv.constant0._Z10add_kernelILx755EEvPfS0_S0_i --------------------------
	.section	.nv.constant0._Z10add_kernelILx755EEvPfS0_S0_i,"a",@progbits
	.sectionflags	@""
	.align	4
.nv.constant0._Z10add_kernelILx755EEvPfS0_S0_i:
	.zero		924


//--------------------- .nv.constant0._Z10add_kernelILx754EEvPfS0_S0_i --------------------------
	.section	.nv.constant0._Z10add_kernelILx754EEvPfS0_S0_i,"a",@progbits
	.sectionflags	@""
	.align	4
.nv.constant0._Z10add_kernelILx754EEvPfS0_S0_i:
	.zero		924


//--------------------- .nv.constant0._Z10add_kernelILx753EEvPfS0_S0_i --------------------------
	.section	.nv.constant0._Z10add_kernelILx753EEvPfS0_S0_i,"a",@progbits
	.sectionflags	@""
	.align	4
.nv.constant0._Z10add_kernelILx753EEvPfS0_S0_i:
	.zero		924


//--------------------- .nv.constant0._Z10add_kernelILx752EEvPfS0_S0_i --------------------------
	.section	.nv.constant0._Z10add_kernelILx752EEvPfS0_S0_i,"a",@progbits
	.sectionflags	@""
	.align	4
.nv.constant0._Z10add_kernelILx752EEvPfS0_S0_i:
	.zero		924


//--------------------- .nv.constant0._Z10add_kernelILx751EEvPfS0_S0_i --------------------------
	.section	.nv.constant0._Z10add_kernelILx751EEvPfS0_S0_i,"a",@progbits
	.sectionflags	@""
	.align	4
.nv.constant0._Z10add_kernelILx751EEvPfS0_S0_i:
	.zero		924


//--------------------- .nv.constant0._Z10add_kernelILx750EEvPfS0_S0_i --------------------------
	.section	.nv.constant0._Z10add_kernelILx750EEvPfS0_S0_i,"a",@progbits
	.sectionflags	@""
	.align	4
.nv.constant0._Z10add_kernelILx750EEvPfS0_S0_i:
	.zero		924


//--------------------- .nv.constant0._Z10add_kernelILx749EEvPfS0_S0_i --------------------------
	.section	.nv.constant0._Z10add_kernelILx749EEvPfS0_S0_i,"a",@progbits
	.sectionflags	@""
	.align	4
.nv.constant0._Z10add_kernelILx749EEvPfS0_S0_i:
	.zero		924


//--------------------- .nv.constant0._Z10add_kernelILx748EEvPfS0_S0_i --------------------------
	.section	.nv.constant0._Z10add_kernelILx748EEvPfS0_S0_i,"a",@progbits
	.sectionflags	@""
	.align	4
.nv.constant0._Z10add_kernelILx748EEvPfS0_S0_i:
	.zero		924


//--------------------- .nv.constant0._Z10add_kernelILx747EEvPfS0_S0_i --------------------------
	.section	.nv.constant0._Z10add_kernelILx747EEvPfS0_S0_i,"a",@progbits
	.sectionflags	@""
	.align	4
.nv.constant0._Z10add_kernelILx747EEvPfS0_S0_i:
	.zero		924


//--------------------- .nv.constant0._Z10add_kernelILx746EEvPfS0_S0_i --------------------------
	.section	.nv.constant0._Z10add_kernelILx746EEvPfS0_S0_i,"a",@progbits
	.sectionflags	@""
	.align	4
.nv.constant0._Z10add_kernelILx746EEvPfS0_S0_i:
	.zero		924


//--------------------- .nv.constant0._Z10add_kernelILx745EEvPfS0_S0_i --------------------------
	.section	.nv.constant0._Z10add_kernelILx745EEvPfS0_S0_i,"a",@progbits
	.sectionflags	@""
	.align	4
.nv.constant0._Z10add_kernelILx745EEvPfS0_S0_i:
	.zero		924


//--------------------- .nv.constant0._Z10add_kernelILx744EEvPfS0_S0_i --------------------------
	.section	.nv.constant0._Z10add_kernelILx744EEvPfS0_S0_i,"a",@progbits
	.sectionflags	@""
	.align	4
.nv.constant0._Z10add_kernelILx744EEvPfS0_S0_i:
	.zero		924


//--------------------- .nv.constant0._Z10add_kernelILx743EEvPfS0_S0_i --------------------------
	.section	.nv.constant0._Z10add_kernelILx743EEvPfS0_S0_i,"a",@progbits
	.sectionflags	@""
	.align	4
.nv.constant0._Z10add_kernelILx743EEvPfS0_S0_i:
	.zero		924


//--------------------- .nv.constant0._Z10add_kernelILx742EEvPfS0_S0_i --------------------------
	.section	.nv.constant0._Z10add_kernelILx742EEvPfS0_S0_i,"a",@progbits
	.sectionflags	@""
	.align	4
.nv.constant0._Z10add_kernelILx742EEvPfS0_S0_i:
	.zero		924


//--------------------- .nv.constant0._Z10add_kernelILx741EEvPfS0_S0_i --------------------------
	.section	.nv.constant0._Z10add_kernelILx741EEvPfS0_S0_i,"a",@progbits
	.sectionflags	@""
	.align	4
.nv.constant0._Z10add_kernelILx741EEvPfS0_S0_i:
	.zero		924


//--------------------- .nv.constant0._Z10add_kernelILx740EEvPfS0_S0_i --------------------------
	.section	.nv.constant0._Z10add_kernelILx740EEvPfS0_S0_i,"a",@progbits
	.sectionflags	@""
	.align	4
.nv.constant0._Z10add_kernelILx740EEvPfS0_S0_i:
	.zero		924


//--------------------- .nv.constant0._Z10add_kernelILx739EEvPfS0_S0_i --------------------------
	.section	.nv.constant0._Z10add_kernelILx739EEvPfS0_S0_i,"a",@progbits
	.sectionflags	@""
	.align	4
.nv.constant0._Z10add_kernelILx739EEvPfS0_S0_i:
	.zero		924


//--------------------- .nv.constant0._Z10add_kernelILx738EEvPfS0_S0_i --------------------------
	.section	.nv.constant0._Z10add_kernelILx738EEvPfS0_S0_i,"a",@progbits
	.sectionflags	@""
	.align	4
.nv.constant0._Z10add_kernelILx738EEvPfS0_S0_i:
	.zero		924


//--------------------- .nv.constant0._Z10add_kernelILx737EEvPfS0_S0_i --------------------------
	.section	.nv.constant0._Z10add_kernelILx737EEvPfS0_S0_i,"a",@progbits
	.sectionflags	@""
	.align	4
.nv.constant0._Z10add_kernelILx737EEvPfS0_S0_i:
	.zero		924


//--------------------- .nv.constant0._Z10add_kernelILx736EEvPfS0_S0_i --------------------------
	.section	.nv.constant0._Z10add_kernelILx736EEvPfS0_S0_i,"a",@progbits
	.sectionflags	@""
	.align	4
.nv.constant0._Z10add_kernelILx736EEvPfS0_S0_i:
	.zero		924


//--------------------- .nv.constant0._Z10add_kernelILx735EEvPfS0_S0_i --------------------------
	.section	.nv.constant0._Z10add_kernelILx735EEvPfS0_S0_i,"a",@progbits
	.sectionflags	@""
	.align	4
.nv.constant0._Z10add_kernelILx735EEvPfS0_S0_i:
	.zero		924


//--------------------- .nv.constant0._Z10add_kernelILx734EEvPfS0_S0_i --------------------------
	.section	.nv.constant0._Z10add_kernelILx734EEvPfS0_S0_i,"a",@progbits
	.sectionflags	@""
	.align	4
.nv.constant0._Z10add_kernelILx734EEvPfS0_S0_i:
	.zero		924


//--------------------- .nv.constant0._Z10add_kernelILx733EEvPfS0_S0_i --------------------------
	.section	.nv.constant0._Z10add_kernelILx733EEvPfS0_S0_i,"a",@progbits
	.sectionflags	@""
	.align	4
.nv.constant0._Z10add_kernelILx733EEvPfS0_S0_i:
	.zero		924


//--------------------- .nv.constant0._Z10add_kernelILx732EEvPfS0_S0_i --------------------------
	.section	.nv.constant0._Z10add_kernelILx732EEvPfS0_S0_i,"a",@progbits
	.sectionflags	@""
	.align	4
.nv.constant0._Z10add_kernelILx732EEvPfS0_S0_i:
	.zero		924


//--------------------- .nv.constant0._Z10add_kernelILx731EEvPfS0_S0_i --------------------------
	.section	.nv.constant0._Z10add_kernelILx731EEvPfS0_S0_i,"a",@progbits
	.sectionflags	@""
	.align	4
.nv.constant0._Z10add_kernelILx731EEvPfS0_S0_i:
	.zero		924


//--------------------- .nv.constant0._Z10add_kernelILx730EEvPfS0_S0_i --------------------------
	.section	.nv.constant0._Z10add_kernelILx730EEvPfS0_S0_i,"a",@progbits
	.sectionflags	@""
	.align	4
.nv.constant0._Z10add_kernelILx730EEvPfS0_S0_i:
	.zero		924


//--------------------- .nv.constant0._Z10add_kernelILx729EEvPfS0_S0_i --------------------------
	.section	.nv.constant0._Z10add_kernelILx729EEvPfS0_S0_i,"a",@progbits
	.sectionflags	@""
	.align	4
.nv.constant0._Z10add_kernelILx729EEvPfS0_S0_i:
	.zero		924


//--------------------- .nv.constant0._Z10add_kernelILx728EEvPfS0_S0_i --------------------------
	.section	.nv.constant0._Z10add_kernelILx728EEvPfS0_S0_i,"a",@progbits
	.sectionflags	@""
	.align	4
.nv.constant0._Z10add_kernelILx728EEvPfS0_S0_i:
	.zero		924


//--------------------- .nv.constant0._Z10add_kernelILx727EEvPfS0_S0_i --------------------------
	.section	.nv.constant0._Z10add_kernelILx727EEvPfS0_S0_i,"a",@progbits
	.sectionflags	@""
	.align	4
.nv.constant0._Z10add_kernelILx727EEvPfS0_S0_i:
	.zero		924


//--------------------- .nv.constant0._Z10add_kernelILx726EEvPfS0_S0_i --------------------------
	.section	.nv.constant0._Z10add_kernelILx726EEvPfS0_S0_i,"a",@progbits
	.sectionflags	@""
	.align	4
.nv.constant0._Z10add_kernelILx726EEvPfS0_S0_i:
	.zero		924


//--------------------- .nv.constant0._Z10add_kernelILx725EEvPfS0_S0_i --------------------------
	.section	.nv.constant0._Z10add_kernelILx725EEvPfS0_S0_i,"a",@progbits
	.sectionflags	@""
	.align	4
.nv.constant0._Z10add_kernelILx725EEvPfS0_S0_i:
	.zero		924


//--------------------- .nv.constant0._Z10add_kernelILx724EEvPfS0_S0_i --------------------------
	.section	.nv.constant0._Z10add_kernelILx724EEvPfS0_S0_i,"a",@progbits
	.sectionflags	@""
	.align	4
.nv.constant0._Z10add_kernelILx724EEvPfS0_S0_i:
	.zero		924


//--------------------- .nv.constant0._Z10add_kernelILx723EEvPfS0_S0_i --------------------------
	.section	.nv.constant0._Z10add_kernelILx723EEvPfS0_S0_i,"a",@progbits
	.sectionflags	@""
	.align	4
.nv.constant0._Z10add_kernelILx723EEvPfS0_S0_i:
	.zero		924


//--------------------- .nv.constant0._Z10add_kernelILx722EEvPfS0_S0_i --------------------------
	.section	.nv.constant0._Z10add_kernelILx722EEvPfS0_S0_i,"a",@progbits
	.sectionflags	@""
	.align	4
.nv.constant0._Z10add_kernelILx722EEvPfS0_S0_i:
	.zero		924


//--------------------- .nv.constant0._Z10add_kernelILx721EEvPfS0_S0_i --------------------------
	.section	.nv.constant0._Z10add_kernelILx721EEvPfS0_S0_i,"a",@progbits
	.sectionflags	@""
	.align	4
.nv.constant0._Z10add_kernelILx721EEvPfS0_S0_i:
	.zero		924


//--------------------- .nv.constant0._Z10add_kernelILx720EEvPfS0_S0_i --------------------------
	.section	.nv.constant0._Z10add_kernelILx720EEvPfS0_S0_i,"a",@progbits
	.sectionflags	@""
	.align	4
.nv.constant0._Z10add_kernelILx720EEvPfS0_S0_i:
	.zero		924


//--------------------- .nv.constant0._Z10add_kernelILx719EEvPfS0_S0_i --------------------------
	.section	.nv.constant0._Z10add_kernelILx719EEvPfS0_S0_i,"a",@progbits
	.sectionflags	@""
	.align	4
.nv.constant0._Z10add_kernelILx719EEvPfS0_S0_i:
	.zero		924


//--------------------- .nv.constant0._Z10add_kernelILx718EEvPfS0_S0_i --------------------------
	.section	.nv.constant0._Z10add_kernelILx718EEvPfS0_S0_i,"a",@progbits
	.sectionflags	@""
	.align	4
.nv.constant0._Z10add_kernelILx718EEvPfS0_S0_i:
	.zero		924


//--------------------- .nv.constant0._Z10add_kernelILx717EEvPfS0_S0_i --------------------------
	.section	.nv.constant0._Z10add_kernelILx717EEvPfS0_S0_i,"a",@progbits
	.sectionflags	@""
	.align	4
.nv.constant0._Z10add_kernelILx717EEvPfS0_S0_i:
	.zero		924


//--------------------- .nv.constant0._Z10add_kernelILx716EEvPfS0_S0_i --------------------------
	.section	.nv.constant0._Z10add_kernelILx716EEvPfS0_S0_i,"a",@progbits
	.sectionflags	@""
	.align	4
.nv.constant0._Z10add_kernelILx716EEvPfS0_S0_i:
	.zero		924


//--------------------- .nv.constant0._Z10add_kernelILx715EEvPfS0_S0_i --------------------------
	.section	.nv.constant0._Z10add_kernelILx715EEvPfS0_S0_i,"a",@progbits
	.sectionflags	@""
	.align	4
.nv.constant0._Z10add_kernelILx715EEvPfS0_S0_i:
	.zero		924


//--------------------- .nv.constant0._Z10add_kernelILx714EEvPfS0_S0_i --------------------------
	.section	.nv.constant0._Z10add_kernelILx714EEvPfS0_S0_i,"a",@progbits
	.sectionflags	@""
	.align	4
.nv.constant0._Z10add_kernelILx714EEvPfS0_S0_i:
	.zero		924


//--------------------- .nv.constant0._Z10add_kernelILx713EEvPfS0_S0_i --------------------------
	.section	.nv.constant0._Z10add_kernelILx713EEvPfS0_S0_i,"a",@progbits
	.sectionflags	@""
	.align	4
.nv.constant0._Z10add_kernelILx713EEvPfS0_S0_i:
	.zero		924


//--------------------- .nv.constant0._Z10add_kernelILx712EEvPfS0_S0_i --------------------------
	.section	.nv.constant0._Z10add_kernelILx712EEvPfS0_S0_i,"a",@progbits
	.sectionflags	@""
	.align	4
.nv.constant0._Z10add_kernelILx712EEvPfS0_S0_i:
	.zero		924


//--------------------- .nv.constant0._Z10add_kernelILx711EEvPfS0_S0_i --------------------------
	.section	.nv.constant0._Z10add_kernelILx711EEvPfS0_S0_i,"a",@progbits
	.sectionflags	@""
	.align	4
.nv.constant0._Z10add_kernelILx711EEvPfS0_S0_i:
	.zero		924


//--------------------- .nv.constant0._Z10add_kernelILx710EEvPfS0_S0_i --------------------------
	.section	.nv.constant0._Z10add_kernelILx710EEvPfS0_S0_i,"a",@progbits
	.sectionflags	@""
	.align	4
.nv.constant0._Z10add_kernelILx710EEvPfS0_S0_i:
	.zero		924


//--------------------- .nv.constant0._Z10add_kernelILx709EEvPfS0_S0_i --------------------------
	.section	.nv.constant0._Z10add_kernelILx709EEvPfS0_S0_i,"a",@progbits
	.sectionflags	@""
	.align	4
.nv.constant0._Z10add_kernelILx709EEvPfS0_S0_i:
	.zero		924


//--------------------- .nv.constant0._Z10add_kernelILx708EEvPfS0_S0_i --------------------------
	.section	.nv.constant0._Z10add_kernelILx708EEvPfS0_S0_i,"a",@progbits
	.sectionflags	@""
	.align	4
.nv.constant0._Z10add_kernelILx708EEvPfS0_S0_i:
	.zero		924


//--------------------- .nv.constant0._Z10add_kernelILx707EEvPfS0_S0_i --------------------------
	.section	.nv.constant0._Z10add_kernelILx707EEvPfS0_S0_i,"a",@progbits
	.sectionflags	@""
	.align	4
.nv.constant0._Z10add_kernelILx707EEvPfS0_S0_i:
	.zero		924


//--------------------- .nv.constant0._Z10add_kernelILx706EEvPfS0_S0_i --------------------------
	.section	.nv.constant0._Z10add_kernelILx706EEvPfS0_S0_i,"a",@progbits
	.sectionflags	@""
	.align	4
.nv.constant0._Z10add_kernelILx706EEvPfS0_S0_i:
	.zero		924


//--------------------- .nv.constant0._Z10add_kernelILx705EEvPfS0_S0_i --------------------------
	.section	.nv.constant0._Z10add_kernelILx705EEvPfS0_S0_i,"a",@progbits
	.sectionflags	@""
	.align	4
.nv.constant0._Z10add_kernelILx705EEvPfS0_S0_i:
	.zero		924


//--------------------- .nv.constant0._Z10add_kernelILx704EEvPfS0_S0_i --------------------------
	.section	.nv.constant0._Z10add_kernelILx704EEvPfS0_S0_i,"a",@progbits
	.sectionflags	@""
	.align	4
.nv.constant0._Z10add_kernelILx704EEvPfS0_S0_i:
	.zero		924


//--------------------- .nv.constant0._Z10add_kernelILx703EEvPfS0_S0_i --------------------------
	.section	.nv.constant0._Z10add_kernelILx703EEvPfS0_S0_i,"a",@progbits
	.sectionflags	@""
	.align	4
.nv.constant0._Z10add_kernelILx703EEvPfS0_S0_i:
	.zero		924


//--------------------- .nv.constant0._Z10add_kernelILx702EEvPfS0_S0_i --------------------------
	.section	.nv.constant0._Z10add_kernelILx702EEvPfS0_S0_i,"a",@progbits
	.sectionflags	@""
	.align	4
.nv.constant0._Z10add_kernelILx702EEvPfS0_S0_i:
	.zero		924


//--------------------- .nv.constant0._Z10add_kernelILx701EEvPfS0_S0_i --------------------------
	.section	.nv.constant0._Z10add_kernelILx701EEvPfS0_S0_i,"a",@progbits
	.sectionflags	@""
	.align	4
.nv.constant0._Z10add_kernelILx701EEvPfS0_S0_i:
	.zero		924


//--------------------- .nv.constant0._Z10add_kernelILx700EEvPfS0_S0_i --------------------------
	.section	.nv.constant0._Z10add_kernelILx700EEvPfS0_S0_i,"a",@progbits
	.sectionflags	@""
	.align	4
.nv.constant0._Z10add_kernelILx700EEvPfS0_S0_i:
	.zero		924


//--------------------- .nv.constant0._Z10add_kernelILx699EEvPfS0_S0_i --------------------------
	.section	.nv.constant0._Z10add_kernelILx699EEvPfS0_S0_i,"a",@progbits
	.sectionflags	@""
	.align	4
.nv.constant0._Z10add_kernelILx699EEvPfS0_S0_i:
	.zero		924


//--------------------- .nv.constant0._Z10add_kernelILx698EEvPfS0_S0_i --------------------------
	.section	.nv.constant0._Z10add_kernelILx698EEvPfS0_S0_i,"a",@progbits
	.sectionflags	@""
	.align	4
.nv.constant0._Z10add_kernelILx698EEvPfS0_S0_i:
	.zero		924


//--------------------- .nv.constant0._Z10add_kernelILx697EEvPfS0_S0_i --------------------------
	.section	.nv.constant0._Z10add_kernelILx697EEvPfS0_S0_i,"a",@progbits
	.sectionflags	@""
	.align	4
.nv.constant0._Z10add_kernelILx697EEvPfS0_S0_i:
	.zero		924


//--------------------- .nv.constant0._Z10add_kernelILx696EEvPfS0_S0_i --------------------------
	.section	.nv.constant0._Z10add_kernelILx696EEvPfS0_S0_i,"a",@progbits
	.sectionflags	@""
	.align	4
.nv.constant0._Z10add_kernelILx696EEvPfS0_S0_i:
	.zero		924


//--------------------- .nv.constant0._Z10add_kernelILx695EEvPfS0_S0_i --------------------------
	.section	.nv.constant0._Z10add_kernelILx695EEvPfS0_S0_i,"a",@progbits
	.sectionflags	@""
	.align	4
.nv.constant0._Z10add_kernelILx695EEvPfS0_S0_i:
	.zero		924


//--------------------- .nv.constant0._Z10add_kernelILx694EEvPfS0_S0_i --------------------------
	.section	.nv.constant0._Z10add_kernelILx694EEvPfS0_S0_i,"a",@progbits
	.sectionflags	@""
	.align	4
.nv.constant0._Z10add_kernelILx694EEvPfS0_S0_i:
	.zero		924


//--------------------- .nv.constant0._Z10add_kernelILx693EEvPfS0_S0_i --------------------------
	.section	.nv.constant0._Z10add_kernelILx693EEvPfS0_S0_i,"a",@progbits
	.sectionflags	@""
	.align	4
.nv.constant0._Z10add_kernelILx693EEvPfS0_S0_i:
	.zero		924


//--------------------- .nv.constant0._Z10add_kernelILx692EEvPfS0_S0_i --------------------------
	.section	.nv.constant0._Z10add_kernelILx692EEvPfS0_S0_i,"a",@progbits
	.sectionflags	@""
	.align	4
.nv.constant0._Z10add_kernelILx692EEvPfS0_S0_i:
	.zero		924


//--------------------- .nv.constant0._Z10add_kernelILx691EEvPfS0_S0_i --------------------------
	.section	.nv.constant0._Z10add_kernelILx691EEvPfS0_S0_i,"a",@progbits
	.sectionflags	@""
	.align	4
.nv.constant0._Z10add_kernelILx691EEvPfS0_S0_i:
	.zero		924


//--------------------- .nv.constant0._Z10add_kernelILx690EEvPfS0_S0_i --------------------------
	.section	.nv.constant0._Z10add_kernelILx690EEvPfS0_S0_i,"a",@progbits
	.sectionflags	@""
	.align	4
.nv.constant0._Z10add_kernelILx690EEvPfS0_S0_i:
	.zero		924


//--------------------- .nv.constant0._Z10add_kernelILx689EEvPfS0_S0_i --------------------------
	.section	.nv.constant0._Z10add_kernelILx689EEvPfS0_S0_i,"a",@progbits
	.sectionflags	@""
	.align	4
.nv.constant0._Z10add_kernelILx689EEvPfS0_S0_i:
	.zero		924


//--------------------- .nv.constant0._Z10add_kernelILx688EEvPfS0_S0_i --------------------------
	.section	.nv.constant0._Z10add_kernelILx688EEvPfS0_S0_i,"a",@progbits
	.sectionflags	@""
	.align	4
.nv.constant0._Z10add_kernelILx688EEvPfS0_S0_i:
	.zero		924


//--------------------- .nv.constant0._Z10add_kernelILx687EEvPfS0_S0_i --------------------------
	.section	.nv.constant0._Z10add_kernelILx687EEvPfS0_S0_i,"a",@progbits
	.sectionflags	@""
	.align	4
.nv.constant0._Z10add_kernelILx687EEvPfS0_S0_i:
	.zero		924


//--------------------- .nv.constant0._Z10add_kernelILx686EEvPfS0_S0_i --------------------------
	.section	.nv.constant0._Z10add_kernelILx686EEvPfS0_S0_i,"a",@progbits
	.sectionflags	@""
	.align	4
.nv.constant0._Z10add_kernelILx686EEvPfS0_S0_i:
	.zero		924


//--------------------- .nv.constant0._Z10add_kernelILx685EEvPfS0_S0_i --------------------------
	.section	.nv.constant0._Z10add_kernelILx685EEvPfS0_S0_i,"a",@progbits
	.sectionflags	@""
	.align	4
.nv.constant0._Z10add_kernelILx685EEvPfS0_S0_i:
	.zero		924


//--------------------- .nv.constant0._Z10add_kernelILx684EEvPfS0_S0_i --------------------------
	.section	.nv.constant0._Z10add_kernelILx684EEvPfS0_S0_i,"a",@progbits
	.sectionflags	@""
	.align	4
.nv.constant0._Z10add_kernelILx684EEvPfS0_S0_i:
	.zero		924


//--------------------- .nv.constant0._Z10add_kernelILx683EEvPfS0_S0_i --------------------------
	.section	.nv.constant0._Z10add_kernelILx683EEvPfS0_S0_i,"a",@progbits
	.sectionflags	@""
	.align	4
.nv.constant0._Z10add_kernelILx683EEvPfS0_S0_i:
	.zero		924


//--------------------- .nv.constant0._Z10add_kernelILx682EEvPfS0_S0_i --------------------------
	.section	.nv.constant0._Z10add_kernelILx682EEvPfS0_S0_i,"a",@progbits
	.sectionflags	@""
	.align	4
.nv.constant0._Z10add_kernelILx682EEvPfS0_S0_i:
	.zero		924


//--------------------- .nv.constant0._Z10add_kernelILx681EEvPfS0_S0_i --------------------------
	.section	.nv.constant0._Z10add_kernelILx681EEvPfS0_S0_i,"a",@progbits
	.sectionflags	@""
	.align	4
.nv.constant0._Z10add_kernelILx681EEvPfS0_S0_i:
	.zero		924


//--------------------- .nv.constant0._Z10add_kernelILx680EEvPfS0_S0_i --------------------------
	.section	.nv.constant0._Z10add_kernelILx680EEvPfS0_S0_i,"a",@progbits
	.sectionflags	@""
	.align	4
.nv.constant0._Z10add_kernelILx680EEvPfS0_S0_i:
	.zero		924


//--------------------- .nv.constant0._Z10add_kernelILx679EEvPfS0_S0_i --------------------------
	.section	.nv.constant0._Z10add_kernelILx679EEvPfS0_S0_i,"a",@progbits
	.sectionflags	@""
	.align	4
.nv.constant0._Z10add_kernelILx679EEvPfS0_S0_i:
	.zero		924


//--------------------- .nv.constant0._Z10add_kernelILx678EEvPfS0_S0_i --------------------------
	.section	.nv.constant0._Z10add_kernelILx678EEvPfS0_S0_i,"a",@progbits
	.sectionflags	@""
	.align	4
.nv.constant0._Z10add_kernelILx678EEvPfS0_S0_i:
	.zero		924


//--------------------- .nv.constant0._Z10add_kernelILx677EEvPfS0_S0_i --------------------------
	.section	.nv.constant0._Z10add_kernelILx677EEvPfS0_S0_i,"a",@progbits
	.sectionflags	@""
	.align	4
.nv.constant0._Z10add_kernelILx677EEvPfS0_S0_i:
	.zero		924


//--------------------- .nv.constant0._Z10add_kernelILx676EEvPfS0_S0_i --------------------------
	.section	.nv.constant0._Z10add_kernelILx676EEvPfS0_S0_i,"a",@progbits
	.sectionflags	@""
	.align	4
.nv.constant0._Z10add_kernelILx676EEvPfS0_S0_i:
	.zero		924


//--------------------- .nv.constant0._Z10add_kernelILx675EEvPfS0_S0_i --------------------------
	.section	.nv.constant0._Z10add_kernelILx675EEvPfS0_S0_i,"a",@progbits
	.sectionflags	@""
	.align	4
.nv.constant0._Z10add_kernelILx675EEvPfS0_S0_i:
	.zero		924


//--------------------- .nv.constant0._Z10add_kernelILx674EEvPfS0_S0_i --------------------------
	.section	.nv.constant0._Z10add_kernelILx674EEvPfS0_S0_i,"a",@progbits
	.sectionflags	@""
	.align	4
.nv.constant0._Z10add_kernelILx674EEvPfS0_S0_i:
	.zero		924


//--------------------- .nv.constant0._Z10add_kernelILx673EEvPfS0_S0_i --------------------------
	.section	.nv.constant0._Z10add_kernelILx673EEvPfS0_S0_i,"a",@progbits
	.sectionflags	@""
	.align	4
.nv.constant0._Z10add_kernelILx673EEvPfS0_S0_i:
	.zero		924


//--------------------- .nv.constant0._Z10add_kernelILx672EEvPfS0_S0_i --------------------------
	.section	.nv.constant0._Z10add_kernelILx672EEvPfS0_S0_i,"a",@progbits
	.sectionflags	@""
	.align	4
.nv.constant0._Z10add_kernelILx672EEvPfS0_S0_i:
	.zero		924


//--------------------- .nv.constant0._Z10add_kernelILx671EEvPfS0_S0_i --------------------------
	.section	.nv.constant0._Z10add_kernelILx671EEvPfS0_S0_i,"a",@progbits
	.sectionflags	@""
	.align	4
.nv.constant0._Z10add_kernelILx671EEvPfS0_S0_i:
	.zero		924


//--------------------- .nv.constant0._Z10add_kernelILx670EEvPfS0_S0_i --------------------------
	.section	.nv.constant0._Z10add_kernelILx670EEvPfS0_S0_i,"a",@progbits
	.sectionflags	@""
	.align	4
.nv.constant0._Z10add_kernelILx670EEvPfS0_S0_i:
	.zero		924


//--------------------- .nv.constant0._Z10add_kernelILx669EEvPfS0_S0_i --------------------------
	.section	.nv.constant0._Z10add_kernelILx669EEvPfS0_S0_i,"a",@progbits
	.sectionflags	@""
	.align	4
.nv.constant0._Z10add_kernelILx669EEvPfS0_S0_i:
	.zero		924


//--------------------- .nv.constant0._Z10add_kernelILx668EEvPfS0_S0_i --------------------------
	.section	.nv.constant0._Z10add_kernelILx668EEvPfS0_S0_i,"a",@progbits
	.sectionflags	@""
	.align	4
.nv.constant0._Z10add_kernelILx668EEvPfS0_S0_i:
	.zero		924


//--------------------- .nv.constant0._Z10add_kernelILx667EEvPfS0_S0_i --------------------------
	.section	.nv.constant0._Z10add_kernelILx667EEvPfS0_S0_i,"a",@progbits
	.sectionflags	@""
	.align	4
.nv.constant0._Z10add_kernelILx667EEvPfS0_S0_i:
	.zero		924


//--------------------- .nv.constant0._Z10add_kernelILx666EEvPfS0_S0_i --------------------------
	.section	.nv.constant0._Z10add_kernelILx666EEvPfS0_S0_i,"a",@progbits
	.sectionflags	@""
	.align	4
.nv.constant0._Z10add_kernelILx666EEvPfS0_S0_i:
	.zero		924


//--------------------- .nv.constant0._Z10add_kernelILx665EEvPfS0_S0_i --------------------------
	.section	.nv.constant0._Z10add_kernelILx665EEvPfS0_S0_i,"a",@progbits
	.sectionflags	@""
	.align	4
.nv.constant0._Z10add_kernelILx665EEvPfS0_S0_i:
	.zero		924


//--------------------- .nv.constant0._Z10add_kernelILx664EEvPfS0_S0_i --------------------------
	.section	.nv.constant0._Z10add_kernelILx664EEvPfS0_S0_i,"a",@progbits
	.sectionflags	@""
	.align	4
.nv.constant0._Z10add_kernelILx664EEvPfS0_S0_i:
	.zero		924


//--------------------- .nv.constant0._Z10add_kernelILx663EEvPfS0_S0_i --------------------------
	.section	.nv.constant0._Z10add_kernelILx663EEvPfS0_S0_i,"a",@progbits
	.sectionflags	@""
	.align	4
.nv.constant0._Z10add_kernelILx663EEvPfS0_S0_i:
	.zero		924


//--------------------- .nv.constant0._Z10add_kernelILx662EEvPfS0_S0_i --------------------------
	.section	.nv.constant0._Z10add_kernelILx662EEvPfS0_S0_i,"a",@progbits
	.sectionflags	@""
	.align	4
.nv.constant0._Z10add_kernelILx662EEvPfS0_S0_i:
	.zero		924


//--------------------- .nv.constant0._Z10add_kernelILx661EEvPfS0_S0_i --------------------------
	.section	.nv.constant0._Z10add_kernelILx661EEvPfS0_S0_i,"a",@progbits
	.sectionflags	@""
	.align	4
.nv.constant0._Z10add_kernelILx661EEvPfS0_S0_i:
	.zero		924


//--------------------- .nv.constant0._Z10add_kernelILx660EEvPfS0_S0_i --------------------------
	.section	.nv.constant0._Z10add_kernelILx660EEvPfS0_S0_i,"a",@progbits
	.sectionflags	@""
	.align	4
.nv.constant0._Z10add_kernelILx660EEvPfS0_S0_i:
	.zero		924


//--------------------- .nv.constant0._Z10add_kernelILx659EEvPfS0_S0_i --------------------------
	.section	.nv.constant0._Z10add_kernelILx659EEvPfS0_S0_i,"a",@progbits
	.sectionflags	@""
	.align	4
.nv.constant0._Z10add_kernelILx659EEvPfS0_S0_i:
	.zero		924


//--------------------- .nv.constant0._Z10add_kernelILx658EEvPfS0_S0_i --------------------------
	.section	.nv.constant0._Z10add_kernelILx658EEvPfS0_S0_i,"a",@progbits
	.sectionflags	@""
	.align	4
.nv.constant0._Z10add_kernelILx658EEvPfS0_S0_i:
	.zero		924


//--------------------- .nv.constant0._Z10add_kernelILx657EEvPfS0_S0_i --------------------------
	.section	.nv.constant0._Z10add_kernelILx657EEvPfS0_S0_i,"a",@progbits
	.sectionflags	@""
	.align	4
.nv.constant0._Z10add_kernelILx657EEvPfS0_S0_i:
	.zero		924


//--------------------- .nv.constant0._Z10add_kernelILx656EEvPfS0_S0_i --------------------------
	.section	.nv.constant0._Z10add_kernelILx656EEvPfS0_S0_i,"a",@progbits
	.sectionflags	@""
	.align	4
.nv.constant0._Z10add_kernelILx656EEvPfS0_S0_i:
	.zero		924


//--------------------- .nv.constant0._Z10add_kernelILx655EEvPfS0_S0_i --------------------------
	.section	.nv.constant0._Z10add_kernelILx655EEvPfS0_S0_i,"a",@progbits
	.sectionflags	@""
	.align	4
.nv.constant0._Z10add_kernelILx655EEvPfS0_S0_i:
	.zero		924


//--------------------- .nv.constant0._Z10add_kernelILx654EEvPfS0_S0_i --------------------------
	.section	.nv.constant0._Z10add_kernelILx654EEvPfS0_S0_i,"a",@progbits
	.sectionflags	@""
	.align	4
.nv.constant0._Z10add_kernelILx654EEvPfS0_S0_i:
	.zero		924


//--------------------- .nv.constant0._Z10add_kernelILx653EEvPfS0_S0_i --------------------------
	.section	.nv.constant0._Z10add_kernelILx653EEvPfS0_S0_i,"a",@progbits
	.sectionflags	@""
	.align	4
.nv.constant0._Z10add_kernelILx653EEvPfS0_S0_i:
	.zero		924


//--------------------- .nv.constant0._Z10add_kernelILx652EEvPfS0_S0_i --------------------------
	.section	.nv.constant0._Z10add_kernelILx652EEvPfS0_S0_i,"a",@progbits
	.sectionflags	@""
	.align	4
.nv.constant0._Z10add_kernelILx652EEvPfS0_S0_i:
	.zero		924


//--------------------- .nv.constant0._Z10add_kernelILx651EEvPfS0_S0_i --------------------------
	.section	.nv.constant0._Z10add_kernelILx651EEvPfS0_S0_i,"a",@progbits
	.sectionflags	@""
	.align	4
.nv.constant0._Z10add_kernelILx651EEvPfS0_S0_i:
	.zero		924


//--------------------- .nv.constant0._Z10add_kernelILx650EEvPfS0_S0_i --------------------------
	.section	.nv.constant0._Z10add_kernelILx650EEvPfS0_S0_i,"a",@progbits
	.sectionflags	@""
	.align	4
.nv.constant0._Z10add_kernelILx650EEvPfS0_S0_i:
	.zero		924


//--------------------- .nv.constant0._Z10add_kernelILx649EEvPfS0_S0_i --------------------------
	.section	.nv.constant0._Z10add_kernelILx649EEvPfS0_S0_i,"a",@progbits
	.sectionflags	@""
	.align	4
.nv.constant0._Z10add_kernelILx649EEvPfS0_S0_i:
	.zero		924


//--------------------- .nv.constant0._Z10add_kernelILx648EEvPfS0_S0_i --------------------------
	.section	.nv.constant0._Z10add_kernelILx648EEvPfS0_S0_i,"a",@progbits
	.sectionflags	@""
	.align	4
.nv.constant0._Z10add_kernelILx648EEvPfS0_S0_i:
	.zero		924


//--------------------- .nv.constant0._Z10add_kernelILx647EEvPfS0_S0_i --------------------------
	.section	.nv.constant0._Z10add_kernelILx647EEvPfS0_S0_i,"a",@progbits
	.sectionflags	@""
	.align	4
.nv.constant0._Z10add_kernelILx647EEvPfS0_S0_i:
	.zero		924


//--------------------- .nv.constant0._Z10add_kernelILx646EEvPfS0_S0_i --------------------------
	.section	.nv.constant0._Z10add_kernelILx646EEvPfS0_S0_i,"a",@progbits
	.sectionflags	@""
	.align	4
.nv.constant0._Z10add_kernelILx646EEvPfS0_S0_i:
	.zero		924


//--------------------- .nv.constant0._Z10add_kernelILx645EEvPfS0_S0_i --------------------------
	.section	.nv.constant0._Z10add_kernelILx645EEvPfS0_S0_i,"a",@progbits
	.sectionflags	@""
	.align	4
.nv.constant0._Z10add_kernelILx645EEvPfS0_S0_i:
	.zero		924


//--------------------- .nv.constant0._Z10add_kernelILx644EEvPfS0_S0_i --------------------------
	.section	.nv.constant0._Z10add_kernelILx644EEvPfS0_S0_i,"a",@progbits
	.sectionflags	@""
	.align	4
.nv.constant0._Z10add_kernelILx644EEvPfS0_S0_i:
	.zero		924


//--------------------- .nv.constant0._Z10add_kernelILx643EEvPfS0_S0_i --------------------------
	.section	.nv.constant0._Z10add_kernelILx643EEvPfS0_S0_i,"a",@progbits
	.sectionflags	@""
	.align	4
.nv.constant0._Z10add_kernelILx643EEvPfS0_S0_i:
	.zero		924


//--------------------- .nv.constant0._Z10add_kernelILx642EEvPfS0_S0_i --------------------------
	.section	.nv.constant0._Z10add_kernelILx642EEvPfS0_S0_i,"a",@progbits
	.sectionflags	@""
	.align	4
.nv.constant0._Z10add_kernelILx642EEvPfS0_S0_i:
	.zero		924


//--------------------- .nv.constant0._Z10add_kernelILx641EEvPfS0_S0_i --------------------------
	.section	.nv.constant0._Z10add_kernelILx641EEvPfS0_S0_i,"a",@progbits
	.sectionflags	@""
	.align	4
.nv.constant0._Z10add_kernelILx641EEvPfS0_S0_i:
	.zero		924


//--------------------- .nv.constant0._Z10add_kernelILx640EEvPfS0_S0_i --------------------------
	.section	.nv.constant0._Z10add_kernelILx640EEvPfS0_S0_i,"a",@progbits
	.sectionflags	@""
	.align	4
.nv.constant0._Z10add_kernelILx640EEvPfS0_S0_i:
	.zero		924


//--------------------- .nv.constant0._Z10add_kernelILx639EEvPfS0_S0_i --------------------------
	.section	.nv.constant0._Z10add_kernelILx639EEvPfS0_S0_i,"a",@progbits
	.sectionflags	@""
	.align	4
.nv.constant0._Z10add_kernelILx639EEvPfS0_S0_i:
	.zero		924


//--------------------- .nv.constant0._Z10add_kernelILx638EEvPfS0_S0_i --------------------------
	.section	.nv.constant0._Z10add_kernelILx638EEvPfS0_S0_i,"a",@progbits
	.sectionflags	@""
	.align	4
.nv.constant0._Z10add_kernelILx638EEvPfS0_S0_i:
	.zero		924


//--------------------- .nv.constant0._Z10add_kernelILx637EEvPfS0_S0_i --------------------------
	.section	.nv.constant0._Z10add_kernelILx637EEvPfS0_S0_i,"a",@progbits
	.sectionflags	@""
	.align	4
.nv.constant0._Z10add_kernelILx637EEvPfS0_S0_i:
	.zero		924


//--------------------- .nv.constant0._Z10add_kernelILx636EEvPfS0_S0_i --------------------------
	.section	.nv.constant0._Z10add_kernelILx636EEvPfS0_S0_i,"a",@progbits
	.sectionflags	@""
	.align	4
.nv.constant0._Z10add_kernelILx636EEvPfS0_S0_i:
	.zero		924


//--------------------- .nv.constant0._Z10add_kernelILx635EEvPfS0_S0_i --------------------------
	.section	.nv.constant0._Z10add_kernelILx635EEvPfS0_S0_i,"a",@progbits
	.sectionflags	@""
	.align	4
.nv.constant0._Z10add_kernelILx635EEvPfS0_S0_i:
	.zero		924


//--------------------- .nv.constant0._Z10add_kernelILx634EEvPfS0_S0_i --------------------------
	.section	.nv.constant0._Z10add_kernelILx634EEvPfS0_S0_i,"a",@progbits
	.sectionflags	@""
	.align	4
.nv.constant0._Z10add_kernelILx634EEvPfS0_S0_i:
	.zero		924


//--------------------- .nv.constant0._Z10add_kernelILx633EEvPfS0_S0_i --------------------------
	.section	.nv.constant0._Z10add_kernelILx633EEvPfS0_S0_i,"a",@progbits
	.sectionflags	@""
	.align	4
.nv.constant0._Z10add_kernelILx633EEvPfS0_S0_i:
	.zero		924


//--------------------- .nv.constant0._Z10add_kernelILx632EEvPfS0_S0_i --------------------------
	.section	.nv.constant0._Z10add_kernelILx632EEvPfS0_S0_i,"a",@progbits
	.sectionflags	@""
	.align	4
.nv.constant0._Z10add_kernelILx632EEvPfS0_S0_i:
	.zero		924


//--------------------- .nv.constant0._Z10add_kernelILx631EEvPfS0_S0_i --------------------------
	.section	.nv.constant0._Z10add_kernelILx631EEvPfS0_S0_i,"a",@progbits
	.sectionflags	@""
	.align	4
.nv.constant0._Z10add_kernelILx631EEvPfS0_S0_i:
	.zero		924


//--------------------- .nv.constant0._Z10add_kernelILx630EEvPfS0_S0_i --------------------------
	.section	.nv.constant0._Z10add_kernelILx630EEvPfS0_S0_i,"a",@progbits
	.sectionflags	@""
	.align	4
.nv.constant0._Z10add_kernelILx630EEvPfS0_S0_i:
	.zero		924


//--------------------- .nv.constant0._Z10add_kernelILx629EEvPfS0_S0_i --------------------------
	.section	.nv.constant0._Z10add_kernelILx629EEvPfS0_S0_i,"a",@progbits
	.sectionflags	@""
	.align	4
.nv.constant0._Z10add_kernelILx629EEvPfS0_S0_i:
	.zero		924


//--------------------- .nv.constant0._Z10add_kernelILx628EEvPfS0_S0_i --------------------------
	.section	.nv.constant0._Z10add_kernelILx628EEvPfS0_S0_i,"a",@progbits
	.sectionflags	@""
	.align	4
.nv.constant0._Z10add_kernelILx628EEvPfS0_S0_i:
	.zero		924


//--------------------- .nv.constant0._Z10add_kernelILx627EEvPfS0_S0_i --------------------------
	.section	.nv.constant0._Z10add_kernelILx627EEvPfS0_S0_i,"a",@progbits
	.sectionflags	@""
	.align	4
.nv.constant0._Z10add_kernelILx627EEvPfS0_S0_i:
	.zero		924


//--------------------- .nv.constant0._Z10add_kernelILx626EEvPfS0_S0_i --------------------------
	.section	.nv.constant0._Z10add_kernelILx626EEvPfS0_S0_i,"a",@progbits
	.sectionflags	@""
	.align	4
.nv.constant0._Z10add_kernelILx626EEvPfS0_S0_i:
	.zero		924


//--------------------- .nv.constant0._Z10add_kernelILx625EEvPfS0_S0_i --------------------------
	.section	.nv.constant0._Z10add_kernelILx625EEvPfS0_S0_i,"a",@progbits
	.sectionflags	@""
	.align	4
.nv.constant0._Z10add_kernelILx625EEvPfS0_S0_i:
	.zero		924


//--------------------- .nv.constant0._Z10add_kernelILx624EEvPfS0_S0_i --------------------------
	.section	.nv.constant0._Z10add_kernelILx624EEvPfS0_S0_i,"a",@progbits
	.sectionflags	@""
	.align	4
.nv.constant0._Z10add_kernelILx624EEvPfS0_S0_i:
	.zero		924


//--------------------- .nv.constant0._Z10add_kernelILx623EEvPfS0_S0_i --------------------------
	.section	.nv.constant0._Z10add_kernelILx623EEvPfS0_S0_i,"a",@progbits
	.sectionflags	@""
	.align	4
.nv.constant0._Z10add_kernelILx623EEvPfS0_S0_i:
	.zero		924


//--------------------- .nv.constant0._Z10add_kernelILx622EEvPfS0_S0_i --------------------------
	.section	.nv.constant0._Z10add_kernelILx622EEvPfS0_S0_i,"a",@progbits
	.sectionflags	@""
	.align	4
.nv.constant0._Z10add_kernelILx622EEvPfS0_S0_i:
	.zero		924


//--------------------- .nv.constant0._Z10add_kernelILx621EEvPfS0_S0_i --------------------------
	.section	.nv.constant0._Z10add_kernelILx621EEvPfS0_S0_i,"a",@progbits
	.sectionflags	@""
	.align	4
.nv.constant0._Z10add_kernelILx621EEvPfS0_S0_i:
	.zero		924


//--------------------- .nv.constant0._Z10add_kernelILx620EEvPfS0_S0_i --------------------------
	.section	.nv.constant0._Z10add_kernelILx620EEvPfS0_S0_i,"a",@progbits
	.sectionflags	@""
	.align	4
.nv.constant0._Z10add_kernelILx620EEvPfS0_S0_i:
	.zero		924


//--------------------- .nv.constant0._Z10add_kernelILx619EEvPfS0_S0_i --------------------------
	.section	.nv.constant0._Z10add_kernelILx619EEvPfS0_S0_i,"a",@progbits
	.sectionflags	@""
	.align	4
.nv.constant0._Z10add_kernelILx619EEvPfS0_S0_i:
	.zero		924


//--------------------- .nv.constant0._Z10add_kernelILx618EEvPfS0_S0_i --------------------------
	.section	.nv.constant0._Z10add_kernelILx618EEvPfS0_S0_i,"a",@progbits
	.sectionflags	@""
	.align	4
.nv.constant0._Z10add_kernelILx618EEvPfS0_S0_i:
	.zero		924


//--------------------- .nv.constant0._Z10add_kernelILx617EEvPfS0_S0_i --------------------------
	.section	.nv.constant0._Z10add_kernelILx617EEvPfS0_S0_i,"a",@progbits
	.sectionflags	@""
	.align	4
.nv.constant0._Z10add_kernelILx617EEvPfS0_S0_i:
	.zero		924


//--------------------- .nv.constant0._Z10add_kernelILx616EEvPfS0_S0_i --------------------------
	.section	.nv.constant0._Z10add_kernelILx616EEvPfS0_S0_i,"a",@progbits
	.sectionflags	@""
	.align	4
.nv.constant0._Z10add_kernelILx616EEvPfS0_S0_i:
	.zero		924


//--------------------- .nv.constant0._Z10add_kernelILx615EEvPfS0_S0_i --------------------------
	.section	.nv.constant0._Z10add_kernelILx615EEvPfS0_S0_i,"a",@progbits
	.sectionflags	@""
	.align	4
.nv.constant0._Z10add_kernelILx615EEvPfS0_S0_i:
	.zero		924


//--------------------- .nv.constant0._Z10add_kernelILx614EEvPfS0_S0_i --------------------------
	.section	.nv.constant0._Z10add_kernelILx614EEvPfS0_S0_i,"a",@progbits
	.sectionflags	@""
	.align	4
.nv.constant0._Z10add_kernelILx614EEvPfS0_S0_i:
	.zero		924


//--------------------- .nv.constant0._Z10add_kernelILx613EEvPfS0_S0_i --------------------------
	.section	.nv.constant0._Z10add_kernelILx613EEvPfS0_S0_i,"a",@progbits
	.sectionflags	@""
	.align	4
.nv.constant0._Z10add_kernelILx613EEvPfS0_S0_i:
	.zero		924


//--------------------- .nv.constant0._Z10add_kernelILx612EEvPfS0_S0_i --------------------------
	.section	.nv.constant0._Z10add_kernelILx612EEvPfS0_S0_i,"a",@progbits
	.sectionflags	@""
	.align	4
.nv.constant0._Z10add_kernelILx612EEvPfS0_S0_i:
	.zero		924


//--------------------- .nv.constant0._Z10add_kernelILx611EEvPfS0_S0_i --------------------------
	.section	.nv.constant0._Z10add_kernelILx611EEvPfS0_S0_i,"a",@progbits
	.sectionflags	@""
	.align	4
.nv.constant0._Z10add_kernelILx611EEvPfS0_S0_i:
	.zero		924


//--------------------- .nv.constant0._Z10add_kernelILx610EEvPfS0_S0_i --------------------------
	.section	.nv.constant0._Z10add_kernelILx610EEvPfS0_S0_i,"a",@progbits
	.sectionflags	@""
	.align	4
.nv.constant0._Z10add_kernelILx610EEvPfS0_S0_i:
	.zero		924


//--------------------- .nv.constant0._Z10add_kernelILx609EEvPfS0_S0_i --------------------------
	.section	.nv.constant0._Z10add_kernelILx609EEvPfS0_S0_i,"a",@progbits
	.sectionflags	@""
	.align	4
.nv.constant0._Z10add_kernelILx609EEvPfS0_S0_i:
	.zero		924


//--------------------- .nv.constant0._Z10add_kernelILx608EEvPfS0_S0_i --------------------------
	.section	.nv.constant0._Z10add_kernelILx608EEvPfS0_S0_i,"a",@progbits
	.sectionflags	@""
	.align	4
.nv.constant0._Z10add_kernelILx608EEvPfS0_S0_i:
	.zero		924


//--------------------- .nv.constant0._Z10add_kernelILx607EEvPfS0_S0_i --------------------------
	.section	.nv.constant0._Z10add_kernelILx607EEvPfS0_S0_i,"a",@progbits
	.sectionflags	@""
	.align	4
.nv.constant0._Z10add_kernelILx607EEvPfS0_S0_i:
	.zero		924


//--------------------- .nv.constant0._Z10add_kernelILx606EEvPfS0_S0_i --------------------------
	.section	.nv.constant0._Z10add_kernelILx606EEvPfS0_S0_i,"a",@progbits
	.sectionflags	@""
	.align	4
.nv.constant0._Z10add_kernelILx606EEvPfS0_S0_i:
	.zero		924


//--------------------- .nv.constant0._Z10add_kernelILx605EEvPfS0_S0_i --------------------------
	.section	.nv.constant0._Z10add_kernelILx605EEvPfS0_S0_i,"a",@progbits
	.sectionflags	@""
	.align	4
.nv.constant0._Z10add_kernelILx605EEvPfS0_S0_i:
	.zero		924


//--------------------- .nv.constant0._Z10add_kernelILx604EEvPfS0_S0_i --------------------------
	.section	.nv.constant0._Z10add_kernelILx604EEvPfS0_S0_i,"a",@progbits
	.sectionflags	@""
	.align	4
.nv.constant0._Z10add_kernelILx604EEvPfS0_S0_i:
	.zero		924


//--------------------- .nv.constant0._Z10add_kernelILx603EEvPfS0_S0_i --------------------------
	.section	.nv.constant0._Z10add_kernelILx603EEvPfS0_S0_i,"a",@progbits
	.sectionflags	@""
	.align	4
.nv.constant0._Z10add_kernelILx603EEvPfS0_S0_i:
	.zero		924


//--------------------- .nv.constant0._Z10add_kernelILx602EEvPfS0_S0_i --------------------------
	.section	.nv.constant0._Z10add_kernelILx602EEvPfS0_S0_i,"a",@progbits
	.sectionflags	@""
	.align	4
.nv.constant0._Z10add_kernelILx602EEvPfS0_S0_i:
	.zero		924


//--------------------- .nv.constant0._Z10add_kernelILx601EEvPfS0_S0_i --------------------------
	.section	.nv.constant0._Z10add_kernelILx601EEvPfS0_S0_i,"a",@progbits
	.sectionflags	@""
	.align	4
.nv.constant0._Z10add_kernelILx601EEvPfS0_S0_i:
	.zero		924


//--------------------- .nv.constant0._Z10add_kernelILx600EEvPfS0_S0_i --------------------------
	.section	.nv.constant0._Z10add_kernelILx600EEvPfS0_S0_i,"a",@progbits
	.sectionflags	@""
	.align	4
.nv.constant0._Z10add_kernelILx600EEvPfS0_S0_i:
	.zero		924


//--------------------- .nv.constant0._Z10add_kernelILx599EEvPfS0_S0_i --------------------------
	.section	.nv.constant0._Z10add_kernelILx599EEvPfS0_S0_i,"a",@progbits
	.sectionflags	@""
	.align	4
.nv.constant0._Z10add_kernelILx599EEvPfS0_S0_i:
	.zero		924


//--------------------- .nv.constant0._Z10add_kernelILx598EEvPfS0_S0_i --------------------------
	.section	.nv.constant0._Z10add_kernelILx598EEvPfS0_S0_i,"a",@progbits
	.sectionflags	@""
	.align	4
.nv.constant0._Z10add_kernelILx598EEvPfS0_S0_i:
	.zero		924


//--------------------- .nv.constant0._Z10add_kernelILx597EEvPfS0_S0_i --------------------------
	.section	.nv.constant0._Z10add_kernelILx597EEvPfS0_S0_i,"a",@progbits
	.sectionflags	@""
	.align	4
.nv.constant0._Z10add_kernelILx597EEvPfS0_S0_i:
	.zero		924


//--------------------- .nv.constant0._Z10add_kernelILx596EEvPfS0_S0_i --------------------------
	.section	.nv.constant0._Z10add_kernelILx596EEvPfS0_S0_i,"a",@progbits
	.sectionflags	@""
	.align	4
.nv.constant0._Z10add_kernelILx596EEvPfS0_S0_i:
	.zero		924


//--------------------- .nv.constant0._Z10add_kernelILx595EEvPfS0_S0_i --------------------------
	.section	.nv.constant0._Z10add_kernelILx595EEvPfS0_S0_i,"a",@progbits
	.sectionflags	@""
	.align	4
.nv.constant0._Z10add_kernelILx595EEvPfS0_S0_i:
	.zero		924


//--------------------- .nv.constant0._Z10add_kernelILx594EEvPfS0_S0_i --------------------------
	.section	.nv.constant0._Z10add_kernelILx594EEvPfS0_S0_i,"a",@progbits
	.sectionflags	@""
	.align	4
.nv.constant0._Z10add_kernelILx594EEvPfS0_S0_i:
	.zero		924


//--------------------- .nv.constant0._Z10add_kernelILx593EEvPfS0_S0_i --------------------------
	.section	.nv.constant0._Z10add_kernelILx593EEvPfS0_S0_i,"a",@progbits
	.sectionflags	@""
	.align	4
.nv.constant0._Z10add_kernelILx593EEvPfS0_S0_i:
	.zero		924


//--------------------- .nv.constant0._Z10add_kernelILx592EEvPfS0_S0_i --------------------------
	.section	.nv.constant0._Z10add_kernelILx592EEvPfS0_S0_i,"a",@progbits
	.sectionflags	@""
	.align	4
.nv.constant0._Z10add_kernelILx592EEvPfS0_S0_i:
	.zero		924


//--------------------- .nv.constant0._Z10add_kernelILx591EEvPfS0_S0_i --------------------------
	.section	.nv.constant0._Z10add_kernelILx591EEvPfS0_S0_i,"a",@progbits
	.sectionflags	@""
	.align	4
.nv.constant0._Z10add_kernelILx591EEvPfS0_S0_i:
	.zero		924


//--------------------- .nv.constant0._Z10add_kernelILx590EEvPfS0_S0_i --------------------------
	.section	.nv.constant0._Z10add_kernelILx590EEvPfS0_S0_i,"a",@progbits
	.sectionflags	@""
	.align	4
.nv.constant0._Z10add_kernelILx590EEvPfS0_S0_i:
	.zero		924


//--------------------- .nv.constant0._Z10add_kernelILx589EEvPfS0_S0_i --------------------------
	.section	.nv.constant0._Z10add_kernelILx589EEvPfS0_S0_i,"a",@progbits
	.sectionflags	@""
	.align	4
.nv.constant0._Z10add_kernelILx589EEvPfS0_S0_i:
	.zero		924


//--------------------- .nv.constant0._Z10add_kernelILx588EEvPfS0_S0_i --------------------------
	.section	.nv.constant0._Z10add_kernelILx588EEvPfS0_S0_i,"a",@progbits
	.sectionflags	@""
	.align	4
.nv.constant0._Z10add_kernelILx588EEvPfS0_S0_i:
	.zero		924


//--------------------- .nv.constant0._Z10add_kernelILx587EEvPfS0_S0_i --------------------------
	.section	.nv.constant0._Z10add_kernelILx587EEvPfS0_S0_i,"a",@progbits
	.sectionflags	@""
	.align	4
.nv.constant0._Z10add_kernelILx587EEvPfS0_S0_i:
	.zero		924


//--------------------- .nv.constant0._Z10add_kernelILx586EEvPfS0_S0_i --------------------------
	.section	.nv.constant0._Z10add_kernelILx586EEvPfS0_S0_i,"a",@progbits
	.sectionflags	@""
	.align	4
.nv.constant0._Z10add_kernelILx586EEvPfS0_S0_i:
	.zero		924


//--------------------- .nv.constant0._Z10add_kernelILx585EEvPfS0_S0_i --------------------------
	.section	.nv.constant0._Z10add_kernelILx585EEvPfS0_S0_i,"a",@progbits
	.sectionflags	@""
	.align	4
.nv.constant0._Z10add_kernelILx585EEvPfS0_S0_i:
	.zero		924


//--------------------- .nv.constant0._Z10add_kernelILx584EEvPfS0_S0_i --------------------------
	.section	.nv.constant0._Z10add_kernelILx584EEvPfS0_S0_i,"a",@progbits
	.sectionflags	@""
	.align	4
.nv.constant0._Z10add_kernelILx584EEvPfS0_S0_i:
	.zero		924


//--------------------- .nv.constant0._Z10add_kernelILx583EEvPfS0_S0_i --------------------------
	.section	.nv.constant0._Z10add_kernelILx583EEvPfS0_S0_i,"a",@progbits
	.sectionflags	@""
	.align	4
.nv.constant0._Z10add_kernelILx583EEvPfS0_S0_i:
	.zero		924


//--------------------- .nv.constant0._Z10add_kernelILx582EEvPfS0_S0_i --------------------------
	.section	.nv.constant0._Z10add_kernelILx582EEvPfS0_S0_i,"a",@progbits
	.sectionflags	@""
	.align	4
.nv.constant0._Z10add_kernelILx582EEvPfS0_S0_i:
	.zero		924


//--------------------- .nv.constant0._Z10add_kernelILx581EEvPfS0_S0_i --------------------------
	.section	.nv.constant0._Z10add_kernelILx581EEvPfS0_S0_i,"a",@progbits
	.sectionflags	@""
	.align	4
.nv.constant0._Z10add_kernelILx581EEvPfS0_S0_i:
	.zero		924


//--------------------- .nv.constant0._Z10add_kernelILx580EEvPfS0_S0_i --------------------------
	.section	.nv.constant0._Z10add_kernelILx580EEvPfS0_S0_i,"a",@progbits
	.sectionflags	@""
	.align	4
.nv.constant0._Z10add_kernelILx580EEvPfS0_S0_i:
	.zero		924


//--------------------- .nv.constant0._Z10add_kernelILx579EEvPfS0_S0_i --------------------------
	.section	.nv.constant0._Z10add_kernelILx579EEvPfS0_S0_i,"a",@progbits
	.sectionflags	@""
	.align	4
.nv.constant0._Z10add_kernelILx579EEvPfS0_S0_i:
	.zero		924


//--------------------- .nv.constant0._Z10add_kernelILx578EEvPfS0_S0_i --------------------------
	.section	.nv.constant0._Z10add_kernelILx578EEvPfS0_S0_i,"a",@progbits
	.sectionflags	@""
	.align	4
.nv.constant0._Z10add_kernelILx578EEvPfS0_S0_i:
	.zero		924


//--------------------- .nv.constant0._Z10add_kernelILx577EEvPfS0_S0_i --------------------------
	.section	.nv.constant0._Z10add_kernelILx577EEvPfS0_S0_i,"a",@progbits
	.sectionflags	@""
	.align	4
.nv.constant0._Z10add_kernelILx577EEvPfS0_S0_i:
	.zero		924


//--------------------- .nv.constant0._Z10add_kernelILx576EEvPfS0_S0_i --------------------------
	.section	.nv.constant0._Z10add_kernelILx576EEvPfS0_S0_i,"a",@progbits
	.sectionflags	@""
	.align	4
.nv.constant0._Z10add_kernelILx576EEvPfS0_S0_i:
	.zero		924


//--------------------- .nv.constant0._Z10add_kernelILx575EEvPfS0_S0_i --------------------------
	.section	.nv.constant0._Z10add_kernelILx575EEvPfS0_S0_i,"a",@progbits
	.sectionflags	@""
	.align	4
.nv.constant0._Z10add_kernelILx575EEvPfS0_S0_i:
	.zero		924


//--------------------- .nv.constant0._Z10add_kernelILx574EEvPfS0_S0_i --------------------------
	.section	.nv.constant0._Z10add_kernelILx574EEvPfS0_S0_i,"a",@progbits
	.sectionflags	@""
	.align	4
.nv.constant0._Z10add_kernelILx574EEvPfS0_S0_i:
	.zero		924


//--------------------- .nv.constant0._Z10add_kernelILx573EEvPfS0_S0_i --------------------------
	.section	.nv.constant0._Z10add_kernelILx573EEvPfS0_S0_i,"a",@progbits
	.sectionflags	@""
	.align	4
.nv.constant0._Z10add_kernelILx573EEvPfS0_S0_i:
	.zero		924


//--------------------- .nv.constant0._Z10add_kernelILx572EEvPfS0_S0_i --------------------------
	.section	.nv.constant0._Z10add_kernelILx572EEvPfS0_S0_i,"a",@progbits
	.sectionflags	@""
	.align	4
.nv.constant0._Z10add_kernelILx572EEvPfS0_S0_i:
	.zero		924


//--------------------- .nv.constant0._Z10add_kernelILx571EEvPfS0_S0_i --------------------------
	.section	.nv.constant0._Z10add_kernelILx571EEvPfS0_S0_i,"a",@progbits
	.sectionflags	@""
	.align	4
.nv.constant0._Z10add_kernelILx571EEvPfS0_S0_i:
	.zero		924


//--------------------- .nv.constant0._Z10add_kernelILx570EEvPfS0_S0_i --------------------------
	.section	.nv.constant0._Z10add_kernelILx570EEvPfS0_S0_i,"a",@progbits
	.sectionflags	@""
	.align	4
.nv.constant0._Z10add_kernelILx570EEvPfS0_S0_i:
	.zero		924


//--------------------- .nv.constant0._Z10add_kernelILx569EEvPfS0_S0_i --------------------------
	.section	.nv.constant0._Z10add_kernelILx569EEvPfS0_S0_i,"a",@progbits
	.sectionflags	@""
	.align	4
.nv.constant0._Z10add_kernelILx569EEvPfS0_S0_i:
	.zero		924


//--------------------- .nv.constant0._Z10add_kernelILx568EEvPfS0_S0_i --------------------------
	.section	.nv.constant0._Z10add_kernelILx568EEvPfS0_S0_i,"a",@progbits
	.sectionflags	@""
	.align	4
.nv.constant0._Z10add_kernelILx568EEvPfS0_S0_i:
	.zero		924


//--------------------- .nv.constant0._Z10add_kernelILx567EEvPfS0_S0_i --------------------------
	.section	.nv.constant0._Z10add_kernelILx567EEvPfS0_S0_i,"a",@progbits
	.sectionflags	@""
	.align	4
.nv.constant0._Z10add_kernelILx567EEvPfS0_S0_i:
	.zero		924


//--------------------- .nv.constant0._Z10add_kernelILx566EEvPfS0_S0_i --------------------------
	.section	.nv.constant0._Z10add_kernelILx566EEvPfS0_S0_i,"a",@progbits
	.sectionflags	@""
	.align	4
.nv.constant0._Z10add_kernelILx566EEvPfS0_S0_i:
	.zero		924


//--------------------- .nv.constant0._Z10add_kernelILx565EEvPfS0_S0_i --------------------------
	.section	.nv.constant0._Z10add_kernelILx565EEvPfS0_S0_i,"a",@progbits
	.sectionflags	@""
	.align	4
.nv.constant0._Z10add_kernelILx565EEvPfS0_S0_i:
	.zero		924


//--------------------- .nv.constant0._Z10add_kernelILx564EEvPfS0_S0_i --------------------------
	.section	.nv.constant0._Z10add_kernelILx564EEvPfS0_S0_i,"a",@progbits
	.sectionflags	@""
	.align	4
.nv.constant0._Z10add_kernelILx564EEvPfS0_S0_i:
	.zero		924


//--------------------- .nv.constant0._Z10add_kernelILx563EEvPfS0_S0_i --------------------------
	.section	.nv.constant0._Z10add_kernelILx563EEvPfS0_S0_i,"a",@progbits
	.sectionflags	@""
	.align	4
.nv.constant0._Z10add_kernelILx563EEvPfS0_S0_i:
	.zero		924


//--------------------- .nv.constant0._Z10add_kernelILx562EEvPfS0_S0_i --------------------------
	.section	.nv.constant0._Z10add_kernelILx562EEvPfS0_S0_i,"a",@progbits
	.sectionflags	@""
	.align	4
.nv.constant0._Z10add_kernelILx562EEvPfS0_S0_i:
	.zero		924


//--------------------- .nv.constant0._Z10add_kernelILx561EEvPfS0_S0_i --------------------------
	.section	.nv.constant0._Z10add_kernelILx561EEvPfS0_S0_i,"a",@progbits
	.sectionflags	@""
	.align	4
.nv.constant0._Z10add_kernelILx561EEvPfS0_S0_i:
	.zero		924


//--------------------- .nv.constant0._Z10add_kernelILx560EEvPfS0_S0_i --------------------------
	.section	.nv.constant0._Z10add_kernelILx560EEvPfS0_S0_i,"a",@progbits
	.sectionflags	@""
	.align	4
.nv.constant0._Z10add_kernelILx560EEvPfS0_S0_i:
	.zero		924


//--------------------- .nv.constant0._Z10add_kernelILx559EEvPfS0_S0_i --------------------------
	.section	.nv.constant0._Z10add_kernelILx559EEvPfS0_S0_i,"a",@progbits
	.sectionflags	@""
	.align	4
.nv.constant0._Z10add_kernelILx559EEvPfS0_S0_i:
	.zero		924


//--------------------- .nv.constant0._Z10add_kernelILx558EEvPfS0_S0_i --------------------------
	.section	.nv.constant0._Z10add_kernelILx558EEvPfS0_S0_i,"a",@progbits
	.sectionflags	@""
	.align	4
.nv.constant0._Z10add_kernelILx558EEvPfS0_S0_i:
	.zero		924


//--------------------- .nv.constant0._Z10add_kernelILx557EEvPfS0_S0_i --------------------------
	.section	.nv.constant0._Z10add_kernelILx557EEvPfS0_S0_i,"a",@progbits
	.sectionflags	@""
	.align	4
.nv.constant0._Z10add_kernelILx557EEvPfS0_S0_i:
	.zero		924


//--------------------- .nv.constant0._Z10add_kernelILx556EEvPfS0_S0_i --------------------------
	.section	.nv.constant0._Z10add_kernelILx556EEvPfS0_S0_i,"a",@progbits
	.sectionflags	@""
	.align	4
.nv.constant0._Z10add_kernelILx556EEvPfS0_S0_i:
	.zero		924


//--------------------- .nv.constant0._Z10add_kernelILx555EEvPfS0_S0_i --------------------------
	.section	.nv.constant0._Z10add_kernelILx555EEvPfS0_S0_i,"a",@progbits
	.sectionflags	@""
	.align	4
.nv.constant0._Z10add_kernelILx555EEvPfS0_S0_i:
	.zero		924


//--------------------- .nv.constant0._Z10add_kernelILx554EEvPfS0_S0_i --------------------------
	.section	.nv.constant0._Z10add_kernelILx554EEvPfS0_S0_i,"a",@progbits
	.sectionflags	@""
	.align	4
.nv.constant0._Z10add_kernelILx554EEvPfS0_S0_i:
	.zero		924


//--------------------- .nv.constant0._Z10add_kernelILx553EEvPfS0_S0_i --------------------------
	.section	.nv.constant0._Z10add_kernelILx553EEvPfS0_S0_i,"a",@progbits
	.sectionflags	@""
	.align	4
.nv.constant0._Z10add_kernelILx553EEvPfS0_S0_i:
	.zero		924


//--------------------- .nv.constant0._Z10add_kernelILx552EEvPfS0_S0_i --------------------------
	.section	.nv.constant0._Z10add_kernelILx552EEvPfS0_S0_i,"a",@progbits
	.sectionflags	@""
	.align	4
.nv.constant0._Z10add_kernelILx552EEvPfS0_S0_i:
	.zero		924


//--------------------- .nv.constant0._Z10add_kernelILx551EEvPfS0_S0_i --------------------------
	.section	.nv.constant0._Z10add_kernelILx551EEvPfS0_S0_i,"a",@progbits
	.sectionflags	@""
	.align	4
.nv.constant0._Z10add_kernelILx551EEvPfS0_S0_i:
	.zero		924


//--------------------- .nv.constant0._Z10add_kernelILx550EEvPfS0_S0_i --------------------------
	.section	.nv.constant0._Z10add_kernelILx550EEvPfS0_S0_i,"a",@progbits
	.sectionflags	@""
	.align	4
.nv.constant0._Z10add_kernelILx550EEvPfS0_S0_i:
	.zero		924


//--------------------- .nv.constant0._Z10add_kernelILx549EEvPfS0_S0_i --------------------------
	.section	.nv.constant0._Z10add_kernelILx549EEvPfS0_S0_i,"a",@progbits
	.sectionflags	@""
	.align	4
.nv.constant0._Z10add_kernelILx549EEvPfS0_S0_i:
	.zero		924


//--------------------- .nv.constant0._Z10add_kernelILx548EEvPfS0_S0_i --------------------------
	.section	.nv.constant0._Z10add_kernelILx548EEvPfS0_S0_i,"a",@progbits
	.sectionflags	@""
	.align	4
.nv.constant0._Z10add_kernelILx548EEvPfS0_S0_i:
	.zero		924


//--------------------- .nv.constant0._Z10add_kernelILx547EEvPfS0_S0_i --------------------------
	.section	.nv.constant0._Z10add_kernelILx547EEvPfS0_S0_i,"a",@progbits
	.sectionflags	@""
	.align	4
.nv.constant0._Z10add_kernelILx547EEvPfS0_S0_i:
	.zero		924


//--------------------- .nv.constant0._Z10add_kernelILx546EEvPfS0_S0_i --------------------------
	.section	.nv.constant0._Z10add_kernelILx546EEvPfS0_S0_i,"a",@progbits
	.sectionflags	@""
	.align	4
.nv.constant0._Z10add_kernelILx546EEvPfS0_S0_i:
	.zero		924


//--------------------- .nv.constant0._Z10add_kernelILx545EEvPfS0_S0_i --------------------------
	.section	.nv.constant0._Z10add_kernelILx545EEvPfS0_S0_i,"a",@progbits
	.sectionflags	@""
	.align	4
.nv.constant0._Z10add_kernelILx545EEvPfS0_S0_i:
	.zero		924


//--------------------- .nv.constant0._Z10add_kernelILx544EEvPfS0_S0_i --------------------------
	.section	.nv.constant0._Z10add_kernelILx544EEvPfS0_S0_i,"a",@progbits
	.sectionflags	@""
	.align	4
.nv.constant0._Z10add_kernelILx544EEvPfS0_S0_i:
	.zero		924


//--------------------- .nv.constant0._Z10add_kernelILx543EEvPfS0_S0_i --------------------------
	.section	.nv.constant0._Z10add_kernelILx543EEvPfS0_S0_i,"a",@progbits
	.sectionflags	@""
	.align	4
.nv.constant0._Z10add_kernelILx543EEvPfS0_S0_i:
	.zero		924


//--------------------- .nv.constant0._Z10add_kernelILx542EEvPfS0_S0_i --------------------------
	.section	.nv.constant0._Z10add_kernelILx542EEvPfS0_S0_i,"a",@progbits
	.sectionflags	@""
	.align	4
.nv.constant0._Z10add_kernelILx542EEvPfS0_S0_i:
	.zero		924


//--------------------- .nv.constant0._Z10add_kernelILx541EEvPfS0_S0_i --------------------------
	.section	.nv.constant0._Z10add_kernelILx541EEvPfS0_S0_i,"a",@progbits
	.sectionflags	@""
	.align	4
.nv.constant0._Z10add_kernelILx541EEvPfS0_S0_i:
	.zero		924


//--------------------- .nv.constant0._Z10add_kernelILx540EEvPfS0_S0_i --------------------------
	.section	.nv.constant0._Z10add_kernelILx540EEvPfS0_S0_i,"a",@progbits
	.sectionflags	@""
	.align	4
.nv.constant0._Z10add_kernelILx540EEvPfS0_S0_i:
	.zero		924


//--------------------- .nv.constant0._Z10add_kernelILx539EEvPfS0_S0_i --------------------------
	.section	.nv.constant0._Z10add_kernelILx539EEvPfS0_S0_i,"a",@progbits
	.sectionflags	@""
	.align	4
.nv.constant0._Z10add_kernelILx539EEvPfS0_S0_i:
	.zero		924


//--------------------- .nv.constant0._Z10add_kernelILx538EEvPfS0_S0_i --------------------------
	.section	.nv.constant0._Z10add_kernelILx538EEvPfS0_S0_i,"a",@progbits
	.sectionflags	@""
	.align	4
.nv.constant0._Z10add_kernelILx538EEvPfS0_S0_i:
	.zero		924


//--------------------- .nv.constant0._Z10add_kernelILx537EEvPfS0_S0_i --------------------------
	.section	.nv.constant0._Z10add_kernelILx537EEvPfS0_S0_i,"a",@progbits
	.sectionflags	@""
	.align	4
.nv.constant0._Z10add_kernelILx537EEvPfS0_S0_i:
	.zero		924


//--------------------- .nv.constant0._Z10add_kernelILx536EEvPfS0_S0_i --------------------------
	.section	.nv.constant0._Z10add_kernelILx536EEvPfS0_S0_i,"a",@progbits
	.sectionflags	@""
	.align	4
.nv.constant0._Z10add_kernelILx536EEvPfS0_S0_i:
	.zero		924


//--------------------- .nv.constant0._Z10add_kernelILx535EEvPfS0_S0_i --------------------------
	.section	.nv.constant0._Z10add_kernelILx535EEvPfS0_S0_i,"a",@progbits
	.sectionflags	@""
	.align	4
.nv.constant0._Z10add_kernelILx535EEvPfS0_S0_i:
	.zero		924


//--------------------- .nv.constant0._Z10add_kernelILx534EEvPfS0_S0_i --------------------------
	.section	.nv.constant0._Z10add_kernelILx534EEvPfS0_S0_i,"a",@progbits
	.sectionflags	@""
	.align	4
.nv.constant0._Z10add_kernelILx534EEvPfS0_S0_i:
	.zero		924


//--------------------- .nv.constant0._Z10add_kernelILx533EEvPfS0_S0_i --------------------------
	.section	.nv.constant0._Z10add_kernelILx533EEvPfS0_S0_i,"a",@progbits
	.sectionflags	@""
	.align	4
.nv.constant0._Z10add_kernelILx533EEvPfS0_S0_i:
	.zero		924


//--------------------- .nv.constant0._Z10add_kernelILx532EEvPfS0_S0_i --------------------------
	.section	.nv.constant0._Z10add_kernelILx532EEvPfS0_S0_i,"a",@progbits
	.sectionflags	@""
	.align	4
.nv.constant0._Z10add_kernelILx532EEvPfS0_S0_i:
	.zero		924


//--------------------- .nv.constant0._Z10add_kernelILx531EEvPfS0_S0_i --------------------------
	.section	.nv.constant0._Z10add_kernelILx531EEvPfS0_S0_i,"a",@progbits
	.sectionflags	@""
	.align	4
.nv.constant0._Z10add_kernelILx531EEvPfS0_S0_i:
	.zero		924


//--------------------- .nv.constant0._Z10add_kernelILx530EEvPfS0_S0_i --------------------------
	.section	.nv.constant0._Z10add_kernelILx530EEvPfS0_S0_i,"a",@progbits
	.sectionflags	@""
	.align	4
.nv.constant0._Z10add_kernelILx530EEvPfS0_S0_i:
	.zero		924


//--------------------- .nv.constant0._Z10add_kernelILx529EEvPfS0_S0_i --------------------------
	.section	.nv.constant0._Z10add_kernelILx529EEvPfS0_S0_i,"a",@progbits
	.sectionflags	@""
	.align	4
.nv.constant0._Z10add_kernelILx529EEvPfS0_S0_i:
	.zero		924


//--------------------- .nv.constant0._Z10add_kernelILx528EEvPfS0_S0_i --------------------------
	.section	.nv.constant0._Z10add_kernelILx528EEvPfS0_S0_i,"a",@progbits
	.sectionflags	@""
	.align	4
.nv.constant0._Z10add_kernelILx528EEvPfS0_S0_i:
	.zero		924


//--------------------- .nv.constant0._Z10add_kernelILx527EEvPfS0_S0_i --------------------------
	.section	.nv.constant0._Z10add_kernelILx527EEvPfS0_S0_i,"a",@progbits
	.sectionflags	@""
	.align	4
.nv.constant0._Z10add_kernelILx527EEvPfS0_S0_i:
	.zero		924


//--------------------- .nv.constant0._Z10add_kernelILx526EEvPfS0_S0_i --------------------------
	.section	.nv.constant0._Z10add_kernelILx526EEvPfS0_S0_i,"a",@progbits
	.sectionflags	@""
	.align	4
.nv.constant0._Z10add_kernelILx526EEvPfS0_S0_i:
	.zero		924


//--------------------- .nv.constant0._Z10add_kernelILx525EEvPfS0_S0_i --------------------------
	.section	.nv.constant0._Z10add_kernelILx525EEvPfS0_S0_i,"a",@progbits
	.sectionflags	@""
	.align	4
.nv.constant0._Z10add_kernelILx525EEvPfS0_S0_i:
	.zero		924


//--------------------- .nv.constant0._Z10add_kernelILx524EEvPfS0_S0_i --------------------------
	.section	.nv.constant0._Z10add_kernelILx524EEvPfS0_S0_i,"a",@progbits
	.sectionflags	@""
	.align	4
.nv.constant0._Z10add_kernelILx524EEvPfS0_S0_i:
	.zero		924


//--------------------- .nv.constant0._Z10add_kernelILx523EEvPfS0_S0_i --------------------------
	.section	.nv.constant0._Z10add_kernelILx523EEvPfS0_S0_i,"a",@progbits
	.sectionflags	@""
	.align	4
.nv.constant0._Z10add_kernelILx523EEvPfS0_S0_i:
	.zero		924


//--------------------- .nv.constant0._Z10add_kernelILx522EEvPfS0_S0_i --------------------------
	.section	.nv.constant0._Z10add_kernelILx522EEvPfS0_S0_i,"a",@progbits
	.sectionflags	@""
	.align	4
.nv.constant0._Z10add_kernelILx522EEvPfS0_S0_i:
	.zero		924


//--------------------- .nv.constant0._Z10add_kernelILx521EEvPfS0_S0_i --------------------------
	.section	.nv.constant0._Z10add_kernelILx521EEvPfS0_S0_i,"a",@progbits
	.sectionflags	@""
	.align	4
.nv.constant0._Z10add_kernelILx521EEvPfS0_S0_i:
	.zero		924


//--------------------- .nv.constant0._Z10add_kernelILx520EEvPfS0_S0_i --------------------------
	.section	.nv.constant0._Z10add_kernelILx520EEvPfS0_S0_i,"a",@progbits
	.sectionflags	@""
	.align	4
.nv.constant0._Z10add_kernelILx520EEvPfS0_S0_i:
	.zero		924


//--------------------- .nv.constant0._Z10add_kernelILx519EEvPfS0_S0_i --------------------------
	.section	.nv.constant0._Z10add_kernelILx519EEvPfS0_S0_i,"a",@progbits
	.sectionflags	@""
	.align	4
.nv.constant0._Z10add_kernelILx519EEvPfS0_S0_i:
	.zero		924


//--------------------- .nv.constant0._Z10add_kernelILx518EEvPfS0_S0_i --------------------------
	.section	.nv.constant0._Z10add_kernelILx518EEvPfS0_S0_i,"a",@progbits
	.sectionflags	@""
	.align	4
.nv.constant0._Z10add_kernelILx518EEvPfS0_S0_i:
	.zero		924


//--------------------- .nv.constant0._Z10add_kernelILx517EEvPfS0_S0_i --------------------------
	.section	.nv.constant0._Z10add_kernelILx517EEvPfS0_S0_i,"a",@progbits
	.sectionflags	@""
	.align	4
.nv.constant0._Z10add_kernelILx517EEvPfS0_S0_i:
	.zero		924


//--------------------- .nv.constant0._Z10add_kernelILx516EEvPfS0_S0_i --------------------------
	.section	.nv.constant0._Z10add_kernelILx516EEvPfS0_S0_i,"a",@progbits
	.sectionflags	@""
	.align	4
.nv.constant0._Z10add_kernelILx516EEvPfS0_S0_i:
	.zero		924


//--------------------- .nv.constant0._Z10add_kernelILx515EEvPfS0_S0_i --------------------------
	.section	.nv.constant0._Z10add_kernelILx515EEvPfS0_S0_i,"a",@progbits
	.sectionflags	@""
	.align	4
.nv.constant0._Z10add_kernelILx515EEvPfS0_S0_i:
	.zero		924


//--------------------- .nv.constant0._Z10add_kernelILx514EEvPfS0_S0_i --------------------------
	.section	.nv.constant0._Z10add_kernelILx514EEvPfS0_S0_i,"a",@progbits
	.sectionflags	@""
	.align	4
.nv.constant0._Z10add_kernelILx514EEvPfS0_S0_i:
	.zero		924


//--------------------- .nv.constant0._Z10add_kernelILx513EEvPfS0_S0_i --------------------------
	.section	.nv.constant0._Z10add_kernelILx513EEvPfS0_S0_i,"a",@progbits
	.sectionflags	@""
	.align	4
.nv.constant0._Z10add_kernelILx513EEvPfS0_S0_i:
	.zero		924


//--------------------- .nv.constant0._Z10add_kernelILx512EEvPfS0_S0_i --------------------------
	.section	.nv.constant0._Z10add_kernelILx512EEvPfS0_S0_i,"a",@progbits
	.sectionflags	@""
	.align	4
.nv.constant0._Z10add_kernelILx512EEvPfS0_S0_i:
	.zero		924


//--------------------- .nv.constant0._Z10add_kernelILx511EEvPfS0_S0_i --------------------------
	.section	.nv.constant0._Z10add_kernelILx511EEvPfS0_S0_i,"a",@progbits
	.sectionflags	@""
	.align	4
.nv.constant0._Z10add_kernelILx511EEvPfS0_S0_i:
	.zero		924


//--------------------- .nv.constant0._Z10add_kernelILx510EEvPfS0_S0_i --------------------------
	.section	.nv.constant0._Z10add_kernelILx510EEvPfS0_S0_i,"a",@progbits
	.sectionflags	@""
	.align	4
.nv.constant0._Z10add_kernelILx510EEvPfS0_S0_i:
	.zero		924


//--------------------- .nv.constant0._Z10add_kernelILx509EEvPfS0_S0_i --------------------------
	.section	.nv.constant0._Z10add_kernelILx509EEvPfS0_S0_i,"a",@progbits
	.sectionflags	@""
	.align	4
.nv.constant0._Z10add_kernelILx509EEvPfS0_S0_i:
	.zero		924


//--------------------- .nv.constant0._Z10add_kernelILx508EEvPfS0_S0_i --------------------------
	.section	.nv.constant0._Z10add_kernelILx508EEvPfS0_S0_i,"a",@progbits
	.sectionflags	@""
	.align	4
.nv.constant0._Z10add_kernelILx508EEvPfS0_S0_i:
	.zero		924


//--------------------- .nv.constant0._Z10add_kernelILx507EEvPfS0_S0_i --------------------------
	.section	.nv.constant0._Z10add_kernelILx507EEvPfS0_S0_i,"a",@progbits
	.sectionflags	@""
	.align	4
.nv.constant0._Z10add_kernelILx507EEvPfS0_S0_i:
	.zero		924


//--------------------- .nv.constant0._Z10add_kernelILx506EEvPfS0_S0_i --------------------------
	.section	.nv.constant0._Z10add_kernelILx506EEvPfS0_S0_i,"a",@progbits
	.sectionflags	@""
	.align	4
.nv.constant0._Z10add_kernelILx506EEvPfS0_S0_i:
	.zero		924


//--------------------- .nv.constant0._Z10add_kernelILx505EEvPfS0_S0_i --------------------------
	.section	.nv.constant0._Z10add_kernelILx505EEvPfS0_S0_i,"a",@progbits
	.sectionflags	@""
	.align	4
.nv.constant0._Z10add_kernelILx505EEvPfS0_S0_i:
	.zero		924


//--------------------- .nv.constant0._Z10add_kernelILx504EEvPfS0_S0_i --------------------------
	.section	.nv.constant0._Z10add_kernelILx504EEvPfS0_S0_i,"a",@progbits
	.sectionflags	@""
	.align	4
.nv.constant0._Z10add_kernelILx504EEvPfS0_S0_i:
	.zero		924


//--------------------- .nv.constant0._Z10add_kernelILx503EEvPfS0_S0_i --------------------------
	.section	.nv.constant0._Z10add_kernelILx503EEvPfS0_S0_i,"a",@progbits
	.sectionflags	@""
	.align	4
.nv.constant0._Z10add_kernelILx503EEvPfS0_S0_i:
	.zero		924


//--------------------- .nv.constant0._Z10add_kernelILx502EEvPfS0_S0_i --------------------------
	.section	.nv.constant0._Z10add_kernelILx502EEvPfS0_S0_i,"a",@progbits
	.sectionflags	@""
	.align	4
.nv.constant0._Z10add_kernelILx502EEvPfS0_S0_i:
	.zero		924


//--------------------- .nv.constant0._Z10add_kernelILx501EEvPfS0_S0_i --------------------------
	.section	.nv.constant0._Z10add_kernelILx501EEvPfS0_S0_i,"a",@progbits
	.sectionflags	@""
	.align	4
.nv.constant0._Z10add_kernelILx501EEvPfS0_S0_i:
	.zero		924


//--------------------- .nv.constant0._Z10add_kernelILx500EEvPfS0_S0_i --------------------------
	.section	.nv.constant0._Z10add_kernelILx500EEvPfS0_S0_i,"a",@progbits
	.sectionflags	@""
	.align	4
.nv.constant0._Z10add_kernelILx500EEvPfS0_S0_i:
	.zero		924


//--------------------- .nv.constant0._Z10add_kernelILx499EEvPfS0_S0_i --------------------------
	.section	.nv.constant0._Z10add_kernelILx499EEvPfS0_S0_i,"a",@progbits
	.sectionflags	@""
	.align	4
.nv.constant0._Z10add_kernelILx499EEvPfS0_S0_i:
	.zero		924


//--------------------- .nv.constant0._Z10add_kernelILx498EEvPfS0_S0_i --------------------------
	.section	.nv.constant0._Z10add_kernelILx498EEvPfS0_S0_i,"a",@progbits
	.sectionflags	@""
	.align	4
.nv.constant0._Z10add_kernelILx498EEvPfS0_S0_i:
	.zero		924


//--------------------- .nv.constant0._Z10add_kernelILx497EEvPfS0_S0_i --------------------------
	.section	.nv.constant0._Z10add_kernelILx497EEvPfS0_S0_i,"a",@progbits
	.sectionflags	@""
	.align	4
.nv.constant0._Z10add_kernelILx497EEvPfS0_S0_i:
	.zero		924


//--------------------- .nv.constant0._Z10add_kernelILx496EEvPfS0_S0_i --------------------------
	.section	.nv.constant0._Z10add_kernelILx496EEvPfS0_S0_i,"a",@progbits
	.sectionflags	@""
	.align	4
.nv.constant0._Z10add_kernelILx496EEvPfS0_S0_i:
	.zero		924


//--------------------- .nv.constant0._Z10add_kernelILx495EEvPfS0_S0_i --------------------------
	.section	.nv.constant0._Z10add_kernelILx495EEvPfS0_S0_i,"a",@progbits
	.sectionflags	@""
	.align	4
.nv.constant0._Z10add_kernelILx495EEvPfS0_S0_i:
	.zero		924


//--------------------- .nv.constant0._Z10add_kernelILx494EEvPfS0_S0_i --------------------------
	.section	.nv.constant0._Z10add_kernelILx494EEvPfS0_S0_i,"a",@progbits
	.sectionflags	@""
	.align	4
.nv.constant0._Z10add_kernelILx494EEvPfS0_S0_i:
	.zero		924


//--------------------- .nv.constant0._Z10add_kernelILx493EEvPfS0_S0_i --------------------------
	.section	.nv.constant0._Z10add_kernelILx493EEvPfS0_S0_i,"a",@progbits
	.sectionflags	@""
	.align	4
.nv.constant0._Z10add_kernelILx493EEvPfS0_S0_i:
	.zero		924


//--------------------- .nv.constant0._Z10add_kernelILx492EEvPfS0_S0_i --------------------------
	.section	.nv.constant0._Z10add_kernelILx492EEvPfS0_S0_i,"a",@progbits
	.sectionflags	@""
	.align	4
.nv.constant0._Z10add_kernelILx492EEvPfS0_S0_i:
	.zero		924


//--------------------- .nv.constant0._Z10add_kernelILx491EEvPfS0_S0_i --------------------------
	.section	.nv.constant0._Z10add_kernelILx491EEvPfS0_S0_i,"a",@progbits
	.sectionflags	@""
	.align	4
.nv.constant0._Z10add_kernelILx491EEvPfS0_S0_i:
	.zero		924


//--------------------- .nv.constant0._Z10add_kernelILx490EEvPfS0_S0_i --------------------------
	.section	.nv.constant0._Z10add_kernelILx490EEvPfS0_S0_i,"a",@progbits
	.sectionflags	@""
	.align	4
.nv.constant0._Z10add_kernelILx490EEvPfS0_S0_i:
	.zero		924


//--------------------- .nv.constant0._Z10add_kernelILx489EEvPfS0_S0_i --------------------------
	.section	.nv.constant0._Z10add_kernelILx489EEvPfS0_S0_i,"a",@progbits
	.sectionflags	@""
	.align	4
.nv.constant0._Z10add_kernelILx489EEvPfS0_S0_i:
	.zero		924


//--------------------- .nv.constant0._Z10add_kernelILx488EEvPfS0_S0_i --------------------------
	.section	.nv.constant0._Z10add_kernelILx488EEvPfS0_S0_i,"a",@progbits
	.sectionflags	@""
	.align	4
.nv.constant0._Z10add_kernelILx488EEvPfS0_S0_i:
	.zero		924


//--------------------- .nv.constant0._Z10add_kernelILx487EEvPfS0_S0_i --------------------------
	.section	.nv.constant0._Z10add_kernelILx487EEvPfS0_S0_i,"a",@progbits
	.sectionflags	@""
	.align	4
.nv.constant0._Z10add_kernelILx487EEvPfS0_S0_i:
	.zero		924


//--------------------- .nv.constant0._Z10add_kernelILx486EEvPfS0_S0_i --------------------------
	.section	.nv.constant0._Z10add_kernelILx486EEvPfS0_S0_i,"a",@progbits
	.sectionflags	@""
	.align	4
.nv.constant0._Z10add_kernelILx486EEvPfS0_S0_i:
	.zero		924


//--------------------- .nv.constant0._Z10add_kernelILx485EEvPfS0_S0_i --------------------------
	.section	.nv.constant0._Z10add_kernelILx485EEvPfS0_S0_i,"a",@progbits
	.sectionflags	@""
	.align	4
.nv.constant0._Z10add_kernelILx485EEvPfS0_S0_i:
	.zero		924


//--------------------- .nv.constant0._Z10add_kernelILx484EEvPfS0_S0_i --------------------------
	.section	.nv.constant0._Z10add_kernelILx484EEvPfS0_S0_i,"a",@progbits
	.sectionflags	@""
	.align	4
.nv.constant0._Z10add_kernelILx484EEvPfS0_S0_i:
	.zero		924


//--------------------- .nv.constant0._Z10add_kernelILx483EEvPfS0_S0_i --------------------------
	.section	.nv.constant0._Z10add_kernelILx483EEvPfS0_S0_i,"a",@progbits
	.sectionflags	@""
	.align	4
.nv.constant0._Z10add_kernelILx483EEvPfS0_S0_i:
	.zero		924


//--------------------- .nv.constant0._Z10add_kernelILx482EEvPfS0_S0_i --------------------------
	.section	.nv.constant0._Z10add_kernelILx482EEvPfS0_S0_i,"a",@progbits
	.sectionflags	@""
	.align	4
.nv.constant0._Z10add_kernelILx482EEvPfS0_S0_i:
	.zero		924


//--------------------- .nv.constant0._Z10add_kernelILx481EEvPfS0_S0_i --------------------------
	.section	.nv.constant0._Z10add_kernelILx481EEvPfS0_S0_i,"a",@progbits
	.sectionflags	@""
	.align	4
.nv.constant0._Z10add_kernelILx481EEvPfS0_S0_i:
	.zero		924


//--------------------- .nv.constant0._Z10add_kernelILx480EEvPfS0_S0_i --------------------------
	.section	.nv.constant0._Z10add_kernelILx480EEvPfS0_S0_i,"a",@progbits
	.sectionflags	@""
	.align	4
.nv.constant0._Z10add_kernelILx480EEvPfS0_S0_i:
	.zero		924


//--------------------- .nv.constant0._Z10add_kernelILx479EEvPfS0_S0_i --------------------------
	.section	.nv.constant0._Z10add_kernelILx479EEvPfS0_S0_i,"a",@progbits
	.sectionflags	@""
	.align	4
.nv.constant0._Z10add_kernelILx479EEvPfS0_S0_i:
	.zero		924


//--------------------- .nv.constant0._Z10add_kernelILx478EEvPfS0_S0_i --------------------------
	.section	.nv.constant0._Z10add_kernelILx478EEvPfS0_S0_i,"a",@progbits
	.sectionflags	@""
	.align	4
.nv.constant0._Z10add_kernelILx478EEvPfS0_S0_i:
	.zero		924


//--------------------- .nv.constant0._Z10add_kernelILx477EEvPfS0_S0_i --------------------------
	.section	.nv.constant0._Z10add_kernelILx477EEvPfS0_S0_i,"a",@progbits
	.sectionflags	@""
	.align	4
.nv.constant0._Z10add_kernelILx477EEvPfS0_S0_i:
	.zero		924


//--------------------- .nv.constant0._Z10add_kernelILx476EEvPfS0_S0_i --------------------------
	.section	.nv.constant0._Z10add_kernelILx476EEvPfS0_S0_i,"a",@progbits
	.sectionflags	@""
	.align	4
.nv.constant0._Z10add_kernelILx476EEvPfS0_S0_i:
	.zero		924


//--------------------- .nv.constant0._Z10add_kernelILx475EEvPfS0_S0_i --------------------------
	.section	.nv.constant0._Z10add_kernelILx475EEvPfS0_S0_i,"a",@progbits
	.sectionflags	@""
	.align	4
.nv.constant0._Z10add_kernelILx475EEvPfS0_S0_i:
	.zero		924


//--------------------- .nv.constant0._Z10add_kernelILx474EEvPfS0_S0_i --------------------------
	.section	.nv.constant0._Z10add_kernelILx474EEvPfS0_S0_i,"a",@progbits
	.sectionflags	@""
	.align	4
.nv.constant0._Z10add_kernelILx474EEvPfS0_S0_i:
	.zero		924


//--------------------- .nv.constant0._Z10add_kernelILx473EEvPfS0_S0_i --------------------------
	.section	.nv.constant0._Z10add_kernelILx473EEvPfS0_S0_i,"a",@progbits
	.sectionflags	@""
	.align	4
.nv.constant0._Z10add_kernelILx473EEvPfS0_S0_i:
	.zero		924


//--------------------- .nv.constant0._Z10add_kernelILx472EEvPfS0_S0_i --------------------------
	.section	.nv.constant0._Z10add_kernelILx472EEvPfS0_S0_i,"a",@progbits
	.sectionflags	@""
	.align	4
.nv.constant0._Z10add_kernelILx472EEvPfS0_S0_i:
	.zero		924


//--------------------- .nv.constant0._Z10add_kernelILx471EEvPfS0_S0_i --------------------------
	.section	.nv.constant0._Z10add_kernelILx471EEvPfS0_S0_i,"a",@progbits
	.sectionflags	@""
	.align	4
.nv.constant0._Z10add_kernelILx471EEvPfS0_S0_i:
	.zero		924


//--------------------- .nv.constant0._Z10add_kernelILx470EEvPfS0_S0_i --------------------------
	.section	.nv.constant0._Z10add_kernelILx470EEvPfS0_S0_i,"a",@progbits
	.sectionflags	@""
	.align	4
.nv.constant0._Z10add_kernelILx470EEvPfS0_S0_i:
	.zero		924


//--------------------- .nv.constant0._Z10add_kernelILx469EEvPfS0_S0_i --------------------------
	.section	.nv.constant0._Z10add_kernelILx469EEvPfS0_S0_i,"a",@progbits
	.sectionflags	@""
	.align	4
.nv.constant0._Z10add_kernelILx469EEvPfS0_S0_i:
	.zero		924


//--------------------- .nv.constant0._Z10add_kernelILx468EEvPfS0_S0_i --------------------------
	.section	.nv.constant0._Z10add_kernelILx468EEvPfS0_S0_i,"a",@progbits
	.sectionflags	@""
	.align	4
.nv.constant0._Z10add_kernelILx468EEvPfS0_S0_i:
	.zero		924


//--------------------- .nv.constant0._Z10add_kernelILx467EEvPfS0_S0_i --------------------------
	.section	.nv.constant0._Z10add_kernelILx467EEvPfS0_S0_i,"a",@progbits
	.sectionflags	@""
	.align	4
.nv.constant0._Z10add_kernelILx467EEvPfS0_S0_i:
	.zero		924


//--------------------- .nv.constant0._Z10add_kernelILx466EEvPfS0_S0_i --------------------------
	.section	.nv.constant0._Z10add_kernelILx466EEvPfS0_S0_i,"a",@progbits
	.sectionflags	@""
	.align	4
.nv.constant0._Z10add_kernelILx466EEvPfS0_S0_i:
	.zero		924


//--------------------- .nv.constant0._Z10add_kernelILx465EEvPfS0_S0_i --------------------------
	.section	.nv.constant0._Z10add_kernelILx465EEvPfS0_S0_i,"a",@progbits
	.sectionflags	@""
	.align	4
.nv.constant0._Z10add_kernelILx465EEvPfS0_S0_i:
	.zero		924


//--------------------- .nv.constant0._Z10add_kernelILx464EEvPfS0_S0_i --------------------------
	.section	.nv.constant0._Z10add_kernelILx464EEvPfS0_S0_i,"a",@progbits
	.sectionflags	@""
	.align	4
.nv.constant0._Z10add_kernelILx464EEvPfS0_S0_i:
	.zero		924


//--------------------- .nv.constant0._Z10add_kernelILx463EEvPfS0_S0_i --------------------------
	.section	.nv.constant0._Z10add_kernelILx463EEvPfS0_S0_i,"a",@progbits
	.sectionflags	@""
	.align	4
.nv.constant0._Z10add_kernelILx463EEvPfS0_S0_i:
	.zero		924


//--------------------- .nv.constant0._Z10add_kernelILx462EEvPfS0_S0_i --------------------------
	.section	.nv.constant0._Z10add_kernelILx462EEvPfS0_S0_i,"a",@progbits
	.sectionflags	@""
	.align	4
.nv.constant0._Z10add_kernelILx462EEvPfS0_S0_i:
	.zero		924


//--------------------- .nv.constant0._Z10add_kernelILx461EEvPfS0_S0_i --------------------------
	.section	.nv.constant0._Z10add_kernelILx461EEvPfS0_S0_i,"a",@progbits
	.sectionflags	@""
	.align	4
.nv.constant0._Z10add_kernelILx461EEvPfS0_S0_i:
	.zero		924


//--------------------- .nv.constant0._Z10add_kernelILx460EEvPfS0_S0_i --------------------------
	.section	.nv.constant0._Z10add_kernelILx460EEvPfS0_S0_i,"a",@progbits
	.sectionflags	@""
	.align	4
.nv.constant0._Z10add_kernelILx460EEvPfS0_S0_i:
	.zero		924


//--------------------- .nv.constant0._Z10add_kernelILx459EEvPfS0_S0_i --------------------------
	.section	.nv.constant0._Z10add_kernelILx459EEvPfS0_S0_i,"a",@progbits
	.sectionflags	@""
	.align	4
.nv.constant0._Z10add_kernelILx459EEvPfS0_S0_i:
	.zero		924


//--------------------- .nv.constant0._Z10add_kernelILx458EEvPfS0_S0_i --------------------------
	.section	.nv.constant0._Z10add_kernelILx458EEvPfS0_S0_i,"a",@progbits
	.sectionflags	@""
	.align	4
.nv.constant0._Z10add_kernelILx458EEvPfS0_S0_i:
	.zero		924


//--------------------- .nv.constant0._Z10add_kernelILx457EEvPfS0_S0_i --------------------------
	.section	.nv.constant0._Z10add_kernelILx457EEvPfS0_S0_i,"a",@progbits
	.sectionflags	@""
	.align	4
.nv.constant0._Z10add_kernelILx457EEvPfS0_S0_i:
	.zero		924


//--------------------- .nv.constant0._Z10add_kernelILx456EEvPfS0_S0_i --------------------------
	.section	.nv.constant0._Z10add_kernelILx456EEvPfS0_S0_i,"a",@progbits
	.sectionflags	@""
	.align	4
.nv.constant0._Z10add_kernelILx456EEvPfS0_S0_i:
	.zero		924


//--------------------- .nv.constant0._Z10add_kernelILx455EEvPfS0_S0_i --------------------------
	.section	.nv.constant0._Z10add_kernelILx455EEvPfS0_S0_i,"a",@progbits
	.sectionflags	@""
	.align	4
.nv.constant0._Z10add_kernelILx455EEvPfS0_S0_i:
	.zero		924


//--------------------- .nv.constant0._Z10add_kernelILx454EEvPfS0_S0_i --------------------------
	.section	.nv.constant0._Z10add_kernelILx454EEvPfS0_S0_i,"a",@progbits
	.sectionflags	@""
	.align	4
.nv.constant0._Z10add_kernelILx454EEvPfS0_S0_i:
	.zero		924


//--------------------- .nv.constant0._Z10add_kernelILx453EEvPfS0_S0_i --------------------------
	.section	.nv.constant0._Z10add_kernelILx453EEvPfS0_S0_i,"a",@progbits
	.sectionflags	@""
	.align	4
.nv.constant0._Z10add_kernelILx453EEvPfS0_S0_i:
	.zero		924


//--------------------- .nv.constant0._Z10add_kernelILx452EEvPfS0_S0_i --------------------------
	.section	.nv.constant0._Z10add_kernelILx452EEvPfS0_S0_i,"a",@progbits
	.sectionflags	@""
	.align	4
.nv.constant0._Z10add_kernelILx452EEvPfS0_S0_i:
	.zero		924


//--------------------- .nv.constant0._Z10add_kernelILx451EEvPfS0_S0_i --------------------------
	.section	.nv.constant0._Z10add_kernelILx451EEvPfS0_S0_i,"a",@progbits
	.sectionflags	@""
	.align	4
.nv.constant0._Z10add_kernelILx451EEvPfS0_S0_i:
	.zero		924


//--------------------- .nv.constant0._Z10add_kernelILx450EEvPfS0_S0_i --------------------------
	.section	.nv.constant0._Z10add_kernelILx450EEvPfS0_S0_i,"a",@progbits
	.sectionflags	@""
	.align	4
.nv.constant0._Z10add_kernelILx450EEvPfS0_S0_i:
	.zero		924


//--------------------- .nv.constant0._Z10add_kernelILx449EEvPfS0_S0_i --------------------------
	.section	.nv.constant0._Z10add_kernelILx449EEvPfS0_S0_i,"a",@progbits
	.sectionflags	@""
	.align	4
.nv.constant0._Z10add_kernelILx449EEvPfS0_S0_i:
	.zero		924


//--------------------- .nv.constant0._Z10add_kernelILx448EEvPfS0_S0_i --------------------------
	.section	.nv.constant0._Z10add_kernelILx448EEvPfS0_S0_i,"a",@progbits
	.sectionflags	@""
	.align	4
.nv.constant0._Z10add_kernelILx448EEvPfS0_S0_i:
	.zero		924


//--------------------- .nv.constant0._Z10add_kernelILx447EEvPfS0_S0_i --------------------------
	.section	.nv.constant0._Z10add_kernelILx447EEvPfS0_S0_i,"a",@progbits
	.sectionflags	@""
	.align	4
.nv.constant0._Z10add_kernelILx447EEvPfS0_S0_i:
	.zero		924


//--------------------- .nv.constant0._Z10add_kernelILx446EEvPfS0_S0_i --------------------------
	.section	.nv.constant0._Z10add_kernelILx446EEvPfS0_S0_i,"a",@progbits
	.sectionflags	@""
	.align	4
.nv.constant0._Z10add_kernelILx446EEvPfS0_S0_i:
	.zero		924


//--------------------- .nv.constant0._Z10add_kernelILx445EEvPfS0_S0_i --------------------------
	.section	.nv.constant0._Z10add_kernelILx445EEvPfS0_S0_i,"a",@progbits
	.sectionflags	@""
	.align	4
.nv.constant0._Z10add_kernelILx445EEvPfS0_S0_i:
	.zero		924


//--------------------- .nv.constant0._Z10add_kernelILx444EEvPfS0_S0_i --------------------------
	.section	.nv.constant0._Z10add_kernelILx444EEvPfS0_S0_i,"a",@progbits
	.sectionflags	@""
	.align	4
.nv.constant0._Z10add_kernelILx444EEvPfS0_S0_i:
	.zero		924


//--------------------- .nv.constant0._Z10add_kernelILx443EEvPfS0_S0_i --------------------------
	.section	.nv.constant0._Z10add_kernelILx443EEvPfS0_S0_i,"a",@progbits
	.sectionflags	@""
	.align	4
.nv.constant0._Z10add_kernelILx443EEvPfS0_S0_i:
	.zero		924


//--------------------- .nv.constant0._Z10add_kernelILx442EEvPfS0_S0_i --------------------------
	.section	.nv.constant0._Z10add_kernelILx442EEvPfS0_S0_i,"a",@progbits
	.sectionflags	@""
	.align	4
.nv.constant0._Z10add_kernelILx442EEvPfS0_S0_i:
	.zero		924


//--------------------- .nv.constant0._Z10add_kernelILx441EEvPfS0_S0_i --------------------------
	.section	.nv.constant0._Z10add_kernelILx441EEvPfS0_S0_i,"a",@progbits
	.sectionflags	@""
	.align	4
.nv.constant0._Z10add_kernelILx441EEvPfS0_S0_i:
	.zero		924


//--------------------- .nv.constant0._Z10add_kernelILx440EEvPfS0_S0_i --------------------------
	.section	.nv.constant0._Z10add_kernelILx440EEvPfS0_S0_i,"a",@progbits
	.sectionflags	@""
	.align	4
.nv.constant0._Z10add_kernelILx440EEvPfS0_S0_i:
	.zero		924


//--------------------- .nv.constant0._Z10add_kernelILx439EEvPfS0_S0_i --------------------------
	.section	.nv.constant0._Z10add_kernelILx439EEvPfS0_S0_i,"a",@progbits
	.sectionflags	@""
	.align	4
.nv.constant0._Z10add_kernelILx439EEvPfS0_S0_i:
	.zero		924


//--------------------- .nv.constant0._Z10add_kernelILx438EEvPfS0_S0_i --------------------------
	.section	.nv.constant0._Z10add_kernelILx438EEvPfS0_S0_i,"a",@progbits
	.sectionflags	@""
	.align	4
.nv.constant0._Z10add_kernelILx438EEvPfS0_S0_i:
	.zero		924


//--------------------- .nv.constant0._Z10add_kernelILx437EEvPfS0_S0_i --------------------------
	.section	.nv.constant0._Z10add_kernelILx437EEvPfS0_S0_i,"a",@progbits
	.sectionflags	@""
	.align	4
.nv.constant0._Z10add_kernelILx437EEvPfS0_S0_i:
	.zero		924


//--------------------- .nv.constant0._Z10add_kernelILx436EEvPfS0_S0_i --------------------------
	.section	.nv.constant0._Z10add_kernelILx436EEvPfS0_S0_i,"a",@progbits
	.sectionflags	@""
	.align	4
.nv.constant0._Z10add_kernelILx436EEvPfS0_S0_i:
	.zero		924


//--------------------- .nv.constant0._Z10add_kernelILx435EEvPfS0_S0_i --------------------------
	.section	.nv.constant0._Z10add_kernelILx435EEvPfS0_S0_i,"a",@progbits
	.sectionflags	@""
	.align	4
.nv.constant0._Z10add_kernelILx435EEvPfS0_S0_i:
	.zero		924


//--------------------- .nv.constant0._Z10add_kernelILx434EEvPfS0_S0_i --------------------------
	.section	.nv.constant0._Z10add_kernelILx434EEvPfS0_S0_i,"a",@progbits
	.sectionflags	@""
	.align	4
.nv.constant0._Z10add_kernelILx434EEvPfS0_S0_i:
	.zero		924


//--------------------- .nv.constant0._Z10add_kernelILx433EEvPfS0_S0_i --------------------------
	.section	.nv.constant0._Z10add_kernelILx433EEvPfS0_S0_i,"a",@progbits
	.sectionflags	@""
	.align	4
.nv.constant0._Z10add_kernelILx433EEvPfS0_S0_i:
	.zero		924


//--------------------- .nv.constant0._Z10add_kernelILx432EEvPfS0_S0_i --------------------------
	.section	.nv.constant0._Z10add_kernelILx432EEvPfS0_S0_i,"a",@progbits
	.sectionflags	@""
	.align	4
.nv.constant0._Z10add_kernelILx432EEvPfS0_S0_i:
	.zero		924


//--------------------- .nv.constant0._Z10add_kernelILx431EEvPfS0_S0_i --------------------------
	.section	.nv.constant0._Z10add_kernelILx431EEvPfS0_S0_i,"a",@progbits
	.sectionflags	@""
	.align	4
.nv.constant0._Z10add_kernelILx431EEvPfS0_S0_i:
	.zero		924


//--------------------- .nv.constant0._Z10add_kernelILx430EEvPfS0_S0_i --------------------------
	.section	.nv.constant0._Z10add_kernelILx430EEvPfS0_S0_i,"a",@progbits
	.sectionflags	@""
	.align	4
.nv.constant0._Z10add_kernelILx430EEvPfS0_S0_i:
	.zero		924


//--------------------- .nv.constant0._Z10add_kernelILx429EEvPfS0_S0_i --------------------------
	.section	.nv.constant0._Z10add_kernelILx429EEvPfS0_S0_i,"a",@progbits
	.sectionflags	@""
	.align	4
.nv.constant0._Z10add_kernelILx429EEvPfS0_S0_i:
	.zero		924


//--------------------- .nv.constant0._Z10add_kernelILx428EEvPfS0_S0_i --------------------------
	.section	.nv.constant0._Z10add_kernelILx428EEvPfS0_S0_i,"a",@progbits
	.sectionflags	@""
	.align	4
.nv.constant0._Z10add_kernelILx428EEvPfS0_S0_i:
	.zero		924


//--------------------- .nv.constant0._Z10add_kernelILx427EEvPfS0_S0_i --------------------------
	.section	.nv.constant0._Z10add_kernelILx427EEvPfS0_S0_i,"a",@progbits
	.sectionflags	@""
	.align	4
.nv.constant0._Z10add_kernelILx427EEvPfS0_S0_i:
	.zero		924


//--------------------- .nv.constant0._Z10add_kernelILx426EEvPfS0_S0_i --------------------------
	.section	.nv.constant0._Z10add_kernelILx426EEvPfS0_S0_i,"a",@progbits
	.sectionflags	@""
	.align	4
.nv.constant0._Z10add_kernelILx426EEvPfS0_S0_i:
	.zero		924


//--------------------- .nv.constant0._Z10add_kernelILx425EEvPfS0_S0_i --------------------------
	.section	.nv.constant0._Z10add_kernelILx425EEvPfS0_S0_i,"a",@progbits
	.sectionflags	@""
	.align	4
.nv.constant0._Z10add_kernelILx425EEvPfS0_S0_i:
	.zero		924


//--------------------- .nv.constant0._Z10add_kernelILx424EEvPfS0_S0_i --------------------------
	.section	.nv.constant0._Z10add_kernelILx424EEvPfS0_S0_i,"a",@progbits
	.sectionflags	@""
	.align	4
.nv.constant0._Z10add_kernelILx424EEvPfS0_S0_i:
	.zero		924


//--------------------- .nv.constant0._Z10add_kernelILx423EEvPfS0_S0_i --------------------------
	.section	.nv.constant0._Z10add_kernelILx423EEvPfS0_S0_i,"a",@progbits
	.sectionflags	@""
	.align	4
.nv.constant0._Z10add_kernelILx423EEvPfS0_S0_i:
	.zero		924


//--------------------- .nv.constant0._Z10add_kernelILx422EEvPfS0_S0_i --------------------------
	.section	.nv.constant0._Z10add_kernelILx422EEvPfS0_S0_i,"a",@progbits
	.sectionflags	@""
	.align	4
.nv.constant0._Z10add_kernelILx422EEvPfS0_S0_i:
	.zero		924


//--------------------- .nv.constant0._Z10add_kernelILx421EEvPfS0_S0_i --------------------------
	.section	.nv.constant0._Z10add_kernelILx421EEvPfS0_S0_i,"a",@progbits
	.sectionflags	@""
	.align	4
.nv.constant0._Z10add_kernelILx421EEvPfS0_S0_i:
	.zero		924


//--------------------- .nv.constant0._Z10add_kernelILx420EEvPfS0_S0_i --------------------------
	.section	.nv.constant0._Z10add_kernelILx420EEvPfS0_S0_i,"a",@progbits
	.sectionflags	@""
	.align	4
.nv.constant0._Z10add_kernelILx420EEvPfS0_S0_i:
	.zero		924


//--------------------- .nv.constant0._Z10add_kernelILx419EEvPfS0_S0_i --------------------------
	.section	.nv.constant0._Z10add_kernelILx419EEvPfS0_S0_i,"a",@progbits
	.sectionflags	@""
	.align	4
.nv.constant0._Z10add_kernelILx419EEvPfS0_S0_i:
	.zero		924


//--------------------- .nv.constant0._Z10add_kernelILx418EEvPfS0_S0_i --------------------------
	.section	.nv.constant0._Z10add_kernelILx418EEvPfS0_S0_i,"a",@progbits
	.sectionflags	@""
	.align	4
.nv.constant0._Z10add_kernelILx418EEvPfS0_S0_i:
	.zero		924


//--------------------- .nv.constant0._Z10add_kernelILx417EEvPfS0_S0_i --------------------------
	.section	.nv.constant0._Z10add_kernelILx417EEvPfS0_S0_i,"a",@progbits
	.sectionflags	@""
	.align	4
.nv.constant0._Z10add_kernelILx417EEvPfS0_S0_i:
	.zero		924


//--------------------- .nv.constant0._Z10add_kernelILx416EEvPfS0_S0_i --------------------------
	.section	.nv.constant0._Z10add_kernelILx416EEvPfS0_S0_i,"a",@progbits
	.sectionflags	@""
	.align	4
.nv.constant0._Z10add_kernelILx416EEvPfS0_S0_i:
	.zero		924


//--------------------- .nv.constant0._Z10add_kernelILx415EEvPfS0_S0_i --------------------------
	.section	.nv.constant0._Z10add_kernelILx415EEvPfS0_S0_i,"a",@progbits
	.sectionflags	@""
	.align	4
.nv.constant0._Z10add_kernelILx415EEvPfS0_S0_i:
	.zero		924


//--------------------- .nv.constant0._Z10add_kernelILx414EEvPfS0_S0_i --------------------------
	.section	.nv.constant0._Z10add_kernelILx414EEvPfS0_S0_i,"a",@progbits
	.sectionflags	@""
	.align	4
.nv.constant0._Z10add_kernelILx414EEvPfS0_S0_i:
	.zero		924


//--------------------- .nv.constant0._Z10add_kernelILx413EEvPfS0_S0_i --------------------------
	.section	.nv.constant0._Z10add_kernelILx413EEvPfS0_S0_i,"a",@progbits
	.sectionflags	@""
	.align	4
.nv.constant0._Z10add_kernelILx413EEvPfS0_S0_i:
	.zero		924


//--------------------- .nv.constant0._Z10add_kernelILx412EEvPfS0_S0_i --------------------------
	.section	.nv.constant0._Z10add_kernelILx412EEvPfS0_S0_i,"a",@progbits
	.sectionflags	@""
	.align	4
.nv.constant0._Z10add_kernelILx412EEvPfS0_S0_i:
	.zero		924


//--------------------- .nv.constant0._Z10add_kernelILx411EEvPfS0_S0_i --------------------------
	.section	.nv.constant0._Z10add_kernelILx411EEvPfS0_S0_i,"a",@progbits
	.sectionflags	@""
	.align	4
.nv.constant0._Z10add_kernelILx411EEvPfS0_S0_i:
	.zero		924


//--------------------- .nv.constant0._Z10add_kernelILx410EEvPfS0_S0_i --------------------------
	.section	.nv.constant0._Z10add_kernelILx410EEvPfS0_S0_i,"a",@progbits
	.sectionflags	@""
	.align	4
.nv.constant0._Z10add_kernelILx410EEvPfS0_S0_i:
	.zero		924


//--------------------- .nv.constant0._Z10add_kernelILx409EEvPfS0_S0_i --------------------------
	.section	.nv.constant0._Z10add_kernelILx409EEvPfS0_S0_i,"a",@progbits
	.sectionflags	@""
	.align	4
.nv.constant0._Z10add_kernelILx409EEvPfS0_S0_i:
	.zero		924


//--------------------- .nv.constant0._Z10add_kernelILx408EEvPfS0_S0_i --------------------------
	.section	.nv.constant0._Z10add_kernelILx408EEvPfS0_S0_i,"a",@progbits
	.sectionflags	@""
	.align	4
.nv.constant0._Z10add_kernelILx408EEvPfS0_S0_i:
	.zero		924


//--------------------- .nv.constant0._Z10add_kernelILx407EEvPfS0_S0_i --------------------------
	.section	.nv.constant0._Z10add_kernelILx407EEvPfS0_S0_i,"a",@progbits
	.sectionflags	@""
	.align	4
.nv.constant0._Z10add_kernelILx407EEvPfS0_S0_i:
	.zero		924


//--------------------- .nv.constant0._Z10add_kernelILx406EEvPfS0_S0_i --------------------------
	.section	.nv.constant0._Z10add_kernelILx406EEvPfS0_S0_i,"a",@progbits
	.sectionflags	@""
	.align	4
.nv.constant0._Z10add_kernelILx406EEvPfS0_S0_i:
	.zero		924


//--------------------- .nv.constant0._Z10add_kernelILx405EEvPfS0_S0_i --------------------------
	.section	.nv.constant0._Z10add_kernelILx405EEvPfS0_S0_i,"a",@progbits
	.sectionflags	@""
	.align	4
.nv.constant0._Z10add_kernelILx405EEvPfS0_S0_i:
	.zero		924


//--------------------- .nv.constant0._Z10add_kernelILx404EEvPfS0_S0_i --------------------------
	.section	.nv.constant0._Z10add_kernelILx404EEvPfS0_S0_i,"a",@progbits
	.sectionflags	@""
	.align	4
.nv.constant0._Z10add_kernelILx404EEvPfS0_S0_i:
	.zero		924


//--------------------- .nv.constant0._Z10add_kernelILx403EEvPfS0_S0_i --------------------------
	.section	.nv.constant0._Z10add_kernelILx403EEvPfS0_S0_i,"a",@progbits
	.sectionflags	@""
	.align	4
.nv.constant0._Z10add_kernelILx403EEvPfS0_S0_i:
	.zero		924


//--------------------- .nv.constant0._Z10add_kernelILx402EEvPfS0_S0_i --------------------------
	.section	.nv.constant0._Z10add_kernelILx402EEvPfS0_S0_i,"a",@progbits
	.sectionflags	@""
	.align	4
.nv.constant0._Z10add_kernelILx402EEvPfS0_S0_i:
	.zero		924


//--------------------- .nv.constant0._Z10add_kernelILx401EEvPfS0_S0_i --------------------------
	.section	.nv.constant0._Z10add_kernelILx401EEvPfS0_S0_i,"a",@progbits
	.sectionflags	@""
	.align	4
.nv.constant0._Z10add_kernelILx401EEvPfS0_S0_i:
	.zero		924


//--------------------- .nv.constant0._Z10add_kernelILx400EEvPfS0_S0_i --------------------------
	.section	.nv.constant0._Z10add_kernelILx400EEvPfS0_S0_i,"a",@progbits
	.sectionflags	@""
	.align	4
.nv.constant0._Z10add_kernelILx400EEvPfS0_S0_i:
	.zero		924


//--------------------- .nv.constant0._Z10add_kernelILx399EEvPfS0_S0_i --------------------------
	.section	.nv.constant0._Z10add_kernelILx399EEvPfS0_S0_i,"a",@progbits
	.sectionflags	@""
	.align	4
.nv.constant0._Z10add_kernelILx399EEvPfS0_S0_i:
	.zero		924


//--------------------- .nv.constant0._Z10add_kernelILx398EEvPfS0_S0_i --------------------------
	.section	.nv.constant0._Z10add_kernelILx398EEvPfS0_S0_i,"a",@progbits
	.sectionflags	@""
	.align	4
.nv.constant0._Z10add_kernelILx398EEvPfS0_S0_i:
	.zero		924


//--------------------- .nv.constant0._Z10add_kernelILx397EEvPfS0_S0_i --------------------------
	.section	.nv.constant0._Z10add_kernelILx397EEvPfS0_S0_i,"a",@progbits
	.sectionflags	@""
	.align	4
.nv.constant0._Z10add_kernelILx397EEvPfS0_S0_i:
	.zero		924


//--------------------- .nv.constant0._Z10add_kernelILx396EEvPfS0_S0_i --------------------------
	.section	.nv.constant0._Z10add_kernelILx396EEvPfS0_S0_i,"a",@progbits
	.sectionflags	@""
	.align	4
.nv.constant0._Z10add_kernelILx396EEvPfS0_S0_i:
	.zero		924


//--------------------- .nv.constant0._Z10add_kernelILx395EEvPfS0_S0_i --------------------------
	.section	.nv.constant0._Z10add_kernelILx395EEvPfS0_S0_i,"a",@progbits
	.sectionflags	@""
	.align	4
.nv.constant0._Z10add_kernelILx395EEvPfS0_S0_i:
	.zero		924


//--------------------- .nv.constant0._Z10add_kernelILx394EEvPfS0_S0_i --------------------------
	.section	.nv.constant0._Z10add_kernelILx394EEvPfS0_S0_i,"a",@progbits
	.sectionflags	@""
	.align	4
.nv.constant0._Z10add_kernelILx394EEvPfS0_S0_i:
	.zero		924


//--------------------- .nv.constant0._Z10add_kernelILx393EEvPfS0_S0_i --------------------------
	.section	.nv.constant0._Z10add_kernelILx393EEvPfS0_S0_i,"a",@progbits
	.sectionflags	@""
	.align	4
.nv.constant0._Z10add_kernelILx393EEvPfS0_S0_i:
	.zero		924


//--------------------- .nv.constant0._Z10add_kernelILx392EEvPfS0_S0_i --------------------------
	.section	.nv.constant0._Z10add_kernelILx392EEvPfS0_S0_i,"a",@progbits
	.sectionflags	@""
	.align	4
.nv.constant0._Z10add_kernelILx392EEvPfS0_S0_i:
	.zero		924


//--------------------- .nv.constant0._Z10add_kernelILx391EEvPfS0_S0_i --------------------------
	.section	.nv.constant0._Z10add_kernelILx391EEvPfS0_S0_i,"a",@progbits
	.sectionflags	@""
	.align	4
.nv.constant0._Z10add_kernelILx391EEvPfS0_S0_i:
	.zero		924


//--------------------- .nv.constant0._Z10add_kernelILx390EEvPfS0_S0_i --------------------------
	.section	.nv.constant0._Z10add_kernelILx390EEvPfS0_S0_i,"a",@progbits
	.sectionflags	@""
	.align	4
.nv.constant0._Z10add_kernelILx390EEvPfS0_S0_i:
	.zero		924


//--------------------- .nv.constant0._Z10add_kernelILx389EEvPfS0_S0_i --------------------------
	.section	.nv.constant0._Z10add_kernelILx389EEvPfS0_S0_i,"a",@progbits
	.sectionflags	@""
	.align	4
.nv.constant0._Z10add_kernelILx389EEvPfS0_S0_i:
	.zero		924


//--------------------- .nv.constant0._Z10add_kernelILx388EEvPfS0_S0_i --------------------------
	.section	.nv.constant0._Z10add_kernelILx388EEvPfS0_S0_i,"a",@progbits
	.sectionflags	@""
	.align	4
.nv.constant0._Z10add_kernelILx388EEvPfS0_S0_i:
	.zero		924


//--------------------- .nv.constant0._Z10add_kernelILx387EEvPfS0_S0_i --------------------------
	.section	.nv.constant0._Z10add_kernelILx387EEvPfS0_S0_i,"a",@progbits
	.sectionflags	@""
	.align	4
.nv.constant0._Z10add_kernelILx387EEvPfS0_S0_i:
	.zero		924


//--------------------- .nv.constant0._Z10add_kernelILx386EEvPfS0_S0_i --------------------------
	.section	.nv.constant0._Z10add_kernelILx386EEvPfS0_S0_i,"a",@progbits
	.sectionflags	@""
	.align	4
.nv.constant0._Z10add_kernelILx386EEvPfS0_S0_i:
	.zero		924


//--------------------- .nv.constant0._Z10add_kernelILx385EEvPfS0_S0_i --------------------------
	.section	.nv.constant0._Z10add_kernelILx385EEvPfS0_S0_i,"a",@progbits
	.sectionflags	@""
	.align	4
.nv.constant0._Z10add_kernelILx385EEvPfS0_S0_i:
	.zero		924


//--------------------- .nv.constant0._Z10add_kernelILx384EEvPfS0_S0_i --------------------------
	.section	.nv.constant0._Z10add_kernelILx384EEvPfS0_S0_i,"a",@progbits
	.sectionflags	@""
	.align	4
.nv.constant0._Z10add_kernelILx384EEvPfS0_S0_i:
	.zero		924


//--------------------- .nv.constant0._Z10add_kernelILx383EEvPfS0_S0_i --------------------------
	.section	.nv.constant0._Z10add_kernelILx383EEvPfS0_S0_i,"a",@progbits
	.sectionflags	@""
	.align	4
.nv.constant0._Z10add_kernelILx383EEvPfS0_S0_i:
	.zero		924


//--------------------- .nv.constant0._Z10add_kernelILx382EEvPfS0_S0_i --------------------------
	.section	.nv.constant0._Z10add_kernelILx382EEvPfS0_S0_i,"a",@progbits
	.sectionflags	@""
	.align	4
.nv.constant0._Z10add_kernelILx382EEvPfS0_S0_i:
	.zero		924


//--------------------- .nv.constant0._Z10add_kernelILx381EEvPfS0_S0_i --------------------------
	.section	.nv.constant0._Z10add_kernelILx381EEvPfS0_S0_i,"a",@progbits
	.sectionflags	@""
	.align	4
.nv.constant0._Z10add_kernelILx381EEvPfS0_S0_i:
	.zero		924


//--------------------- .nv.constant0._Z10add_kernelILx380EEvPfS0_S0_i --------------------------
	.section	.nv.constant0._Z10add_kernelILx380EEvPfS0_S0_i,"a",@progbits
	.sectionflags	@""
	.align	4
.nv.constant0._Z10add_kernelILx380EEvPfS0_S0_i:
	.zero		924


//--------------------- .nv.constant0._Z10add_kernelILx379EEvPfS0_S0_i --------------------------
	.section	.nv.constant0._Z10add_kernelILx379EEvPfS0_S0_i,"a",@progbits
	.sectionflags	@""
	.align	4
.nv.constant0._Z10add_kernelILx379EEvPfS0_S0_i:
	.zero		924


//--------------------- .nv.constant0._Z10add_kernelILx378EEvPfS0_S0_i --------------------------
	.section	.nv.constant0._Z10add_kernelILx378EEvPfS0_S0_i,"a",@progbits
	.sectionflags	@""
	.align	4
.nv.constant0._Z10add_kernelILx378EEvPfS0_S0_i:
	.zero		924


//--------------------- .nv.constant0._Z10add_kernelILx377EEvPfS0_S0_i --------------------------
	.section	.nv.constant0._Z10add_kernelILx377EEvPfS0_S0_i,"a",@progbits
	.sectionflags	@""
	.align	4
.nv.constant0._Z10add_kernelILx377EEvPfS0_S0_i:
	.zero		924


//--------------------- .nv.constant0._Z10add_kernelILx376EEvPfS0_S0_i --------------------------
	.section	.nv.constant0._Z10add_kernelILx376EEvPfS0_S0_i,"a",@progbits
	.sectionflags	@""
	.align	4
.nv.constant0._Z10add_kernelILx376EEvPfS0_S0_i:
	.zero		924


//--------------------- .nv.constant0._Z10add_kernelILx375EEvPfS0_S0_i --------------------------
	.section	.nv.constant0._Z10add_kernelILx375EEvPfS0_S0_i,"a",@progbits
	.sectionflags	@""
	.align	4
.nv.constant0._Z10add_kernelILx375EEvPfS0_S0_i:
	.zero		924


//--------------------- .nv.constant0._Z10add_kernelILx374EEvPfS0_S0_i --------------------------
	.section	.nv.constant0._Z10add_kernelILx374EEvPfS0_S0_i,"a",@progbits
	.sectionflags	@""
	.align	4
.nv.constant0._Z10add_kernelILx374EEvPfS0_S0_i:
	.zero		924


//--------------------- .nv.constant0._Z10add_kernelILx373EEvPfS0_S0_i --------------------------
	.section	.nv.constant0._Z10add_kernelILx373EEvPfS0_S0_i,"a",@progbits
	.sectionflags	@""
	.align	4
.nv.constant0._Z10add_kernelILx373EEvPfS0_S0_i:
	.zero		924


//--------------------- .nv.constant0._Z10add_kernelILx372EEvPfS0_S0_i --------------------------
	.section	.nv.constant0._Z10add_kernelILx372EEvPfS0_S0_i,"a",@progbits
	.sectionflags	@""
	.align	4
.nv.constant0._Z10add_kernelILx372EEvPfS0_S0_i:
	.zero		924


//--------------------- .nv.constant0._Z10add_kernelILx371EEvPfS0_S0_i --------------------------
	.section	.nv.constant0._Z10add_kernelILx371EEvPfS0_S0_i,"a",@progbits
	.sectionflags	@""
	.align	4
.nv.constant0._Z10add_kernelILx371EEvPfS0_S0_i:
	.zero		924


//--------------------- .nv.constant0._Z10add_kernelILx370EEvPfS0_S0_i --------------------------
	.section	.nv.constant0._Z10add_kernelILx370EEvPfS0_S0_i,"a",@progbits
	.sectionflags	@""
	.align	4
.nv.constant0._Z10add_kernelILx370EEvPfS0_S0_i:
	.zero		924


//--------------------- .nv.constant0._Z10add_kernelILx369EEvPfS0_S0_i --------------------------
	.section	.nv.constant0._Z10add_kernelILx369EEvPfS0_S0_i,"a",@progbits
	.sectionflags	@""
	.align	4
.nv.constant0._Z10add_kernelILx369EEvPfS0_S0_i:
	.zero		924


//--------------------- .nv.constant0._Z10add_kernelILx368EEvPfS0_S0_i --------------------------
	.section	.nv.constant0._Z10add_kernelILx368EEvPfS0_S0_i,"a",@progbits
	.sectionflags	@""
	.align	4
.nv.constant0._Z10add_kernelILx368EEvPfS0_S0_i:
	.zero		924


//--------------------- .nv.constant0._Z10add_kernelILx367EEvPfS0_S0_i --------------------------
	.section	.nv.constant0._Z10add_kernelILx367EEvPfS0_S0_i,"a",@progbits
	.sectionflags	@""
	.align	4
.nv.constant0._Z10add_kernelILx367EEvPfS0_S0_i:
	.zero		924


//--------------------- .nv.constant0._Z10add_kernelILx366EEvPfS0_S0_i --------------------------
	.section	.nv.constant0._Z10add_kernelILx366EEvPfS0_S0_i,"a",@progbits
	.sectionflags	@""
	.align	4
.nv.constant0._Z10add_kernelILx366EEvPfS0_S0_i:
	.zero		924


//--------------------- .nv.constant0._Z10add_kernelILx365EEvPfS0_S0_i --------------------------
	.section	.nv.constant0._Z10add_kernelILx365EEvPfS0_S0_i,"a",@progbits
	.sectionflags	@""
	.align	4
.nv.constant0._Z10add_kernelILx365EEvPfS0_S0_i:
	.zero		924


//--------------------- .nv.constant0._Z10add_kernelILx364EEvPfS0_S0_i --------------------------
	.section	.nv.constant0._Z10add_kernelILx364EEvPfS0_S0_i,"a",@progbits
	.sectionflags	@""
	.align	4
.nv.constant0._Z10add_kernelILx364EEvPfS0_S0_i:
	.zero		924


//--------------------- .nv.constant0._Z10add_kernelILx363EEvPfS0_S0_i --------------------------
	.section	.nv.constant0._Z10add_kernelILx363EEvPfS0_S0_i,"a",@progbits
	.sectionflags	@""
	.align	4
.nv.constant0._Z10add_kernelILx363EEvPfS0_S0_i:
	.zero		924


//--------------------- .nv.constant0._Z10add_kernelILx362EEvPfS0_S0_i --------------------------
	.section	.nv.constant0._Z10add_kernelILx362EEvPfS0_S0_i,"a",@progbits
	.sectionflags	@""
	.align	4
.nv.constant0._Z10add_kernelILx362EEvPfS0_S0_i:
	.zero		924


//--------------------- .nv.constant0._Z10add_kernelILx361EEvPfS0_S0_i --------------------------
	.section	.nv.constant0._Z10add_kernelILx361EEvPfS0_S0_i,"a",@progbits
	.sectionflags	@""
	.align	4
.nv.constant0._Z10add_kernelILx361EEvPfS0_S0_i:
	.zero		924


//--------------------- .nv.constant0._Z10add_kernelILx360EEvPfS0_S0_i --------------------------
	.section	.nv.constant0._Z10add_kernelILx360EEvPfS0_S0_i,"a",@progbits
	.sectionflags	@""
	.align	4
.nv.constant0._Z10add_kernelILx360EEvPfS0_S0_i:
	.zero		924


//--------------------- .nv.constant0._Z10add_kernelILx359EEvPfS0_S0_i --------------------------
	.section	.nv.constant0._Z10add_kernelILx359EEvPfS0_S0_i,"a",@progbits
	.sectionflags	@""
	.align	4
.nv.constant0._Z10add_kernelILx359EEvPfS0_S0_i:
	.zero		924


//--------------------- .nv.constant0._Z10add_kernelILx358EEvPfS0_S0_i --------------------------
	.section	.nv.constant0._Z10add_kernelILx358EEvPfS0_S0_i,"a",@progbits
	.sectionflags	@""
	.align	4
.nv.constant0._Z10add_kernelILx358EEvPfS0_S0_i:
	.zero		924


//--------------------- .nv.constant0._Z10add_kernelILx357EEvPfS0_S0_i --------------------------
	.section	.nv.constant0._Z10add_kernelILx357EEvPfS0_S0_i,"a",@progbits
	.sectionflags	@""
	.align	4
.nv.constant0._Z10add_kernelILx357EEvPfS0_S0_i:
	.zero		924


//--------------------- .nv.constant0._Z10add_kernelILx356EEvPfS0_S0_i --------------------------
	.section	.nv.constant0._Z10add_kernelILx356EEvPfS0_S0_i,"a",@progbits
	.sectionflags	@""
	.align	4
.nv.constant0._Z10add_kernelILx356EEvPfS0_S0_i:
	.zero		924


//--------------------- .nv.constant0._Z10add_kernelILx355EEvPfS0_S0_i --------------------------
	.section	.nv.constant0._Z10add_kernelILx355EEvPfS0_S0_i,"a",@progbits
	.sectionflags	@""
	.align	4
.nv.constant0._Z10add_kernelILx355EEvPfS0_S0_i:
	.zero		924


//--------------------- .nv.constant0._Z10add_kernelILx354EEvPfS0_S0_i --------------------------
	.section	.nv.constant0._Z10add_kernelILx354EEvPfS0_S0_i,"a",@progbits
	.sectionflags	@""
	.align	4
.nv.constant0._Z10add_kernelILx354EEvPfS0_S0_i:
	.zero		924


//--------------------- .nv.constant0._Z10add_kernelILx353EEvPfS0_S0_i --------------------------
	.section	.nv.constant0._Z10add_kernelILx353EEvPfS0_S0_i,"a",@progbits
	.sectionflags	@""
	.align	4
.nv.constant0._Z10add_kernelILx353EEvPfS0_S0_i:
	.zero		924


//--------------------- .nv.constant0._Z10add_kernelILx352EEvPfS0_S0_i --------------------------
	.section	.nv.constant0._Z10add_kernelILx352EEvPfS0_S0_i,"a",@progbits
	.sectionflags	@""
	.align	4
.nv.constant0._Z10add_kernelILx352EEvPfS0_S0_i:
	.zero		924


//--------------------- .nv.constant0._Z10add_kernelILx351EEvPfS0_S0_i --------------------------
	.section	.nv.constant0._Z10add_kernelILx351EEvPfS0_S0_i,"a",@progbits
	.sectionflags	@""
	.align	4
.nv.constant0._Z10add_kernelILx351EEvPfS0_S0_i:
	.zero		924


//--------------------- .nv.constant0._Z10add_kernelILx350EEvPfS0_S0_i --------------------------
	.section	.nv.constant0._Z10add_kernelILx350EEvPfS0_S0_i,"a",@progbits
	.sectionflags	@""
	.align	4
.nv.constant0._Z10add_kernelILx350EEvPfS0_S0_i:
	.zero		924


//--------------------- .nv.constant0._Z10add_kernelILx349EEvPfS0_S0_i --------------------------
	.section	.nv.constant0._Z10add_kernelILx349EEvPfS0_S0_i,"a",@progbits
	.sectionflags	@""
	.align	4
.nv.constant0._Z10add_kernelILx349EEvPfS0_S0_i:
	.zero		924


//--------------------- .nv.constant0._Z10add_kernelILx348EEvPfS0_S0_i --------------------------
	.section	.nv.constant0._Z10add_kernelILx348EEvPfS0_S0_i,"a",@progbits
	.sectionflags	@""
	.align	4
.nv.constant0._Z10add_kernelILx348EEvPfS0_S0_i:
	.zero		924


//--------------------- .nv.constant0._Z10add_kernelILx347EEvPfS0_S0_i --------------------------
	.section	.nv.constant0._Z10add_kernelILx347EEvPfS0_S0_i,"a",@progbits
	.sectionflags	@""
	.align	4
.nv.constant0._Z10add_kernelILx347EEvPfS0_S0_i:
	.zero		924


//--------------------- .nv.constant0._Z10add_kernelILx346EEvPfS0_S0_i --------------------------
	.section	.nv.constant0._Z10add_kernelILx346EEvPfS0_S0_i,"a",@progbits
	.sectionflags	@""
	.align	4
.nv.constant0._Z10add_kernelILx346EEvPfS0_S0_i:
	.zero		924


//--------------------- .nv.constant0._Z10add_kernelILx345EEvPfS0_S0_i --------------------------
	.section	.nv.constant0._Z10add_kernelILx345EEvPfS0_S0_i,"a",@progbits
	.sectionflags	@""
	.align	4
.nv.constant0._Z10add_kernelILx345EEvPfS0_S0_i:
	.zero		924


//--------------------- .nv.constant0._Z10add_kernelILx344EEvPfS0_S0_i --------------------------
	.section	.nv.constant0._Z10add_kernelILx344EEvPfS0_S0_i,"a",@progbits
	.sectionflags	@""
	.align	4
.nv.constant0._Z10add_kernelILx344EEvPfS0_S0_i:
	.zero		924


//--------------------- .nv.constant0._Z10add_kernelILx343EEvPfS0_S0_i --------------------------
	.section	.nv.constant0._Z10add_kernelILx343EEvPfS0_S0_i,"a",@progbits
	.sectionflags	@""
	.align	4
.nv.constant0._Z10add_kernelILx343EEvPfS0_S0_i:
	.zero		924


//--------------------- .nv.constant0._Z10add_kernelILx342EEvPfS0_S0_i --------------------------
	.section	.nv.constant0._Z10add_kernelILx342EEvPfS0_S0_i,"a",@progbits
	.sectionflags	@""
	.align	4
.nv.constant0._Z10add_kernelILx342EEvPfS0_S0_i:
	.zero		924


//--------------------- .nv.constant0._Z10add_kernelILx341EEvPfS0_S0_i --------------------------
	.section	.nv.constant0._Z10add_kernelILx341EEvPfS0_S0_i,"a",@progbits
	.sectionflags	@""
	.align	4
.nv.constant0._Z10add_kernelILx341EEvPfS0_S0_i:
	.zero		924


//--------------------- .nv.constant0._Z10add_kernelILx340EEvPfS0_S0_i --------------------------
	.section	.nv.constant0._Z10add_kernelILx340EEvPfS0_S0_i,"a",@progbits
	.sectionflags	@""
	.align	4
.nv.constant0._Z10add_kernelILx340EEvPfS0_S0_i:
	.zero		924


//--------------------- .nv.constant0._Z10add_kernelILx339EEvPfS0_S0_i --------------------------
	.section	.nv.constant0._Z10add_kernelILx339EEvPfS0_S0_i,"a",@progbits
	.sectionflags	@""
	.align	4
.nv.constant0._Z10add_kernelILx339EEvPfS0_S0_i:
	.zero		924


//--------------------- .nv.constant0._Z10add_kernelILx338EEvPfS0_S0_i --------------------------
	.section	.nv.constant0._Z10add_kernelILx338EEvPfS0_S0_i,"a",@progbits
	.sectionflags	@""
	.align	4
.nv.constant0._Z10add_kernelILx338EEvPfS0_S0_i:
	.zero		924


//--------------------- .nv.constant0._Z10add_kernelILx337EEvPfS0_S0_i --------------------------
	.section	.nv.constant0._Z10add_kernelILx337EEvPfS0_S0_i,"a",@progbits
	.sectionflags	@""
	.align	4
.nv.constant0._Z10add_kernelILx337EEvPfS0_S0_i:
	.zero		924


//--------------------- .nv.constant0._Z10add_kernelILx336EEvPfS0_S0_i --------------------------
	.section	.nv.constant0._Z10add_kernelILx336EEvPfS0_S0_i,"a",@progbits
	.sectionflags	@""
	.align	4
.nv.constant0._Z10add_kernelILx336EEvPfS0_S0_i:
	.zero		924


//--------------------- .nv.constant0._Z10add_kernelILx335EEvPfS0_S0_i --------------------------
	.section	.nv.constant0._Z10add_kernelILx335EEvPfS0_S0_i,"a",@progbits
	.sectionflags	@""
	.align	4
.nv.constant0._Z10add_kernelILx335EEvPfS0_S0_i:
	.zero		924


//--------------------- .nv.constant0._Z10add_kernelILx334EEvPfS0_S0_i --------------------------
	.section	.nv.constant0._Z10add_kernelILx334EEvPfS0_S0_i,"a",@progbits
	.sectionflags	@""
	.align	4
.nv.constant0._Z10add_kernelILx334EEvPfS0_S0_i:
	.zero		924


//--------------------- .nv.constant0._Z10add_kernelILx333EEvPfS0_S0_i --------------------------
	.section	.nv.constant0._Z10add_kernelILx333EEvPfS0_S0_i,"a",@progbits
	.sectionflags	@""
	.align	4
.nv.constant0._Z10add_kernelILx333EEvPfS0_S0_i:
	.zero		924


//--------------------- .nv.constant0._Z10add_kernelILx332EEvPfS0_S0_i --------------------------
	.section	.nv.constant0._Z10add_kernelILx332EEvPfS0_S0_i,"a",@progbits
	.sectionflags	@""
	.align	4
.nv.constant0._Z10add_kernelILx332EEvPfS0_S0_i:
	.zero		924


//--------------------- .nv.constant0._Z10add_kernelILx331EEvPfS0_S0_i --------------------------
	.section	.nv.constant0._Z10add_kernelILx331EEvPfS0_S0_i,"a",@progbits
	.sectionflags	@""
	.align	4
.nv.constant0._Z10add_kernelILx331EEvPfS0_S0_i:
	.zero		924


//--------------------- .nv.constant0._Z10add_kernelILx330EEvPfS0_S0_i --------------------------
	.section	.nv.constant0._Z10add_kernelILx330EEvPfS0_S0_i,"a",@progbits
	.sectionflags	@""
	.align	4
.nv.constant0._Z10add_kernelILx330EEvPfS0_S0_i:
	.zero		924


//--------------------- .nv.constant0._Z10add_kernelILx329EEvPfS0_S0_i --------------------------
	.section	.nv.constant0._Z10add_kernelILx329EEvPfS0_S0_i,"a",@progbits
	.sectionflags	@""
	.align	4
.nv.constant0._Z10add_kernelILx329EEvPfS0_S0_i:
	.zero		924


//--------------------- .nv.constant0._Z10add_kernelILx328EEvPfS0_S0_i --------------------------
	.section	.nv.constant0._Z10add_kernelILx328EEvPfS0_S0_i,"a",@progbits
	.sectionflags	@""
	.align	4
.nv.constant0._Z10add_kernelILx328EEvPfS0_S0_i:
	.zero		924


//--------------------- .nv.constant0._Z10add_kernelILx327EEvPfS0_S0_i --------------------------
	.section	.nv.constant0._Z10add_kernelILx327EEvPfS0_S0_i,"a",@progbits
	.sectionflags	@""
	.align	4
.nv.constant0._Z10add_kernelILx327EEvPfS0_S0_i:
	.zero		924


//--------------------- .nv.constant0._Z10add_kernelILx326EEvPfS0_S0_i --------------------------
	.section	.nv.constant0._Z10add_kernelILx326EEvPfS0_S0_i,"a",@progbits
	.sectionflags	@""
	.align	4
.nv.constant0._Z10add_kernelILx326EEvPfS0_S0_i:
	.zero		924


//--------------------- .nv.constant0._Z10add_kernelILx325EEvPfS0_S0_i --------------------------
	.section	.nv.constant0._Z10add_kernelILx325EEvPfS0_S0_i,"a",@progbits
	.sectionflags	@""
	.align	4
.nv.constant0._Z10add_kernelILx325EEvPfS0_S0_i:
	.zero		924


//--------------------- .nv.constant0._Z10add_kernelILx324EEvPfS0_S0_i --------------------------
	.section	.nv.constant0._Z10add_kernelILx324EEvPfS0_S0_i,"a",@progbits
	.sectionflags	@""
	.align	4
.nv.constant0._Z10add_kernelILx324EEvPfS0_S0_i:
	.zero		924


//--------------------- .nv.constant0._Z10add_kernelILx323EEvPfS0_S0_i --------------------------
	.section	.nv.constant0._Z10add_kernelILx323EEvPfS0_S0_i,"a",@progbits
	.sectionflags	@""
	.align	4
.nv.constant0._Z10add_kernelILx323EEvPfS0_S0_i:
	.zero		924


//--------------------- .nv.constant0._Z10add_kernelILx322EEvPfS0_S0_i --------------------------
	.section	.nv.constant0._Z10add_kernelILx322EEvPfS0_S0_i,"a",@progbits
	.sectionflags	@""
	.align	4
.nv.constant0._Z10add_kernelILx322EEvPfS0_S0_i:
	.zero		924


//--------------------- .nv.constant0._Z10add_kernelILx321EEvPfS0_S0_i --------------------------
	.section	.nv.constant0._Z10add_kernelILx321EEvPfS0_S0_i,"a",@progbits
	.sectionflags	@""
	.align	4
.nv.constant0._Z10add_kernelILx321EEvPfS0_S0_i:
	.zero		924


//--------------------- .nv.constant0._Z10add_kernelILx320EEvPfS0_S0_i --------------------------
	.section	.nv.constant0._Z10add_kernelILx320EEvPfS0_S0_i,"a",@progbits
	.sectionflags	@""
	.align	4
.nv.constant0._Z10add_kernelILx320EEvPfS0_S0_i:
	.zero		924


//--------------------- .nv.constant0._Z10add_kernelILx319EEvPfS0_S0_i --------------------------
	.section	.nv.constant0._Z10add_kernelILx319EEvPfS0_S0_i,"a",@progbits
	.sectionflags	@""
	.align	4
.nv.constant0._Z10add_kernelILx319EEvPfS0_S0_i:
	.zero		924


//--------------------- .nv.constant0._Z10add_kernelILx318EEvPfS0_S0_i --------------------------
	.section	.nv.constant0._Z10add_kernelILx318EEvPfS0_S0_i,"a",@progbits
	.sectionflags	@""
	.align	4
.nv.constant0._Z10add_kernelILx318EEvPfS0_S0_i:
	.zero		924


//--------------------- .nv.constant0._Z10add_kernelILx317EEvPfS0_S0_i --------------------------
	.section	.nv.constant0._Z10add_kernelILx317EEvPfS0_S0_i,"a",@progbits
	.sectionflags	@""
	.align	4
.nv.constant0._Z10add_kernelILx317EEvPfS0_S0_i:
	.zero		924


//--------------------- .nv.constant0._Z10add_kernelILx316EEvPfS0_S0_i --------------------------
	.section	.nv.constant0._Z10add_kernelILx316EEvPfS0_S0_i,"a",@progbits
	.sectionflags	@""
	.align	4
.nv.constant0._Z10add_kernelILx316EEvPfS0_S0_i:
	.zero		924


//--------------------- .nv.constant0._Z10add_kernelILx315EEvPfS0_S0_i --------------------------
	.section	.nv.constant0._Z10add_kernelILx315EEvPfS0_S0_i,"a",@progbits
	.sectionflags	@""
	.align	4
.nv.constant0._Z10add_kernelILx315EEvPfS0_S0_i:
	.zero		924


//--------------------- .nv.constant0._Z10add_kernelILx314EEvPfS0_S0_i --------------------------
	.section	.nv.constant0._Z10add_kernelILx314EEvPfS0_S0_i,"a",@progbits
	.sectionflags	@""
	.align	4
.nv.constant0._Z10add_kernelILx314EEvPfS0_S0_i:
	.zero		924


//--------------------- .nv.constant0._Z10add_kernelILx313EEvPfS0_S0_i --------------------------
	.section	.nv.constant0._Z10add_kernelILx313EEvPfS0_S0_i,"a",@progbits
	.sectionflags	@""
	.align	4
.nv.constant0._Z10add_kernelILx313EEvPfS0_S0_i:
	.zero		924


//--------------------- .nv.constant0._Z10add_kernelILx312EEvPfS0_S0_i --------------------------
	.section	.nv.constant0._Z10add_kernelILx312EEvPfS0_S0_i,"a",@progbits
	.sectionflags	@""
	.align	4
.nv.constant0._Z10add_kernelILx312EEvPfS0_S0_i:
	.zero		924


//--------------------- .nv.constant0._Z10add_kernelILx311EEvPfS0_S0_i --------------------------
	.section	.nv.constant0._Z10add_kernelILx311EEvPfS0_S0_i,"a",@progbits
	.sectionflags	@""
	.align	4
.nv.constant0._Z10add_kernelILx311EEvPfS0_S0_i:
	.zero		924


//--------------------- .nv.constant0._Z10add_kernelILx310EEvPfS0_S0_i --------------------------
	.section	.nv.constant0._Z10add_kernelILx310EEvPfS0_S0_i,"a",@progbits
	.sectionflags	@""
	.align	4
.nv.constant0._Z10add_kernelILx310EEvPfS0_S0_i:
	.zero		924


//--------------------- .nv.constant0._Z10add_kernelILx309EEvPfS0_S0_i --------------------------
	.section	.nv.constant0._Z10add_kernelILx309EEvPfS0_S0_i,"a",@progbits
	.sectionflags	@""
	.align	4
.nv.constant0._Z10add_kernelILx309EEvPfS0_S0_i:
	.zero		924


//--------------------- .nv.constant0._Z10add_kernelILx308EEvPfS0_S0_i --------------------------
	.section	.nv.constant0._Z10add_kernelILx308EEvPfS0_S0_i,"a",@progbits
	.sectionflags	@""
	.align	4
.nv.constant0._Z10add_kernelILx308EEvPfS0_S0_i:
	.zero		924


//--------------------- .nv.constant0._Z10add_kernelILx307EEvPfS0_S0_i --------------------------
	.section	.nv.constant0._Z10add_kernelILx307EEvPfS0_S0_i,"a",@progbits
	.sectionflags	@""
	.align	4
.nv.constant0._Z10add_kernelILx307EEvPfS0_S0_i:
	.zero		924


//--------------------- .nv.constant0._Z10add_kernelILx306EEvPfS0_S0_i --------------------------
	.section	.nv.constant0._Z10add_kernelILx306EEvPfS0_S0_i,"a",@progbits
	.sectionflags	@""
	.align	4
.nv.constant0._Z10add_kernelILx306EEvPfS0_S0_i:
	.zero		924


//--------------------- .nv.constant0._Z10add_kernelILx305EEvPfS0_S0_i --------------------------
	.section	.nv.constant0._Z10add_kernelILx305EEvPfS0_S0_i,"a",@progbits
	.sectionflags	@""
	.align	4
.nv.constant0._Z10add_kernelILx305EEvPfS0_S0_i:
	.zero		924


//--------------------- .nv.constant0._Z10add_kernelILx304EEvPfS0_S0_i --------------------------
	.section	.nv.constant0._Z10add_kernelILx304EEvPfS0_S0_i,"a",@progbits
	.sectionflags	@""
	.align	4
.nv.constant0._Z10add_kernelILx304EEvPfS0_S0_i:
	.zero		924


//--------------------- .nv.constant0._Z10add_kernelILx303EEvPfS0_S0_i --------------------------
	.section	.nv.constant0._Z10add_kernelILx303EEvPfS0_S0_i,"a",@progbits
	.sectionflags	@""
	.align	4
.nv.constant0._Z10add_kernelILx303EEvPfS0_S0_i:
	.zero		924


//--------------------- .nv.constant0._Z10add_kernelILx302EEvPfS0_S0_i --------------------------
	.section	.nv.constant0._Z10add_kernelILx302EEvPfS0_S0_i,"a",@progbits
	.sectionflags	@""
	.align	4
.nv.constant0._Z10add_kernelILx302EEvPfS0_S0_i:
	.zero		924


//--------------------- .nv.constant0._Z10add_kernelILx301EEvPfS0_S0_i --------------------------
	.section	.nv.constant0._Z10add_kernelILx301EEvPfS0_S0_i,"a",@progbits
	.sectionflags	@""
	.align	4
.nv.constant0._Z10add_kernelILx301EEvPfS0_S0_i:
	.zero		924


//--------------------- .nv.constant0._Z10add_kernelILx300EEvPfS0_S0_i --------------------------
	.section	.nv.constant0._Z10add_kernelILx300EEvPfS0_S0_i,"a",@progbits
	.sectionflags	@""
	.align	4
.nv.constant0._Z10add_kernelILx300EEvPfS0_S0_i:
	.zero		924


//--------------------- .nv.constant0._Z10add_kernelILx299EEvPfS0_S0_i --------------------------
	.section	.nv.constant0._Z10add_kernelILx299EEvPfS0_S0_i,"a",@progbits
	.sectionflags	@""
	.align	4
.nv.constant0._Z10add_kernelILx299EEvPfS0_S0_i:
	.zero		924


//--------------------- .nv.constant0._Z10add_kernelILx298EEvPfS0_S0_i --------------------------
	.section	.nv.constant0._Z10add_kernelILx298EEvPfS0_S0_i,"a",@progbits
	.sectionflags	@""
	.align	4
.nv.constant0._Z10add_kernelILx298EEvPfS0_S0_i:
	.zero		924


//--------------------- .nv.constant0._Z10add_kernelILx297EEvPfS0_S0_i --------------------------
	.section	.nv.constant0._Z10add_kernelILx297EEvPfS0_S0_i,"a",@progbits
	.sectionflags	@""
	.align	4
.nv.constant0._Z10add_kernelILx297EEvPfS0_S0_i:
	.zero		924


//--------------------- .nv.constant0._Z10add_kernelILx296EEvPfS0_S0_i --------------------------
	.section	.nv.constant0._Z10add_kernelILx296EEvPfS0_S0_i,"a",@progbits
	.sectionflags	@""
	.align	4
.nv.constant0._Z10add_kernelILx296EEvPfS0_S0_i:
	.zero		924


//--------------------- .nv.constant0._Z10add_kernelILx295EEvPfS0_S0_i --------------------------
	.section	.nv.constant0._Z10add_kernelILx295EEvPfS0_S0_i,"a",@progbits
	.sectionflags	@""
	.align	4
.nv.constant0._Z10add_kernelILx295EEvPfS0_S0_i:
	.zero		924


//--------------------- .nv.constant0._Z10add_kernelILx294EEvPfS0_S0_i --------------------------
	.section	.nv.constant0._Z10add_kernelILx294EEvPfS0_S0_i,"a",@progbits
	.sectionflags	@""
	.align	4
.nv.constant0._Z10add_kernelILx294EEvPfS0_S0_i:
	.zero		924


//--------------------- .nv.constant0._Z10add_kernelILx293EEvPfS0_S0_i --------------------------
	.section	.nv.constant0._Z10add_kernelILx293EEvPfS0_S0_i,"a",@progbits
	.sectionflags	@""
	.align	4
.nv.constant0._Z10add_kernelILx293EEvPfS0_S0_i:
	.zero		924


//--------------------- .nv.constant0._Z10add_kernelILx292EEvPfS0_S0_i --------------------------
	.section	.nv.constant0._Z10add_kernelILx292EEvPfS0_S0_i,"a",@progbits
	.sectionflags	@""
	.align	4
.nv.constant0._Z10add_kernelILx292EEvPfS0_S0_i:
	.zero		924


//--------------------- .nv.constant0._Z10add_kernelILx291EEvPfS0_S0_i --------------------------
	.section	.nv.constant0._Z10add_kernelILx291EEvPfS0_S0_i,"a",@progbits
	.sectionflags	@""
	.align	4
.nv.constant0._Z10add_kernelILx291EEvPfS0_S0_i:
	.zero		924


//--------------------- .nv.constant0._Z10add_kernelILx290EEvPfS0_S0_i --------------------------
	.section	.nv.constant0._Z10add_kernelILx290EEvPfS0_S0_i,"a",@progbits
	.sectionflags	@""
	.align	4
.nv.constant0._Z10add_kernelILx290EEvPfS0_S0_i:
	.zero		924


//--------------------- .nv.constant0._Z10add_kernelILx289EEvPfS0_S0_i --------------------------
	.section	.nv.constant0._Z10add_kernelILx289EEvPfS0_S0_i,"a",@progbits
	.sectionflags	@""
	.align	4
.nv.constant0._Z10add_kernelILx289EEvPfS0_S0_i:
	.zero		924


//--------------------- .nv.constant0._Z10add_kernelILx288EEvPfS0_S0_i --------------------------
	.section	.nv.constant0._Z10add_kernelILx288EEvPfS0_S0_i,"a",@progbits
	.sectionflags	@""
	.align	4
.nv.constant0._Z10add_kernelILx288EEvPfS0_S0_i:
	.zero		924


//--------------------- .nv.constant0._Z10add_kernelILx287EEvPfS0_S0_i --------------------------
	.section	.nv.constant0._Z10add_kernelILx287EEvPfS0_S0_i,"a",@progbits
	.sectionflags	@""
	.align	4
.nv.constant0._Z10add_kernelILx287EEvPfS0_S0_i:
	.zero		924


//--------------------- .nv.constant0._Z10add_kernelILx286EEvPfS0_S0_i --------------------------
	.section	.nv.constant0._Z10add_kernelILx286EEvPfS0_S0_i,"a",@progbits
	.sectionflags	@""
	.align	4
.nv.constant0._Z10add_kernelILx286EEvPfS0_S0_i:
	.zero		924


//--------------------- .nv.constant0._Z10add_kernelILx285EEvPfS0_S0_i --------------------------
	.section	.nv.constant0._Z10add_kernelILx285EEvPfS0_S0_i,"a",@progbits
	.sectionflags	@""
	.align	4
.nv.constant0._Z10add_kernelILx285EEvPfS0_S0_i:
	.zero		924


//--------------------- .nv.constant0._Z10add_kernelILx284EEvPfS0_S0_i --------------------------
	.section	.nv.constant0._Z10add_kernelILx284EEvPfS0_S0_i,"a",@progbits
	.sectionflags	@""
	.align	4
.nv.constant0._Z10add_kernelILx284EEvPfS0_S0_i:
	.zero		924


//--------------------- .nv.constant0._Z10add_kernelILx283EEvPfS0_S0_i --------------------------
	.section	.nv.constant0._Z10add_kernelILx283EEvPfS0_S0_i,"a",@progbits
	.sectionflags	@""
	.align	4
.nv.constant0._Z10add_kernelILx283EEvPfS0_S0_i:
	.zero		924


//--------------------- .nv.constant0._Z10add_kernelILx282EEvPfS0_S0_i --------------------------
	.section	.nv.constant0._Z10add_kernelILx282EEvPfS0_S0_i,"a",@progbits
	.sectionflags	@""
	.align	4
.nv.constant0._Z10add_kernelILx282EEvPfS0_S0_i:
	.zero		924


//--------------------- .nv.constant0._Z10add_kernelILx281EEvPfS0_S0_i --------------------------
	.section	.nv.constant0._Z10add_kernelILx281EEvPfS0_S0_i,"a",@progbits
	.sectionflags	@""
	.align	4
.nv.constant0._Z10add_kernelILx281EEvPfS0_S0_i:
	.zero		924


//--------------------- .nv.constant0._Z10add_kernelILx280EEvPfS0_S0_i --------------------------
	.section	.nv.constant0._Z10add_kernelILx280EEvPfS0_S0_i,"a",@progbits
	.sectionflags	@""
	.align	4
.nv.constant0._Z10add_kernelILx280EEvPfS0_S0_i:
	.zero		924


//--------------------- .nv.constant0._Z10add_kernelILx279EEvPfS0_S0_i --------------------------
	.section	.nv.constant0._Z10add_kernelILx279EEvPfS0_S0_i,"a",@progbits
	.sectionflags	@""
	.align	4
.nv.constant0._Z10add_kernelILx279EEvPfS0_S0_i:
	.zero		924


//--------------------- .nv.constant0._Z10add_kernelILx278EEvPfS0_S0_i --------------------------
	.section	.nv.constant0._Z10add_kernelILx278EEvPfS0_S0_i,"a",@progbits
	.sectionflags	@""
	.align	4
.nv.constant0._Z10add_kernelILx278EEvPfS0_S0_i:
	.zero		924


//--------------------- .nv.constant0._Z10add_kernelILx277EEvPfS0_S0_i --------------------------
	.section	.nv.constant0._Z10add_kernelILx277EEvPfS0_S0_i,"a",@progbits
	.sectionflags	@""
	.align	4
.nv.constant0._Z10add_kernelILx277EEvPfS0_S0_i:
	.zero		924


//--------------------- .nv.constant0._Z10add_kernelILx276EEvPfS0_S0_i --------------------------
	.section	.nv.constant0._Z10add_kernelILx276EEvPfS0_S0_i,"a",@progbits
	.sectionflags	@""
	.align	4
.nv.constant0._Z10add_kernelILx276EEvPfS0_S0_i:
	.zero		924


//--------------------- .nv.constant0._Z10add_kernelILx275EEvPfS0_S0_i --------------------------
	.section	.nv.constant0._Z10add_kernelILx275EEvPfS0_S0_i,"a",@progbits
	.sectionflags	@""
	.align	4
.nv.constant0._Z10add_kernelILx275EEvPfS0_S0_i:
	.zero		924


//--------------------- .nv.constant0._Z10add_kernelILx274EEvPfS0_S0_i --------------------------
	.section	.nv.constant0._Z10add_kernelILx274EEvPfS0_S0_i,"a",@progbits
	.sectionflags	@""
	.align	4
.nv.constant0._Z10add_kernelILx274EEvPfS0_S0_i:
	.zero		924


//--------------------- .nv.constant0._Z10add_kernelILx273EEvPfS0_S0_i --------------------------
	.section	.nv.constant0._Z10add_kernelILx273EEvPfS0_S0_i,"a",@progbits
	.sectionflags	@""
	.align	4
.nv.constant0._Z10add_kernelILx273EEvPfS0_S0_i:
	.zero		924


//--------------------- .nv.constant0._Z10add_kernelILx272EEvPfS0_S0_i --------------------------
	.section	.nv.constant0._Z10add_kernelILx272EEvPfS0_S0_i,"a",@progbits
	.sectionflags	@""
	.align	4
.nv.constant0._Z10add_kernelILx272EEvPfS0_S0_i:
	.zero		924


//--------------------- .nv.constant0._Z10add_kernelILx271EEvPfS0_S0_i --------------------------
	.section	.nv.constant0._Z10add_kernelILx271EEvPfS0_S0_i,"a",@progbits
	.sectionflags	@""
	.align	4
.nv.constant0._Z10add_kernelILx271EEvPfS0_S0_i:
	.zero		924


//--------------------- .nv.constant0._Z10add_kernelILx270EEvPfS0_S0_i --------------------------
	.section	.nv.constant0._Z10add_kernelILx270EEvPfS0_S0_i,"a",@progbits
	.sectionflags	@""
	.align	4
.nv.constant0._Z10add_kernelILx270EEvPfS0_S0_i:
	.zero		924


//--------------------- .nv.constant0._Z10add_kernelILx269EEvPfS0_S0_i --------------------------
	.section	.nv.constant0._Z10add_kernelILx269EEvPfS0_S0_i,"a",@progbits
	.sectionflags	@""
	.align	4
.nv.constant0._Z10add_kernelILx269EEvPfS0_S0_i:
	.zero		924


//--------------------- .nv.constant0._Z10add_kernelILx268EEvPfS0_S0_i --------------------------
	.section	.nv.constant0._Z10add_kernelILx268EEvPfS0_S0_i,"a",@progbits
	.sectionflags	@""
	.align	4
.nv.constant0._Z10add_kernelILx268EEvPfS0_S0_i:
	.zero		924


//--------------------- .nv.constant0._Z10add_kernelILx267EEvPfS0_S0_i --------------------------
	.section	.nv.constant0._Z10add_kernelILx267EEvPfS0_S0_i,"a",@progbits
	.sectionflags	@""
	.align	4
.nv.constant0._Z10add_kernelILx267EEvPfS0_S0_i:
	.zero		924


//--------------------- .nv.constant0._Z10add_kernelILx266EEvPfS0_S0_i --------------------------
	.section	.nv.constant0._Z10add_kernelILx266EEvPfS0_S0_i,"a",@progbits
	.sectionflags	@""
	.align	4
.nv.constant0._Z10add_kernelILx266EEvPfS0_S0_i:
	.zero		924


//--------------------- .nv.constant0._Z10add_kernelILx265EEvPfS0_S0_i --------------------------
	.section	.nv.constant0._Z10add_kernelILx265EEvPfS0_S0_i,"a",@progbits
	.sectionflags	@""
	.align	4
.nv.constant0._Z10add_kernelILx265EEvPfS0_S0_i:
	.zero		924


//--------------------- .nv.constant0._Z10add_kernelILx264EEvPfS0_S0_i --------------------------
	.section	.nv.constant0._Z10add_kernelILx264EEvPfS0_S0_i,"a",@progbits
	.sectionflags	@""
	.align	4
.nv.constant0._Z10add_kernelILx264EEvPfS0_S0_i:
	.zero		924


//--------------------- .nv.constant0._Z10add_kernelILx263EEvPfS0_S0_i --------------------------
	.section	.nv.constant0._Z10add_kernelILx263EEvPfS0_S0_i,"a",@progbits
	.sectionflags	@""
	.align	4
.nv.constant0._Z10add_kernelILx263EEvPfS0_S0_i:
	.zero		924


//--------------------- .nv.constant0._Z10add_kernelILx262EEvPfS0_S0_i --------------------------
	.section	.nv.constant0._Z10add_kernelILx262EEvPfS0_S0_i,"a",@progbits
	.sectionflags	@""
	.align	4
.nv.constant0._Z10add_kernelILx262EEvPfS0_S0_i:
	.zero		924


//--------------------- .nv.constant0._Z10add_kernelILx261EEvPfS0_S0_i --------------------------
	.section	.nv.constant0._Z10add_kernelILx261EEvPfS0_S0_i,"a",@progbits
	.sectionflags	@""
	.align	4
.nv.constant0._Z10add_kernelILx261EEvPfS0_S0_i:
	.zero		924


//--------------------- .nv.constant0._Z10add_kernelILx260EEvPfS0_S0_i --------------------------
	.section	.nv.constant0._Z10add_kernelILx260EEvPfS0_S0_i,"a",@progbits
	.sectionflags	@""
	.align	4
.nv.constant0._Z10add_kernelILx260EEvPfS0_S0_i:
	.zero		924


//--------------------- .nv.constant0._Z10add_kernelILx259EEvPfS0_S0_i --------------------------
	.section	.nv.constant0._Z10add_kernelILx259EEvPfS0_S0_i,"a",@progbits
	.sectionflags	@""
	.align	4
.nv.constant0._Z10add_kernelILx259EEvPfS0_S0_i:
	.zero		924


//--------------------- .nv.constant0._Z10add_kernelILx258EEvPfS0_S0_i --------------------------
	.section	.nv.constant0._Z10add_kernelILx258EEvPfS0_S0_i,"a",@progbits
	.sectionflags	@""
	.align	4
.nv.constant0._Z10add_kernelILx258EEvPfS0_S0_i:
	.zero		924


//--------------------- .nv.constant0._Z10add_kernelILx257EEvPfS0_S0_i --------------------------
	.section	.nv.constant0._Z10add_kernelILx257EEvPfS0_S0_i,"a",@progbits
	.sectionflags	@""
	.align	4
.nv.constant0._Z10add_kernelILx257EEvPfS0_S0_i:
	.zero		924


//--------------------- .nv.constant0._Z10add_kernelILx256EEvPfS0_S0_i --------------------------
	.section	.nv.constant0._Z10add_kernelILx256EEvPfS0_S0_i,"a",@progbits
	.sectionflags	@""
	.align	4
.nv.constant0._Z10add_kernelILx256EEvPfS0_S0_i:
	.zero		924


//--------------------- .nv.constant0._Z10add_kernelILx255EEvPfS0_S0_i --------------------------
	.section	.nv.constant0._Z10add_kernelILx255EEvPfS0_S0_i,"a",@progbits
	.sectionflags	@""
	.align	4
.nv.constant0._Z10add_kernelILx255EEvPfS0_S0_i:
	.zero		924


//--------------------- .nv.constant0._Z10add_kernelILx254EEvPfS0_S0_i --------------------------
	.section	.nv.constant0._Z10add_kernelILx254EEvPfS0_S0_i,"a",@progbits
	.sectionflags	@""
	.align	4
.nv.constant0._Z10add_kernelILx254EEvPfS0_S0_i:
	.zero		924


//--------------------- .nv.constant0._Z10add_kernelILx253EEvPfS0_S0_i --------------------------
	.section	.nv.constant0._Z10add_kernelILx253EEvPfS0_S0_i,"a",@progbits
	.sectionflags	@""
	.align	4
.nv.constant0._Z10add_kernelILx253EEvPfS0_S0_i:
	.zero		924


//--------------------- .nv.constant0._Z10add_kernelILx252EEvPfS0_S0_i --------------------------
	.section	.nv.constant0._Z10add_kernelILx252EEvPfS0_S0_i,"a",@progbits
	.sectionflags	@""
	.align	4
.nv.constant0._Z10add_kernelILx252EEvPfS0_S0_i:
	.zero		924


//--------------------- .nv.constant0._Z10add_kernelILx251EEvPfS0_S0_i --------------------------
	.section	.nv.constant0._Z10add_kernelILx251EEvPfS0_S0_i,"a",@progbits
	.sectionflags	@""
	.align	4
.nv.constant0._Z10add_kernelILx251EEvPfS0_S0_i:
	.zero		924


//--------------------- .nv.constant0._Z10add_kernelILx250EEvPfS0_S0_i --------------------------
	.section	.nv.constant0._Z10add_kernelILx250EEvPfS0_S0_i,"a",@progbits
	.sectionflags	@""
	.align	4
.nv.constant0._Z10add_kernelILx250EEvPfS0_S0_i:
	.zero		924


//--------------------- .nv.constant0._Z10add_kernelILx249EEvPfS0_S0_i --------------------------
	.section	.nv.constant0._Z10add_kernelILx249EEvPfS0_S0_i,"a",@progbits
	.sectionflags	@""
	.align	4
.nv.constant0._Z10add_kernelILx249EEvPfS0_S0_i:
	.zero		924


//--------------------- .nv.constant0._Z10add_kernelILx248EEvPfS0_S0_i --------------------------
	.section	.nv.constant0._Z10add_kernelILx248EEvPfS0_S0_i,"a",@progbits
	.sectionflags	@""
	.align	4
.nv.constant0._Z10add_kernelILx248EEvPfS0_S0_i:
	.zero		924


//--------------------- .nv.constant0._Z10add_kernelILx247EEvPfS0_S0_i --------------------------
	.section	.nv.constant0._Z10add_kernelILx247EEvPfS0_S0_i,"a",@progbits
	.sectionflags	@""
	.align	4
.nv.constant0._Z10add_kernelILx247EEvPfS0_S0_i:
	.zero		924


//--------------------- .nv.constant0._Z10add_kernelILx246EEvPfS0_S0_i --------------------------
	.section	.nv.constant0._Z10add_kernelILx246EEvPfS0_S0_i,"a",@progbits
	.sectionflags	@""
	.align	4
.nv.constant0._Z10add_kernelILx246EEvPfS0_S0_i:
	.zero		924


//--------------------- .nv.constant0._Z10add_kernelILx245EEvPfS0_S0_i --------------------------
	.section	.nv.constant0._Z10add_kernelILx245EEvPfS0_S0_i,"a",@progbits
	.sectionflags	@""
	.align	4
.nv.constant0._Z10add_kernelILx245EEvPfS0_S0_i:
	.zero		924


//--------------------- .nv.constant0._Z10add_kernelILx244EEvPfS0_S0_i --------------------------
	.section	.nv.constant0._Z10add_kernelILx244EEvPfS0_S0_i,"a",@progbits
	.sectionflags	@""
	.align	4
.nv.constant0._Z10add_kernelILx244EEvPfS0_S0_i:
	.zero		924


//--------------------- .nv.constant0._Z10add_kernelILx243EEvPfS0_S0_i --------------------------
	.section	.nv.constant0._Z10add_kernelILx243EEvPfS0_S0_i,"a",@progbits
	.sectionflags	@""
	.align	4
.nv.constant0._Z10add_kernelILx243EEvPfS0_S0_i:
	.zero		924


//--------------------- .nv.constant0._Z10add_kernelILx242EEvPfS0_S0_i --------------------------
	.section	.nv.constant0._Z10add_kernelILx242EEvPfS0_S0_i,"a",@progbits
	.sectionflags	@""
	.align	4
.nv.constant0._Z10add_kernelILx242EEvPfS0_S0_i:
	.zero		924


//--------------------- .nv.constant0._Z10add_kernelILx241EEvPfS0_S0_i --------------------------
	.section	.nv.constant0._Z10add_kernelILx241EEvPfS0_S0_i,"a",@progbits
	.sectionflags	@""
	.align	4
.nv.constant0._Z10add_kernelILx241EEvPfS0_S0_i:
	.zero		924


//--------------------- .nv.constant0._Z10add_kernelILx240EEvPfS0_S0_i --------------------------
	.section	.nv.constant0._Z10add_kernelILx240EEvPfS0_S0_i,"a",@progbits
	.sectionflags	@""
	.align	4
.nv.constant0._Z10add_kernelILx240EEvPfS0_S0_i:
	.zero		924


//--------------------- .nv.constant0._Z10add_kernelILx239EEvPfS0_S0_i --------------------------
	.section	.nv.constant0._Z10add_kernelILx239EEvPfS0_S0_i,"a",@progbits
	.sectionflags	@""
	.align	4
.nv.constant0._Z10add_kernelILx239EEvPfS0_S0_i:
	.zero		924


//--------------------- .nv.constant0._Z10add_kernelILx238EEvPfS0_S0_i --------------------------
	.section	.nv.constant0._Z10add_kernelILx238EEvPfS0_S0_i,"a",@progbits
	.sectionflags	@""
	.align	4
.nv.constant0._Z10add_kernelILx238EEvPfS0_S0_i:
	.zero		924


//--------------------- .nv.constant0._Z10add_kernelILx237EEvPfS0_S0_i --------------------------
	.section	.nv.constant0._Z10add_kernelILx237EEvPfS0_S0_i,"a",@progbits
	.sectionflags	@""
	.align	4
.nv.constant0._Z10add_kernelILx237EEvPfS0_S0_i:
	.zero		924


//--------------------- .nv.constant0._Z10add_kernelILx236EEvPfS0_S0_i --------------------------
	.section	.nv.constant0._Z10add_kernelILx236EEvPfS0_S0_i,"a",@progbits
	.sectionflags	@""
	.align	4
.nv.constant0._Z10add_kernelILx236EEvPfS0_S0_i:
	.zero		924


//--------------------- .nv.constant0._Z10add_kernelILx235EEvPfS0_S0_i --------------------------
	.section	.nv.constant0._Z10add_kernelILx235EEvPfS0_S0_i,"a",@progbits
	.sectionflags	@""
	.align	4
.nv.constant0._Z10add_kernelILx235EEvPfS0_S0_i:
	.zero		924


//--------------------- .nv.constant0._Z10add_kernelILx234EEvPfS0_S0_i --------------------------
	.section	.nv.constant0._Z10add_kernelILx234EEvPfS0_S0_i,"a",@progbits
	.sectionflags	@""
	.align	4
.nv.constant0._Z10add_kernelILx234EEvPfS0_S0_i:
	.zero		924


//--------------------- .nv.constant0._Z10add_kernelILx233EEvPfS0_S0_i --------------------------
	.section	.nv.constant0._Z10add_kernelILx233EEvPfS0_S0_i,"a",@progbits
	.sectionflags	@""
	.align	4
.nv.constant0._Z10add_kernelILx233EEvPfS0_S0_i:
	.zero		924


//--------------------- .nv.constant0._Z10add_kernelILx232EEvPfS0_S0_i --------------------------
	.section	.nv.constant0._Z10add_kernelILx232EEvPfS0_S0_i,"a",@progbits
	.sectionflags	@""
	.align	4
.nv.constant0._Z10add_kernelILx232EEvPfS0_S0_i:
	.zero		924


//--------------------- .nv.constant0._Z10add_kernelILx231EEvPfS0_S0_i --------------------------
	.section	.nv.constant0._Z10add_kernelILx231EEvPfS0_S0_i,"a",@progbits
	.sectionflags	@""
	.align	4
.nv.constant0._Z10add_kernelILx231EEvPfS0_S0_i:
	.zero		924


//--------------------- .nv.constant0._Z10add_kernelILx230EEvPfS0_S0_i --------------------------
	.section	.nv.constant0._Z10add_kernelILx230EEvPfS0_S0_i,"a",@progbits
	.sectionflags	@""
	.align	4
.nv.constant0._Z10add_kernelILx230EEvPfS0_S0_i:
	.zero		924


//--------------------- .nv.constant0._Z10add_kernelILx229EEvPfS0_S0_i --------------------------
	.section	.nv.constant0._Z10add_kernelILx229EEvPfS0_S0_i,"a",@progbits
	.sectionflags	@""
	.align	4
.nv.constant0._Z10add_kernelILx229EEvPfS0_S0_i:
	.zero		924


//--------------------- .nv.constant0._Z10add_kernelILx228EEvPfS0_S0_i --------------------------
	.section	.nv.constant0._Z10add_kernelILx228EEvPfS0_S0_i,"a",@progbits
	.sectionflags	@""
	.align	4
.nv.constant0._Z10add_kernelILx228EEvPfS0_S0_i:
	.zero		924


//--------------------- .nv.constant0._Z10add_kernelILx227EEvPfS0_S0_i --------------------------
	.section	.nv.constant0._Z10add_kernelILx227EEvPfS0_S0_i,"a",@progbits
	.sectionflags	@""
	.align	4
.nv.constant0._Z10add_kernelILx227EEvPfS0_S0_i:
	.zero		924


//--------------------- .nv.constant0._Z10add_kernelILx226EEvPfS0_S0_i --------------------------
	.section	.nv.constant0._Z10add_kernelILx226EEvPfS0_S0_i,"a",@progbits
	.sectionflags	@""
	.align	4
.nv.constant0._Z10add_kernelILx226EEvPfS0_S0_i:
	.zero		924


//--------------------- .nv.constant0._Z10add_kernelILx225EEvPfS0_S0_i --------------------------
	.section	.nv.constant0._Z10add_kernelILx225EEvPfS0_S0_i,"a",@progbits
	.sectionflags	@""
	.align	4
.nv.constant0._Z10add_kernelILx225EEvPfS0_S0_i:
	.zero		924


//--------------------- .nv.constant0._Z10add_kernelILx224EEvPfS0_S0_i --------------------------
	.section	.nv.constant0._Z10add_kernelILx224EEvPfS0_S0_i,"a",@progbits
	.sectionflags	@""
	.align	4
.nv.constant0._Z10add_kernelILx224EEvPfS0_S0_i:
	.zero		924


//--------------------- .nv.constant0._Z10add_kernelILx223EEvPfS0_S0_i --------------------------
	.section	.nv.constant0._Z10add_kernelILx223EEvPfS0_S0_i,"a",@progbits
	.sectionflags	@""
	.align	4
.nv.constant0._Z10add_kernelILx223EEvPfS0_S0_i:
	.zero		924


//--------------------- .nv.constant0._Z10add_kernelILx222EEvPfS0_S0_i --------------------------
	.section	.nv.constant0._Z10add_kernelILx222EEvPfS0_S0_i,"a",@progbits
	.sectionflags	@""
	.align	4
.nv.constant0._Z10add_kernelILx222EEvPfS0_S0_i:
	.zero		924


//--------------------- .nv.constant0._Z10add_kernelILx221EEvPfS0_S0_i --------------------------
	.section	.nv.constant0._Z10add_kernelILx221EEvPfS0_S0_i,"a",@progbits
	.sectionflags	@""
	.align	4
.nv.constant0._Z10add_kernelILx221EEvPfS0_S0_i:
	.zero		924


//--------------------- .nv.constant0._Z10add_kernelILx220EEvPfS0_S0_i --------------------------
	.section	.nv.constant0._Z10add_kernelILx220EEvPfS0_S0_i,"a",@progbits
	.sectionflags	@""
	.align	4
.nv.constant0._Z10add_kernelILx220EEvPfS0_S0_i:
	.zero		924


//--------------------- .nv.constant0._Z10add_kernelILx219EEvPfS0_S0_i --------------------------
	.section	.nv.constant0._Z10add_kernelILx219EEvPfS0_S0_i,"a",@progbits
	.sectionflags	@""
	.align	4
.nv.constant0._Z10add_kernelILx219EEvPfS0_S0_i:
	.zero		924


//--------------------- .nv.constant0._Z10add_kernelILx218EEvPfS0_S0_i --------------------------
	.section	.nv.constant0._Z10add_kernelILx218EEvPfS0_S0_i,"a",@progbits
	.sectionflags	@""
	.align	4
.nv.constant0._Z10add_kernelILx218EEvPfS0_S0_i:
	.zero		924


//--------------------- .nv.constant0._Z10add_kernelILx217EEvPfS0_S0_i --------------------------
	.section	.nv.constant0._Z10add_kernelILx217EEvPfS0_S0_i,"a",@progbits
	.sectionflags	@""
	.align	4
.nv.constant0._Z10add_kernelILx217EEvPfS0_S0_i:
	.zero		924


//--------------------- .nv.constant0._Z10add_kernelILx216EEvPfS0_S0_i --------------------------
	.section	.nv.constant0._Z10add_kernelILx216EEvPfS0_S0_i,"a",@progbits
	.sectionflags	@""
	.align	4
.nv.constant0._Z10add_kernelILx216EEvPfS0_S0_i:
	.zero		924


//--------------------- .nv.constant0._Z10add_kernelILx215EEvPfS0_S0_i --------------------------
	.section	.nv.constant0._Z10add_kernelILx215EEvPfS0_S0_i,"a",@progbits
	.sectionflags	@""
	.align	4
.nv.constant0._Z10add_kernelILx215EEvPfS0_S0_i:
	.zero		924


//--------------------- .nv.constant0._Z10add_kernelILx214EEvPfS0_S0_i --------------------------
	.section	.nv.constant0._Z10add_kernelILx214EEvPfS0_S0_i,"a",@progbits
	.sectionflags	@""
	.align	4
.nv.constant0._Z10add_kernelILx214EEvPfS0_S0_i:
	.zero		924


//--------------------- .nv.constant0._Z10add_kernelILx213EEvPfS0_S0_i --------------------------
	.section	.nv.constant0._Z10add_kernelILx213EEvPfS0_S0_i,"a",@progbits
	.sectionflags	@""
	.align	4
.nv.constant0._Z10add_kernelILx213EEvPfS0_S0_i:
	.zero		924


//--------------------- .nv.constant0._Z10add_kernelILx212EEvPfS0_S0_i --------------------------
	.section	.nv.constant0._Z10add_kernelILx212EEvPfS0_S0_i,"a",@progbits
	.sectionflags	@""
	.align	4
.nv.constant0._Z10add_kernelILx212EEvPfS0_S0_i:
	.zero		924


//--------------------- .nv.constant0._Z10add_kernelILx211EEvPfS0_S0_i --------------------------
	.section	.nv.constant0._Z10add_kernelILx211EEvPfS0_S0_i,"a",@progbits
	.sectionflags	@""
	.align	4
.nv.constant0._Z10add_kernelILx211EEvPfS0_S0_i:
	.zero		924


//--------------------- .nv.constant0._Z10add_kernelILx210EEvPfS0_S0_i --------------------------
	.section	.nv.constant0._Z10add_kernelILx210EEvPfS0_S0_i,"a",@progbits
	.sectionflags	@""
	.align	4
.nv.constant0._Z10add_kernelILx210EEvPfS0_S0_i:
	.zero		924


//--------------------- .nv.constant0._Z10add_kernelILx209EEvPfS0_S0_i --------------------------
	.section	.nv.constant0._Z10add_kernelILx209EEvPfS0_S0_i,"a",@progbits
	.sectionflags	@""
	.align	4
.nv.constant0._Z10add_kernelILx209EEvPfS0_S0_i:
	.zero		924


//--------------------- .nv.constant0._Z10add_kernelILx208EEvPfS0_S0_i --------------------------
	.section	.nv.constant0._Z10add_kernelILx208EEvPfS0_S0_i,"a",@progbits
	.sectionflags	@""
	.align	4
.nv.constant0._Z10add_kernelILx208EEvPfS0_S0_i:
	.zero		924


//--------------------- .nv.constant0._Z10add_kernelILx207EEvPfS0_S0_i --------------------------
	.section	.nv.constant0._Z10add_kernelILx207EEvPfS0_S0_i,"a",@progbits
	.sectionflags	@""
	.align	4
.nv.constant0._Z10add_kernelILx207EEvPfS0_S0_i:
	.zero		924


//--------------------- .nv.constant0._Z10add_kernelILx206EEvPfS0_S0_i --------------------------
	.section	.nv.constant0._Z10add_kernelILx206EEvPfS0_S0_i,"a",@progbits
	.sectionflags	@""
	.align	4
.nv.constant0._Z10add_kernelILx206EEvPfS0_S0_i:
	.zero		924


//--------------------- .nv.constant0._Z10add_kernelILx205EEvPfS0_S0_i --------------------------
	.section	.nv.constant0._Z10add_kernelILx205EEvPfS0_S0_i,"a",@progbits
	.sectionflags	@""
	.align	4
.nv.constant0._Z10add_kernelILx205EEvPfS0_S0_i:
	.zero		924


//--------------------- .nv.constant0._Z10add_kernelILx204EEvPfS0_S0_i --------------------------
	.section	.nv.constant0._Z10add_kernelILx204EEvPfS0_S0_i,"a",@progbits
	.sectionflags	@""
	.align	4
.nv.constant0._Z10add_kernelILx204EEvPfS0_S0_i:
	.zero		924


//--------------------- .nv.constant0._Z10add_kernelILx203EEvPfS0_S0_i --------------------------
	.section	.nv.constant0._Z10add_kernelILx203EEvPfS0_S0_i,"a",@progbits
	.sectionflags	@""
	.align	4
.nv.constant0._Z10add_kernelILx203EEvPfS0_S0_i:
	.zero		924


//--------------------- .nv.constant0._Z10add_kernelILx202EEvPfS0_S0_i --------------------------
	.section	.nv.constant0._Z10add_kernelILx202EEvPfS0_S0_i,"a",@progbits
	.sectionflags	@""
	.align	4
.nv.constant0._Z10add_kernelILx202EEvPfS0_S0_i:
	.zero		924


//--------------------- .nv.constant0._Z10add_kernelILx201EEvPfS0_S0_i --------------------------
	.section	.nv.constant0._Z10add_kernelILx201EEvPfS0_S0_i,"a",@progbits
	.sectionflags	@""
	.align	4
.nv.constant0._Z10add_kernelILx201EEvPfS0_S0_i:
	.zero		924


//--------------------- .nv.constant0._Z10add_kernelILx200EEvPfS0_S0_i --------------------------
	.section	.nv.constant0._Z10add_kernelILx200EEvPfS0_S0_i,"a",@progbits
	.sectionflags	@""
	.align	4
.nv.constant0._Z10add_kernelILx200EEvPfS0_S0_i:
	.zero		924


//--------------------- .nv.constant0._Z10add_kernelILx199EEvPfS0_S0_i --------------------------
	.section	.nv.constant0._Z10add_kernelILx199EEvPfS0_S0_i,"a",@progbits
	.sectionflags	@""
	.align	4
.nv.constant0._Z10add_kernelILx199EEvPfS0_S0_i:
	.zero		924


//--------------------- .nv.constant0._Z10add_kernelILx198EEvPfS0_S0_i --------------------------
	.section	.nv.constant0._Z10add_kernelILx198EEvPfS0_S0_i,"a",@progbits
	.sectionflags	@""
	.align	4
.nv.constant0._Z10add_kernelILx198EEvPfS0_S0_i:
	.zero		924


//--------------------- .nv.constant0._Z10add_kernelILx197EEvPfS0_S0_i --------------------------
	.section	.nv.constant0._Z10add_kernelILx197EEvPfS0_S0_i,"a",@progbits
	.sectionflags	@""
	.align	4
.nv.constant0._Z10add_kernelILx197EEvPfS0_S0_i:
	.zero		924


//--------------------- .nv.constant0._Z10add_kernelILx196EEvPfS0_S0_i --------------------------
	.section	.nv.constant0._Z10add_kernelILx196EEvPfS0_S0_i,"a",@progbits
	.sectionflags	@""
	.align	4
.nv.constant0._Z10add_kernelILx196EEvPfS0_S0_i:
	.zero		924


//--------------------- .nv.constant0._Z10add_kernelILx195EEvPfS0_S0_i --------------------------
	.section	.nv.constant0._Z10add_kernelILx195EEvPfS0_S0_i,"a",@progbits
	.sectionflags	@""
	.align	4
.nv.constant0._Z10add_kernelILx195EEvPfS0_S0_i:
	.zero		924


//--------------------- .nv.constant0._Z10add_kernelILx194EEvPfS0_S0_i --------------------------
	.section	.nv.constant0._Z10add_kernelILx194EEvPfS0_S0_i,"a",@progbits
	.sectionflags	@""
	.align	4
.nv.constant0._Z10add_kernelILx194EEvPfS0_S0_i:
	.zero		924


//--------------------- .nv.constant0._Z10add_kernelILx193EEvPfS0_S0_i --------------------------
	.section	.nv.constant0._Z10add_kernelILx193EEvPfS0_S0_i,"a",@progbits
	.sectionflags	@""
	.align	4
.nv.constant0._Z10add_kernelILx193EEvPfS0_S0_i:
	.zero		924


//--------------------- .nv.constant0._Z10add_kernelILx192EEvPfS0_S0_i --------------------------
	.section	.nv.constant0._Z10add_kernelILx192EEvPfS0_S0_i,"a",@progbits
	.sectionflags	@""
	.align	4
.nv.constant0._Z10add_kernelILx192EEvPfS0_S0_i:
	.zero		924


//--------------------- .nv.constant0._Z10add_kernelILx191EEvPfS0_S0_i --------------------------
	.section	.nv.constant0._Z10add_kernelILx191EEvPfS0_S0_i,"a",@progbits
	.sectionflags	@""
	.align	4
.nv.constant0._Z10add_kernelILx191EEvPfS0_S0_i:
	.zero		924


//--------------------- .nv.constant0._Z10add_kernelILx190EEvPfS0_S0_i --------------------------
	.section	.nv.constant0._Z10add_kernelILx190EEvPfS0_S0_i,"a",@progbits
	.sectionflags	@""
	.align	4
.nv.constant0._Z10add_kernelILx190EEvPfS0_S0_i:
	.zero		924


//--------------------- .nv.constant0._Z10add_kernelILx189EEvPfS0_S0_i --------------------------
	.section	.nv.constant0._Z10add_kernelILx189EEvPfS0_S0_i,"a",@progbits
	.sectionflags	@""
	.align	4
.nv.constant0._Z10add_kernelILx189EEvPfS0_S0_i:
	.zero		924


//--------------------- .nv.constant0._Z10add_kernelILx188EEvPfS0_S0_i --------------------------
	.section	.nv.constant0._Z10add_kernelILx188EEvPfS0_S0_i,"a",@progbits
	.sectionflags	@""
	.align	4
.nv.constant0._Z10add_kernelILx188EEvPfS0_S0_i:
	.zero		924


//--------------------- .nv.constant0._Z10add_kernelILx187EEvPfS0_S0_i --------------------------
	.section	.nv.constant0._Z10add_kernelILx187EEvPfS0_S0_i,"a",@progbits
	.sectionflags	@""
	.align	4
.nv.constant0._Z10add_kernelILx187EEvPfS0_S0_i:
	.zero		924


//--------------------- .nv.constant0._Z10add_kernelILx186EEvPfS0_S0_i --------------------------
	.section	.nv.constant0._Z10add_kernelILx186EEvPfS0_S0_i,"a",@progbits
	.sectionflags	@""
	.align	4
.nv.constant0._Z10add_kernelILx186EEvPfS0_S0_i:
	.zero		924


//--------------------- .nv.constant0._Z10add_kernelILx185EEvPfS0_S0_i --------------------------
	.section	.nv.constant0._Z10add_kernelILx185EEvPfS0_S0_i,"a",@progbits
	.sectionflags	@""
	.align	4
.nv.constant0._Z10add_kernelILx185EEvPfS0_S0_i:
	.zero		924


//--------------------- .nv.constant0._Z10add_kernelILx184EEvPfS0_S0_i --------------------------
	.section	.nv.constant0._Z10add_kernelILx184EEvPfS0_S0_i,"a",@progbits
	.sectionflags	@""
	.align	4
.nv.constant0._Z10add_kernelILx184EEvPfS0_S0_i:
	.zero		924


//--------------------- .nv.constant0._Z10add_kernelILx183EEvPfS0_S0_i --------------------------
	.section	.nv.constant0._Z10add_kernelILx183EEvPfS0_S0_i,"a",@progbits
	.sectionflags	@""
	.align	4
.nv.constant0._Z10add_kernelILx183EEvPfS0_S0_i:
	.zero		924


//--------------------- .nv.constant0._Z10add_kernelILx182EEvPfS0_S0_i --------------------------
	.section	.nv.constant0._Z10add_kernelILx182EEvPfS0_S0_i,"a",@progbits
	.sectionflags	@""
	.align	4
.nv.constant0._Z10add_kernelILx182EEvPfS0_S0_i:
	.zero		924


//--------------------- .nv.constant0._Z10add_kernelILx181EEvPfS0_S0_i --------------------------
	.section	.nv.constant0._Z10add_kernelILx181EEvPfS0_S0_i,"a",@progbits
	.sectionflags	@""
	.align	4
.nv.constant0._Z10add_kernelILx181EEvPfS0_S0_i:
	.zero		924


//--------------------- .nv.constant0._Z10add_kernelILx180EEvPfS0_S0_i --------------------------
	.section	.nv.constant0._Z10add_kernelILx180EEvPfS0_S0_i,"a",@progbits
	.sectionflags	@""
	.align	4
.nv.constant0._Z10add_kernelILx180EEvPfS0_S0_i:
	.zero		924


//--------------------- .nv.constant0._Z10add_kernelILx179EEvPfS0_S0_i --------------------------
	.section	.nv.constant0._Z10add_kernelILx179EEvPfS0_S0_i,"a",@progbits
	.sectionflags	@""
	.align	4
.nv.constant0._Z10add_kernelILx179EEvPfS0_S0_i:
	.zero		924


//--------------------- .nv.constant0._Z10add_kernelILx178EEvPfS0_S0_i --------------------------
	.section	.nv.constant0._Z10add_kernelILx178EEvPfS0_S0_i,"a",@progbits
	.sectionflags	@""
	.align	4
.nv.constant0._Z10add_kernelILx178EEvPfS0_S0_i:
	.zero		924


//--------------------- .nv.constant0._Z10add_kernelILx177EEvPfS0_S0_i --------------------------
	.section	.nv.constant0._Z10add_kernelILx177EEvPfS0_S0_i,"a",@progbits
	.sectionflags	@""
	.align	4
.nv.constant0._Z10add_kernelILx177EEvPfS0_S0_i:
	.zero		924


//--------------------- .nv.constant0._Z10add_kernelILx176EEvPfS0_S0_i --------------------------
	.section	.nv.constant0._Z10add_kernelILx176EEvPfS0_S0_i,"a",@progbits
	.sectionflags	@""
	.align	4
.nv.constant0._Z10add_kernelILx176EEvPfS0_S0_i:
	.zero		924


//--------------------- .nv.constant0._Z10add_kernelILx175EEvPfS0_S0_i --------------------------
	.section	.nv.constant0._Z10add_kernelILx175EEvPfS0_S0_i,"a",@progbits
	.sectionflags	@""
	.align	4
.nv.constant0._Z10add_kernelILx175EEvPfS0_S0_i:
	.zero		924


//--------------------- .nv.constant0._Z10add_kernelILx174EEvPfS0_S0_i --------------------------
	.section	.nv.constant0._Z10add_kernelILx174EEvPfS0_S0_i,"a",@progbits
	.sectionflags	@""
	.align	4
.nv.constant0._Z10add_kernelILx174EEvPfS0_S0_i:
	.zero		924


//--------------------- .nv.constant0._Z10add_kernelILx173EEvPfS0_S0_i --------------------------
	.section	.nv.constant0._Z10add_kernelILx173EEvPfS0_S0_i,"a",@progbits
	.sectionflags	@""
	.align	4
.nv.constant0._Z10add_kernelILx173EEvPfS0_S0_i:
	.zero		924


//--------------------- .nv.constant0._Z10add_kernelILx172EEvPfS0_S0_i --------------------------
	.section	.nv.constant0._Z10add_kernelILx172EEvPfS0_S0_i,"a",@progbits
	.sectionflags	@""
	.align	4
.nv.constant0._Z10add_kernelILx172EEvPfS0_S0_i:
	.zero		924


//--------------------- .nv.constant0._Z10add_kernelILx171EEvPfS0_S0_i --------------------------
	.section	.nv.constant0._Z10add_kernelILx171EEvPfS0_S0_i,"a",@progbits
	.sectionflags	@""
	.align	4
.nv.constant0._Z10add_kernelILx171EEvPfS0_S0_i:
	.zero		924


//--------------------- .nv.constant0._Z10add_kernelILx170EEvPfS0_S0_i --------------------------
	.section	.nv.constant0._Z10add_kernelILx170EEvPfS0_S0_i,"a",@progbits
	.sectionflags	@""
	.align	4
.nv.constant0._Z10add_kernelILx170EEvPfS0_S0_i:
	.zero		924


//--------------------- .nv.constant0._Z10add_kernelILx169EEvPfS0_S0_i --------------------------
	.section	.nv.constant0._Z10add_kernelILx169EEvPfS0_S0_i,"a",@progbits
	.sectionflags	@""
	.align	4
.nv.constant0._Z10add_kernelILx169EEvPfS0_S0_i:
	.zero		924


//--------------------- .nv.constant0._Z10add_kernelILx168EEvPfS0_S0_i --------------------------
	.section	.nv.constant0._Z10add_kernelILx168EEvPfS0_S0_i,"a",@progbits
	.sectionflags	@""
	.align	4
.nv.constant0._Z10add_kernelILx168EEvPfS0_S0_i:
	.zero		924


//--------------------- .nv.constant0._Z10add_kernelILx167EEvPfS0_S0_i --------------------------
	.section	.nv.constant0._Z10add_kernelILx167EEvPfS0_S0_i,"a",@progbits
	.sectionflags	@""
	.align	4
.nv.constant0._Z10add_kernelILx167EEvPfS0_S0_i:
	.zero		924


//--------------------- .nv.constant0._Z10add_kernelILx166EEvPfS0_S0_i --------------------------
	.section	.nv.constant0._Z10add_kernelILx166EEvPfS0_S0_i,"a",@progbits
	.sectionflags	@""
	.align	4
.nv.constant0._Z10add_kernelILx166EEvPfS0_S0_i:
	.zero		924


//--------------------- .nv.constant0._Z10add_kernelILx165EEvPfS0_S0_i --------------------------
	.section	.nv.constant0._Z10add_kernelILx165EEvPfS0_S0_i,"a",@progbits
	.sectionflags	@""
	.align	4
.nv.constant0._Z10add_kernelILx165EEvPfS0_S0_i:
	.zero		924


//--------------------- .nv.constant0._Z10add_kernelILx164EEvPfS0_S0_i --------------------------
	.section	.nv.constant0._Z10add_kernelILx164EEvPfS0_S0_i,"a",@progbits
	.sectionflags	@""
	.align	4
.nv.constant0._Z10add_kernelILx164EEvPfS0_S0_i:
	.zero		924


//--------------------- .nv.constant0._Z10add_kernelILx163EEvPfS0_S0_i --------------------------
	.section	.nv.constant0._Z10add_kernelILx163EEvPfS0_S0_i,"a",@progbits
	.sectionflags	@""
	.align	4
.nv.constant0._Z10add_kernelILx163EEvPfS0_S0_i:
	.zero		924


//--------------------- .nv.constant0._Z10add_kernelILx162EEvPfS0_S0_i --------------------------
	.section	.nv.constant0._Z10add_kernelILx162EEvPfS0_S0_i,"a",@progbits
	.sectionflags	@""
	.align	4
.nv.constant0._Z10add_kernelILx162EEvPfS0_S0_i:
	.zero		924


//--------------------- .nv.constant0._Z10add_kernelILx161EEvPfS0_S0_i --------------------------
	.section	.nv.constant0._Z10add_kernelILx161EEvPfS0_S0_i,"a",@progbits
	.sectionflags	@""
	.align	4
.nv.constant0._Z10add_kernelILx161EEvPfS0_S0_i:
	.zero		924


//--------------------- .nv.constant0._Z10add_kernelILx160EEvPfS0_S0_i --------------------------
	.section	.nv.constant0._Z10add_kernelILx160EEvPfS0_S0_i,"a",@progbits
	.sectionflags	@""
	.align	4
.nv.constant0._Z10add_kernelILx160EEvPfS0_S0_i:
	.zero		924


//--------------------- .nv.constant0._Z10add_kernelILx159EEvPfS0_S0_i --------------------------
	.section	.nv.constant0._Z10add_kernelILx159EEvPfS0_S0_i,"a",@progbits
	.sectionflags	@""
	.align	4
.nv.constant0._Z10add_kernelILx159EEvPfS0_S0_i:
	.zero		924


//--------------------- .nv.constant0._Z10add_kernelILx158EEvPfS0_S0_i --------------------------
	.section	.nv.constant0._Z10add_kernelILx158EEvPfS0_S0_i,"a",@progbits
	.sectionflags	@""
	.align	4
.nv.constant0._Z10add_kernelILx158EEvPfS0_S0_i:
	.zero		924


//--------------------- .nv.constant0._Z10add_kernelILx157EEvPfS0_S0_i --------------------------
	.section	.nv.constant0._Z10add_kernelILx157EEvPfS0_S0_i,"a",@progbits
	.sectionflags	@""
	.align	4
.nv.constant0._Z10add_kernelILx157EEvPfS0_S0_i:
	.zero		924


//--------------------- .nv.constant0._Z10add_kernelILx156EEvPfS0_S0_i --------------------------
	.section	.nv.constant0._Z10add_kernelILx156EEvPfS0_S0_i,"a",@progbits
	.sectionflags	@""
	.align	4
.nv.constant0._Z10add_kernelILx156EEvPfS0_S0_i:
	.zero		924


//--------------------- .nv.constant0._Z10add_kernelILx155EEvPfS0_S0_i --------------------------
	.section	.nv.constant0._Z10add_kernelILx155EEvPfS0_S0_i,"a",@progbits
	.sectionflags	@""
	.align	4
.nv.constant0._Z10add_kernelILx155EEvPfS0_S0_i:
	.zero		924


//--------------------- .nv.constant0._Z10add_kernelILx154EEvPfS0_S0_i --------------------------
	.section	.nv.constant0._Z10add_kernelILx154EEvPfS0_S0_i,"a",@progbits
	.sectionflags	@""
	.align	4
.nv.constant0._Z10add_kernelILx154EEvPfS0_S0_i:
	.zero		924


//--------------------- .nv.constant0._Z10add_kernelILx153EEvPfS0_S0_i --------------------------
	.section	.nv.constant0._Z10add_kernelILx153EEvPfS0_S0_i,"a",@progbits
	.sectionflags	@""
	.align	4
.nv.constant0._Z10add_kernelILx153EEvPfS0_S0_i:
	.zero		924


//--------------------- .nv.constant0._Z10add_kernelILx152EEvPfS0_S0_i --------------------------
	.section	.nv.constant0._Z10add_kernelILx152EEvPfS0_S0_i,"a",@progbits
	.sectionflags	@""
	.align	4
.nv.constant0._Z10add_kernelILx152EEvPfS0_S0_i:
	.zero		924


//--------------------- .nv.constant0._Z10add_kernelILx151EEvPfS0_S0_i --------------------------
	.section	.nv.constant0._Z10add_kernelILx151EEvPfS0_S0_i,"a",@progbits
	.sectionflags	@""
	.align	4
.nv.constant0._Z10add_kernelILx151EEvPfS0_S0_i:
	.zero		924


//--------------------- .nv.constant0._Z10add_kernelILx150EEvPfS0_S0_i --------------------------
	.section	.nv.constant0._Z10add_kernelILx150EEvPfS0_S0_i,"a",@progbits
	.sectionflags	@""
	.align	4
.nv.constant0._Z10add_kernelILx150EEvPfS0_S0_i:
	.zero		924


//--------------------- .nv.constant0._Z10add_kernelILx149EEvPfS0_S0_i --------------------------
	.section	.nv.constant0._Z10add_kernelILx149EEvPfS0_S0_i,"a",@progbits
	.sectionflags	@""
	.align	4
.nv.constant0._Z10add_kernelILx149EEvPfS0_S0_i:
	.zero		924


//--------------------- .nv.constant0._Z10add_kernelILx148EEvPfS0_S0_i --------------------------
	.section	.nv.constant0._Z10add_kernelILx148EEvPfS0_S0_i,"a",@progbits
	.sectionflags	@""
	.align	4
.nv.constant0._Z10add_kernelILx148EEvPfS0_S0_i:
	.zero		924


//--------------------- .nv.constant0._Z10add_kernelILx147EEvPfS0_S0_i --------------------------
	.section	.nv.constant0._Z10add_kernelILx147EEvPfS0_S0_i,"a",@progbits
	.sectionflags	@""
	.align	4
.nv.constant0._Z10add_kernelILx147EEvPfS0_S0_i:
	.zero		924


//--------------------- .nv.constant0._Z10add_kernelILx146EEvPfS0_S0_i --------------------------
	.section	.nv.constant0._Z10add_kernelILx146EEvPfS0_S0_i,"a",@progbits
	.sectionflags	@""
	.align	4
.nv.constant0._Z10add_kernelILx146EEvPfS0_S0_i:
	.zero		924


//--------------------- .nv.constant0._Z10add_kernelILx145EEvPfS0_S0_i --------------------------
	.section	.nv.constant0._Z10add_kernelILx145EEvPfS0_S0_i,"a",@progbits
	.sectionflags	@""
	.align	4
.nv.constant0._Z10add_kernelILx145EEvPfS0_S0_i:
	.zero		924


//--------------------- .nv.constant0._Z10add_kernelILx144EEvPfS0_S0_i --------------------------
	.section	.nv.constant0._Z10add_kernelILx144EEvPfS0_S0_i,"a",@progbits
	.sectionflags	@""
	.align	4
.nv.constant0._Z10add_kernelILx144EEvPfS0_S0_i:
	.zero		924


//--------------------- .nv.constant0._Z10add_kernelILx143EEvPfS0_S0_i --------------------------
	.section	.nv.constant0._Z10add_kernelILx143EEvPfS0_S0_i,"a",@progbits
	.sectionflags	@""
	.align	4
.nv.constant0._Z10add_kernelILx143EEvPfS0_S0_i:
	.zero		924


//--------------------- .nv.constant0._Z10add_kernelILx142EEvPfS0_S0_i --------------------------
	.section	.nv.constant0._Z10add_kernelILx142EEvPfS0_S0_i,"a",@progbits
	.sectionflags	@""
	.align	4
.nv.constant0._Z10add_kernelILx142EEvPfS0_S0_i:
	.zero		924


//--------------------- .nv.constant0._Z10add_kernelILx141EEvPfS0_S0_i --------------------------
	.section	.nv.constant0._Z10add_kernelILx141EEvPfS0_S0_i,"a",@progbits
	.sectionflags	@""
	.align	4
.nv.constant0._Z10add_kernelILx141EEvPfS0_S0_i:
	.zero		924


//--------------------- .nv.constant0._Z10add_kernelILx140EEvPfS0_S0_i --------------------------
	.section	.nv.constant0._Z10add_kernelILx140EEvPfS0_S0_i,"a",@progbits
	.sectionflags	@""
	.align	4
.nv.constant0._Z10add_kernelILx140EEvPfS0_S0_i:
	.zero		924


//--------------------- .nv.constant0._Z10add_kernelILx139EEvPfS0_S0_i --------------------------
	.section	.nv.constant0._Z10add_kernelILx139EEvPfS0_S0_i,"a",@progbits
	.sectionflags	@""
	.align	4
.nv.constant0._Z10add_kernelILx139EEvPfS0_S0_i:
	.zero		924


//--------------------- .nv.constant0._Z10add_kernelILx138EEvPfS0_S0_i --------------------------
	.section	.nv.constant0._Z10add_kernelILx138EEvPfS0_S0_i,"a",@progbits
	.sectionflags	@""
	.align	4
.nv.constant0._Z10add_kernelILx138EEvPfS0_S0_i:
	.zero		924


//--------------------- .nv.constant0._Z10add_kernelILx137EEvPfS0_S0_i --------------------------
	.section	.nv.constant0._Z10add_kernelILx137EEvPfS0_S0_i,"a",@progbits
	.sectionflags	@""
	.align	4
.nv.constant0._Z10add_kernelILx137EEvPfS0_S0_i:
	.zero		924


//--------------------- .nv.constant0._Z10add_kernelILx136EEvPfS0_S0_i --------------------------
	.section	.nv.constant0._Z10add_kernelILx136EEvPfS0_S0_i,"a",@progbits
	.sectionflags	@""
	.align	4
.nv.constant0._Z10add_kernelILx136EEvPfS0_S0_i:
	.zero		924


//--------------------- .nv.constant0._Z10add_kernelILx135EEvPfS0_S0_i --------------------------
	.section	.nv.constant0._Z10add_kernelILx135EEvPfS0_S0_i,"a",@progbits
	.sectionflags	@""
	.align	4
.nv.constant0._Z10add_kernelILx135EEvPfS0_S0_i:
	.zero		924


//--------------------- .nv.constant0._Z10add_kernelILx134EEvPfS0_S0_i --------------------------
	.section	.nv.constant0._Z10add_kernelILx134EEvPfS0_S0_i,"a",@progbits
	.sectionflags	@""
	.align	4
.nv.constant0._Z10add_kernelILx134EEvPfS0_S0_i:
	.zero		924


//--------------------- .nv.constant0._Z10add_kernelILx133EEvPfS0_S0_i --------------------------
	.section	.nv.constant0._Z10add_kernelILx133EEvPfS0_S0_i,"a",@progbits
	.sectionflags	@""
	.align	4
.nv.constant0._Z10add_kernelILx133EEvPfS0_S0_i:
	.zero		924


//--------------------- .nv.constant0._Z10add_kernelILx132EEvPfS0_S0_i --------------------------
	.section	.nv.constant0._Z10add_kernelILx132EEvPfS0_S0_i,"a",@progbits
	.sectionflags	@""
	.align	4
.nv.constant0._Z10add_kernelILx132EEvPfS0_S0_i:
	.zero		924


//--------------------- .nv.constant0._Z10add_kernelILx131EEvPfS0_S0_i --------------------------
	.section	.nv.constant0._Z10add_kernelILx131EEvPfS0_S0_i,"a",@progbits
	.sectionflags	@""
	.align	4
.nv.constant0._Z10add_kernelILx131EEvPfS0_S0_i:
	.zero		924


//--------------------- .nv.constant0._Z10add_kernelILx130EEvPfS0_S0_i --------------------------
	.section	.nv.constant0._Z10add_kernelILx130EEvPfS0_S0_i,"a",@progbits
	.sectionflags	@""
	.align	4
.nv.constant0._Z10add_kernelILx130EEvPfS0_S0_i:
	.zero		924


//--------------------- .nv.constant0._Z10add_kernelILx129EEvPfS0_S0_i --------------------------
	.section	.nv.constant0._Z10add_kernelILx129EEvPfS0_S0_i,"a",@progbits
	.sectionflags	@""
	.align	4
.nv.constant0._Z10add_kernelILx129EEvPfS0_S0_i:
	.zero		924


//--------------------- .nv.constant0._Z10add_kernelILx128EEvPfS0_S0_i --------------------------
	.section	.nv.constant0._Z10add_kernelILx128EEvPfS0_S0_i,"a",@progbits
	.sectionflags	@""
	.align	4
.nv.constant0._Z10add_kernelILx128EEvPfS0_S0_i:
	.zero		924


//--------------------- .nv.constant0._Z10add_kernelILx127EEvPfS0_S0_i --------------------------
	.section	.nv.constant0._Z10add_kernelILx127EEvPfS0_S0_i,"a",@progbits
	.sectionflags	@""
	.align	4
.nv.constant0._Z10add_kernelILx127EEvPfS0_S0_i:
	.zero		924


//--------------------- .nv.constant0._Z10add_kernelILx126EEvPfS0_S0_i --------------------------
	.section	.nv.constant0._Z10add_kernelILx126EEvPfS0_S0_i,"a",@progbits
	.sectionflags	@""
	.align	4
.nv.constant0._Z10add_kernelILx126EEvPfS0_S0_i:
	.zero		924


//--------------------- .nv.constant0._Z10add_kernelILx125EEvPfS0_S0_i --------------------------
	.section	.nv.constant0._Z10add_kernelILx125EEvPfS0_S0_i,"a",@progbits
	.sectionflags	@""
	.align	4
.nv.constant0._Z10add_kernelILx125EEvPfS0_S0_i:
	.zero		924


//--------------------- .nv.constant0._Z10add_kernelILx124EEvPfS0_S0_i --------------------------
	.section	.nv.constant0._Z10add_kernelILx124EEvPfS0_S0_i,"a",@progbits
	.sectionflags	@""
	.align	4
.nv.constant0._Z10add_kernelILx124EEvPfS0_S0_i:
	.zero		924


//--------------------- .nv.constant0._Z10add_kernelILx123EEvPfS0_S0_i --------------------------
	.section	.nv.constant0._Z10add_kernelILx123EEvPfS0_S0_i,"a",@progbits
	.sectionflags	@""
	.align	4
.nv.constant0._Z10add_kernelILx123EEvPfS0_S0_i:
	.zero		924


//--------------------- .nv.constant0._Z10add_kernelILx122EEvPfS0_S0_i --------------------------
	.section	.nv.constant0._Z10add_kernelILx122EEvPfS0_S0_i,"a",@progbits
	.sectionflags	@""
	.align	4
.nv.constant0._Z10add_kernelILx122EEvPfS0_S0_i:
	.zero		924


//--------------------- .nv.constant0._Z10add_kernelILx121EEvPfS0_S0_i --------------------------
	.section	.nv.constant0._Z10add_kernelILx121EEvPfS0_S0_i,"a",@progbits
	.sectionflags	@""
	.align	4
.nv.constant0._Z10add_kernelILx121EEvPfS0_S0_i:
	.zero		924


//--------------------- .nv.constant0._Z10add_kernelILx120EEvPfS0_S0_i --------------------------
	.section	.nv.constant0._Z10add_kernelILx120EEvPfS0_S0_i,"a",@progbits
	.sectionflags	@""
	.align	4
.nv.constant0._Z10add_kernelILx120EEvPfS0_S0_i:
	.zero		924


//--------------------- .nv.constant0._Z10add_kernelILx119EEvPfS0_S0_i --------------------------
	.section	.nv.constant0._Z10add_kernelILx119EEvPfS0_S0_i,"a",@progbits
	.sectionflags	@""
	.align	4
.nv.constant0._Z10add_kernelILx119EEvPfS0_S0_i:
	.zero		924


//--------------------- .nv.constant0._Z10add_kernelILx118EEvPfS0_S0_i --------------------------
	.section	.nv.constant0._Z10add_kernelILx118EEvPfS0_S0_i,"a",@progbits
	.sectionflags	@""
	.align	4
.nv.constant0._Z10add_kernelILx118EEvPfS0_S0_i:
	.zero		924


//--------------------- .nv.constant0._Z10add_kernelILx117EEvPfS0_S0_i --------------------------
	.section	.nv.constant0._Z10add_kernelILx117EEvPfS0_S0_i,"a",@progbits
	.sectionflags	@""
	.align	4
.nv.constant0._Z10add_kernelILx117EEvPfS0_S0_i:
	.zero		924


//--------------------- .nv.constant0._Z10add_kernelILx116EEvPfS0_S0_i --------------------------
	.section	.nv.constant0._Z10add_kernelILx116EEvPfS0_S0_i,"a",@progbits
	.sectionflags	@""
	.align	4
.nv.constant0._Z10add_kernelILx116EEvPfS0_S0_i:
	.zero		924


//--------------------- .nv.constant0._Z10add_kernelILx115EEvPfS0_S0_i --------------------------
	.section	.nv.constant0._Z10add_kernelILx115EEvPfS0_S0_i,"a",@progbits
	.sectionflags	@""
	.align	4
.nv.constant0._Z10add_kernelILx115EEvPfS0_S0_i:
	.zero		924


//--------------------- .nv.constant0._Z10add_kernelILx114EEvPfS0_S0_i --------------------------
	.section	.nv.constant0._Z10add_kernelILx114EEvPfS0_S0_i,"a",@progbits
	.sectionflags	@""
	.align	4
.nv.constant0._Z10add_kernelILx114EEvPfS0_S0_i:
	.zero		924


//--------------------- .nv.constant0._Z10add_kernelILx113EEvPfS0_S0_i --------------------------
	.section	.nv.constant0._Z10add_kernelILx113EEvPfS0_S0_i,"a",@progbits
	.sectionflags	@""
	.align	4
.nv.constant0._Z10add_kernelILx113EEvPfS0_S0_i:
	.zero		924


//--------------------- .nv.constant0._Z10add_kernelILx112EEvPfS0_S0_i --------------------------
	.section	.nv.constant0._Z10add_kernelILx112EEvPfS0_S0_i,"a",@progbits
	.sectionflags	@""
	.align	4
.nv.constant0._Z10add_kernelILx112EEvPfS0_S0_i:
	.zero		924


//--------------------- .nv.constant0._Z10add_kernelILx111EEvPfS0_S0_i --------------------------
	.section	.nv.constant0._Z10add_kernelILx111EEvPfS0_S0_i,"a",@progbits
	.sectionflags	@""
	.align	4
.nv.constant0._Z10add_kernelILx111EEvPfS0_S0_i:
	.zero		924


//--------------------- .nv.constant0._Z10add_kernelILx110EEvPfS0_S0_i --------------------------
	.section	.nv.constant0._Z10add_kernelILx110EEvPfS0_S0_i,"a",@progbits
	.sectionflags	@""
	.align	4
.nv.constant0._Z10add_kernelILx110EEvPfS0_S0_i:
	.zero		924


//--------------------- .nv.constant0._Z10add_kernelILx109EEvPfS0_S0_i --------------------------
	.section	.nv.constant0._Z10add_kernelILx109EEvPfS0_S0_i,"a",@progbits
	.sectionflags	@""
	.align	4
.nv.constant0._Z10add_kernelILx109EEvPfS0_S0_i:
	.zero		924


//--------------------- .nv.constant0._Z10add_kernelILx108EEvPfS0_S0_i --------------------------
	.section	.nv.constant0._Z10add_kernelILx108EEvPfS0_S0_i,"a",@progbits
	.sectionflags	@""
	.align	4
.nv.constant0._Z10add_kernelILx108EEvPfS0_S0_i:
	.zero		924


//--------------------- .nv.constant0._Z10add_kernelILx107EEvPfS0_S0_i --------------------------
	.section	.nv.constant0._Z10add_kernelILx107EEvPfS0_S0_i,"a",@progbits
	.sectionflags	@""
	.align	4
.nv.constant0._Z10add_kernelILx107EEvPfS0_S0_i:
	.zero		924


//--------------------- .nv.constant0._Z10add_kernelILx106EEvPfS0_S0_i --------------------------
	.section	.nv.constant0._Z10add_kernelILx106EEvPfS0_S0_i,"a",@progbits
	.sectionflags	@""
	.align	4
.nv.constant0._Z10add_kernelILx106EEvPfS0_S0_i:
	.zero		924


//--------------------- .nv.constant0._Z10add_kernelILx105EEvPfS0_S0_i --------------------------
	.section	.nv.constant0._Z10add_kernelILx105EEvPfS0_S0_i,"a",@progbits
	.sectionflags	@""
	.align	4
.nv.constant0._Z10add_kernelILx105EEvPfS0_S0_i:
	.zero		924


//--------------------- .nv.constant0._Z10add_kernelILx104EEvPfS0_S0_i --------------------------
	.section	.nv.constant0._Z10add_kernelILx104EEvPfS0_S0_i,"a",@progbits
	.sectionflags	@""
	.align	4
.nv.constant0._Z10add_kernelILx104EEvPfS0_S0_i:
	.zero		924


//--------------------- .nv.constant0._Z10add_kernelILx103EEvPfS0_S0_i --------------------------
	.section	.nv.constant0._Z10add_kernelILx103EEvPfS0_S0_i,"a",@progbits
	.sectionflags	@""
	.align	4
.nv.constant0._Z10add_kernelILx103EEvPfS0_S0_i:
	.zero		924


//--------------------- .nv.constant0._Z10add_kernelILx102EEvPfS0_S0_i --------------------------
	.section	.nv.constant0._Z10add_kernelILx102EEvPfS0_S0_i,"a",@progbits
	.sectionflags	@""
	.align	4
.nv.constant0._Z10add_kernelILx102EEvPfS0_S0_i:
	.zero		924


//--------------------- .nv.constant0._Z10add_kernelILx101EEvPfS0_S0_i --------------------------
	.section	.nv.constant0._Z10add_kernelILx101EEvPfS0_S0_i,"a",@progbits
	.sectionflags	@""
	.align	4
.nv.constant0._Z10add_kernelILx101EEvPfS0_S0_i:
	.zero		924


//--------------------- .nv.constant0._Z10add_kernelILx100EEvPfS0_S0_i --------------------------
	.section	.nv.constant0._Z10add_kernelILx100EEvPfS0_S0_i,"a",@progbits
	.sectionflags	@""
	.align	4
.nv.constant0._Z10add_kernelILx100EEvPfS0_S0_i:
	.zero		924


//--------------------- .nv.constant0._Z10add_kernelILx99EEvPfS0_S0_i --------------------------
	.section	.nv.constant0._Z10add_kernelILx99EEvPfS0_S0_i,"a",@progbits
	.sectionflags	@""
	.align	4
.nv.constant0._Z10add_kernelILx99EEvPfS0_S0_i:
	.zero		924


//--------------------- .nv.constant0._Z10add_kernelILx98EEvPfS0_S0_i --------------------------
	.section	.nv.constant0._Z10add_kernelILx98EEvPfS0_S0_i,"a",@progbits
	.sectionflags	@""
	.align	4
.nv.constant0._Z10add_kernelILx98EEvPfS0_S0_i:
	.zero		924


//--------------------- .nv.constant0._Z10add_kernelILx97EEvPfS0_S0_i --------------------------
	.section	.nv.constant0._Z10add_kernelILx97EEvPfS0_S0_i,"a",@progbits
	.sectionflags	@""
	.align	4
.nv.constant0._Z10add_kernelILx97EEvPfS0_S0_i:
	.zero		924


//--------------------- .nv.constant0._Z10add_kernelILx96EEvPfS0_S0_i --------------------------
	.section	.nv.constant0._Z10add_kernelILx96EEvPfS0_S0_i,"a",@progbits
	.sectionflags	@""
	.align	4
.nv.constant0._Z10add_kernelILx96EEvPfS0_S0_i:
	.zero		924


//--------------------- .nv.constant0._Z10add_kernelILx95EEvPfS0_S0_i --------------------------
	.section	.nv.constant0._Z10add_kernelILx95EEvPfS0_S0_i,"a",@progbits
	.sectionflags	@""
	.align	4
.nv.constant0._Z10add_kernelILx95EEvPfS0_S0_i:
	.zero		924


//--------------------- .nv.constant0._Z10add_kernelILx94EEvPfS0_S0_i --------------------------
	.section	.nv.constant0._Z10add_kernelILx94EEvPfS0_S0_i,"a",@progbits
	.sectionflags	@""
	.align	4
.nv.constant0._Z10add_kernelILx94EEvPfS0_S0_i:
	.zero		924


//--------------------- .nv.constant0._Z10add_kernelILx93EEvPfS0_S0_i --------------------------
	.section	.nv.constant0._Z10add_kernelILx93EEvPfS0_S0_i,"a",@progbits
	.sectionflags	@""
	.align	4
.nv.constant0._Z10add_kernelILx93EEvPfS0_S0_i:
	.zero		924


//--------------------- .nv.constant0._Z10add_kernelILx92EEvPfS0_S0_i --------------------------
	.section	.nv.constant0._Z10add_kernelILx92EEvPfS0_S0_i,"a",@progbits
	.sectionflags	@""
	.align	4
.nv.constant0._Z10add_kernelILx92EEvPfS0_S0_i:
	.zero		924


//--------------------- .nv.constant0._Z10add_kernelILx91EEvPfS0_S0_i --------------------------
	.section	.nv.constant0._Z10add_kernelILx91EEvPfS0_S0_i,"a",@progbits
	.sectionflags	@""
	.align	4
.nv.constant0._Z10add_kernelILx91EEvPfS0_S0_i:
	.zero		924


//--------------------- .nv.constant0._Z10add_kernelILx90EEvPfS0_S0_i --------------------------
	.section	.nv.constant0._Z10add_kernelILx90EEvPfS0_S0_i,"a",@progbits
	.sectionflags	@""
	.align	4
.nv.constant0._Z10add_kernelILx90EEvPfS0_S0_i:
	.zero		924


//--------------------- .nv.constant0._Z10add_kernelILx89EEvPfS0_S0_i --------------------------
	.section	.nv.constant0._Z10add_kernelILx89EEvPfS0_S0_i,"a",@progbits
	.sectionflags	@""
	.align	4
.nv.constant0._Z10add_kernelILx89EEvPfS0_S0_i:
	.zero		924


//--------------------- .nv.constant0._Z10add_kernelILx88EEvPfS0_S0_i --------------------------
	.section	.nv.constant0._Z10add_kernelILx88EEvPfS0_S0_i,"a",@progbits
	.sectionflags	@""
	.align	4
.nv.constant0._Z10add_kernelILx88EEvPfS0_S0_i:
	.zero		924


//--------------------- .nv.constant0._Z10add_kernelILx87EEvPfS0_S0_i --------------------------
	.section	.nv.constant0._Z10add_kernelILx87EEvPfS0_S0_i,"a",@progbits
	.sectionflags	@""
	.align	4
.nv.constant0._Z10add_kernelILx87EEvPfS0_S0_i:
	.zero		924


//--------------------- .nv.constant0._Z10add_kernelILx86EEvPfS0_S0_i --------------------------
	.section	.nv.constant0._Z10add_kernelILx86EEvPfS0_S0_i,"a",@progbits
	.sectionflags	@""
	.align	4
.nv.constant0._Z10add_kernelILx86EEvPfS0_S0_i:
	.zero		924


//--------------------- .nv.constant0._Z10add_kernelILx85EEvPfS0_S0_i --------------------------
	.section	.nv.constant0._Z10add_kernelILx85EEvPfS0_S0_i,"a",@progbits
	.sectionflags	@""
	.align	4
.nv.constant0._Z10add_kernelILx85EEvPfS0_S0_i:
	.zero		924


//--------------------- .nv.constant0._Z10add_kernelILx84EEvPfS0_S0_i --------------------------
	.section	.nv.constant0._Z10add_kernelILx84EEvPfS0_S0_i,"a",@progbits
	.sectionflags	@""
	.align	4
.nv.constant0._Z10add_kernelILx84EEvPfS0_S0_i:
	.zero		924


//--------------------- .nv.constant0._Z10add_kernelILx83EEvPfS0_S0_i --------------------------
	.section	.nv.constant0._Z10add_kernelILx83EEvPfS0_S0_i,"a",@progbits
	.sectionflags	@""
	.align	4
.nv.constant0._Z10add_kernelILx83EEvPfS0_S0_i:
	.zero		924


//--------------------- .nv.constant0._Z10add_kernelILx82EEvPfS0_S0_i --------------------------
	.section	.nv.constant0._Z10add_kernelILx82EEvPfS0_S0_i,"a",@progbits
	.sectionflags	@""
	.align	4
.nv.constant0._Z10add_kernelILx82EEvPfS0_S0_i:
	.zero		924


//--------------------- .nv.constant0._Z10add_kernelILx81EEvPfS0_S0_i --------------------------
	.section	.nv.constant0._Z10add_kernelILx81EEvPfS0_S0_i,"a",@progbits
	.sectionflags	@""
	.align	4
.nv.constant0._Z10add_kernelILx81EEvPfS0_S0_i:
	.zero		924


//--------------------- .nv.constant0._Z10add_kernelILx80EEvPfS0_S0_i --------------------------
	.section	.nv.constant0._Z10add_kernelILx80EEvPfS0_S0_i,"a",@progbits
	.sectionflags	@""
	.align	4
.nv.constant0._Z10add_kernelILx80EEvPfS0_S0_i:
	.zero		924


//--------------------- .nv.constant0._Z10add_kernelILx79EEvPfS0_S0_i --------------------------
	.section	.nv.constant0._Z10add_kernelILx79EEvPfS0_S0_i,"a",@progbits
	.sectionflags	@""
	.align	4
.nv.constant0._Z10add_kernelILx79EEvPfS0_S0_i:
	.zero		924


//--------------------- .nv.constant0._Z10add_kernelILx78EEvPfS0_S0_i --------------------------
	.section	.nv.constant0._Z10add_kernelILx78EEvPfS0_S0_i,"a",@progbits
	.sectionflags	@""
	.align	4
.nv.constant0._Z10add_kernelILx78EEvPfS0_S0_i:
	.zero		924


//--------------------- .nv.constant0._Z10add_kernelILx77EEvPfS0_S0_i --------------------------
	.section	.nv.constant0._Z10add_kernelILx77EEvPfS0_S0_i,"a",@progbits
	.sectionflags	@""
	.align	4
.nv.constant0._Z10add_kernelILx77EEvPfS0_S0_i:
	.zero		924


//--------------------- .nv.constant0._Z10add_kernelILx76EEvPfS0_S0_i --------------------------
	.section	.nv.constant0._Z10add_kernelILx76EEvPfS0_S0_i,"a",@progbits
	.sectionflags	@""
	.align	4
.nv.constant0._Z10add_kernelILx76EEvPfS0_S0_i:
	.zero		924


//--------------------- .nv.constant0._Z10add_kernelILx75EEvPfS0_S0_i --------------------------
	.section	.nv.constant0._Z10add_kernelILx75EEvPfS0_S0_i,"a",@progbits
	.sectionflags	@""
	.align	4
.nv.constant0._Z10add_kernelILx75EEvPfS0_S0_i:
	.zero		924


//--------------------- .nv.constant0._Z10add_kernelILx74EEvPfS0_S0_i --------------------------
	.section	.nv.constant0._Z10add_kernelILx74EEvPfS0_S0_i,"a",@progbits
	.sectionflags	@""
	.align	4
.nv.constant0._Z10add_kernelILx74EEvPfS0_S0_i:
	.zero		924


//--------------------- .nv.constant0._Z10add_kernelILx73EEvPfS0_S0_i --------------------------
	.section	.nv.constant0._Z10add_kernelILx73EEvPfS0_S0_i,"a",@progbits
	.sectionflags	@""
	.align	4
.nv.constant0._Z10add_kernelILx73EEvPfS0_S0_i:
	.zero		924


//--------------------- .nv.constant0._Z10add_kernelILx72EEvPfS0_S0_i --------------------------
	.section	.nv.constant0._Z10add_kernelILx72EEvPfS0_S0_i,"a",@progbits
	.sectionflags	@""
	.align	4
.nv.constant0._Z10add_kernelILx72EEvPfS0_S0_i:
	.zero		924


//--------------------- .nv.constant0._Z10add_kernelILx71EEvPfS0_S0_i --------------------------
	.section	.nv.constant0._Z10add_kernelILx71EEvPfS0_S0_i,"a",@progbits
	.sectionflags	@""
	.align	4
.nv.constant0._Z10add_kernelILx71EEvPfS0_S0_i:
	.zero		924


//--------------------- .nv.constant0._Z10add_kernelILx70EEvPfS0_S0_i --------------------------
	.section	.nv.constant0._Z10add_kernelILx70EEvPfS0_S0_i,"a",@progbits
	.sectionflags	@""
	.align	4
.nv.constant0._Z10add_kernelILx70EEvPfS0_S0_i:
	.zero		924


//--------------------- .nv.constant0._Z10add_kernelILx69EEvPfS0_S0_i --------------------------
	.section	.nv.constant0._Z10add_kernelILx69EEvPfS0_S0_i,"a",@progbits
	.sectionflags	@""
	.align	4
.nv.constant0._Z10add_kernelILx69EEvPfS0_S0_i:
	.zero		924


//--------------------- .nv.constant0._Z10add_kernelILx68EEvPfS0_S0_i --------------------------
	.section	.nv.constant0._Z10add_kernelILx68EEvPfS0_S0_i,"a",@progbits
	.sectionflags	@""
	.align	4
.nv.constant0._Z10add_kernelILx68EEvPfS0_S0_i:
	.zero		924


//--------------------- .nv.constant0._Z10add_kernelILx67EEvPfS0_S0_i --------------------------
	.section	.nv.constant0._Z10add_kernelILx67EEvPfS0_S0_i,"a",@progbits
	.sectionflags	@""
	.align	4
.nv.constant0._Z10add_kernelILx67EEvPfS0_S0_i:
	.zero		924


//--------------------- .nv.constant0._Z10add_kernelILx66EEvPfS0_S0_i --------------------------
	.section	.nv.constant0._Z10add_kernelILx66EEvPfS0_S0_i,"a",@progbits
	.sectionflags	@""
	.align	4
.nv.constant0._Z10add_kernelILx66EEvPfS0_S0_i:
	.zero		924


//--------------------- .nv.constant0._Z10add_kernelILx65EEvPfS0_S0_i --------------------------
	.section	.nv.constant0._Z10add_kernelILx65EEvPfS0_S0_i,"a",@progbits
	.sectionflags	@""
	.align	4
.nv.constant0._Z10add_kernelILx65EEvPfS0_S0_i:
	.zero		924


//--------------------- .nv.constant0._Z10add_kernelILx64EEvPfS0_S0_i --------------------------
	.section	.nv.constant0._Z10add_kernelILx64EEvPfS0_S0_i,"a",@progbits
	.sectionflags	@""
	.align	4
.nv.constant0._Z10add_kernelILx64EEvPfS0_S0_i:
	.zero		924


//--------------------- .nv.constant0._Z10add_kernelILx63EEvPfS0_S0_i --------------------------
	.section	.nv.constant0._Z10add_kernelILx63EEvPfS0_S0_i,"a",@progbits
	.sectionflags	@""
	.align	4
.nv.constant0._Z10add_kernelILx63EEvPfS0_S0_i:
	.zero		924


//--------------------- .nv.constant0._Z10add_kernelILx62EEvPfS0_S0_i --------------------------
	.section	.nv.constant0._Z10add_kernelILx62EEvPfS0_S0_i,"a",@progbits
	.sectionflags	@""
	.align	4
.nv.constant0._Z10add_kernelILx62EEvPfS0_S0_i:
	.zero		924


//--------------------- .nv.constant0._Z10add_kernelILx61EEvPfS0_S0_i --------------------------
	.section	.nv.constant0._Z10add_kernelILx61EEvPfS0_S0_i,"a",@progbits
	.sectionflags	@""
	.align	4
.nv.constant0._Z10add_kernelILx61EEvPfS0_S0_i:
	.zero		924


//--------------------- .nv.constant0._Z10add_kernelILx60EEvPfS0_S0_i --------------------------
	.section	.nv.constant0._Z10add_kernelILx60EEvPfS0_S0_i,"a",@progbits
	.sectionflags	@""
	.align	4
.nv.constant0._Z10add_kernelILx60EEvPfS0_S0_i:
	.zero		924


//--------------------- .nv.constant0._Z10add_kernelILx59EEvPfS0_S0_i --------------------------
	.section	.nv.constant0._Z10add_kernelILx59EEvPfS0_S0_i,"a",@progbits
	.sectionflags	@""
	.align	4
.nv.constant0._Z10add_kernelILx59EEvPfS0_S0_i:
	.zero		924


//--------------------- .nv.constant0._Z10add_kernelILx58EEvPfS0_S0_i --------------------------
	.section	.nv.constant0._Z10add_kernelILx58EEvPfS0_S0_i,"a",@progbits
	.sectionflags	@""
	.align	4
.nv.constant0._Z10add_kernelILx58EEvPfS0_S0_i:
	.zero		924


//--------------------- .nv.constant0._Z10add_kernelILx57EEvPfS0_S0_i --------------------------
	.section	.nv.constant0._Z10add_kernelILx57EEvPfS0_S0_i,"a",@progbits
	.sectionflags	@""
	.align	4
.nv.constant0._Z10add_kernelILx57EEvPfS0_S0_i:
	.zero		924


//--------------------- .nv.constant0._Z10add_kernelILx56EEvPfS0_S0_i --------------------------
	.section	.nv.constant0._Z10add_kernelILx56EEvPfS0_S0_i,"a",@progbits
	.sectionflags	@""
	.align	4
.nv.constant0._Z10add_kernelILx56EEvPfS0_S0_i:
	.zero		924


//--------------------- .nv.constant0._Z10add_kernelILx55EEvPfS0_S0_i --------------------------
	.section	.nv.constant0._Z10add_kernelILx55EEvPfS0_S0_i,"a",@progbits
	.sectionflags	@""
	.align	4
.nv.constant0._Z10add_kernelILx55EEvPfS0_S0_i:
	.zero		924


//--------------------- .nv.constant0._Z10add_kernelILx54EEvPfS0_S0_i --------------------------
	.section	.nv.constant0._Z10add_kernelILx54EEvPfS0_S0_i,"a",@progbits
	.sectionflags	@""
	.align	4
.nv.constant0._Z10add_kernelILx54EEvPfS0_S0_i:
	.zero		924


//--------------------- .nv.constant0._Z10add_kernelILx53EEvPfS0_S0_i --------------------------
	.section	.nv.constant0._Z10add_kernelILx53EEvPfS0_S0_i,"a",@progbits
	.sectionflags	@""
	.align	4
.nv.constant0._Z10add_kernelILx53EEvPfS0_S0_i:
	.zero		924


//--------------------- .nv.constant0._Z10add_kernelILx52EEvPfS0_S0_i --------------------------
	.section	.nv.constant0._Z10add_kernelILx52EEvPfS0_S0_i,"a",@progbits
	.sectionflags	@""
	.align	4
.nv.constant0._Z10add_kernelILx52EEvPfS0_S0_i:
	.zero		924


//--------------------- .nv.constant0._Z10add_kernelILx51EEvPfS0_S0_i --------------------------
	.section	.nv.constant0._Z10add_kernelILx51EEvPfS0_S0_i,"a",@progbits
	.sectionflags	@""
	.align	4
.nv.constant0._Z10add_kernelILx51EEvPfS0_S0_i:
	.zero		924


//--------------------- .nv.constant0._Z10add_kernelILx50EEvPfS0_S0_i --------------------------
	.section	.nv.constant0._Z10add_kernelILx50EEvPfS0_S0_i,"a",@progbits
	.sectionflags	@""
	.align	4
.nv.constant0._Z10add_kernelILx50EEvPfS0_S0_i:
	.zero		924


//--------------------- .nv.constant0._Z10add_kernelILx49EEvPfS0_S0_i --------------------------
	.section	.nv.constant0._Z10add_kernelILx49EEvPfS0_S0_i,"a",@progbits
	.sectionflags	@""
	.align	4
.nv.constant0._Z10add_kernelILx49EEvPfS0_S0_i:
	.zero		924


//--------------------- .nv.constant0._Z10add_kernelILx48EEvPfS0_S0_i --------------------------
	.section	.nv.constant0._Z10add_kernelILx48EEvPfS0_S0_i,"a",@progbits
	.sectionflags	@""
	.align	4
.nv.constant0._Z10add_kernelILx48EEvPfS0_S0_i:
	.zero		924


//--------------------- .nv.constant0._Z10add_kernelILx47EEvPfS0_S0_i --------------------------
	.section	.nv.constant0._Z10add_kernelILx47EEvPfS0_S0_i,"a",@progbits
	.sectionflags	@""
	.align	4
.nv.constant0._Z10add_kernelILx47EEvPfS0_S0_i:
	.zero		924


//--------------------- .nv.constant0._Z10add_kernelILx46EEvPfS0_S0_i --------------------------
	.section	.nv.constant0._Z10add_kernelILx46EEvPfS0_S0_i,"a",@progbits
	.sectionflags	@""
	.align	4
.nv.constant0._Z10add_kernelILx46EEvPfS0_S0_i:
	.zero		924


//--------------------- .nv.constant0._Z10add_kernelILx45EEvPfS0_S0_i --------------------------
	.section	.nv.constant0._Z10add_kernelILx45EEvPfS0_S0_i,"a",@progbits
	.sectionflags	@""
	.align	4
.nv.constant0._Z10add_kernelILx45EEvPfS0_S0_i:
	.zero		924


//--------------------- .nv.constant0._Z10add_kernelILx44EEvPfS0_S0_i --------------------------
	.section	.nv.constant0._Z10add_kernelILx44EEvPfS0_S0_i,"a",@progbits
	.sectionflags	@""
	.align	4
.nv.constant0._Z10add_kernelILx44EEvPfS0_S0_i:
	.zero		924


//--------------------- .nv.constant0._Z10add_kernelILx43EEvPfS0_S0_i --------------------------
	.section	.nv.constant0._Z10add_kernelILx43EEvPfS0_S0_i,"a",@progbits
	.sectionflags	@""
	.align	4
.nv.constant0._Z10add_kernelILx43EEvPfS0_S0_i:
	.zero		924


//--------------------- .nv.constant0._Z10add_kernelILx42EEvPfS0_S0_i --------------------------
	.section	.nv.constant0._Z10add_kernelILx42EEvPfS0_S0_i,"a",@progbits
	.sectionflags	@""
	.align	4
.nv.constant0._Z10add_kernelILx42EEvPfS0_S0_i:
	.zero		924


//--------------------- .nv.constant0._Z10add_kernelILx41EEvPfS0_S0_i --------------------------
	.section	.nv.constant0._Z10add_kernelILx41EEvPfS0_S0_i,"a",@progbits
	.sectionflags	@""
	.align	4
.nv.constant0._Z10add_kernelILx41EEvPfS0_S0_i:
	.zero		924


//--------------------- .nv.constant0._Z10add_kernelILx40EEvPfS0_S0_i --------------------------
	.section	.nv.constant0._Z10add_kernelILx40EEvPfS0_S0_i,"a",@progbits
	.sectionflags	@""
	.align	4
.nv.constant0._Z10add_kernelILx40EEvPfS0_S0_i:
	.zero		924


//--------------------- .nv.constant0._Z10add_kernelILx39EEvPfS0_S0_i --------------------------
	.section	.nv.constant0._Z10add_kernelILx39EEvPfS0_S0_i,"a",@progbits
	.sectionflags	@""
	.align	4
.nv.constant0._Z10add_kernelILx39EEvPfS0_S0_i:
	.zero		924


//--------------------- .nv.constant0._Z10add_kernelILx38EEvPfS0_S0_i --------------------------
	.section	.nv.constant0._Z10add_kernelILx38EEvPfS0_S0_i,"a",@progbits
	.sectionflags	@""
	.align	4
.nv.constant0._Z10add_kernelILx38EEvPfS0_S0_i:
	.zero		924


//--------------------- .nv.constant0._Z10add_kernelILx37EEvPfS0_S0_i --------------------------
	.section	.nv.constant0._Z10add_kernelILx37EEvPfS0_S0_i,"a",@progbits
	.sectionflags	@""
	.align	4
.nv.constant0._Z10add_kernelILx37EEvPfS0_S0_i:
	.zero		924


//--------------------- .nv.constant0._Z10add_kernelILx36EEvPfS0_S0_i --------------------------
	.section	.nv.constant0._Z10add_kernelILx36EEvPfS0_S0_i,"a",@progbits
	.sectionflags	@""
	.align	4
.nv.constant0._Z10add_kernelILx36EEvPfS0_S0_i:
	.zero		924


//--------------------- .nv.constant0._Z10add_kernelILx35EEvPfS0_S0_i --------------------------
	.section	.nv.constant0._Z10add_kernelILx35EEvPfS0_S0_i,"a",@progbits
	.sectionflags	@""
	.align	4
.nv.constant0._Z10add_kernelILx35EEvPfS0_S0_i:
	.zero		924


//--------------------- .nv.constant0._Z10add_kernelILx34EEvPfS0_S0_i --------------------------
	.section	.nv.constant0._Z10add_kernelILx34EEvPfS0_S0_i,"a",@progbits
	.sectionflags	@""
	.align	4
.nv.constant0._Z10add_kernelILx34EEvPfS0_S0_i:
	.zero		924


//--------------------- .nv.constant0._Z10add_kernelILx33EEvPfS0_S0_i --------------------------
	.section	.nv.constant0._Z10add_kernelILx33EEvPfS0_S0_i,"a",@progbits
	.sectionflags	@""
	.align	4
.nv.constant0._Z10add_kernelILx33EEvPfS0_S0_i:
	.zero		924


//--------------------- .nv.constant0._Z10add_kernelILx32EEvPfS0_S0_i --------------------------
	.section	.nv.constant0._Z10add_kernelILx32EEvPfS0_S0_i,"a",@progbits
	.sectionflags	@""
	.align	4
.nv.constant0._Z10add_kernelILx32EEvPfS0_S0_i:
	.zero		924


//--------------------- .nv.constant0._Z10add_kernelILx31EEvPfS0_S0_i --------------------------
	.section	.nv.constant0._Z10add_kernelILx31EEvPfS0_S0_i,"a",@progbits
	.sectionflags	@""
	.align	4
.nv.constant0._Z10add_kernelILx31EEvPfS0_S0_i:
	.zero		924


//--------------------- .nv.constant0._Z10add_kernelILx30EEvPfS0_S0_i --------------------------
	.section	.nv.constant0._Z10add_kernelILx30EEvPfS0_S0_i,"a",@progbits
	.sectionflags	@""
	.align	4
.nv.constant0._Z10add_kernelILx30EEvPfS0_S0_i:
	.zero		924


//--------------------- .nv.constant0._Z10add_kernelILx29EEvPfS0_S0_i --------------------------
	.section	.nv.constant0._Z10add_kernelILx29EEvPfS0_S0_i,"a",@progbits
	.sectionflags	@""
	.align	4
.nv.constant0._Z10add_kernelILx29EEvPfS0_S0_i:
	.zero		924


//--------------------- .nv.constant0._Z10add_kernelILx28EEvPfS0_S0_i --------------------------
	.section	.nv.constant0._Z10add_kernelILx28EEvPfS0_S0_i,"a",@progbits
	.sectionflags	@""
	.align	4
.nv.constant0._Z10add_kernelILx28EEvPfS0_S0_i:
	.zero		924


//--------------------- .nv.constant0._Z10add_kernelILx27EEvPfS0_S0_i --------------------------
	.section	.nv.constant0._Z10add_kernelILx27EEvPfS0_S0_i,"a",@progbits
	.sectionflags	@""
	.align	4
.nv.constant0._Z10add_kernelILx27EEvPfS0_S0_i:
	.zero		924


//--------------------- .nv.constant0._Z10add_kernelILx26EEvPfS0_S0_i --------------------------
	.section	.nv.constant0._Z10add_kernelILx26EEvPfS0_S0_i,"a",@progbits
	.sectionflags	@""
	.align	4
.nv.constant0._Z10add_kernelILx26EEvPfS0_S0_i:
	.zero		924


//--------------------- .nv.constant0._Z10add_kernelILx25EEvPfS0_S0_i --------------------------
	.section	.nv.constant0._Z10add_kernelILx25EEvPfS0_S0_i,"a",@progbits
	.sectionflags	@""
	.align	4
.nv.constant0._Z10add_kernelILx25EEvPfS0_S0_i:
	.zero		924


//--------------------- .nv.constant0._Z10add_kernelILx24EEvPfS0_S0_i --------------------------
	.section	.nv.constant0._Z10add_kernelILx24EEvPfS0_S0_i,"a",@progbits
	.sectionflags	@""
	.align	4
.nv.constant0._Z10add_kernelILx24EEvPfS0_S0_i:
	.zero		924


//--------------------- .nv.constant0._Z10add_kernelILx23EEvPfS0_S0_i --------------------------
	.section	.nv.constant0._Z10add_kernelILx23EEvPfS0_S0_i,"a",@progbits
	.sectionflags	@""
	.align	4
.nv.constant0._Z10add_kernelILx23EEvPfS0_S0_i:
	.zero		924


//--------------------- .nv.constant0._Z10add_kernelILx22EEvPfS0_S0_i --------------------------
	.section	.nv.constant0._Z10add_kernelILx22EEvPfS0_S0_i,"a",@progbits
	.sectionflags	@""
	.align	4
.nv.constant0._Z10add_kernelILx22EEvPfS0_S0_i:
	.zero		924


//--------------------- .nv.constant0._Z10add_kernelILx21EEvPfS0_S0_i --------------------------
	.section	.nv.constant0._Z10add_kernelILx21EEvPfS0_S0_i,"a",@progbits
	.sectionflags	@""
	.align	4
.nv.constant0._Z10add_kernelILx21EEvPfS0_S0_i:
	.zero		924


//--------------------- .nv.constant0._Z10add_kernelILx20EEvPfS0_S0_i --------------------------
	.section	.nv.constant0._Z10add_kernelILx20EEvPfS0_S0_i,"a",@progbits
	.sectionflags	@""
	.align	4
.nv.constant0._Z10add_kernelILx20EEvPfS0_S0_i:
	.zero		924


//--------------------- .nv.constant0._Z10add_kernelILx19EEvPfS0_S0_i --------------------------
	.section	.nv.constant0._Z10add_kernelILx19EEvPfS0_S0_i,"a",@progbits
	.sectionflags	@""
	.align	4
.nv.constant0._Z10add_kernelILx19EEvPfS0_S0_i:
	.zero		924


//--------------------- .nv.constant0._Z10add_kernelILx18EEvPfS0_S0_i --------------------------
	.section	.nv.constant0._Z10add_kernelILx18EEvPfS0_S0_i,"a",@progbits
	.sectionflags	@""
	.align	4
.nv.constant0._Z10add_kernelILx18EEvPfS0_S0_i:
	.zero		924


//--------------------- .nv.constant0._Z10add_kernelILx17EEvPfS0_S0_i --------------------------
	.section	.nv.constant0._Z10add_kernelILx17EEvPfS0_S0_i,"a",@progbits
	.sectionflags	@""
	.align	4
.nv.constant0._Z10add_kernelILx17EEvPfS0_S0_i:
	.zero		924


//--------------------- .nv.constant0._Z10add_kernelILx16EEvPfS0_S0_i --------------------------
	.section	.nv.constant0._Z10add_kernelILx16EEvPfS0_S0_i,"a",@progbits
	.sectionflags	@""
	.align	4
.nv.constant0._Z10add_kernelILx16EEvPfS0_S0_i:
	.zero		924


//--------------------- .nv.constant0._Z10add_kernelILx15EEvPfS0_S0_i --------------------------
	.section	.nv.constant0._Z10add_kernelILx15EEvPfS0_S0_i,"a",@progbits
	.sectionflags	@""
	.align	4
.nv.constant0._Z10add_kernelILx15EEvPfS0_S0_i:
	.zero		924


//--------------------- .nv.constant0._Z10add_kernelILx14EEvPfS0_S0_i --------------------------
	.section	.nv.constant0._Z10add_kernelILx14EEvPfS0_S0_i,"a",@progbits
	.sectionflags	@""
	.align	4
.nv.constant0._Z10add_kernelILx14EEvPfS0_S0_i:
	.zero		924


//--------------------- .nv.constant0._Z10add_kernelILx13EEvPfS0_S0_i --------------------------
	.section	.nv.constant0._Z10add_kernelILx13EEvPfS0_S0_i,"a",@progbits
	.sectionflags	@""
	.align	4
.nv.constant0._Z10add_kernelILx13EEvPfS0_S0_i:
	.zero		924


//--------------------- .nv.constant0._Z10add_kernelILx12EEvPfS0_S0_i --------------------------
	.section	.nv.constant0._Z10add_kernelILx12EEvPfS0_S0_i,"a",@progbits
	.sectionflags	@""
	.align	4
.nv.constant0._Z10add_kernelILx12EEvPfS0_S0_i:
	.zero		924


//--------------------- .nv.constant0._Z10add_kernelILx11EEvPfS0_S0_i --------------------------
	.section	.nv.constant0._Z10add_kernelILx11EEvPfS0_S0_i,"a",@progbits
	.sectionflags	@""
	.align	4
.nv.constant0._Z10add_kernelILx11EEvPfS0_S0_i:
	.zero		924


//--------------------- .nv.constant0._Z10add_kernelILx10EEvPfS0_S0_i --------------------------
	.section	.nv.constant0._Z10add_kernelILx10EEvPfS0_S0_i,"a",@progbits
	.sectionflags	@""
	.align	4
.nv.constant0._Z10add_kernelILx10EEvPfS0_S0_i:
	.zero		924


//--------------------- .nv.constant0._Z10add_kernelILx9EEvPfS0_S0_i --------------------------
	.section	.nv.constant0._Z10add_kernelILx9EEvPfS0_S0_i,"a",@progbits
	.sectionflags	@""
	.align	4
.nv.constant0._Z10add_kernelILx9EEvPfS0_S0_i:
	.zero		924


//--------------------- .nv.constant0._Z10add_kernelILx8EEvPfS0_S0_i --------------------------
	.section	.nv.constant0._Z10add_kernelILx8EEvPfS0_S0_i,"a",@progbits
	.sectionflags	@""
	.align	4
.nv.constant0._Z10add_kernelILx8EEvPfS0_S0_i:
	.zero		924


//--------------------- .nv.constant0._Z10add_kernelILx7EEvPfS0_S0_i --------------------------
	.section	.nv.constant0._Z10add_kernelILx7EEvPfS0_S0_i,"a",@progbits
	.sectionflags	@""
	.align	4
.nv.constant0._Z10add_kernelILx7EEvPfS0_S0_i:
	.zero		924


//--------------------- .nv.constant0._Z10add_kernelILx6EEvPfS0_S0_i --------------------------
	.section	.nv.constant0._Z10add_kernelILx6EEvPfS0_S0_i,"a",@progbits
	.sectionflags	@""
	.align	4
.nv.constant0._Z10add_kernelILx6EEvPfS0_S0_i:
	.zero		924


//--------------------- .nv.constant0._Z10add_kernelILx5EEvPfS0_S0_i --------------------------
	.section	.nv.constant0._Z10add_kernelILx5EEvPfS0_S0_i,"a",@progbits
	.sectionflags	@""
	.align	4
.nv.constant0._Z10add_kernelILx5EEvPfS0_S0_i:
	.zero		924


//--------------------- .nv.constant0._Z10add_kernelILx4EEvPfS0_S0_i --------------------------
	.section	.nv.constant0._Z10add_kernelILx4EEvPfS0_S0_i,"a",@progbits
	.sectionflags	@""
	.align	4
.nv.constant0._Z10add_kernelILx4EEvPfS0_S0_i:
	.zero		924


//--------------------- .nv.constant0._Z10add_kernelILx3EEvPfS0_S0_i --------------------------
	.section	.nv.constant0._Z10add_kernelILx3EEvPfS0_S0_i,"a",@progbits
	.sectionflags	@""
	.align	4
.nv.constant0._Z10add_kernelILx3EEvPfS0_S0_i:
	.zero		924


//--------------------- .nv.constant0._Z10add_kernelILx2EEvPfS0_S0_i --------------------------
	.section	.nv.constant0._Z10add_kernelILx2EEvPfS0_S0_i,"a",@progbits
	.sectionflags	@""
	.align	4
.nv.constant0._Z10add_kernelILx2EEvPfS0_S0_i:
	.zero		924


//--------------------- .nv.constant0._Z10add_kernelILx1EEvPfS0_S0_i --------------------------
	.section	.nv.constant0._Z10add_kernelILx1EEvPfS0_S0_i,"a",@progbits
	.sectionflags	@""
	.align	4
.nv.constant0._Z10add_kernelILx1EEvPfS0_S0_i:
	.zero		924


//--------------------- .nv.constant0._Z10add_kernelILx0EEvPfS0_S0_i --------------------------
	.section	.nv.constant0._Z10add_kernelILx0EEvPfS0_S0_i,"a",@progbits
	.sectionflags	@""
	.align	4
.nv.constant0._Z10add_kernelILx0EEvPfS0_S0_i:
	.zero		924


//--------------------- SYMBOLS --------------------------

	.type		.nv.reservedSmem.offset0,@object
	.size		.nv.reservedSmem.offset0,0x4
